	.target	sm_90a

	.elftype	@"ET_EXEC"


//--------------------- .note.nv.tkinfo           --------------------------
	.section	.note.nv.tkinfo,"",@"SHT_NOTE"
	.sectionflags	@"SHF_NOTE_NV_TKINFO"
	.tkinfo
        /*0018*/ 	.word	0x00000002
        /*0030*/ 	.string	""
        /*0030*/ 	.string	"ptxas"
        /*0030*/ 	.string	"Cuda compilation tools, release 13.0, V13.0.88"
        /*0030*/ 	.string	"Build cuda_13.0.r13.0/compiler.36424714_0"
        /*0030*/ 	.string	"-arch sm_90a -m 64 "



//--------------------- .note.nv.cuinfo           --------------------------
	.section	.note.nv.cuinfo,"",@"SHT_NOTE"
	.sectionflags	@"SHF_NOTE_NV_CUINFO"
        /*0018*/ 	.short	0x0002
        /*001a*/ 	.short	0x005a
        /*001c*/ 	.short	0x0082
	.zero		2


//--------------------- .nv.info                  --------------------------
	.section	.nv.info,"",@"SHT_CUDA_INFO"
	.align	4


	//----- nvinfo : EIATTR_REGCOUNT
	.align		4
        /*0000*/ 	.byte	0x04, 0x2f
        /*0002*/ 	.short	(.L_23 - .L_22)
	.align		4
.L_22:
        /*0004*/ 	.word	index@(_ZN7cutlass13device_kernelIN5flash11enable_sm90INS1_16FlashAttnFwdSm90INS1_25CollectiveMainloopFwdSm90ILi2EN4cute5tupleIJNS5_1CILi1EEES8_S8_EEENS6_IJNS7_ILi128EEENS7_ILi80EEENS7_ILi256EEEEEELi256ENS_6half_tEfNS_4arch4Sm90ELb1ELb0ELb1ELb1ELb0ELb1ELb0ELb1ELb1ELb1ELb1ELb0EEENS1_21CollectiveEpilogueFwdINS6_IJSA_SC_SB_EEES9_SE_SG_Li256ELb1ELb1ELb1ELb0EEENS1_36VarlenDynamicPersistentTileSchedulerILi128ELi80ELi256ELi128ELb1ELb1ELb1ELb1ELb1ELb1EEEEEEEEEvNT_6ParamsE)
        /*0008*/ 	.word	0x000000a8


	//----- nvinfo : EIATTR_FRAME_SIZE
	.align		4
.L_23:
        /*000c*/ 	.byte	0x04, 0x11
        /*000e*/ 	.short	(.L_25 - .L_24)
	.align		4
.L_24:
        /*0010*/ 	.word	index@(_ZN7cutlass13device_kernelIN5flash11enable_sm90INS1_16FlashAttnFwdSm90INS1_25CollectiveMainloopFwdSm90ILi2EN4cute5tupleIJNS5_1CILi1EEES8_S8_EEENS6_IJNS7_ILi128EEENS7_ILi80EEENS7_ILi256EEEEEELi256ENS_6half_tEfNS_4arch4Sm90ELb1ELb0ELb1ELb1ELb0ELb1ELb0ELb1ELb1ELb1ELb1ELb0EEENS1_21CollectiveEpilogueFwdINS6_IJSA_SC_SB_EEES9_SE_SG_Li256ELb1ELb1ELb1ELb0EEENS1_36VarlenDynamicPersistentTileSchedulerILi128ELi80ELi256ELi128ELb1ELb1ELb1ELb1ELb1ELb1EEEEEEEEEvNT_6ParamsE)
        /*0014*/ 	.word	0x000000c0


	//----- nvinfo : EIATTR_REGCOUNT
	.align		4
.L_25:
        /*0018*/ 	.byte	0x04, 0x2f
        /*001a*/ 	.short	(.L_27 - .L_26)
	.align		4
.L_26:
        /*001c*/ 	.word	index@(_ZN7cutlass13device_kernelIN5flash11enable_sm90INS1_16FlashAttnFwdSm90INS1_25CollectiveMainloopFwdSm90ILi2EN4cute5tupleIJNS5_1CILi1EEES8_S8_EEENS6_IJNS7_ILi128EEENS7_ILi80EEENS7_ILi256EEEEEELi256ENS_6half_tEfNS_4arch4Sm90ELb1ELb0ELb1ELb1ELb0ELb0ELb0ELb1ELb1ELb1ELb1ELb0EEENS1_21CollectiveEpilogueFwdINS6_IJSA_SC_SB_EEES9_SE_SG_Li256ELb1ELb1ELb1ELb0EEENS1_36VarlenDynamicPersistentTileSchedulerILi128ELi80ELi256ELi128ELb1ELb1ELb1ELb1ELb1ELb1EEEEEEEEEvNT_6ParamsE)
        /*0020*/ 	.word	0x000000a8


	//----- nvinfo : EIATTR_FRAME_SIZE
	.align		4
.L_27:
        /*0024*/ 	.byte	0x04, 0x11
        /*0026*/ 	.short	(.L_29 - .L_28)
	.align		4
.L_28:
        /*0028*/ 	.word	index@(_ZN7cutlass13device_kernelIN5flash11enable_sm90INS1_16FlashAttnFwdSm90INS1_25CollectiveMainloopFwdSm90ILi2EN4cute5tupleIJNS5_1CILi1EEES8_S8_EEENS6_IJNS7_ILi128EEENS7_ILi80EEENS7_ILi256EEEEEELi256ENS_6half_tEfNS_4arch4Sm90ELb1ELb0ELb1ELb1ELb0ELb0ELb0ELb1ELb1ELb1ELb1ELb0EEENS1_21CollectiveEpilogueFwdINS6_IJSA_SC_SB_EEES9_SE_SG_Li256ELb1ELb1ELb1ELb0EEENS1_36VarlenDynamicPersistentTileSchedulerILi128ELi80ELi256ELi128ELb1ELb1ELb1ELb1ELb1ELb1EEEEEEEEEvNT_6ParamsE)
        /*002c*/ 	.word	0x00000070


	//----- nvinfo : EIATTR_REGCOUNT
	.align		4
.L_29:
        /*0030*/ 	.byte	0x04, 0x2f
        /*0032*/ 	.short	(.L_31 - .L_30)
	.align		4
.L_30:
        /*0034*/ 	.word	index@(_ZN7cutlass13device_kernelIN5flash11enable_sm90INS1_16FlashAttnFwdSm90INS1_25CollectiveMainloopFwdSm90ILi2EN4cute5tupleIJNS5_1CILi1EEES8_S8_EEENS6_IJNS7_ILi128EEENS7_ILi80EEENS7_ILi256EEEEEELi256ENS_6half_tEfNS_4arch4Sm90ELb1ELb0ELb1ELb0ELb0ELb0ELb0ELb1ELb1ELb1ELb1ELb0EEENS1_21CollectiveEpilogueFwdINS6_IJSA_SC_SB_EEES9_SE_SG_Li256ELb0ELb1ELb1ELb0EEENS1_19SingleTileSchedulerILb0ELb1ELb1ELi128EEEEEEEEEvNT_6ParamsE)
        /*0038*/ 	.word	0x000000a8


	//----- nvinfo : EIATTR_FRAME_SIZE
	.align		4
.L_31:
        /*003c*/ 	.byte	0x04, 0x11
        /*003e*/ 	.short	(.L_33 - .L_32)
	.align		4
.L_32:
        /*0040*/ 	.word	index@(_ZN7cutlass13device_kernelIN5flash11enable_sm90INS1_16FlashAttnFwdSm90INS1_25CollectiveMainloopFwdSm90ILi2EN4cute5tupleIJNS5_1CILi1EEES8_S8_EEENS6_IJNS7_ILi128EEENS7_ILi80EEENS7_ILi256EEEEEELi256ENS_6half_tEfNS_4arch4Sm90ELb1ELb0ELb1ELb0ELb0ELb0ELb0ELb1ELb1ELb1ELb1ELb0EEENS1_21CollectiveEpilogueFwdINS6_IJSA_SC_SB_EEES9_SE_SG_Li256ELb0ELb1ELb1ELb0EEENS1_19SingleTileSchedulerILb0ELb1ELb1ELi128EEEEEEEEEvNT_6ParamsE)
        /*0044*/ 	.word	0x00000018


	//----- nvinfo : EIATTR_REGCOUNT
	.align		4
.L_33:
        /*0048*/ 	.byte	0x04, 0x2f
        /*004a*/ 	.short	(.L_35 - .L_34)
	.align		4
.L_34:
        /*004c*/ 	.word	index@(_ZN7cutlass13device_kernelIN5flash11enable_sm90INS1_16FlashAttnFwdSm90INS1_25CollectiveMainloopFwdSm90ILi2EN4cute5tupleIJNS5_1CILi1EEES8_S8_EEENS6_IJNS7_ILi128EEENS7_ILi64EEENS7_ILi256EEEEEELi256ENS_6half_tEfNS_4arch4Sm90ELb0ELb1ELb1ELb1ELb0ELb1ELb0ELb1ELb1ELb1ELb1ELb0EEENS1_21CollectiveEpilogueFwdINS6_IJSA_SC_SB_EEES9_SE_SG_Li256ELb1ELb1ELb1ELb0EEENS1_36VarlenDynamicPersistentTileSchedulerILi128ELi64ELi256ELi128ELb1ELb1ELb1ELb1ELb0ELb1EEEEEEEEEvNT_6ParamsE)
        /*0050*/ 	.word	0x000000a8


	//----- nvinfo : EIATTR_FRAME_SIZE
	.align		4
.L_35:
        /*0054*/ 	.byte	0x04, 0x11
        /*0056*/ 	.short	(.L_37 - .L_36)
	.align		4
.L_36:
        /*0058*/ 	.word	index@(_ZN7cutlass13device_kernelIN5flash11enable_sm90INS1_16FlashAttnFwdSm90INS1_25CollectiveMainloopFwdSm90ILi2EN4cute5tupleIJNS5_1CILi1EEES8_S8_EEENS6_IJNS7_ILi128EEENS7_ILi64EEENS7_ILi256EEEEEELi256ENS_6half_tEfNS_4arch4Sm90ELb0ELb1ELb1ELb1ELb0ELb1ELb0ELb1ELb1ELb1ELb1ELb0EEENS1_21CollectiveEpilogueFwdINS6_IJSA_SC_SB_EEES9_SE_SG_Li256ELb1ELb1ELb1ELb0EEENS1_36VarlenDynamicPersistentTileSchedulerILi128ELi64ELi256ELi128ELb1ELb1ELb1ELb1ELb0ELb1EEEEEEEEEvNT_6ParamsE)
        /*005c*/ 	.word	0x000000a8


	//----- nvinfo : EIATTR_REGCOUNT
	.align		4
.L_37:
        /*0060*/ 	.byte	0x04, 0x2f
        /*0062*/ 	.short	(.L_39 - .L_38)
	.align		4
.L_38:
        /*0064*/ 	.word	index@(_ZN7cutlass13device_kernelIN5flash11enable_sm90INS1_16FlashAttnFwdSm90INS1_25CollectiveMainloopFwdSm90ILi2EN4cute5tupleIJNS5_1CILi1EEES8_S8_EEENS6_IJNS7_ILi128EEENS7_ILi64EEENS7_ILi256EEEEEELi256ENS_6half_tEfNS_4arch4Sm90ELb0ELb1ELb1ELb1ELb0ELb0ELb0ELb1ELb1ELb1ELb1ELb0EEENS1_21CollectiveEpilogueFwdINS6_IJSA_SC_SB_EEES9_SE_SG_Li256ELb1ELb1ELb1ELb0EEENS1_36VarlenDynamicPersistentTileSchedulerILi128ELi64ELi256ELi128ELb1ELb1ELb1ELb1ELb0ELb1EEEEEEEEEvNT_6ParamsE)
        /*0068*/ 	.word	0x000000a8


	//----- nvinfo : EIATTR_FRAME_SIZE
	.align		4
.L_39:
        /*006c*/ 	.byte	0x04, 0x11
        /*006e*/ 	.short	(.L_41 - .L_40)
	.align		4
.L_40:
        /*0070*/ 	.word	index@(_ZN7cutlass13device_kernelIN5flash11enable_sm90INS1_16FlashAttnFwdSm90INS1_25CollectiveMainloopFwdSm90ILi2EN4cute5tupleIJNS5_1CILi1EEES8_S8_EEENS6_IJNS7_ILi128EEENS7_ILi64EEENS7_ILi256EEEEEELi256ENS_6half_tEfNS_4arch4Sm90ELb0ELb1ELb1ELb1ELb0ELb0ELb0ELb1ELb1ELb1ELb1ELb0EEENS1_21CollectiveEpilogueFwdINS6_IJSA_SC_SB_EEES9_SE_SG_Li256ELb1ELb1ELb1ELb0EEENS1_36VarlenDynamicPersistentTileSchedulerILi128ELi64ELi256ELi128ELb1ELb1ELb1ELb1ELb0ELb1EEEEEEEEEvNT_6ParamsE)
        /*0074*/ 	.word	0x00000070


	//----- nvinfo : EIATTR_REGCOUNT
	.align		4
.L_41:
        /*0078*/ 	.byte	0x04, 0x2f
        /*007a*/ 	.short	(.L_43 - .L_42)
	.align		4
.L_42:
        /*007c*/ 	.word	index@(_ZN7cutlass13device_kernelIN5flash11enable_sm90INS1_16FlashAttnFwdSm90INS1_25CollectiveMainloopFwdSm90ILi2EN4cute5tupleIJNS5_1CILi1EEES8_S8_EEENS6_IJNS7_ILi128EEENS7_ILi64EEENS7_ILi256EEEEEELi256ENS_6half_tEfNS_4arch4Sm90ELb0ELb1ELb1ELb0ELb0ELb0ELb0ELb1ELb1ELb1ELb1ELb0EEENS1_21CollectiveEpilogueFwdINS6_IJSA_SC_SB_EEES9_SE_SG_Li256ELb0ELb1ELb1ELb0EEENS1_19SingleTileSchedulerILb0ELb1ELb1ELi128EEEEEEEEEvNT_6ParamsE)
        /*0080*/ 	.word	0x000000a8


	//----- nvinfo : EIATTR_FRAME_SIZE
	.align		4
.L_43:
        /*0084*/ 	.byte	0x04, 0x11
        /*0086*/ 	.short	(.L_45 - .L_44)
	.align		4
.L_44:
        /*0088*/ 	.word	index@(_ZN7cutlass13device_kernelIN5flash11enable_sm90INS1_16FlashAttnFwdSm90INS1_25CollectiveMainloopFwdSm90ILi2EN4cute5tupleIJNS5_1CILi1EEES8_S8_EEENS6_IJNS7_ILi128EEENS7_ILi64EEENS7_ILi256EEEEEELi256ENS_6half_tEfNS_4arch4Sm90ELb0ELb1ELb1ELb0ELb0ELb0ELb0ELb1ELb1ELb1ELb1ELb0EEENS1_21CollectiveEpilogueFwdINS6_IJSA_SC_SB_EEES9_SE_SG_Li256ELb0ELb1ELb1ELb0EEENS1_19SingleTileSchedulerILb0ELb1ELb1ELi128EEEEEEEEEvNT_6ParamsE)
        /*008c*/ 	.word	0x00000010


	//----- nvinfo : EIATTR_REGCOUNT
	.align		4
.L_45:
        /*0090*/ 	.byte	0x04, 0x2f
        /*0092*/ 	.short	(.L_47 - .L_46)
	.align		4
.L_46:
        /*0094*/ 	.word	index@(_ZN7cutlass13device_kernelIN5flash11enable_sm90INS1_16FlashAttnFwdSm90INS1_25CollectiveMainloopFwdSm90ILi2EN4cute5tupleIJNS5_1CILi1EEES8_S8_EEENS6_IJNS7_ILi128EEENS7_ILi80EEENS7_ILi256EEEEEELi256ENS_6half_tEfNS_4arch4Sm90ELb0ELb0ELb1ELb1ELb0ELb1ELb0ELb1ELb1ELb1ELb1ELb0EEENS1_21CollectiveEpilogueFwdINS6_IJSA_SC_SB_EEES9_SE_SG_Li256ELb1ELb1ELb1ELb0EEENS1_36VarlenDynamicPersistentTileSchedulerILi128ELi80ELi256ELi128ELb1ELb1ELb1ELb0ELb1ELb1EEEEEEEEEvNT_6ParamsE)
        /*0098*/ 	.word	0x000000a8


	//----- nvinfo : EIATTR_FRAME_SIZE
	.align		4
.L_47:
        /*009c*/ 	.byte	0x04, 0x11
        /*009e*/ 	.short	(.L_49 - .L_48)
	.align		4
.L_48:
        /*00a0*/ 	.word	index@(_ZN7cutlass13device_kernelIN5flash11enable_sm90INS1_16FlashAttnFwdSm90INS1_25CollectiveMainloopFwdSm90ILi2EN4cute5tupleIJNS5_1CILi1EEES8_S8_EEENS6_IJNS7_ILi128EEENS7_ILi80EEENS7_ILi256EEEEEELi256ENS_6half_tEfNS_4arch4Sm90ELb0ELb0ELb1ELb1ELb0ELb1ELb0ELb1ELb1ELb1ELb1ELb0EEENS1_21CollectiveEpilogueFwdINS6_IJSA_SC_SB_EEES9_SE_SG_Li256ELb1ELb1ELb1ELb0EEENS1_36VarlenDynamicPersistentTileSchedulerILi128ELi80ELi256ELi128ELb1ELb1ELb1ELb0ELb1ELb1EEEEEEEEEvNT_6ParamsE)
        /*00a4*/ 	.word	0x000001b0


	//----- nvinfo : EIATTR_REGCOUNT
	.align		4
.L_49:
        /*00a8*/ 	.byte	0x04, 0x2f
        /*00aa*/ 	.short	(.L_51 - .L_50)
	.align		4
.L_50:
        /*00ac*/ 	.word	index@(_ZN7cutlass13device_kernelIN5flash11enable_sm90INS1_16FlashAttnFwdSm90INS1_25CollectiveMainloopFwdSm90ILi2EN4cute5tupleIJNS5_1CILi1EEES8_S8_EEENS6_IJNS7_ILi128EEENS7_ILi80EEENS7_ILi256EEEEEELi256ENS_6half_tEfNS_4arch4Sm90ELb0ELb0ELb1ELb1ELb0ELb0ELb0ELb1ELb1ELb1ELb1ELb0EEENS1_21CollectiveEpilogueFwdINS6_IJSA_SC_SB_EEES9_SE_SG_Li256ELb1ELb1ELb1ELb0EEENS1_36VarlenDynamicPersistentTileSchedulerILi128ELi80ELi256ELi128ELb1ELb1ELb1ELb0ELb1ELb1EEEEEEEEEvNT_6ParamsE)
        /*00b0*/ 	.word	0x000000a8


	//----- nvinfo : EIATTR_FRAME_SIZE
	.align		4
.L_51:
        /*00b4*/ 	.byte	0x04, 0x11
        /*00b6*/ 	.short	(.L_53 - .L_52)
	.align		4
.L_52:
        /*00b8*/ 	.word	index@(_ZN7cutlass13device_kernelIN5flash11enable_sm90INS1_16FlashAttnFwdSm90INS1_25CollectiveMainloopFwdSm90ILi2EN4cute5tupleIJNS5_1CILi1EEES8_S8_EEENS6_IJNS7_ILi128EEENS7_ILi80EEENS7_ILi256EEEEEELi256ENS_6half_tEfNS_4arch4Sm90ELb0ELb0ELb1ELb1ELb0ELb0ELb0ELb1ELb1ELb1ELb1ELb0EEENS1_21CollectiveEpilogueFwdINS6_IJSA_SC_SB_EEES9_SE_SG_Li256ELb1ELb1ELb1ELb0EEENS1_36VarlenDynamicPersistentTileSchedulerILi128ELi80ELi256ELi128ELb1ELb1ELb1ELb0ELb1ELb1EEEEEEEEEvNT_6ParamsE)
        /*00bc*/ 	.word	0x00000078


	//----- nvinfo : EIATTR_REGCOUNT
	.align		4
.L_53:
        /*00c0*/ 	.byte	0x04, 0x2f
        /*00c2*/ 	.short	(.L_55 - .L_54)
	.align		4
.L_54:
        /*00c4*/ 	.word	index@(_ZN7cutlass13device_kernelIN5flash11enable_sm90INS1_16FlashAttnFwdSm90INS1_25CollectiveMainloopFwdSm90ILi2EN4cute5tupleIJNS5_1CILi1EEES8_S8_EEENS6_IJNS7_ILi128EEENS7_ILi80EEENS7_ILi256EEEEEELi256ENS_6half_tEfNS_4arch4Sm90ELb0ELb0ELb1ELb0ELb0ELb0ELb0ELb1ELb1ELb1ELb1ELb0EEENS1_21CollectiveEpilogueFwdINS6_IJSA_SC_SB_EEES9_SE_SG_Li256ELb0ELb1ELb1ELb0EEENS1_19SingleTileSchedulerILb0ELb1ELb1ELi128EEEEEEEEEvNT_6ParamsE)
        /*00c8*/ 	.word	0x000000a8


	//----- nvinfo : EIATTR_FRAME_SIZE
	.align		4
.L_55:
        /*00cc*/ 	.byte	0x04, 0x11
        /*00ce*/ 	.short	(.L_57 - .L_56)
	.align		4
.L_56:
        /*00d0*/ 	.word	index@(_ZN7cutlass13device_kernelIN5flash11enable_sm90INS1_16FlashAttnFwdSm90INS1_25CollectiveMainloopFwdSm90ILi2EN4cute5tupleIJNS5_1CILi1EEES8_S8_EEENS6_IJNS7_ILi128EEENS7_ILi80EEENS7_ILi256EEEEEELi256ENS_6half_tEfNS_4arch4Sm90ELb0ELb0ELb1ELb0ELb0ELb0ELb0ELb1ELb1ELb1ELb1ELb0EEENS1_21CollectiveEpilogueFwdINS6_IJSA_SC_SB_EEES9_SE_SG_Li256ELb0ELb1ELb1ELb0EEENS1_19SingleTileSchedulerILb0ELb1ELb1ELi128EEEEEEEEEvNT_6ParamsE)
        /*00d4*/ 	.word	0x00000018


	//----- nvinfo : EIATTR_MIN_STACK_SIZE
	.align		4
.L_57:
        /*00d8*/ 	.byte	0x04, 0x12
        /*00da*/ 	.short	(.L_59 - .L_58)
	.align		4
.L_58:
        /*00dc*/ 	.word	index@(_ZN7cutlass13device_kernelIN5flash11enable_sm90INS1_16FlashAttnFwdSm90INS1_25CollectiveMainloopFwdSm90ILi2EN4cute5tupleIJNS5_1CILi1EEES8_S8_EEENS6_IJNS7_ILi128EEENS7_ILi80EEENS7_ILi256EEEEEELi256ENS_6half_tEfNS_4arch4Sm90ELb0ELb0ELb1ELb0ELb0ELb0ELb0ELb1ELb1ELb1ELb1ELb0EEENS1_21CollectiveEpilogueFwdINS6_IJSA_SC_SB_EEES9_SE_SG_Li256ELb0ELb1ELb1ELb0EEENS1_19SingleTileSchedulerILb0ELb1ELb1ELi128EEEEEEEEEvNT_6ParamsE)
        /*00e0*/ 	.word	0x00000018


	//----- nvinfo : EIATTR_MIN_STACK_SIZE
	.align		4
.L_59:
        /*00e4*/ 	.byte	0x04, 0x12
        /*00e6*/ 	.short	(.L_61 - .L_60)
	.align		4
.L_60:
        /*00e8*/ 	.word	index@(_ZN7cutlass13device_kernelIN5flash11enable_sm90INS1_16FlashAttnFwdSm90INS1_25CollectiveMainloopFwdSm90ILi2EN4cute5tupleIJNS5_1CILi1EEES8_S8_EEENS6_IJNS7_ILi128EEENS7_ILi80EEENS7_ILi256EEEEEELi256ENS_6half_tEfNS_4arch4Sm90ELb0ELb0ELb1ELb1ELb0ELb0ELb0ELb1ELb1ELb1ELb1ELb0EEENS1_21CollectiveEpilogueFwdINS6_IJSA_SC_SB_EEES9_SE_SG_Li256ELb1ELb1ELb1ELb0EEENS1_36VarlenDynamicPersistentTileSchedulerILi128ELi80ELi256ELi128ELb1ELb1ELb1ELb0ELb1ELb1EEEEEEEEEvNT_6ParamsE)
        /*00ec*/ 	.word	0x00000078


	//----- nvinfo : EIATTR_MIN_STACK_SIZE
	.align		4
.L_61:
        /*00f0*/ 	.byte	0x04, 0x12
        /*00f2*/ 	.short	(.L_63 - .L_62)
	.align		4
.L_62:
        /*00f4*/ 	.word	index@(_ZN7cutlass13device_kernelIN5flash11enable_sm90INS1_16FlashAttnFwdSm90INS1_25CollectiveMainloopFwdSm90ILi2EN4cute5tupleIJNS5_1CILi1EEES8_S8_EEENS6_IJNS7_ILi128EEENS7_ILi80EEENS7_ILi256EEEEEELi256ENS_6half_tEfNS_4arch4Sm90ELb0ELb0ELb1ELb1ELb0ELb1ELb0ELb1ELb1ELb1ELb1ELb0EEENS1_21CollectiveEpilogueFwdINS6_IJSA_SC_SB_EEES9_SE_SG_Li256ELb1ELb1ELb1ELb0EEENS1_36VarlenDynamicPersistentTileSchedulerILi128ELi80ELi256ELi128ELb1ELb1ELb1ELb0ELb1ELb1EEEEEEEEEvNT_6ParamsE)
        /*00f8*/ 	.word	0x000001b0


	//----- nvinfo : EIATTR_MIN_STACK_SIZE
	.align		4
.L_63:
        /*00fc*/ 	.byte	0x04, 0x12
        /*00fe*/ 	.short	(.L_65 - .L_64)
	.align		4
.L_64:
        /*0100*/ 	.word	index@(_ZN7cutlass13device_kernelIN5flash11enable_sm90INS1_16FlashAttnFwdSm90INS1_25CollectiveMainloopFwdSm90ILi2EN4cute5tupleIJNS5_1CILi1EEES8_S8_EEENS6_IJNS7_ILi128EEENS7_ILi64EEENS7_ILi256EEEEEELi256ENS_6half_tEfNS_4arch4Sm90ELb0ELb1ELb1ELb0ELb0ELb0ELb0ELb1ELb1ELb1ELb1ELb0EEENS1_21CollectiveEpilogueFwdINS6_IJSA_SC_SB_EEES9_SE_SG_Li256ELb0ELb1ELb1ELb0EEENS1_19SingleTileSchedulerILb0ELb1ELb1ELi128EEEEEEEEEvNT_6ParamsE)
        /*0104*/ 	.word	0x00000010


	//----- nvinfo : EIATTR_MIN_STACK_SIZE
	.align		4
.L_65:
        /*0108*/ 	.byte	0x04, 0x12
        /*010a*/ 	.short	(.L_67 - .L_66)
	.align		4
.L_66:
        /*010c*/ 	.word	index@(_ZN7cutlass13device_kernelIN5flash11enable_sm90INS1_16FlashAttnFwdSm90INS1_25CollectiveMainloopFwdSm90ILi2EN4cute5tupleIJNS5_1CILi1EEES8_S8_EEENS6_IJNS7_ILi128EEENS7_ILi64EEENS7_ILi256EEEEEELi256ENS_6half_tEfNS_4arch4Sm90ELb0ELb1ELb1ELb1ELb0ELb0ELb0ELb1ELb1ELb1ELb1ELb0EEENS1_21CollectiveEpilogueFwdINS6_IJSA_SC_SB_EEES9_SE_SG_Li256ELb1ELb1ELb1ELb0EEENS1_36VarlenDynamicPersistentTileSchedulerILi128ELi64ELi256ELi128ELb1ELb1ELb1ELb1ELb0ELb1EEEEEEEEEvNT_6ParamsE)
        /*0110*/ 	.word	0x00000070


	//----- nvinfo : EIATTR_MIN_STACK_SIZE
	.align		4
.L_67:
        /*0114*/ 	.byte	0x04, 0x12
        /*0116*/ 	.short	(.L_69 - .L_68)
	.align		4
.L_68:
        /*0118*/ 	.word	index@(_ZN7cutlass13device_kernelIN5flash11enable_sm90INS1_16FlashAttnFwdSm90INS1_25CollectiveMainloopFwdSm90ILi2EN4cute5tupleIJNS5_1CILi1EEES8_S8_EEENS6_IJNS7_ILi128EEENS7_ILi64EEENS7_ILi256EEEEEELi256ENS_6half_tEfNS_4arch4Sm90ELb0ELb1ELb1ELb1ELb0ELb1ELb0ELb1ELb1ELb1ELb1ELb0EEENS1_21CollectiveEpilogueFwdINS6_IJSA_SC_SB_EEES9_SE_SG_Li256ELb1ELb1ELb1ELb0EEENS1_36VarlenDynamicPersistentTileSchedulerILi128ELi64ELi256ELi128ELb1ELb1ELb1ELb1ELb0ELb1EEEEEEEEEvNT_6ParamsE)
        /*011c*/ 	.word	0x000000a8


	//----- nvinfo : EIATTR_MIN_STACK_SIZE
	.align		4
.L_69:
        /*0120*/ 	.byte	0x04, 0x12
        /*0122*/ 	.short	(.L_71 - .L_70)
	.align		4
.L_70:
        /*0124*/ 	.word	index@(_ZN7cutlass13device_kernelIN5flash11enable_sm90INS1_16FlashAttnFwdSm90INS1_25CollectiveMainloopFwdSm90ILi2EN4cute5tupleIJNS5_1CILi1EEES8_S8_EEENS6_IJNS7_ILi128EEENS7_ILi80EEENS7_ILi256EEEEEELi256ENS_6half_tEfNS_4arch4Sm90ELb1ELb0ELb1ELb0ELb0ELb0ELb0ELb1ELb1ELb1ELb1ELb0EEENS1_21CollectiveEpilogueFwdINS6_IJSA_SC_SB_EEES9_SE_SG_Li256ELb0ELb1ELb1ELb0EEENS1_19SingleTileSchedulerILb0ELb1ELb1ELi128EEEEEEEEEvNT_6ParamsE)
        /*0128*/ 	.word	0x00000018


	//----- nvinfo : EIATTR_MIN_STACK_SIZE
	.align		4
.L_71:
        /*012c*/ 	.byte	0x04, 0x12
        /*012e*/ 	.short	(.L_73 - .L_72)
	.align		4
.L_72:
        /*0130*/ 	.word	index@(_ZN7cutlass13device_kernelIN5flash11enable_sm90INS1_16FlashAttnFwdSm90INS1_25CollectiveMainloopFwdSm90ILi2EN4cute5tupleIJNS5_1CILi1EEES8_S8_EEENS6_IJNS7_ILi128EEENS7_ILi80EEENS7_ILi256EEEEEELi256ENS_6half_tEfNS_4arch4Sm90ELb1ELb0ELb1ELb1ELb0ELb0ELb0ELb1ELb1ELb1ELb1ELb0EEENS1_21CollectiveEpilogueFwdINS6_IJSA_SC_SB_EEES9_SE_SG_Li256ELb1ELb1ELb1ELb0EEENS1_36VarlenDynamicPersistentTileSchedulerILi128ELi80ELi256ELi128ELb1ELb1ELb1ELb1ELb1ELb1EEEEEEEEEvNT_6ParamsE)
        /*0134*/ 	.word	0x00000070


	//----- nvinfo : EIATTR_MIN_STACK_SIZE
	.align		4
.L_73:
        /*0138*/ 	.byte	0x04, 0x12
        /*013a*/ 	.short	(.L_75 - .L_74)
	.align		4
.L_74:
        /*013c*/ 	.word	index@(_ZN7cutlass13device_kernelIN5flash11enable_sm90INS1_16FlashAttnFwdSm90INS1_25CollectiveMainloopFwdSm90ILi2EN4cute5tupleIJNS5_1CILi1EEES8_S8_EEENS6_IJNS7_ILi128EEENS7_ILi80EEENS7_ILi256EEEEEELi256ENS_6half_tEfNS_4arch4Sm90ELb1ELb0ELb1ELb1ELb0ELb1ELb0ELb1ELb1ELb1ELb1ELb0EEENS1_21CollectiveEpilogueFwdINS6_IJSA_SC_SB_EEES9_SE_SG_Li256ELb1ELb1ELb1ELb0EEENS1_36VarlenDynamicPersistentTileSchedulerILi128ELi80ELi256ELi128ELb1ELb1ELb1ELb1ELb1ELb1EEEEEEEEEvNT_6ParamsE)
        /*0140*/ 	.word	0x000000c0
.L_75:


//--------------------- .nv.compat                --------------------------
	.section	.nv.compat,"",@"SHT_CUDA_COMPAT_INFO"
	.align	4
        /*0000*/ 	.byte	0x02, 0x09, 0x01, 0x00, 0x02, 0x02, 0x04, 0x00, 0x02, 0x05, 0x05, 0x00, 0x03, 0x07, 0x01, 0x01
        /*0010*/ 	.byte	0x02, 0x03, 0x01, 0x00, 0x02, 0x06, 0x01, 0x00, 0x04, 0x0b, 0x08, 0x00, 0x00, 0x00, 0x00, 0x00
        /*0020*/ 	.byte	0x00, 0x00, 0x00, 0x00


//--------------------- .nv.info._ZN7cutlass13device_kernelIN5flash11enable_sm90INS1_16FlashAttnFwdSm90INS1_25CollectiveMainloopFwdSm90ILi2EN4cute5tupleIJNS5_1CILi1EEES8_S8_EEENS6_IJNS7_ILi128EEENS7_ILi80EEENS7_ILi256EEEEEELi256ENS_6half_tEfNS_4arch4Sm90ELb0ELb0ELb1ELb0ELb0ELb0ELb0ELb1ELb1ELb1ELb1ELb0EEENS1_21CollectiveEpilogueFwdINS6_IJSA_SC_SB_EEES9_SE_SG_Li256ELb0ELb1ELb1ELb0EEENS1_19SingleTileSchedulerILb0ELb1ELb1ELi128EEEEEEEEEvNT_6ParamsE --------------------------
	.section	.nv.info._ZN7cutlass13device_kernelIN5flash11enable_sm90INS1_16FlashAttnFwdSm90INS1_25CollectiveMainloopFwdSm90ILi2EN4cute5tupleIJNS5_1CILi1EEES8_S8_EEENS6_IJNS7_ILi128EEENS7_ILi80EEENS7_ILi256EEEEEELi256ENS_6half_tEfNS_4arch4Sm90ELb0ELb0ELb1ELb0ELb0ELb0ELb0ELb1ELb1ELb1ELb1ELb0EEENS1_21CollectiveEpilogueFwdINS6_IJSA_SC_SB_EEES9_SE_SG_Li256ELb0ELb1ELb1ELb0EEENS1_19SingleTileSchedulerILb0ELb1ELb1ELi128EEEEEEEEEvNT_6ParamsE,"",@"SHT_CUDA_INFO"
	.sectionflags	@""
	.align	4


	//----- nvinfo : EIATTR_CUDA_API_VERSION
	.align		4
        /*0000*/ 	.byte	0x04, 0x37
        /*0002*/ 	.short	(.L_77 - .L_76)
.L_76:
        /*0004*/ 	.word	0x00000082


	//----- nvinfo : EIATTR_KPARAM_INFO
	.align		4
.L_77:
        /*0008*/ 	.byte	0x04, 0x17
        /*000a*/ 	.short	(.L_79 - .L_78)
.L_78:
        /*000c*/ 	.word	0x00000000
        /*0010*/ 	.short	0x0000
        /*0012*/ 	.short	0x0070
        /*0014*/ 	.byte	0x00, 0xf0, 0x01, 0x28


	//----- nvinfo : EIATTR_SPARSE_MMA_MASK
	.align		4
.L_79:
        /*0018*/ 	.byte	0x03, 0x50
        /*001a*/ 	.short	0x0000


	//----- nvinfo : EIATTR_MAXREG_COUNT
	.align		4
        /*001c*/ 	.byte	0x03, 0x1b
        /*001e*/ 	.short	0x00a8


	//----- nvinfo : EIATTR_NUM_BARRIERS
	.align		4
        /*0020*/ 	.byte	0x02, 0x4c
        /*0022*/ 	.byte	0x09
	.zero		1


	//----- nvinfo : EIATTR_EXTERNS
	.align		4
        /*0024*/ 	.byte	0x04, 0x0f
        /*0026*/ 	.short	(.L_81 - .L_80)


	//   ....[0]....
	.align		4
.L_80:
        /*0028*/ 	.word	index@(__assertfail)


	//----- nvinfo : EIATTR_ANNOTATIONS
	.align		4
.L_81:
        /*002c*/ 	.byte	0x04, 0x55
        /*002e*/ 	.short	(.L_83 - .L_82)


	//   ....[0]....
.L_82:
        /*0030*/ 	.word	0x00000001
        /*0034*/ 	.byte	0x30, 0x09, 0x00, 0x00, 0x01, 0x00, 0x00, 0x00, 0x10, 0x14, 0x00, 0x00, 0x01, 0x00, 0x00, 0x00
        /* <DEDUP_REMOVED lines=9> */
        /*00d4*/ 	.byte	0x50, 0x11, 0x01, 0x00, 0x01, 0x00, 0x00, 0x00, 0x00, 0x18, 0x01, 0x00


	//----- nvinfo : EIATTR_MERCURY_ISA_VERSION
	.align		4
.L_83:
        /*00e0*/ 	.byte	0x03, 0x5f
        /*00e2*/ 	.short	0x0101


	//----- nvinfo : EIATTR_INT_WARP_WIDE_INSTR_OFFSETS
	.align		4
        /*00e4*/ 	.byte	0x04, 0x31
        /*00e6*/ 	.short	(.L_85 - .L_84)


	//   ....[0]....
.L_84:
        /*00e8*/ 	.word	0x00000120


	//   ....[1]....
        /*00ec*/ 	.word	0x00000160


	//   ....[2]....
        /*00f0*/ 	.word	0x00000220


	//----- nvinfo : EIATTR_COOP_GROUP_MASK_REGIDS
	.align		4
.L_85:
        /*00f4*/ 	.byte	0x04, 0x29
        /*00f6*/ 	.short	(.L_87 - .L_86)


	//   ....[0]....
.L_86:
        /*00f8*/ 	.word	0xffffffff


	//   ....[1]....
        /*00fc*/ 	.word	0xffffffff


	//   ....[2]....
        /*0100*/ 	.word	0xffffffff


	//   ....[3]....
        /*0104*/ 	.word	0xffffffff


	//   ....[4]....
        /*0108*/ 	.word	0xffffffff


	//   ....[5]....
        /*010c*/ 	.word	0xffffffff


	//   ....[6]....
        /*0110*/ 	.word	0xffffffff


	//   ....[7]....
        /*0114*/ 	.word	0xffffffff


	//   ....[8]....
        /*0118*/ 	.word	0xffffffff


	//   ....[9]....
        /*011c*/ 	.word	0xffffffff


	//   ....[10]....
        /*0120*/ 	.word	0xffffffff


	//   ....[11]....
        /*0124*/ 	.word	0xffffffff


	//   ....[12]....
        /*0128*/ 	.word	0xffffffff


	//   ....[13]....
        /*012c*/ 	.word	0xffffffff


	//   ....[14]....
        /*0130*/ 	.word	0xffffffff


	//   ....[15]....
        /*0134*/ 	.word	0xffffffff


	//   ....[16]....
        /*0138*/ 	.word	0xffffffff


	//   ....[17]....
        /*013c*/ 	.word	0xffffffff


	//   ....[18]....
        /*0140*/ 	.word	0xffffffff


	//   ....[19]....
        /*0144*/ 	.word	0xffffffff


	//   ....[20]....
        /*0148*/ 	.word	0xffffffff


	//   ....[21]....
        /*014c*/ 	.word	0xffffffff


	//   ....[22]....
        /*0150*/ 	.word	0xffffffff


	//   ....[23]....
        /*0154*/ 	.word	0xffffffff


	//   ....[24]....
        /*0158*/ 	.word	0xffffffff


	//   ....[25]....
        /*015c*/ 	.word	0xffffffff


	//   ....[26]....
        /*0160*/ 	.word	0xffffffff


	//   ....[27]....
        /*0164*/ 	.word	0xffffffff


	//   ....[28]....
        /*0168*/ 	.word	0xffffffff


	//   ....[29]....
        /*016c*/ 	.word	0xffffffff


	//   ....[30]....
        /*0170*/ 	.word	0xffffffff


	//   ....[31]....
        /*0174*/ 	.word	0xffffffff


	//   ....[32]....
        /*0178*/ 	.word	0xffffffff


	//   ....[33]....
        /*017c*/ 	.word	0xffffffff


	//   ....[34]....
        /*0180*/ 	.word	0xffffffff


	//   ....[35]....
        /*0184*/ 	.word	0xffffffff


	//   ....[36]....
        /*0188*/ 	.word	0xffffffff


	//   ....[37]....
        /*018c*/ 	.word	0xffffffff


	//   ....[38]....
        /*0190*/ 	.word	0xffffffff


	//   ....[39]....
        /*0194*/ 	.word	0xffffffff


	//   ....[40]....
        /*0198*/ 	.word	0xffffffff


	//   ....[41]....
        /*019c*/ 	.word	0xffffffff


	//   ....[42]....
        /*01a0*/ 	.word	0xffffffff


	//   ....[43]....
        /*01a4*/ 	.word	0xffffffff


	//   ....[44]....
        /*01a8*/ 	.word	0xffffffff


	//   ....[45]....
        /*01ac*/ 	.word	0xffffffff


	//   ....[46]....
        /*01b0*/ 	.word	0xffffffff


	//   ....[47]....
        /*01b4*/ 	.word	0x0500000f


	//   ....[48]....
        /*01b8*/ 	.word	0x0500000f


	//   ....[49]....
        /*01bc*/ 	.word	0x0500000f


	//   ....[50]....
        /*01c0*/ 	.word	0x0500000f


	//   ....[51]....
        /*01c4*/ 	.word	0x0500000f


	//   ....[52]....
        /*01c8*/ 	.word	0x0500000f


	//   ....[53]....
        /*01cc*/ 	.word	0x0500000f


	//   ....[54]....
        /*01d0*/ 	.word	0x0500000f


	//   ....[55]....
        /*01d4*/ 	.word	0x0500000f


	//   ....[56]....
        /*01d8*/ 	.word	0x0500000f


	//   ....[57]....
        /*01dc*/ 	.word	0x0500000f


	//   ....[58]....
        /*01e0*/ 	.word	0x0500000f


	//   ....[59]....
        /*01e4*/ 	.word	0x0500000f


	//   ....[60]....
        /*01e8*/ 	.word	0x0500000f


	//   ....[61]....
        /*01ec*/ 	.word	0x0500000f


	//   ....[62]....
        /*01f0*/ 	.word	0x0500000f


	//   ....[63]....
        /*01f4*/ 	.word	0x0500000f


	//   ....[64]....
        /*01f8*/ 	.word	0x0500000f


	//----- nvinfo : EIATTR_COOP_GROUP_INSTR_OFFSETS
	.align		4
.L_87:
        /*01fc*/ 	.byte	0x04, 0x28
        /*01fe*/ 	.short	(.L_89 - .L_88)


	//   ....[0]....
.L_88:
        /*0200*/ 	.word	0x00000060


	//   ....[1]....
        /*0204*/ 	.word	0x00000130


	//   ....[2]....
        /*0208*/ 	.word	0x00000230


	//   ....[3]....
        /*020c*/ 	.word	0x000003a0


	//   ....[4]....
        /*0210*/ 	.word	0x00000500


	//   ....[5]....
        /*0214*/ 	.word	0x00000620


	//   ....[6]....
        /*0218*/ 	.word	0x00000780


	//   ....[7]....
        /*021c*/ 	.word	0x00001230


	//   ....[8]....
        /*0220*/ 	.word	0x000046c0


	//   ....[9]....
        /*0224*/ 	.word	0x00004730


	//   ....[10]....
        /*0228*/ 	.word	0x00004a60


	//   ....[11]....
        /*022c*/ 	.word	0x00004ae0


	//   ....[12]....
        /*0230*/ 	.word	0x00008db0


	//   ....[13]....
        /*0234*/ 	.word	0x00008e10


	//   ....[14]....
        /*0238*/ 	.word	0x00008e70


	//   ....[15]....
        /*023c*/ 	.word	0x00008f80


	//   ....[16]....
        /*0240*/ 	.word	0x0000a1b0


	//   ....[17]....
        /*0244*/ 	.word	0x0000a1d0


	//   ....[18]....
        /*0248*/ 	.word	0x0000a260


	//   ....[19]....
        /*024c*/ 	.word	0x0000a2a0


	//   ....[20]....
        /*0250*/ 	.word	0x0000b4a0


	//   ....[21]....
        /*0254*/ 	.word	0x0000b500


	//   ....[22]....
        /*0258*/ 	.word	0x0000b540


	//   ....[23]....
        /*025c*/ 	.word	0x0000b580


	//   ....[24]....
        /*0260*/ 	.word	0x0000b590


	//   ....[25]....
        /*0264*/ 	.word	0x0000b5c0


	//   ....[26]....
        /*0268*/ 	.word	0x0000c230


	//   ....[27]....
        /*026c*/ 	.word	0x0000c240


	//   ....[28]....
        /*0270*/ 	.word	0x0000d270


	//   ....[29]....
        /*0274*/ 	.word	0x0000dc80


	//   ....[30]....
        /*0278*/ 	.word	0x0000e700


	//   ....[31]....
        /*027c*/ 	.word	0x0000e710


	//   ....[32]....
        /*0280*/ 	.word	0x0000e720


	//   ....[33]....
        /*0284*/ 	.word	0x0000e740


	//   ....[34]....
        /*0288*/ 	.word	0x0000e810


	//   ....[35]....
        /*028c*/ 	.word	0x0000e830


	//   ....[36]....
        /*0290*/ 	.word	0x0000e8b0


	//   ....[37]....
        /*0294*/ 	.word	0x0000e8d0


	//   ....[38]....
        /*0298*/ 	.word	0x0000e950


	//   ....[39]....
        /*029c*/ 	.word	0x0000e970


	//   ....[40]....
        /*02a0*/ 	.word	0x0000e9f0


	//   ....[41]....
        /*02a4*/ 	.word	0x0000ea10


	//   ....[42]....
        /*02a8*/ 	.word	0x0000ea90


	//   ....[43]....
        /*02ac*/ 	.word	0x0000eab0


	//   ....[44]....
        /*02b0*/ 	.word	0x0000eb30


	//   ....[45]....
        /*02b4*/ 	.word	0x0000eb40


	//   ....[46]....
        /*02b8*/ 	.word	0x00011790


	//   ....[47]....
        /*02bc*/ 	.word	0x00011c50


	//   ....[48]....
        /*02c0*/ 	.word	0x00011dd0


	//   ....[49]....
        /*02c4*/ 	.word	0x00011e20


	//   ....[50]....
        /*02c8*/ 	.word	0x00011f90


	//   ....[51]....
        /*02cc*/ 	.word	0x00012000


	//   ....[52]....
        /*02d0*/ 	.word	0x00012100


	//   ....[53]....
        /*02d4*/ 	.word	0x00012170


	//   ....[54]....
        /*02d8*/ 	.word	0x00012270


	//   ....[55]....
        /*02dc*/ 	.word	0x000122e0


	//   ....[56]....
        /*02e0*/ 	.word	0x000123e0


	//   ....[57]....
        /*02e4*/ 	.word	0x00012450


	//   ....[58]....
        /*02e8*/ 	.word	0x00012550


	//   ....[59]....
        /*02ec*/ 	.word	0x000125c0


	//   ....[60]....
        /*02f0*/ 	.word	0x000126c0


	//   ....[61]....
        /*02f4*/ 	.word	0x00012720


	//   ....[62]....
        /*02f8*/ 	.word	0x00012810


	//   ....[63]....
        /*02fc*/ 	.word	0x00012860


	//   ....[64]....
        /*0300*/ 	.word	0x00012c60


	//----- nvinfo : EIATTR_REG_RECONFIG
	.align		4
.L_89:
        /*0304*/ 	.byte	0x01, 0x54
	.zero		2


	//----- nvinfo : EIATTR_SYSCALL_OFFSETS
	.align		4
        /*0308*/ 	.byte	0x04, 0x46
        /*030a*/ 	.short	(.L_91 - .L_90)


	//   ....[0]....
.L_90:
        /*030c*/ 	.word	0x00001400


	//   ....[1]....
        /*0310*/ 	.word	0x0000d900


	//   ....[2]....
        /*0314*/ 	.word	0x0000da40


	//   ....[3]....
        /*0318*/ 	.word	0x0000db30


	//   ....[4]....
        /*031c*/ 	.word	0x0000e2e0


	//----- nvinfo : EIATTR_MBARRIER_INSTR_OFFSETS
	.align		4
.L_91:
        /*0320*/ 	.byte	0x04, 0x39
        /*0322*/ 	.short	(.L_93 - .L_92)


	//   ....[0]....
.L_92:
        /*0324*/ 	.word	0x00000250
        /*0328*/ 	.word	0x000000ff
        /*032c*/ 	.word	0x00038800
        /*0330*/ 	.short	0x0100
        /*0332*/ 	.byte	0x08
	.zero		1


	//   ....[1]....
        /*0334*/ 	.word	0x00000260
        /*0338*/ 	.word	0x000000ff
        /*033c*/ 	.word	0x00038820
        /*0340*/ 	.short	0x0100
        /*0342*/ 	.byte	0x08
	.zero		1


	//   ....[2]....
        /*0344*/ 	.word	0x00000350
        /*0348*/ 	.word	0x000000ff
        /*034c*/ 	.word	0x00038830
        /*0350*/ 	.short	0x0100
        /*0352*/ 	.byte	0x08
	.zero		1


	//   ....[3]....
        /*0354*/ 	.word	0x00000360
        /*0358*/ 	.word	0x000000ff
        /*035c*/ 	.word	0x00038840
        /*0360*/ 	.short	0x0100
        /*0362*/ 	.byte	0x08
	.zero		1


	//   ....[4]....
        /*0364*/ 	.word	0x00000370
        /*0368*/ 	.word	0x000000ff
        /*036c*/ 	.word	0x00038838
        /*0370*/ 	.short	0x0100
        /*0372*/ 	.byte	0x08
	.zero		1


	//   ....[5]....
        /*0374*/ 	.word	0x00000380
        /*0378*/ 	.word	0x000000ff
        /*037c*/ 	.word	0x00038848
        /*0380*/ 	.short	0x0100
        /*0382*/ 	.byte	0x08
	.zero		1


	//   ....[6]....
        /*0384*/ 	.word	0x000004b0
        /*0388*/ 	.word	0x000000ff
        /*038c*/ 	.word	0x00038850
        /*0390*/ 	.short	0x0100
        /*0392*/ 	.byte	0x08
	.zero		1


	//   ....[7]....
        /*0394*/ 	.word	0x000004c0
        /*0398*/ 	.word	0x000000ff
        /*039c*/ 	.word	0x00038860
        /*03a0*/ 	.short	0x0100
        /*03a2*/ 	.byte	0x08
	.zero		1


	//   ....[8]....
        /*03a4*/ 	.word	0x000004d0
        /*03a8*/ 	.word	0x000000ff
        /*03ac*/ 	.word	0x00038858
        /*03b0*/ 	.short	0x0100
        /*03b2*/ 	.byte	0x08
	.zero		1


	//   ....[9]....
        /*03b4*/ 	.word	0x000004e0
        /*03b8*/ 	.word	0x000000ff
        /*03bc*/ 	.word	0x00038868
        /*03c0*/ 	.short	0x0100
        /*03c2*/ 	.byte	0x08
	.zero		1


	//   ....[10]....
        /*03c4*/ 	.word	0x000005d0
        /*03c8*/ 	.word	0x000000ff
        /*03cc*/ 	.word	0x00038870
        /*03d0*/ 	.short	0x0100
        /*03d2*/ 	.byte	0x06
	.zero		1


	//   ....[11]....
        /*03d4*/ 	.word	0x000005e0
        /*03d8*/ 	.word	0x000000ff
        /*03dc*/ 	.word	0x00038880
        /*03e0*/ 	.short	0x0100
        /*03e2*/ 	.byte	0x06
	.zero		1


	//   ....[12]....
        /*03e4*/ 	.word	0x000005f0
        /*03e8*/ 	.word	0x000000ff
        /*03ec*/ 	.word	0x00038878
        /*03f0*/ 	.short	0x0100
        /*03f2*/ 	.byte	0x06
	.zero		1


	//   ....[13]....
        /*03f4*/ 	.word	0x00000600
        /*03f8*/ 	.word	0x000000ff
        /*03fc*/ 	.word	0x00038888
        /*0400*/ 	.short	0x0100
        /*0402*/ 	.byte	0x06
	.zero		1


	//   ....[14]....
        /*0404*/ 	.word	0x00000730
        /*0408*/ 	.word	0x000000ff
        /*040c*/ 	.word	0x00038890
        /*0410*/ 	.short	0x0100
        /*0412*/ 	.byte	0x08
	.zero		1


	//   ....[15]....
        /*0414*/ 	.word	0x00000740
        /*0418*/ 	.word	0x000000ff
        /*041c*/ 	.word	0x000388a0
        /*0420*/ 	.short	0x0100
        /*0422*/ 	.byte	0x08
	.zero		1


	//   ....[16]....
        /*0424*/ 	.word	0x00000750
        /*0428*/ 	.word	0x000000ff
        /*042c*/ 	.word	0x00038898
        /*0430*/ 	.short	0x0100
        /*0432*/ 	.byte	0x08
	.zero		1


	//   ....[17]....
        /*0434*/ 	.word	0x00000760
        /*0438*/ 	.word	0x000000ff
        /*043c*/ 	.word	0x000388a8
        /*0440*/ 	.short	0x0100
        /*0442*/ 	.byte	0x08
	.zero		1


	//   ....[18]....
        /*0444*/ 	.word	0x00000890
        /*0448*/ 	.word	0x000000ff
        /*044c*/ 	.word	0x000388b0
        /*0450*/ 	.short	0x0100
        /*0452*/ 	.byte	0x08
	.zero		1


	//   ....[19]....
        /*0454*/ 	.word	0x000008a0
        /*0458*/ 	.word	0x000000ff
        /*045c*/ 	.word	0x000388c0
        /*0460*/ 	.short	0x0100
        /*0462*/ 	.byte	0x08
	.zero		1


	//   ....[20]....
        /*0464*/ 	.word	0x000008b0
        /*0468*/ 	.word	0x000000ff
        /*046c*/ 	.word	0x000388b8
        /*0470*/ 	.short	0x0100
        /*0472*/ 	.byte	0x08
	.zero		1


	//   ....[21]....
        /*0474*/ 	.word	0x000008c0
        /*0478*/ 	.word	0x000000ff
        /*047c*/ 	.word	0x000388c8
        /*0480*/ 	.short	0x0100
        /*0482*/ 	.byte	0x08
	.zero		1


	//   ....[22]....
        /*0484*/ 	.word	0x00001440
        /*0488*/ 	.word	0x000000ff
        /*048c*/ 	.word	0x00038800
        /*0490*/ 	.short	0x010a
        /*0492*/ 	.byte	0x04
	.zero		1


	//   ....[23]....
        /*0494*/ 	.word	0x000014b0
        /*0498*/ 	.word	0x000000ff
        /*049c*/ 	.word	0x00038830
        /*04a0*/ 	.short	0x010a
        /*04a2*/ 	.byte	0x04
	.zero		1


	//   ....[24]....
        /*04a4*/ 	.word	0x00001540
        /*04a8*/ 	.word	0x000000ff
        /*04ac*/ 	.word	0x00038830
        /*04b0*/ 	.short	0x010a
        /*04b2*/ 	.byte	0x04
	.zero		1


	//   ....[25]....
        /*04b4*/ 	.word	0x00005010
        /*04b8*/ 	.word	0x00000000
        /*04bc*/ 	.word	0x00000000
        /*04c0*/ 	.short	0x0101
        /*04c2*/ 	.byte	0x3f
	.zero		1


	//   ....[26]....
        /*04c4*/ 	.word	0x00005a90
        /*04c8*/ 	.word	0x000000ff
        /*04cc*/ 	.word	0x00038830
        /*04d0*/ 	.short	0x010a
        /*04d2*/ 	.byte	0x06
	.zero		1


	//   ....[27]....
        /*04d4*/ 	.word	0x00005ae0
        /*04d8*/ 	.word	0x000000ff
        /*04dc*/ 	.word	0x00038830
        /*04e0*/ 	.short	0x010a
        /*04e2*/ 	.byte	0x06
	.zero		1


	//   ....[28]....
        /*04e4*/ 	.word	0x000083e0
        /*04e8*/ 	.word	0x000000ff
        /*04ec*/ 	.word	0x00038850
        /*04f0*/ 	.short	0x010a
        /*04f2*/ 	.byte	0x07
	.zero		1


	//   ....[29]....
        /*04f4*/ 	.word	0x00008420
        /*04f8*/ 	.word	0x000000ff
        /*04fc*/ 	.word	0x00038850
        /*0500*/ 	.short	0x010a
        /*0502*/ 	.byte	0x07
	.zero		1


	//   ....[30]....
        /*0504*/ 	.word	0x00009490
        /*0508*/ 	.word	0x0000009d
        /*050c*/ 	.word	0x00000000
        /*0510*/ 	.short	0x0101
        /*0512*/ 	.byte	0x3f
	.zero		1


	//   ....[31]....
        /*0514*/ 	.word	0x000094f0
        /*0518*/ 	.word	0x000000a1
        /*051c*/ 	.word	0x00000000
        /*0520*/ 	.short	0x0101
        /*0522*/ 	.byte	0x3f
	.zero		1


	//   ....[32]....
        /*0524*/ 	.word	0x0000a110
        /*0528*/ 	.word	0x0000000b
        /*052c*/ 	.word	0x00038850
        /*0530*/ 	.short	0x010a
        /*0532*/ 	.byte	0x3f
	.zero		1


	//   ....[33]....
        /*0534*/ 	.word	0x0000a150
        /*0538*/ 	.word	0x0000000b
        /*053c*/ 	.word	0x00038850
        /*0540*/ 	.short	0x010a
        /*0542*/ 	.byte	0x3f
	.zero		1


	//   ....[34]....
        /*0544*/ 	.word	0x0000a550
        /*0548*/ 	.word	0x0000000b
        /*054c*/ 	.word	0x00000000
        /*0550*/ 	.short	0x0101
        /*0552*/ 	.byte	0x3f
	.zero		1


	//   ....[35]....
        /*0554*/ 	.word	0x0000b5a0
        /*0558*/ 	.word	0x000000ff
        /*055c*/ 	.word	0x00000000
        /*0560*/ 	.short	0x0101
        /*0562*/ 	.byte	0x04
	.zero		1


	//   ....[36]....
        /*0564*/ 	.word	0x0000de90
        /*0568*/ 	.word	0x000000ff
        /*056c*/ 	.word	0x00038840
        /*0570*/ 	.short	0x010a
        /*0572*/ 	.byte	0x26
	.zero		1


	//   ....[37]....
        /*0574*/ 	.word	0x0000ecc0
        /*0578*/ 	.word	0x000000ff
        /*057c*/ 	.word	0x00038800
        /*0580*/ 	.short	0x0107
        /*0582*/ 	.byte	0x26
	.zero		1


	//   ....[38]....
        /*0584*/ 	.word	0x0000ed30
        /*0588*/ 	.word	0x000000ff
        /*058c*/ 	.word	0x00038800
        /*0590*/ 	.short	0x0101
        /*0592*/ 	.byte	0x26
	.zero		1


	//   ....[39]....
        /*0594*/ 	.word	0x0000ed50
        /*0598*/ 	.word	0x000000ff
        /*059c*/ 	.word	0x00038820
        /*05a0*/ 	.short	0x010a
        /*05a2*/ 	.byte	0x26
	.zero		1


	//   ....[40]....
        /*05a4*/ 	.word	0x0000f140
        /*05a8*/ 	.word	0x000000ff
        /*05ac*/ 	.word	0x00038848
        /*05b0*/ 	.short	0x010a
        /*05b2*/ 	.byte	0x26
	.zero		1


	//   ....[41]....
        /*05b4*/ 	.word	0x0000f5e0
        /*05b8*/ 	.word	0x000000ff
        /*05bc*/ 	.word	0x00038860
        /*05c0*/ 	.short	0x010a
        /*05c2*/ 	.byte	0x26
	.zero		1


	//   ....[42]....
        /*05c4*/ 	.word	0x0000fc90
        /*05c8*/ 	.word	0x000000ff
        /*05cc*/ 	.word	0x00038840
        /*05d0*/ 	.short	0x010a
        /*05d2*/ 	.byte	0x26
	.zero		1


	//   ....[43]....
        /*05d4*/ 	.word	0x00010130
        /*05d8*/ 	.word	0x000000ff
        /*05dc*/ 	.word	0x00038868
        /*05e0*/ 	.short	0x010a
        /*05e2*/ 	.byte	0x26
	.zero		1


	//   ....[44]....
        /*05e4*/ 	.word	0x00010830
        /*05e8*/ 	.word	0x000000ff
        /*05ec*/ 	.word	0x00038848
        /*05f0*/ 	.short	0x010a
        /*05f2*/ 	.byte	0x26
	.zero		1


	//   ....[45]....
        /*05f4*/ 	.word	0x00010cb0
        /*05f8*/ 	.word	0x000000ff
        /*05fc*/ 	.word	0x00038860
        /*0600*/ 	.short	0x010a
        /*0602*/ 	.byte	0x26
	.zero		1


	//   ....[46]....
        /*0604*/ 	.word	0x000111f0
        /*0608*/ 	.word	0x00000003
        /*060c*/ 	.word	0x00038860
        /*0610*/ 	.short	0x010a
        /*0612*/ 	.byte	0x3f
	.zero		1


	//   ....[47]....
        /*0614*/ 	.word	0x00011720
        /*0618*/ 	.word	0x00000002
        /*061c*/ 	.word	0x00038820
        /*0620*/ 	.short	0x010a
        /*0622*/ 	.byte	0x3f
	.zero		1


	//   ....[48]....
        /*0624*/ 	.word	0x000118a0
        /*0628*/ 	.word	0x00000006
        /*062c*/ 	.word	0x00000000
        /*0630*/ 	.short	0x010a
        /*0632*/ 	.byte	0x3f
	.zero		1


	//   ....[49]....
        /*0634*/ 	.word	0x00011910
        /*0638*/ 	.word	0x00000003
        /*063c*/ 	.word	0x00000000
        /*0640*/ 	.short	0x010a
        /*0642*/ 	.byte	0x3f
	.zero		1


	//   ....[50]....
        /*0644*/ 	.word	0x00011970
        /*0648*/ 	.word	0x00000000
        /*064c*/ 	.word	0x00000000
        /*0650*/ 	.short	0x010a
        /*0652*/ 	.byte	0x3f
	.zero		1


	//   ....[51]....
        /*0654*/ 	.word	0x000119a0
        /*0658*/ 	.word	0x00000003
        /*065c*/ 	.word	0x00000000
        /*0660*/ 	.short	0x010a
        /*0662*/ 	.byte	0x3f
	.zero		1


	//   ....[52]....
        /*0664*/ 	.word	0x00011a20
        /*0668*/ 	.word	0x00000003
        /*066c*/ 	.word	0x00038800
        /*0670*/ 	.short	0x010a
        /*0672*/ 	.byte	0x3f
	.zero		1


	//   ....[53]....
        /*0674*/ 	.word	0x00011a90
        /*0678*/ 	.word	0x00000003
        /*067c*/ 	.word	0x00038830
        /*0680*/ 	.short	0x010a
        /*0682*/ 	.byte	0x3f
	.zero		1


	//   ....[54]....
        /*0684*/ 	.word	0x00011b00
        /*0688*/ 	.word	0x00000007
        /*068c*/ 	.word	0x00038830
        /*0690*/ 	.short	0x010a
        /*0692*/ 	.byte	0x3f
	.zero		1


	//   ....[55]....
        /*0694*/ 	.word	0x00011b60
        /*0698*/ 	.word	0x00000003
        /*069c*/ 	.word	0x00038850
        /*06a0*/ 	.short	0x010a
        /*06a2*/ 	.byte	0x3f
	.zero		1


	//   ....[56]....
        /*06a4*/ 	.word	0x00011bb0
        /*06a8*/ 	.word	0x0000000b
        /*06ac*/ 	.word	0x00038850
        /*06b0*/ 	.short	0x010a
        /*06b2*/ 	.byte	0x3f
	.zero		1


	//   ....[57]....
        /*06b4*/ 	.word	0x00011d10
        /*06b8*/ 	.word	0x00000003
        /*06bc*/ 	.word	0x00038840
        /*06c0*/ 	.short	0x010a
        /*06c2*/ 	.byte	0x3f
	.zero		1


	//   ....[58]....
        /*06c4*/ 	.word	0x000128a0
        /*06c8*/ 	.word	0x00000003
        /*06cc*/ 	.word	0x00038820
        /*06d0*/ 	.short	0x010a
        /*06d2*/ 	.byte	0x3f
	.zero		1


	//   ....[59]....
        /*06d4*/ 	.word	0x00012900
        /*06d8*/ 	.word	0x00000003
        /*06dc*/ 	.word	0x00038848
        /*06e0*/ 	.short	0x010a
        /*06e2*/ 	.byte	0x3f
	.zero		1


	//   ....[60]....
        /*06e4*/ 	.word	0x00012960
        /*06e8*/ 	.word	0x00000003
        /*06ec*/ 	.word	0x00038860
        /*06f0*/ 	.short	0x010a
        /*06f2*/ 	.byte	0x3f
	.zero		1


	//   ....[61]....
        /*06f4*/ 	.word	0x000129c0
        /*06f8*/ 	.word	0x00000003
        /*06fc*/ 	.word	0x00038840
        /*0700*/ 	.short	0x010a
        /*0702*/ 	.byte	0x3f
	.zero		1


	//   ....[62]....
        /*0704*/ 	.word	0x00012a20
        /*0708*/ 	.word	0x00000003
        /*070c*/ 	.word	0x00038868
        /*0710*/ 	.short	0x010a
        /*0712*/ 	.byte	0x3f
	.zero		1


	//   ....[63]....
        /*0714*/ 	.word	0x00012a80
        /*0718*/ 	.word	0x00000003
        /*071c*/ 	.word	0x00038848
        /*0720*/ 	.short	0x010a
        /*0722*/ 	.byte	0x3f
	.zero		1


	//   ....[64]....
        /*0724*/ 	.word	0x00012ae0
        /*0728*/ 	.word	0x00000003
        /*072c*/ 	.word	0x00038860
        /*0730*/ 	.short	0x010a
        /*0732*/ 	.byte	0x3f
	.zero		1


	//   ....[65]....
        /*0734*/ 	.word	0x00012b30
        /*0738*/ 	.word	0x00000003
        /*073c*/ 	.word	0x00038860
        /*0740*/ 	.short	0x010a
        /*0742*/ 	.byte	0x3f
	.zero		1


	//   ....[66]....
        /*0744*/ 	.word	0x00012b80
        /*0748*/ 	.word	0x00000002
        /*074c*/ 	.word	0x00038820
        /*0750*/ 	.short	0x010a
        /*0752*/ 	.byte	0x3f
	.zero		1


	//   ....[67]....
        /*0754*/ 	.word	0x00012d20
        /*0758*/ 	.word	0x00000006
        /*075c*/ 	.word	0x00000000
        /*0760*/ 	.short	0x010a
        /*0762*/ 	.byte	0x3f
	.zero		1


	//   ....[68]....
        /*0764*/ 	.word	0x00012d70
        /*0768*/ 	.word	0x00000003
        /*076c*/ 	.word	0x00000000
        /*0770*/ 	.short	0x010a
        /*0772*/ 	.byte	0x3f
	.zero		1


	//   ....[69]....
        /*0774*/ 	.word	0x00012dc0
        /*0778*/ 	.word	0x00000000
        /*077c*/ 	.word	0x00000000
        /*0780*/ 	.short	0x010a
        /*0782*/ 	.byte	0x3f
	.zero		1


	//----- nvinfo : EIATTR_NUM_MBARRIERS
	.align		4
.L_93:
        /*0784*/ 	.byte	0x03, 0x38
        /*0786*/ 	.short	0x0016


	//----- nvinfo : EIATTR_EXIT_INSTR_OFFSETS
	.align		4
        /*0788*/ 	.byte	0x04, 0x1c
        /*078a*/ 	.short	(.L_95 - .L_94)


	//   ....[0]....
.L_94:
        /*078c*/ 	.word	0x000119f0


	//----- nvinfo : EIATTR_MAX_THREADS
	.align		4
.L_95:
        /*0790*/ 	.byte	0x04, 0x05
        /*0792*/ 	.short	(.L_97 - .L_96)
.L_96:
        /*0794*/ 	.word	0x00000180
        /*0798*/ 	.word	0x00000001
        /*079c*/ 	.word	0x00000001


	//----- nvinfo : EIATTR_CRS_STACK_SIZE
	.align		4
.L_97:
        /*07a0*/ 	.byte	0x04, 0x1e
        /*07a2*/ 	.short	(.L_99 - .L_98)
.L_98:
        /*07a4*/ 	.word	0x00000000


	//----- nvinfo : EIATTR_CBANK_PARAM_SIZE
	.align		4
.L_99:
        /*07a8*/ 	.byte	0x03, 0x19
        /*07aa*/ 	.short	0x0a70


	//----- nvinfo : EIATTR_PARAM_CBANK
	.align		4
        /*07ac*/ 	.byte	0x04, 0x0a
        /*07ae*/ 	.short	(.L_101 - .L_100)
	.align		4
.L_100:
        /*07b0*/ 	.word	index@(.nv.constant0._ZN7cutlass13device_kernelIN5flash11enable_sm90INS1_16FlashAttnFwdSm90INS1_25CollectiveMainloopFwdSm90ILi2EN4cute5tupleIJNS5_1CILi1EEES8_S8_EEENS6_IJNS7_ILi128EEENS7_ILi80EEENS7_ILi256EEEEEELi256ENS_6half_tEfNS_4arch4Sm90ELb0ELb0ELb1ELb0ELb0ELb0ELb0ELb1ELb1ELb1ELb1ELb0EEENS1_21CollectiveEpilogueFwdINS6_IJSA_SC_SB_EEES9_SE_SG_Li256ELb0ELb1ELb1ELb0EEENS1_19SingleTileSchedulerILb0ELb1ELb1ELi128EEEEEEEEEvNT_6ParamsE)
        /*07b4*/ 	.short	0x0210
        /*07b6*/ 	.short	0x0a70


	//----- nvinfo : EIATTR_SW_WAR
	.align		4
.L_101:
        /*07b8*/ 	.byte	0x04, 0x36
        /*07ba*/ 	.short	(.L_103 - .L_102)
.L_102:
        /*07bc*/ 	.word	0x00000008
.L_103:


//--------------------- .nv.info._ZN7cutlass13device_kernelIN5flash11enable_sm90INS1_16FlashAttnFwdSm90INS1_25CollectiveMainloopFwdSm90ILi2EN4cute5tupleIJNS5_1CILi1EEES8_S8_EEENS6_IJNS7_ILi128EEENS7_ILi80EEENS7_ILi256EEEEEELi256ENS_6half_tEfNS_4arch4Sm90ELb0ELb0ELb1ELb1ELb0ELb0ELb0ELb1ELb1ELb1ELb1ELb0EEENS1_21CollectiveEpilogueFwdINS6_IJSA_SC_SB_EEES9_SE_SG_Li256ELb1ELb1ELb1ELb0EEENS1_36VarlenDynamicPersistentTileSchedulerILi128ELi80ELi256ELi128ELb1ELb1ELb1ELb0ELb1ELb1EEEEEEEEEvNT_6ParamsE --------------------------
	.section	.nv.info._ZN7cutlass13device_kernelIN5flash11enable_sm90INS1_16FlashAttnFwdSm90INS1_25CollectiveMainloopFwdSm90ILi2EN4cute5tupleIJNS5_1CILi1EEES8_S8_EEENS6_IJNS7_ILi128EEENS7_ILi80EEENS7_ILi256EEEEEELi256ENS_6half_tEfNS_4arch4Sm90ELb0ELb0ELb1ELb1ELb0ELb0ELb0ELb1ELb1ELb1ELb1ELb0EEENS1_21CollectiveEpilogueFwdINS6_IJSA_SC_SB_EEES9_SE_SG_Li256ELb1ELb1ELb1ELb0EEENS1_36VarlenDynamicPersistentTileSchedulerILi128ELi80ELi256ELi128ELb1ELb1ELb1ELb0ELb1ELb1EEEEEEEEEvNT_6ParamsE,"",@"SHT_CUDA_INFO"
	.sectionflags	@""
	.align	4


	//----- nvinfo : EIATTR_CUDA_API_VERSION
	.align		4
        /*0000*/ 	.byte	0x04, 0x37
        /*0002*/ 	.short	(.L_105 - .L_104)
.L_104:
        /*0004*/ 	.word	0x00000082


	//----- nvinfo : EIATTR_KPARAM_INFO
	.align		4
.L_105:
        /*0008*/ 	.byte	0x04, 0x17
        /*000a*/ 	.short	(.L_107 - .L_106)
.L_106:
        /*000c*/ 	.word	0x00000000
        /*0010*/ 	.short	0x0000
        /*0012*/ 	.short	0x0070
        /*0014*/ 	.byte	0x00, 0xf0, 0x01, 0x2a


	//----- nvinfo : EIATTR_SPARSE_MMA_MASK
	.align		4
.L_107:
        /*0018*/ 	.byte	0x03, 0x50
        /*001a*/ 	.short	0x0000


	//----- nvinfo : EIATTR_MAXREG_COUNT
	.align		4
        /*001c*/ 	.byte	0x03, 0x1b
        /*001e*/ 	.short	0x00a8


	//----- nvinfo : EIATTR_NUM_BARRIERS
	.align		4
        /*0020*/ 	.byte	0x02, 0x4c
        /*0022*/ 	.byte	0x09
	.zero		1


	//----- nvinfo : EIATTR_EXTERNS
	.align		4
        /*0024*/ 	.byte	0x04, 0x0f
        /*0026*/ 	.short	(.L_109 - .L_108)


	//   ....[0]....
	.align		4
.L_108:
        /*0028*/ 	.word	index@(__assertfail)


	//----- nvinfo : EIATTR_ANNOTATIONS
	.align		4
.L_109:
        /*002c*/ 	.byte	0x04, 0x55
        /*002e*/ 	.short	(.L_111 - .L_110)


	//   ....[0]....
.L_110:
        /* <DEDUP_REMOVED lines=81> */


	//----- nvinfo : EIATTR_MERCURY_ISA_VERSION
	.align		4
.L_111:
        /*0530*/ 	.byte	0x03, 0x5f
        /*0532*/ 	.short	0x0101


	//----- nvinfo : EIATTR_UNUSED_LOAD_BYTE_OFFSET
	.align		4
        /*0534*/ 	.byte	0x04, 0x44
        /*0536*/ 	.short	(.L_113 - .L_112)


	//   ....[0]....
.L_112:
        /*0538*/ 	.word	0x00000a10
        /*053c*/ 	.word	0x0000fff0


	//   ....[1]....
        /*0540*/ 	.word	0x0000bc40
        /*0544*/ 	.word	0x0000fff0


	//----- nvinfo : EIATTR_INT_WARP_WIDE_INSTR_OFFSETS
	.align		4
.L_113:
        /*0548*/ 	.byte	0x04, 0x31
        /*054a*/ 	.short	(.L_115 - .L_114)


	//   ....[0]....
.L_114:
        /*054c*/ 	.word	0x00000130


	//   ....[1]....
        /*0550*/ 	.word	0x00000170


	//   ....[2]....
        /*0554*/ 	.word	0x000001e0


	//   ....[3]....
        /*0558*/ 	.word	0x000095b0


	//   ....[4]....
        /*055c*/ 	.word	0x00011f10


	//   ....[5]....
        /*0560*/ 	.word	0x00011fb0


	//   ....[6]....
        /*0564*/ 	.word	0x00016400


	//   ....[7]....
        /*0568*/ 	.word	0x00016470


	//----- nvinfo : EIATTR_COOP_GROUP_MASK_REGIDS
	.align		4
.L_115:
        /*056c*/ 	.byte	0x04, 0x29
        /*056e*/ 	.short	(.L_117 - .L_116)


	//   ....[0]....
.L_116:
        /*0570*/ 	.word	0xffffffff


	//   ....[1]....
        /*0574*/ 	.word	0xffffffff


	//   ....[2]....
        /*0578*/ 	.word	0xffffffff


	//   ....[3]....
        /*057c*/ 	.word	0xffffffff


	//   ....[4]....
        /*0580*/ 	.word	0xffffffff


	//   ....[5]....
        /*0584*/ 	.word	0xffffffff


	//   ....[6]....
        /*0588*/ 	.word	0xffffffff


	//   ....[7]....
        /*058c*/ 	.word	0xffffffff


	//   ....[8]....
        /*0590*/ 	.word	0xffffffff


	//   ....[9]....
        /*0594*/ 	.word	0xffffffff


	//   ....[10]....
        /*0598*/ 	.word	0xffffffff


	//   ....[11]....
        /*059c*/ 	.word	0xffffffff


	//   ....[12]....
        /*05a0*/ 	.word	0xffffffff


	//   ....[13]....
        /*05a4*/ 	.word	0xffffffff


	//   ....[14]....
        /*05a8*/ 	.word	0xffffffff


	//   ....[15]....
        /*05ac*/ 	.word	0xffffffff


	//   ....[16]....
        /*05b0*/ 	.word	0xffffffff


	//   ....[17]....
        /*05b4*/ 	.word	0xffffffff


	//   ....[18]....
        /*05b8*/ 	.word	0xffffffff


	//   ....[19]....
        /*05bc*/ 	.word	0xffffffff


	//   ....[20]....
        /*05c0*/ 	.word	0xffffffff


	//   ....[21]....
        /*05c4*/ 	.word	0xffffffff


	//   ....[22]....
        /*05c8*/ 	.word	0xffffffff


	//   ....[23]....
        /*05cc*/ 	.word	0xffffffff


	//   ....[24]....
        /*05d0*/ 	.word	0xffffffff


	//   ....[25]....
        /*05d4*/ 	.word	0xffffffff


	//   ....[26]....
        /*05d8*/ 	.word	0xffffffff


	//   ....[27]....
        /*05dc*/ 	.word	0xffffffff


	//   ....[28]....
        /*05e0*/ 	.word	0xffffffff


	//   ....[29]....
        /*05e4*/ 	.word	0xffffffff


	//   ....[30]....
        /*05e8*/ 	.word	0xffffffff


	//   ....[31]....
        /*05ec*/ 	.word	0xffffffff


	//   ....[32]....
        /*05f0*/ 	.word	0xffffffff


	//   ....[33]....
        /*05f4*/ 	.word	0xffffffff


	//   ....[34]....
        /*05f8*/ 	.word	0xffffffff


	//   ....[35]....
        /*05fc*/ 	.word	0xffffffff


	//   ....[36]....
        /*0600*/ 	.word	0xffffffff


	//   ....[37]....
        /*0604*/ 	.word	0xffffffff


	//   ....[38]....
        /*0608*/ 	.word	0xffffffff


	//   ....[39]....
        /*060c*/ 	.word	0xffffffff


	//   ....[40]....
        /*0610*/ 	.word	0xffffffff


	//   ....[41]....
        /*0614*/ 	.word	0xffffffff


	//   ....[42]....
        /*0618*/ 	.word	0xffffffff


	//   ....[43]....
        /*061c*/ 	.word	0xffffffff


	//   ....[44]....
        /*0620*/ 	.word	0xffffffff


	//   ....[45]....
        /*0624*/ 	.word	0xffffffff


	//   ....[46]....
        /*0628*/ 	.word	0xffffffff


	//   ....[47]....
        /*062c*/ 	.word	0xffffffff


	//   ....[48]....
        /*0630*/ 	.word	0xffffffff


	//   ....[49]....
        /*0634*/ 	.word	0xffffffff


	//   ....[50]....
        /*0638*/ 	.word	0xffffffff


	//   ....[51]....
        /*063c*/ 	.word	0xffffffff


	//   ....[52]....
        /*0640*/ 	.word	0xffffffff


	//   ....[53]....
        /*0644*/ 	.word	0xffffffff


	//   ....[54]....
        /*0648*/ 	.word	0xffffffff


	//   ....[55]....
        /*064c*/ 	.word	0xffffffff


	//   ....[56]....
        /*0650*/ 	.word	0xffffffff


	//   ....[57]....
        /*0654*/ 	.word	0xffffffff


	//   ....[58]....
        /*0658*/ 	.word	0xffffffff


	//   ....[59]....
        /*065c*/ 	.word	0xffffffff


	//   ....[60]....
        /*0660*/ 	.word	0xffffffff


	//   ....[61]....
        /*0664*/ 	.word	0xffffffff


	//   ....[62]....
        /*0668*/ 	.word	0xffffffff


	//   ....[63]....
        /*066c*/ 	.word	0xffffffff


	//   ....[64]....
        /*0670*/ 	.word	0xffffffff


	//   ....[65]....
        /*0674*/ 	.word	0xffffffff


	//   ....[66]....
        /*0678*/ 	.word	0xffffffff


	//   ....[67]....
        /*067c*/ 	.word	0xffffffff


	//   ....[68]....
        /*0680*/ 	.word	0xffffffff


	//   ....[69]....
        /*0684*/ 	.word	0xffffffff


	//   ....[70]....
        /*0688*/ 	.word	0xffffffff


	//   ....[71]....
        /*068c*/ 	.word	0xffffffff


	//   ....[72]....
        /*0690*/ 	.word	0xffffffff


	//   ....[73]....
        /*0694*/ 	.word	0xffffffff


	//   ....[74]....
        /*0698*/ 	.word	0xffffffff


	//   ....[75]....
        /*069c*/ 	.word	0xffffffff


	//   ....[76]....
        /*06a0*/ 	.word	0xffffffff


	//   ....[77]....
        /*06a4*/ 	.word	0xffffffff


	//   ....[78]....
        /*06a8*/ 	.word	0xffffffff


	//   ....[79]....
        /*06ac*/ 	.word	0xffffffff


	//   ....[80]....
        /*06b0*/ 	.word	0xffffffff


	//   ....[81]....
        /*06b4*/ 	.word	0xffffffff


	//   ....[82]....
        /*06b8*/ 	.word	0xffffffff


	//   ....[83]....
        /*06bc*/ 	.word	0xffffffff


	//   ....[84]....
        /*06c0*/ 	.word	0xffffffff


	//   ....[85]....
        /*06c4*/ 	.word	0xffffffff


	//   ....[86]....
        /*06c8*/ 	.word	0xffffffff


	//   ....[87]....
        /*06cc*/ 	.word	0xffffffff


	//   ....[88]....
        /*06d0*/ 	.word	0xffffffff


	//   ....[89]....
        /*06d4*/ 	.word	0xffffffff


	//   ....[90]....
        /*06d8*/ 	.word	0xffffffff


	//   ....[91]....
        /*06dc*/ 	.word	0xffffffff


	//   ....[92]....
        /*06e0*/ 	.word	0xffffffff


	//   ....[93]....
        /*06e4*/ 	.word	0xffffffff


	//   ....[94]....
        /*06e8*/ 	.word	0xffffffff


	//   ....[95]....
        /*06ec*/ 	.word	0xffffffff


	//   ....[96]....
        /*06f0*/ 	.word	0xffffffff


	//   ....[97]....
        /*06f4*/ 	.word	0x0500000f


	//   ....[98]....
        /*06f8*/ 	.word	0x0500000f


	//   ....[99]....
        /*06fc*/ 	.word	0x0500000f


	//   ....[100]....
        /*0700*/ 	.word	0x0500000f


	//   ....[101]....
        /*0704*/ 	.word	0x0500000f


	//   ....[102]....
        /*0708*/ 	.word	0x0500000f


	//   ....[103]....
        /*070c*/ 	.word	0x0500000f


	//   ....[104]....
        /*0710*/ 	.word	0x0500000f


	//   ....[105]....
        /*0714*/ 	.word	0x0500000f


	//   ....[106]....
        /*0718*/ 	.word	0x0500000f


	//   ....[107]....
        /*071c*/ 	.word	0x0500000f


	//   ....[108]....
        /*0720*/ 	.word	0x0500000f


	//   ....[109]....
        /*0724*/ 	.word	0x0500000f


	//   ....[110]....
        /*0728*/ 	.word	0x0500000f


	//   ....[111]....
        /*072c*/ 	.word	0x0500000f


	//   ....[112]....
        /*0730*/ 	.word	0x0500000f


	//   ....[113]....
        /*0734*/ 	.word	0x0500000f


	//   ....[114]....
        /*0738*/ 	.word	0x0500000f


	//   ....[115]....
        /*073c*/ 	.word	0x0500000f


	//   ....[116]....
        /*0740*/ 	.word	0x0500000f


	//   ....[117]....
        /*0744*/ 	.word	0x0500000f


	//   ....[118]....
        /*0748*/ 	.word	0x0500000f


	//   ....[119]....
        /*074c*/ 	.word	0x0500000f


	//   ....[120]....
        /*0750*/ 	.word	0x0500000f


	//   ....[121]....
        /*0754*/ 	.word	0x0500000f


	//   ....[122]....
        /*0758*/ 	.word	0x0500000f


	//   ....[123]....
        /*075c*/ 	.word	0x0500000f


	//   ....[124]....
        /*0760*/ 	.word	0x0500000f


	//   ....[125]....
        /*0764*/ 	.word	0x0500000f


	//   ....[126]....
        /*0768*/ 	.word	0x0500000f


	//   ....[127]....
        /*076c*/ 	.word	0x0500000f


	//   ....[128]....
        /*0770*/ 	.word	0x0500000f


	//   ....[129]....
        /*0774*/ 	.word	0x0500000f


	//   ....[130]....
        /*0778*/ 	.word	0x0500000f


	//   ....[131]....
        /*077c*/ 	.word	0x0500000f


	//   ....[132]....
        /*0780*/ 	.word	0x0500000f


	//----- nvinfo : EIATTR_COOP_GROUP_INSTR_OFFSETS
	.align		4
.L_117:
        /*0784*/ 	.byte	0x04, 0x28
        /*0786*/ 	.short	(.L_119 - .L_118)


	//   ....[0]....
.L_118:
        /*0788*/ 	.word	0x00000060


	//   ....[1]....
        /*078c*/ 	.word	0x00000140


	//   ....[2]....
        /*0790*/ 	.word	0x00000190


	//   ....[3]....
        /*0794*/ 	.word	0x000003c0


	//   ....[4]....
        /*0798*/ 	.word	0x00000520


	//   ....[5]....
        /*079c*/ 	.word	0x00000640


	//   ....[6]....
        /*07a0*/ 	.word	0x000007a0


	//   ....[7]....
        /*07a4*/ 	.word	0x00001df0


	//   ....[8]....
        /*07a8*/ 	.word	0x00005520


	//   ....[9]....
        /*07ac*/ 	.word	0x00005590


	//   ....[10]....
        /*07b0*/ 	.word	0x00005930


	//   ....[11]....
        /*07b4*/ 	.word	0x000059a0


	//   ....[12]....
        /*07b8*/ 	.word	0x000097f0


	//   ....[13]....
        /*07bc*/ 	.word	0x00009850


	//   ....[14]....
        /*07c0*/ 	.word	0x00009de0


	//   ....[15]....
        /*07c4*/ 	.word	0x00009e40


	//   ....[16]....
        /*07c8*/ 	.word	0x0000af50


	//   ....[17]....
        /*07cc*/ 	.word	0x0000afe0


	//   ....[18]....
        /*07d0*/ 	.word	0x0000b230


	//   ....[19]....
        /*07d4*/ 	.word	0x0000b240


	//   ....[20]....
        /*07d8*/ 	.word	0x0000ce60


	//   ....[21]....
        /*07dc*/ 	.word	0x0000ce80


	//   ....[22]....
        /*07e0*/ 	.word	0x0000ce90


	//   ....[23]....
        /*07e4*/ 	.word	0x0000ceb0


	//   ....[24]....
        /*07e8*/ 	.word	0x0000d9c0


	//   ....[25]....
        /*07ec*/ 	.word	0x0000d9f0


	//   ....[26]....
        /*07f0*/ 	.word	0x0000db90


	//   ....[27]....
        /*07f4*/ 	.word	0x0000dbb0


	//   ....[28]....
        /*07f8*/ 	.word	0x0000dd00


	//   ....[29]....
        /*07fc*/ 	.word	0x0000dd20


	//   ....[30]....
        /*0800*/ 	.word	0x0000de80


	//   ....[31]....
        /*0804*/ 	.word	0x0000dea0


	//   ....[32]....
        /*0808*/ 	.word	0x0000e470


	//   ....[33]....
        /*080c*/ 	.word	0x0000e4b0


	//   ....[34]....
        /*0810*/ 	.word	0x0000ee20


	//   ....[35]....
        /*0814*/ 	.word	0x0000ee30


	//   ....[36]....
        /*0818*/ 	.word	0x000101e0


	//   ....[37]....
        /*081c*/ 	.word	0x00010210


	//   ....[38]....
        /*0820*/ 	.word	0x00010390


	//   ....[39]....
        /*0824*/ 	.word	0x000103b0


	//   ....[40]....
        /*0828*/ 	.word	0x00010500


	//   ....[41]....
        /*082c*/ 	.word	0x00010520


	//   ....[42]....
        /*0830*/ 	.word	0x00010680


	//   ....[43]....
        /*0834*/ 	.word	0x000106a0


	//   ....[44]....
        /*0838*/ 	.word	0x00010880


	//   ....[45]....
        /*083c*/ 	.word	0x00010ab0


	//   ....[46]....
        /*0840*/ 	.word	0x00010ae0


	//   ....[47]....
        /*0844*/ 	.word	0x00010b10


	//   ....[48]....
        /*0848*/ 	.word	0x00010b40


	//   ....[49]....
        /*084c*/ 	.word	0x00010b70


	//   ....[50]....
        /*0850*/ 	.word	0x00010ba0


	//   ....[51]....
        /*0854*/ 	.word	0x00010d50


	//   ....[52]....
        /*0858*/ 	.word	0x00010d80


	//   ....[53]....
        /*085c*/ 	.word	0x00010db0


	//   ....[54]....
        /*0860*/ 	.word	0x00010de0


	//   ....[55]....
        /*0864*/ 	.word	0x00010e10


	//   ....[56]....
        /*0868*/ 	.word	0x00010e40


	//   ....[57]....
        /*086c*/ 	.word	0x00010ed0


	//   ....[58]....
        /*0870*/ 	.word	0x00010f00


	//   ....[59]....
        /*0874*/ 	.word	0x00010f10


	//   ....[60]....
        /*0878*/ 	.word	0x00010fc0


	//   ....[61]....
        /*087c*/ 	.word	0x00012510


	//   ....[62]....
        /*0880*/ 	.word	0x00013150


	//   ....[63]....
        /*0884*/ 	.word	0x000131a0


	//   ....[64]....
        /*0888*/ 	.word	0x00013270


	//   ....[65]....
        /*088c*/ 	.word	0x00013280


	//   ....[66]....
        /*0890*/ 	.word	0x00013330


	//   ....[67]....
        /*0894*/ 	.word	0x00013340


	//   ....[68]....
        /*0898*/ 	.word	0x000133f0


	//   ....[69]....
        /*089c*/ 	.word	0x00013400


	//   ....[70]....
        /*08a0*/ 	.word	0x000134b0


	//   ....[71]....
        /*08a4*/ 	.word	0x000134c0


	//   ....[72]....
        /*08a8*/ 	.word	0x00013570


	//   ....[73]....
        /*08ac*/ 	.word	0x00013580


	//   ....[74]....
        /*08b0*/ 	.word	0x00013630


	//   ....[75]....
        /*08b4*/ 	.word	0x00013640


	//   ....[76]....
        /*08b8*/ 	.word	0x00013690


	//   ....[77]....
        /*08bc*/ 	.word	0x000136e0


	//   ....[78]....
        /*08c0*/ 	.word	0x00016d40


	//   ....[79]....
        /*08c4*/ 	.word	0x00016d70


	//   ....[80]....
        /*08c8*/ 	.word	0x00016dd0


	//   ....[81]....
        /*08cc*/ 	.word	0x00016e00


	//   ....[82]....
        /*08d0*/ 	.word	0x00016e30


	//   ....[83]....
        /*08d4*/ 	.word	0x00016e60


	//   ....[84]....
        /*08d8*/ 	.word	0x00016e90


	//   ....[85]....
        /*08dc*/ 	.word	0x00016ec0


	//   ....[86]....
        /*08e0*/ 	.word	0x00017090


	//   ....[87]....
        /*08e4*/ 	.word	0x000170c0


	//   ....[88]....
        /*08e8*/ 	.word	0x000170f0


	//   ....[89]....
        /*08ec*/ 	.word	0x00017120


	//   ....[90]....
        /*08f0*/ 	.word	0x00017150


	//   ....[91]....
        /*08f4*/ 	.word	0x00017180


	//   ....[92]....
        /*08f8*/ 	.word	0x00017240


	//   ....[93]....
        /*08fc*/ 	.word	0x00017260


	//   ....[94]....
        /*0900*/ 	.word	0x00017270


	//   ....[95]....
        /*0904*/ 	.word	0x000172d0


	//   ....[96]....
        /*0908*/ 	.word	0x000179f0


	//   ....[97]....
        /*090c*/ 	.word	0x00017ee0


	//   ....[98]....
        /*0910*/ 	.word	0x000180c0


	//   ....[99]....
        /*0914*/ 	.word	0x00018110


	//   ....[100]....
        /*0918*/ 	.word	0x00018250


	//   ....[101]....
        /*091c*/ 	.word	0x000182a0


	//   ....[102]....
        /*0920*/ 	.word	0x000183e0


	//   ....[103]....
        /*0924*/ 	.word	0x00018430


	//   ....[104]....
        /*0928*/ 	.word	0x00018570


	//   ....[105]....
        /*092c*/ 	.word	0x000185c0


	//   ....[106]....
        /*0930*/ 	.word	0x00018700


	//   ....[107]....
        /*0934*/ 	.word	0x00018750


	//   ....[108]....
        /*0938*/ 	.word	0x00018890


	//   ....[109]....
        /*093c*/ 	.word	0x000188e0


	//   ....[110]....
        /*0940*/ 	.word	0x00018a00


	//   ....[111]....
        /*0944*/ 	.word	0x00018a70


	//   ....[112]....
        /*0948*/ 	.word	0x00018b90


	//   ....[113]....
        /*094c*/ 	.word	0x00018be0


	//   ....[114]....
        /*0950*/ 	.word	0x00018f10


	//   ....[115]....
        /*0954*/ 	.word	0x00018fb0


	//   ....[116]....
        /*0958*/ 	.word	0x00019160


	//   ....[117]....
        /*095c*/ 	.word	0x000191e0


	//   ....[118]....
        /*0960*/ 	.word	0x00019260


	//   ....[119]....
        /*0964*/ 	.word	0x000192e0


	//   ....[120]....
        /*0968*/ 	.word	0x00019360


	//   ....[121]....
        /*096c*/ 	.word	0x000193f0


	//   ....[122]....
        /*0970*/ 	.word	0x00019490


	//   ....[123]....
        /*0974*/ 	.word	0x00019540


	//   ....[124]....
        /*0978*/ 	.word	0x000195c0


	//   ....[125]....
        /*097c*/ 	.word	0x00019640


	//   ....[126]....
        /*0980*/ 	.word	0x000196c0


	//   ....[127]....
        /*0984*/ 	.word	0x00019750


	//   ....[128]....
        /*0988*/ 	.word	0x000197d0


	//   ....[129]....
        /*098c*/ 	.word	0x00019870


	//   ....[130]....
        /*0990*/ 	.word	0x000198c0


	//   ....[131]....
        /*0994*/ 	.word	0x00019950


	//   ....[132]....
        /*0998*/ 	.word	0x00019a80


	//----- nvinfo : EIATTR_REG_RECONFIG
	.align		4
.L_119:
        /*099c*/ 	.byte	0x01, 0x54
	.zero		2


	//----- nvinfo : EIATTR_SYSCALL_OFFSETS
	.align		4
        /*09a0*/ 	.byte	0x04, 0x46
        /*09a2*/ 	.short	(.L_121 - .L_120)


	//   ....[0]....
.L_120:
        /*09a4*/ 	.word	0x00001f70


	//   ....[1]....
        /*09a8*/ 	.word	0x00012120


	//   ....[2]....
        /*09ac*/ 	.word	0x00012270


	//   ....[3]....
        /*09b0*/ 	.word	0x00012370


	//   ....[4]....
        /*09b4*/ 	.word	0x00012d00


	//----- nvinfo : EIATTR_MBARRIER_INSTR_OFFSETS
	.align		4
.L_121:
        /*09b8*/ 	.byte	0x04, 0x39
        /*09ba*/ 	.short	(.L_123 - .L_122)


	//   ....[0]....
.L_122:
        /*09bc*/ 	.word	0x00000270
        /*09c0*/ 	.word	0x000000ff
        /*09c4*/ 	.word	0x00038800
        /*09c8*/ 	.short	0x0100
        /*09ca*/ 	.byte	0x08
	.zero		1


	//   ....[1]....
        /*09cc*/ 	.word	0x00000280
        /*09d0*/ 	.word	0x000000ff
        /*09d4*/ 	.word	0x00038820
        /*09d8*/ 	.short	0x0100
        /*09da*/ 	.byte	0x08
	.zero		1


	//   ....[2]....
        /*09dc*/ 	.word	0x00000370
        /*09e0*/ 	.word	0x000000ff
        /*09e4*/ 	.word	0x00038830
        /*09e8*/ 	.short	0x0100
        /*09ea*/ 	.byte	0x08
	.zero		1


	//   ....[3]....
        /*09ec*/ 	.word	0x00000380
        /*09f0*/ 	.word	0x000000ff
        /*09f4*/ 	.word	0x00038840
        /*09f8*/ 	.short	0x0100
        /*09fa*/ 	.byte	0x08
	.zero		1


	//   ....[4]....
        /*09fc*/ 	.word	0x00000390
        /*0a00*/ 	.word	0x000000ff
        /*0a04*/ 	.word	0x00038838
        /*0a08*/ 	.short	0x0100
        /*0a0a*/ 	.byte	0x08
	.zero		1


	//   ....[5]....
        /*0a0c*/ 	.word	0x000003a0
        /*0a10*/ 	.word	0x000000ff
        /*0a14*/ 	.word	0x00038848
        /*0a18*/ 	.short	0x0100
        /*0a1a*/ 	.byte	0x08
	.zero		1


	//   ....[6]....
        /*0a1c*/ 	.word	0x000004d0
        /*0a20*/ 	.word	0x000000ff
        /*0a24*/ 	.word	0x00038850
        /*0a28*/ 	.short	0x0100
        /*0a2a*/ 	.byte	0x08
	.zero		1


	//   ....[7]....
        /*0a2c*/ 	.word	0x000004e0
        /*0a30*/ 	.word	0x000000ff
        /*0a34*/ 	.word	0x00038860
        /*0a38*/ 	.short	0x0100
        /*0a3a*/ 	.byte	0x08
	.zero		1


	//   ....[8]....
        /*0a3c*/ 	.word	0x000004f0
        /*0a40*/ 	.word	0x000000ff
        /*0a44*/ 	.word	0x00038858
        /*0a48*/ 	.short	0x0100
        /*0a4a*/ 	.byte	0x08
	.zero		1


	//   ....[9]....
        /*0a4c*/ 	.word	0x00000500
        /*0a50*/ 	.word	0x000000ff
        /*0a54*/ 	.word	0x00038868
        /*0a58*/ 	.short	0x0100
        /*0a5a*/ 	.byte	0x08
	.zero		1


	//   ....[10]....
        /*0a5c*/ 	.word	0x000005f0
        /*0a60*/ 	.word	0x000000ff
        /*0a64*/ 	.word	0x00038870
        /*0a68*/ 	.short	0x0100
        /*0a6a*/ 	.byte	0x06
	.zero		1


	//   ....[11]....
        /*0a6c*/ 	.word	0x00000600
        /*0a70*/ 	.word	0x000000ff
        /*0a74*/ 	.word	0x00038880
        /*0a78*/ 	.short	0x0100
        /*0a7a*/ 	.byte	0x06
	.zero		1


	//   ....[12]....
        /*0a7c*/ 	.word	0x00000610
        /*0a80*/ 	.word	0x000000ff
        /*0a84*/ 	.word	0x00038878
        /*0a88*/ 	.short	0x0100
        /*0a8a*/ 	.byte	0x06
	.zero		1


	//   ....[13]....
        /*0a8c*/ 	.word	0x00000620
        /*0a90*/ 	.word	0x000000ff
        /*0a94*/ 	.word	0x00038888
        /*0a98*/ 	.short	0x0100
        /*0a9a*/ 	.byte	0x06
	.zero		1


	//   ....[14]....
        /*0a9c*/ 	.word	0x00000750
        /*0aa0*/ 	.word	0x000000ff
        /*0aa4*/ 	.word	0x00038890
        /*0aa8*/ 	.short	0x0100
        /*0aaa*/ 	.byte	0x08
	.zero		1


	//   ....[15]....
        /*0aac*/ 	.word	0x00000760
        /*0ab0*/ 	.word	0x000000ff
        /*0ab4*/ 	.word	0x000388a0
        /*0ab8*/ 	.short	0x0100
        /*0aba*/ 	.byte	0x08
	.zero		1


	//   ....[16]....
        /*0abc*/ 	.word	0x00000770
        /*0ac0*/ 	.word	0x000000ff
        /*0ac4*/ 	.word	0x00038898
        /*0ac8*/ 	.short	0x0100
        /*0aca*/ 	.byte	0x08
	.zero		1


	//   ....[17]....
        /*0acc*/ 	.word	0x00000780
        /*0ad0*/ 	.word	0x000000ff
        /*0ad4*/ 	.word	0x000388a8
        /*0ad8*/ 	.short	0x0100
        /*0ada*/ 	.byte	0x08
	.zero		1


	//   ....[18]....
        /*0adc*/ 	.word	0x000008b0
        /*0ae0*/ 	.word	0x000000ff
        /*0ae4*/ 	.word	0x000388b0
        /*0ae8*/ 	.short	0x0100
        /*0aea*/ 	.byte	0x08
	.zero		1


	//   ....[19]....
        /*0aec*/ 	.word	0x000008c0
        /*0af0*/ 	.word	0x000000ff
        /*0af4*/ 	.word	0x000388c0
        /*0af8*/ 	.short	0x0100
        /*0afa*/ 	.byte	0x08
	.zero		1


	//   ....[20]....
        /*0afc*/ 	.word	0x000008d0
        /*0b00*/ 	.word	0x000000ff
        /*0b04*/ 	.word	0x000388b8
        /*0b08*/ 	.short	0x0100
        /*0b0a*/ 	.byte	0x08
	.zero		1


	//   ....[21]....
        /*0b0c*/ 	.word	0x000008e0
        /*0b10*/ 	.word	0x000000ff
        /*0b14*/ 	.word	0x000388c8
        /*0b18*/ 	.short	0x0100
        /*0b1a*/ 	.byte	0x08
	.zero		1


	//   ....[22]....
        /*0b1c*/ 	.word	0x00002030
        /*0b20*/ 	.word	0x00000005
        /*0b24*/ 	.word	0x00038800
        /*0b28*/ 	.short	0x010a
        /*0b2a*/ 	.byte	0x3f
	.zero		1


	//   ....[23]....
        /*0b2c*/ 	.word	0x000020d0
        /*0b30*/ 	.word	0x00000000
        /*0b34*/ 	.word	0x00038830
        /*0b38*/ 	.short	0x010a
        /*0b3a*/ 	.byte	0x3f
	.zero		1


	//   ....[24]....
        /*0b3c*/ 	.word	0x00002150
        /*0b40*/ 	.word	0x00000000
        /*0b44*/ 	.word	0x00038830
        /*0b48*/ 	.short	0x010a
        /*0b4a*/ 	.byte	0x3f
	.zero		1


	//   ....[25]....
        /*0b4c*/ 	.word	0x000052a0
        /*0b50*/ 	.word	0x00000000
        /*0b54*/ 	.word	0x00000000
        /*0b58*/ 	.short	0x0101
        /*0b5a*/ 	.byte	0x3f
	.zero		1


	//   ....[26]....
        /*0b5c*/ 	.word	0x00006840
        /*0b60*/ 	.word	0x000000ff
        /*0b64*/ 	.word	0x00038830
        /*0b68*/ 	.short	0x010a
        /*0b6a*/ 	.byte	0x3d
	.zero		1


	//   ....[27]....
        /*0b6c*/ 	.word	0x00006880
        /*0b70*/ 	.word	0x000000ff
        /*0b74*/ 	.word	0x00038830
        /*0b78*/ 	.short	0x010a
        /*0b7a*/ 	.byte	0x3d
	.zero		1


	//   ....[28]....
        /*0b7c*/ 	.word	0x00009140
        /*0b80*/ 	.word	0x000000ff
        /*0b84*/ 	.word	0x00038850
        /*0b88*/ 	.short	0x010a
        /*0b8a*/ 	.byte	0x06
	.zero		1


	//   ....[29]....
        /*0b8c*/ 	.word	0x00009180
        /*0b90*/ 	.word	0x000000ff
        /*0b94*/ 	.word	0x00038850
        /*0b98*/ 	.short	0x010a
        /*0b9a*/ 	.byte	0x06
	.zero		1


	//   ....[30]....
        /*0b9c*/ 	.word	0x0000a0e0
        /*0ba0*/ 	.word	0x000000ff
        /*0ba4*/ 	.word	0x00000000
        /*0ba8*/ 	.short	0x0101
        /*0baa*/ 	.byte	0x3d
	.zero		1


	//   ....[31]....
        /*0bac*/ 	.word	0x0000a140
        /*0bb0*/ 	.word	0x000000ff
        /*0bb4*/ 	.word	0x00000000
        /*0bb8*/ 	.short	0x0101
        /*0bba*/ 	.byte	0x06
	.zero		1


	//   ....[32]....
        /*0bbc*/ 	.word	0x0000ae80
        /*0bc0*/ 	.word	0x00000000
        /*0bc4*/ 	.word	0x00038850
        /*0bc8*/ 	.short	0x010a
        /*0bca*/ 	.byte	0x3f
	.zero		1


	//   ....[33]....
        /*0bcc*/ 	.word	0x0000aec0
        /*0bd0*/ 	.word	0x00000000
        /*0bd4*/ 	.word	0x00038850
        /*0bd8*/ 	.short	0x010a
        /*0bda*/ 	.byte	0x3f
	.zero		1


	//   ....[34]....
        /*0bdc*/ 	.word	0x0000b3e0
        /*0be0*/ 	.word	0x0000000b
        /*0be4*/ 	.word	0x00000000
        /*0be8*/ 	.short	0x0101
        /*0bea*/ 	.byte	0x3f
	.zero		1


	//   ....[35]....
        /*0bec*/ 	.word	0x0000d9d0
        /*0bf0*/ 	.word	0x000000ff
        /*0bf4*/ 	.word	0x00000000
        /*0bf8*/ 	.short	0x0101
        /*0bfa*/ 	.byte	0x08
	.zero		1


	//   ....[36]....
        /*0bfc*/ 	.word	0x0000e2b0
        /*0c00*/ 	.word	0x000000ff
        /*0c04*/ 	.word	0x00000000
        /*0c08*/ 	.short	0x0101
        /*0c0a*/ 	.byte	0x08
	.zero		1


	//   ....[37]....
        /*0c0c*/ 	.word	0x00012770
        /*0c10*/ 	.word	0x00000000
        /*0c14*/ 	.word	0x00038840
        /*0c18*/ 	.short	0x010a
        /*0c1a*/ 	.byte	0x3f
	.zero		1


	//   ....[38]....
        /*0c1c*/ 	.word	0x000137e0
        /*0c20*/ 	.word	0x00000012
        /*0c24*/ 	.word	0x00038800
        /*0c28*/ 	.short	0x0107
        /*0c2a*/ 	.byte	0x3f
	.zero		1


	//   ....[39]....
        /*0c2c*/ 	.word	0x000138f0
        /*0c30*/ 	.word	0x00000012
        /*0c34*/ 	.word	0x00038800
        /*0c38*/ 	.short	0x0101
        /*0c3a*/ 	.byte	0x3f
	.zero		1


	//   ....[40]....
        /*0c3c*/ 	.word	0x00013910
        /*0c40*/ 	.word	0x00000012
        /*0c44*/ 	.word	0x00038820
        /*0c48*/ 	.short	0x010a
        /*0c4a*/ 	.byte	0x3f
	.zero		1


	//   ....[41]....
        /*0c4c*/ 	.word	0x00013ce0
        /*0c50*/ 	.word	0x00000003
        /*0c54*/ 	.word	0x00038840
        /*0c58*/ 	.short	0x010a
        /*0c5a*/ 	.byte	0x3f
	.zero		1


	//   ....[42]....
        /*0c5c*/ 	.word	0x00014280
        /*0c60*/ 	.word	0x00000003
        /*0c64*/ 	.word	0x00000060
        /*0c68*/ 	.short	0x010a
        /*0c6a*/ 	.byte	0x3f
	.zero		1


	//   ....[43]....
        /*0c6c*/ 	.word	0x00014b00
        /*0c70*/ 	.word	0x00000003
        /*0c74*/ 	.word	0x00038840
        /*0c78*/ 	.short	0x010a
        /*0c7a*/ 	.byte	0x3f
	.zero		1


	//   ....[44]....
        /*0c7c*/ 	.word	0x000150a0
        /*0c80*/ 	.word	0x00000002
        /*0c84*/ 	.word	0x00000060
        /*0c88*/ 	.short	0x010a
        /*0c8a*/ 	.byte	0x3f
	.zero		1


	//   ....[45]....
        /*0c8c*/ 	.word	0x00015860
        /*0c90*/ 	.word	0x00000002
        /*0c94*/ 	.word	0x00038840
        /*0c98*/ 	.short	0x010a
        /*0c9a*/ 	.byte	0x3f
	.zero		1


	//   ....[46]....
        /*0c9c*/ 	.word	0x00015e00
        /*0ca0*/ 	.word	0x00000002
        /*0ca4*/ 	.word	0x00000060
        /*0ca8*/ 	.short	0x010a
        /*0caa*/ 	.byte	0x3f
	.zero		1


	//   ....[47]....
        /*0cac*/ 	.word	0x00016570
        /*0cb0*/ 	.word	0x00000000
        /*0cb4*/ 	.word	0x00038860
        /*0cb8*/ 	.short	0x010a
        /*0cba*/ 	.byte	0x3f
	.zero		1


	//   ....[48]....
        /*0cbc*/ 	.word	0x00017970
        /*0cc0*/ 	.word	0x00000000
        /*0cc4*/ 	.word	0x00038820
        /*0cc8*/ 	.short	0x010a
        /*0cca*/ 	.byte	0x3f
	.zero		1


	//   ....[49]....
        /*0ccc*/ 	.word	0x00017b80
        /*0cd0*/ 	.word	0x00000006
        /*0cd4*/ 	.word	0x00000000
        /*0cd8*/ 	.short	0x010a
        /*0cda*/ 	.byte	0x3f
	.zero		1


	//   ....[50]....
        /*0cdc*/ 	.word	0x00017bb0
        /*0ce0*/ 	.word	0x00000007
        /*0ce4*/ 	.word	0x00000000
        /*0ce8*/ 	.short	0x010a
        /*0cea*/ 	.byte	0x3f
	.zero		1


	//   ....[51]....
        /*0cec*/ 	.word	0x00017c10
        /*0cf0*/ 	.word	0x00000004
        /*0cf4*/ 	.word	0x00000000
        /*0cf8*/ 	.short	0x010a
        /*0cfa*/ 	.byte	0x3f
	.zero		1


	//   ....[52]....
        /*0cfc*/ 	.word	0x00017c40
        /*0d00*/ 	.word	0x00000003
        /*0d04*/ 	.word	0x00000000
        /*0d08*/ 	.short	0x010a
        /*0d0a*/ 	.byte	0x3f
	.zero		1


	//   ....[53]....
        /*0d0c*/ 	.word	0x00017ca0
        /*0d10*/ 	.word	0x00000005
        /*0d14*/ 	.word	0x00038800
        /*0d18*/ 	.short	0x010a
        /*0d1a*/ 	.byte	0x3f
	.zero		1


	//   ....[54]....
        /*0d1c*/ 	.word	0x00017cf0
        /*0d20*/ 	.word	0x00000000
        /*0d24*/ 	.word	0x00038830
        /*0d28*/ 	.short	0x010a
        /*0d2a*/ 	.byte	0x3f
	.zero		1


	//   ....[55]....
        /*0d2c*/ 	.word	0x00017d50
        /*0d30*/ 	.word	0x00000004
        /*0d34*/ 	.word	0x00038830
        /*0d38*/ 	.short	0x010a
        /*0d3a*/ 	.byte	0x3f
	.zero		1


	//   ....[56]....
        /*0d3c*/ 	.word	0x00017db0
        /*0d40*/ 	.word	0x00000002
        /*0d44*/ 	.word	0x00038850
        /*0d48*/ 	.short	0x010a
        /*0d4a*/ 	.byte	0x3f
	.zero		1


	//   ....[57]....
        /*0d4c*/ 	.word	0x00017e00
        /*0d50*/ 	.word	0x00000000
        /*0d54*/ 	.word	0x00038850
        /*0d58*/ 	.short	0x010a
        /*0d5a*/ 	.byte	0x3f
	.zero		1


	//   ....[58]....
        /*0d5c*/ 	.word	0x00017fa0
        /*0d60*/ 	.word	0x00000000
        /*0d64*/ 	.word	0x00038840
        /*0d68*/ 	.short	0x010a
        /*0d6a*/ 	.byte	0x3f
	.zero		1


	//   ....[59]....
        /*0d6c*/ 	.word	0x00018c20
        /*0d70*/ 	.word	0x00000012
        /*0d74*/ 	.word	0x00038820
        /*0d78*/ 	.short	0x010a
        /*0d7a*/ 	.byte	0x3f
	.zero		1


	//   ....[60]....
        /*0d7c*/ 	.word	0x00018c70
        /*0d80*/ 	.word	0x00000003
        /*0d84*/ 	.word	0x00038840
        /*0d88*/ 	.short	0x010a
        /*0d8a*/ 	.byte	0x3f
	.zero		1


	//   ....[61]....
        /*0d8c*/ 	.word	0x00018cc0
        /*0d90*/ 	.word	0x00000003
        /*0d94*/ 	.word	0x00000060
        /*0d98*/ 	.short	0x010a
        /*0d9a*/ 	.byte	0x3f
	.zero		1


	//   ....[62]....
        /*0d9c*/ 	.word	0x00018d10
        /*0da0*/ 	.word	0x00000003
        /*0da4*/ 	.word	0x00038840
        /*0da8*/ 	.short	0x010a
        /*0daa*/ 	.byte	0x3f
	.zero		1


	//   ....[63]....
        /*0dac*/ 	.word	0x00018d60
        /*0db0*/ 	.word	0x00000002
        /*0db4*/ 	.word	0x00000060
        /*0db8*/ 	.short	0x010a
        /*0dba*/ 	.byte	0x3f
	.zero		1


	//   ....[64]....
        /*0dbc*/ 	.word	0x00018db0
        /*0dc0*/ 	.word	0x00000002
        /*0dc4*/ 	.word	0x00038840
        /*0dc8*/ 	.short	0x010a
        /*0dca*/ 	.byte	0x3f
	.zero		1


	//   ....[65]....
        /*0dcc*/ 	.word	0x00018e00
        /*0dd0*/ 	.word	0x00000002
        /*0dd4*/ 	.word	0x00000060
        /*0dd8*/ 	.short	0x010a
        /*0dda*/ 	.byte	0x3f
	.zero		1


	//   ....[66]....
        /*0ddc*/ 	.word	0x00018e50
        /*0de0*/ 	.word	0x00000000
        /*0de4*/ 	.word	0x00038860
        /*0de8*/ 	.short	0x010a
        /*0dea*/ 	.byte	0x3f
	.zero		1


	//   ....[67]....
        /*0dec*/ 	.word	0x000199a0
        /*0df0*/ 	.word	0x00000000
        /*0df4*/ 	.word	0x00038820
        /*0df8*/ 	.short	0x010a
        /*0dfa*/ 	.byte	0x3f
	.zero		1


	//   ....[68]....
        /*0dfc*/ 	.word	0x00019b40
        /*0e00*/ 	.word	0x00000006
        /*0e04*/ 	.word	0x00000000
        /*0e08*/ 	.short	0x010a
        /*0e0a*/ 	.byte	0x3f
	.zero		1


	//   ....[69]....
        /*0e0c*/ 	.word	0x00019b90
        /*0e10*/ 	.word	0x00000007
        /*0e14*/ 	.word	0x00000000
        /*0e18*/ 	.short	0x010a
        /*0e1a*/ 	.byte	0x3f
	.zero		1


	//   ....[70]....
        /*0e1c*/ 	.word	0x00019be0
        /*0e20*/ 	.word	0x00000004
        /*0e24*/ 	.word	0x00000000
        /*0e28*/ 	.short	0x010a
        /*0e2a*/ 	.byte	0x3f
	.zero		1


	//----- nvinfo : EIATTR_NUM_MBARRIERS
	.align		4
.L_123:
        /*0e2c*/ 	.byte	0x03, 0x38
        /*0e2e*/ 	.short	0x0016


	//----- nvinfo : EIATTR_EXIT_INSTR_OFFSETS
	.align		4
        /*0e30*/ 	.byte	0x04, 0x1c
        /*0e32*/ 	.short	(.L_125 - .L_124)


	//   ....[0]....
.L_124:
        /*0e34*/ 	.word	0x00000a50


	//   ....[1]....
        /*0e38*/ 	.word	0x00010830


	//   ....[2]....
        /*0e3c*/ 	.word	0x00017c90


	//----- nvinfo : EIATTR_MAX_THREADS
	.align		4
.L_125:
        /*0e40*/ 	.byte	0x04, 0x05
        /*0e42*/ 	.short	(.L_127 - .L_126)
.L_126:
        /*0e44*/ 	.word	0x00000180
        /*0e48*/ 	.word	0x00000001
        /*0e4c*/ 	.word	0x00000001


	//----- nvinfo : EIATTR_CRS_STACK_SIZE
	.align		4
.L_127:
        /*0e50*/ 	.byte	0x04, 0x1e
        /*0e52*/ 	.short	(.L_129 - .L_128)
.L_128:
        /*0e54*/ 	.word	0x00000000


	//----- nvinfo : EIATTR_CBANK_PARAM_SIZE
	.align		4
.L_129:
        /*0e58*/ 	.byte	0x03, 0x19
        /*0e5a*/ 	.short	0x0af0


	//----- nvinfo : EIATTR_PARAM_CBANK
	.align		4
        /*0e5c*/ 	.byte	0x04, 0x0a
        /*0e5e*/ 	.short	(.L_131 - .L_130)
	.align		4
.L_130:
        /*0e60*/ 	.word	index@(.nv.constant0._ZN7cutlass13device_kernelIN5flash11enable_sm90INS1_16FlashAttnFwdSm90INS1_25CollectiveMainloopFwdSm90ILi2EN4cute5tupleIJNS5_1CILi1EEES8_S8_EEENS6_IJNS7_ILi128EEENS7_ILi80EEENS7_ILi256EEEEEELi256ENS_6half_tEfNS_4arch4Sm90ELb0ELb0ELb1ELb1ELb0ELb0ELb0ELb1ELb1ELb1ELb1ELb0EEENS1_21CollectiveEpilogueFwdINS6_IJSA_SC_SB_EEES9_SE_SG_Li256ELb1ELb1ELb1ELb0EEENS1_36VarlenDynamicPersistentTileSchedulerILi128ELi80ELi256ELi128ELb1ELb1ELb1ELb0ELb1ELb1EEEEEEEEEvNT_6ParamsE)
        /*0e64*/ 	.short	0x0210
        /*0e66*/ 	.short	0x0af0


	//----- nvinfo : EIATTR_SW_WAR
	.align		4
.L_131:
        /*0e68*/ 	.byte	0x04, 0x36
        /*0e6a*/ 	.short	(.L_133 - .L_132)
.L_132:
        /*0e6c*/ 	.word	0x00000008
.L_133:


//--------------------- .nv.info._ZN7cutlass13device_kernelIN5flash11enable_sm90INS1_16FlashAttnFwdSm90INS1_25CollectiveMainloopFwdSm90ILi2EN4cute5tupleIJNS5_1CILi1EEES8_S8_EEENS6_IJNS7_ILi128EEENS7_ILi80EEENS7_ILi256EEEEEELi256ENS_6half_tEfNS_4arch4Sm90ELb0ELb0ELb1ELb1ELb0ELb1ELb0ELb1ELb1ELb1ELb1ELb0EEENS1_21CollectiveEpilogueFwdINS6_IJSA_SC_SB_EEES9_SE_SG_Li256ELb1ELb1ELb1ELb0EEENS1_36VarlenDynamicPersistentTileSchedulerILi128ELi80ELi256ELi128ELb1ELb1ELb1ELb0ELb1ELb1EEEEEEEEEvNT_6ParamsE --------------------------
	.section	.nv.info._ZN7cutlass13device_kernelIN5flash11enable_sm90INS1_16FlashAttnFwdSm90INS1_25CollectiveMainloopFwdSm90ILi2EN4cute5tupleIJNS5_1CILi1EEES8_S8_EEENS6_IJNS7_ILi128EEENS7_ILi80EEENS7_ILi256EEEEEELi256ENS_6half_tEfNS_4arch4Sm90ELb0ELb0ELb1ELb1ELb0ELb1ELb0ELb1ELb1ELb1ELb1ELb0EEENS1_21CollectiveEpilogueFwdINS6_IJSA_SC_SB_EEES9_SE_SG_Li256ELb1ELb1ELb1ELb0EEENS1_36VarlenDynamicPersistentTileSchedulerILi128ELi80ELi256ELi128ELb1ELb1ELb1ELb0ELb1ELb1EEEEEEEEEvNT_6ParamsE,"",@"SHT_CUDA_INFO"
	.sectionflags	@""
	.align	4


	//----- nvinfo : EIATTR_CUDA_API_VERSION
	.align		4
        /*0000*/ 	.byte	0x04, 0x37
        /*0002*/ 	.short	(.L_135 - .L_134)
.L_134:
        /*0004*/ 	.word	0x00000082


	//----- nvinfo : EIATTR_KPARAM_INFO
	.align		4
.L_135:
        /*0008*/ 	.byte	0x04, 0x17
        /*000a*/ 	.short	(.L_137 - .L_136)
.L_136:
        /*000c*/ 	.word	0x00000000
        /*0010*/ 	.short	0x0000
        /*0012*/ 	.short	0x0070
        /*0014*/ 	.byte	0x00, 0xf0, 0x01, 0x2a


	//----- nvinfo : EIATTR_SPARSE_MMA_MASK
	.align		4
.L_137:
        /*0018*/ 	.byte	0x03, 0x50
        /*001a*/ 	.short	0x0000


	//----- nvinfo : EIATTR_MAXREG_COUNT
	.align		4
        /*001c*/ 	.byte	0x03, 0x1b
        /*001e*/ 	.short	0x00a8


	//----- nvinfo : EIATTR_NUM_BARRIERS
	.align		4
        /*0020*/ 	.byte	0x02, 0x4c
        /*0022*/ 	.byte	0x10
	.zero		1


	//----- nvinfo : EIATTR_EXTERNS
	.align		4
        /*0024*/ 	.byte	0x04, 0x0f
        /*0026*/ 	.short	(.L_139 - .L_138)


	//   ....[0]....
	.align		4
.L_138:
        /*0028*/ 	.word	index@(__assertfail)


	//----- nvinfo : EIATTR_ANNOTATIONS
	.align		4
.L_139:
        /*002c*/ 	.byte	0x04, 0x55
        /*002e*/ 	.short	(.L_141 - .L_140)


	//   ....[0]....
.L_140:
        /* <DEDUP_REMOVED lines=189> */


	//----- nvinfo : EIATTR_MERCURY_ISA_VERSION
	.align		4
.L_141:
        /*0bf0*/ 	.byte	0x03, 0x5f
        /*0bf2*/ 	.short	0x0101


	//----- nvinfo : EIATTR_UNUSED_LOAD_BYTE_OFFSET
	.align		4
        /*0bf4*/ 	.byte	0x04, 0x44
        /*0bf6*/ 	.short	(.L_143 - .L_142)


	//   ....[0]....
.L_142:
        /*0bf8*/ 	.word	0x00000a80
        /*0bfc*/ 	.word	0x0000fff0


	//   ....[1]....
        /*0c00*/ 	.word	0x0001e480
        /*0c04*/ 	.word	0x0000fff0


	//----- nvinfo : EIATTR_INT_WARP_WIDE_INSTR_OFFSETS
	.align		4
.L_143:
        /*0c08*/ 	.byte	0x04, 0x31
        /*0c0a*/ 	.short	(.L_145 - .L_144)


	//   ....[0]....
.L_144:
        /*0c0c*/ 	.word	0x00000190


	//   ....[1]....
        /*0c10*/ 	.word	0x000001d0


	//   ....[2]....
        /*0c14*/ 	.word	0x00000240


	//   ....[3]....
        /*0c18*/ 	.word	0x00025fd0


	//   ....[4]....
        /*0c1c*/ 	.word	0x00026070


	//   ....[5]....
        /*0c20*/ 	.word	0x0002a500


	//   ....[6]....
        /*0c24*/ 	.word	0x0002a570


	//----- nvinfo : EIATTR_COOP_GROUP_MASK_REGIDS
	.align		4
.L_145:
        /*0c28*/ 	.byte	0x04, 0x29
        /*0c2a*/ 	.short	(.L_147 - .L_146)


	//   ....[0]....
.L_146:
        /*0c2c*/ 	.word	0xffffffff


	//   ....[1]....
        /*0c30*/ 	.word	0xffffffff


	//   ....[2]....
        /*0c34*/ 	.word	0xffffffff


	//   ....[3]....
        /*0c38*/ 	.word	0xffffffff


	//   ....[4]....
        /*0c3c*/ 	.word	0xffffffff


	//   ....[5]....
        /*0c40*/ 	.word	0xffffffff


	//   ....[6]....
        /*0c44*/ 	.word	0xffffffff


	//   ....[7]....
        /*0c48*/ 	.word	0xffffffff


	//   ....[8]....
        /*0c4c*/ 	.word	0xffffffff


	//   ....[9]....
        /*0c50*/ 	.word	0xffffffff


	//   ....[10]....
        /*0c54*/ 	.word	0xffffffff


	//   ....[11]....
        /*0c58*/ 	.word	0xffffffff


	//   ....[12]....
        /*0c5c*/ 	.word	0xffffffff


	//   ....[13]....
        /*0c60*/ 	.word	0xffffffff


	//   ....[14]....
        /*0c64*/ 	.word	0xffffffff


	//   ....[15]....
        /*0c68*/ 	.word	0xffffffff


	//   ....[16]....
        /*0c6c*/ 	.word	0xffffffff


	//   ....[17]....
        /*0c70*/ 	.word	0xffffffff


	//   ....[18]....
        /*0c74*/ 	.word	0xffffffff


	//   ....[19]....
        /*0c78*/ 	.word	0xffffffff


	//   ....[20]....
        /*0c7c*/ 	.word	0xffffffff


	//   ....[21]....
        /*0c80*/ 	.word	0xffffffff


	//   ....[22]....
        /*0c84*/ 	.word	0xffffffff


	//   ....[23]....
        /*0c88*/ 	.word	0xffffffff


	//   ....[24]....
        /*0c8c*/ 	.word	0xffffffff


	//   ....[25]....
        /*0c90*/ 	.word	0xffffffff


	//   ....[26]....
        /*0c94*/ 	.word	0xffffffff


	//   ....[27]....
        /*0c98*/ 	.word	0xffffffff


	//   ....[28]....
        /*0c9c*/ 	.word	0xffffffff


	//   ....[29]....
        /*0ca0*/ 	.word	0xffffffff


	//   ....[30]....
        /*0ca4*/ 	.word	0xffffffff


	//   ....[31]....
        /*0ca8*/ 	.word	0xffffffff


	//   ....[32]....
        /*0cac*/ 	.word	0xffffffff


	//   ....[33]....
        /*0cb0*/ 	.word	0xffffffff


	//   ....[34]....
        /*0cb4*/ 	.word	0xffffffff


	//   ....[35]....
        /*0cb8*/ 	.word	0xffffffff


	//   ....[36]....
        /*0cbc*/ 	.word	0xffffffff


	//   ....[37]....
        /*0cc0*/ 	.word	0xffffffff


	//   ....[38]....
        /*0cc4*/ 	.word	0xffffffff


	//   ....[39]....
        /*0cc8*/ 	.word	0xffffffff


	//   ....[40]....
        /*0ccc*/ 	.word	0xffffffff


	//   ....[41]....
        /*0cd0*/ 	.word	0xffffffff


	//   ....[42]....
        /*0cd4*/ 	.word	0xffffffff


	//   ....[43]....
        /*0cd8*/ 	.word	0xffffffff


	//   ....[44]....
        /*0cdc*/ 	.word	0xffffffff


	//   ....[45]....
        /*0ce0*/ 	.word	0xffffffff


	//   ....[46]....
        /*0ce4*/ 	.word	0xffffffff


	//   ....[47]....
        /*0ce8*/ 	.word	0xffffffff


	//   ....[48]....
        /*0cec*/ 	.word	0xffffffff


	//   ....[49]....
        /*0cf0*/ 	.word	0xffffffff


	//   ....[50]....
        /*0cf4*/ 	.word	0xffffffff


	//   ....[51]....
        /*0cf8*/ 	.word	0xffffffff


	//   ....[52]....
        /*0cfc*/ 	.word	0xffffffff


	//   ....[53]....
        /*0d00*/ 	.word	0xffffffff


	//   ....[54]....
        /*0d04*/ 	.word	0xffffffff


	//   ....[55]....
        /*0d08*/ 	.word	0xffffffff


	//   ....[56]....
        /*0d0c*/ 	.word	0xffffffff


	//   ....[57]....
        /*0d10*/ 	.word	0xffffffff


	//   ....[58]....
        /*0d14*/ 	.word	0xffffffff


	//   ....[59]....
        /*0d18*/ 	.word	0xffffffff


	//   ....[60]....
        /*0d1c*/ 	.word	0xffffffff


	//   ....[61]....
        /*0d20*/ 	.word	0xffffffff


	//   ....[62]....
        /*0d24*/ 	.word	0xffffffff


	//   ....[63]....
        /*0d28*/ 	.word	0xffffffff


	//   ....[64]....
        /*0d2c*/ 	.word	0xffffffff


	//   ....[65]....
        /*0d30*/ 	.word	0xffffffff


	//   ....[66]....
        /*0d34*/ 	.word	0xffffffff


	//   ....[67]....
        /*0d38*/ 	.word	0xffffffff


	//   ....[68]....
        /*0d3c*/ 	.word	0xffffffff


	//   ....[69]....
        /*0d40*/ 	.word	0xffffffff


	//   ....[70]....
        /*0d44*/ 	.word	0xffffffff


	//   ....[71]....
        /*0d48*/ 	.word	0xffffffff


	//   ....[72]....
        /*0d4c*/ 	.word	0xffffffff


	//   ....[73]....
        /*0d50*/ 	.word	0xffffffff


	//   ....[74]....
        /*0d54*/ 	.word	0xffffffff


	//   ....[75]....
        /*0d58*/ 	.word	0xffffffff


	//   ....[76]....
        /*0d5c*/ 	.word	0xffffffff


	//   ....[77]....
        /*0d60*/ 	.word	0xffffffff


	//   ....[78]....
        /*0d64*/ 	.word	0xffffffff


	//   ....[79]....
        /*0d68*/ 	.word	0xffffffff


	//   ....[80]....
        /*0d6c*/ 	.word	0xffffffff


	//   ....[81]....
        /*0d70*/ 	.word	0xffffffff


	//   ....[82]....
        /*0d74*/ 	.word	0xffffffff


	//   ....[83]....
        /*0d78*/ 	.word	0xffffffff


	//   ....[84]....
        /*0d7c*/ 	.word	0xffffffff


	//   ....[85]....
        /*0d80*/ 	.word	0xffffffff


	//   ....[86]....
        /*0d84*/ 	.word	0xffffffff


	//   ....[87]....
        /*0d88*/ 	.word	0xffffffff


	//   ....[88]....
        /*0d8c*/ 	.word	0xffffffff


	//   ....[89]....
        /*0d90*/ 	.word	0xffffffff


	//   ....[90]....
        /*0d94*/ 	.word	0xffffffff


	//   ....[91]....
        /*0d98*/ 	.word	0xffffffff


	//   ....[92]....
        /*0d9c*/ 	.word	0xffffffff


	//   ....[93]....
        /*0da0*/ 	.word	0xffffffff


	//   ....[94]....
        /*0da4*/ 	.word	0xffffffff


	//   ....[95]....
        /*0da8*/ 	.word	0xffffffff


	//   ....[96]....
        /*0dac*/ 	.word	0xffffffff


	//   ....[97]....
        /*0db0*/ 	.word	0xffffffff


	//   ....[98]....
        /*0db4*/ 	.word	0xffffffff


	//   ....[99]....
        /*0db8*/ 	.word	0xffffffff


	//   ....[100]....
        /*0dbc*/ 	.word	0xffffffff


	//   ....[101]....
        /*0dc0*/ 	.word	0xffffffff


	//   ....[102]....
        /*0dc4*/ 	.word	0xffffffff


	//   ....[103]....
        /*0dc8*/ 	.word	0xffffffff


	//   ....[104]....
        /*0dcc*/ 	.word	0xffffffff


	//   ....[105]....
        /*0dd0*/ 	.word	0xffffffff


	//   ....[106]....
        /*0dd4*/ 	.word	0x0500000f


	//   ....[107]....
        /*0dd8*/ 	.word	0x0500000f


	//   ....[108]....
        /*0ddc*/ 	.word	0x0500000f


	//   ....[109]....
        /*0de0*/ 	.word	0x0500000f


	//   ....[110]....
        /*0de4*/ 	.word	0x0500000f


	//   ....[111]....
        /*0de8*/ 	.word	0x0500000f


	//   ....[112]....
        /*0dec*/ 	.word	0x0500000f


	//   ....[113]....
        /*0df0*/ 	.word	0x0500000f


	//   ....[114]....
        /*0df4*/ 	.word	0x0500000f


	//   ....[115]....
        /*0df8*/ 	.word	0x0500000f


	//   ....[116]....
        /*0dfc*/ 	.word	0x0500000f


	//   ....[117]....
        /*0e00*/ 	.word	0x0500000f


	//   ....[118]....
        /*0e04*/ 	.word	0x0500000f


	//   ....[119]....
        /*0e08*/ 	.word	0x0500000f


	//   ....[120]....
        /*0e0c*/ 	.word	0x0500000f


	//   ....[121]....
        /*0e10*/ 	.word	0x0500000f


	//   ....[122]....
        /*0e14*/ 	.word	0x0500000f


	//   ....[123]....
        /*0e18*/ 	.word	0x0500000f


	//   ....[124]....
        /*0e1c*/ 	.word	0x0500000f


	//   ....[125]....
        /*0e20*/ 	.word	0x0500000f


	//   ....[126]....
        /*0e24*/ 	.word	0x0500000f


	//   ....[127]....
        /*0e28*/ 	.word	0x0500000f


	//   ....[128]....
        /*0e2c*/ 	.word	0x0500000f


	//   ....[129]....
        /*0e30*/ 	.word	0x0500000f


	//   ....[130]....
        /*0e34*/ 	.word	0x0500000f


	//   ....[131]....
        /*0e38*/ 	.word	0x0500000f


	//   ....[132]....
        /*0e3c*/ 	.word	0x0500000f


	//   ....[133]....
        /*0e40*/ 	.word	0x0500000f


	//   ....[134]....
        /*0e44*/ 	.word	0x0500000f


	//   ....[135]....
        /*0e48*/ 	.word	0x0500000f


	//   ....[136]....
        /*0e4c*/ 	.word	0x0500000f


	//   ....[137]....
        /*0e50*/ 	.word	0x0500000f


	//   ....[138]....
        /*0e54*/ 	.word	0x0500000f


	//   ....[139]....
        /*0e58*/ 	.word	0x0500000f


	//   ....[140]....
        /*0e5c*/ 	.word	0x0500000f


	//   ....[141]....
        /*0e60*/ 	.word	0x0500000f


	//   ....[142]....
        /*0e64*/ 	.word	0x0500000f


	//   ....[143]....
        /*0e68*/ 	.word	0x0500000f


	//   ....[144]....
        /*0e6c*/ 	.word	0x0500000f


	//   ....[145]....
        /*0e70*/ 	.word	0x0500000f


	//   ....[146]....
        /*0e74*/ 	.word	0x0500000f


	//   ....[147]....
        /*0e78*/ 	.word	0x0500000f


	//   ....[148]....
        /*0e7c*/ 	.word	0x0500000f


	//   ....[149]....
        /*0e80*/ 	.word	0x0500000f


	//   ....[150]....
        /*0e84*/ 	.word	0x0500000f


	//----- nvinfo : EIATTR_COOP_GROUP_INSTR_OFFSETS
	.align		4
.L_147:
        /*0e88*/ 	.byte	0x04, 0x28
        /*0e8a*/ 	.short	(.L_149 - .L_148)


	//   ....[0]....
.L_148:
        /*0e8c*/ 	.word	0x00000060


	//   ....[1]....
        /*0e90*/ 	.word	0x000001a0


	//   ....[2]....
        /*0e94*/ 	.word	0x000001f0


	//   ....[3]....
        /*0e98*/ 	.word	0x00000420


	//   ....[4]....
        /*0e9c*/ 	.word	0x00000580


	//   ....[5]....
        /*0ea0*/ 	.word	0x000006a0


	//   ....[6]....
        /*0ea4*/ 	.word	0x00000800


	//   ....[7]....
        /*0ea8*/ 	.word	0x0000be30


	//   ....[8]....
        /*0eac*/ 	.word	0x0000c3b0


	//   ....[9]....
        /*0eb0*/ 	.word	0x0000c3c0


	//   ....[10]....
        /*0eb4*/ 	.word	0x0000c3d0


	//   ....[11]....
        /*0eb8*/ 	.word	0x0000c3e0


	//   ....[12]....
        /*0ebc*/ 	.word	0x0000f690


	//   ....[13]....
        /*0ec0*/ 	.word	0x0000f6a0


	//   ....[14]....
        /*0ec4*/ 	.word	0x0000f6b0


	//   ....[15]....
        /*0ec8*/ 	.word	0x0000f6c0


	//   ....[16]....
        /*0ecc*/ 	.word	0x00016870


	//   ....[17]....
        /*0ed0*/ 	.word	0x00016890


	//   ....[18]....
        /*0ed4*/ 	.word	0x00016b60


	//   ....[19]....
        /*0ed8*/ 	.word	0x00016b80


	//   ....[20]....
        /*0edc*/ 	.word	0x0001c2a0


	//   ....[21]....
        /*0ee0*/ 	.word	0x0001c2c0


	//   ....[22]....
        /*0ee4*/ 	.word	0x0001c5b0


	//   ....[23]....
        /*0ee8*/ 	.word	0x0001c610


	//   ....[24]....
        /*0eec*/ 	.word	0x0001d7a0


	//   ....[25]....
        /*0ef0*/ 	.word	0x0001da70


	//   ....[26]....
        /*0ef4*/ 	.word	0x0001da80


	//   ....[27]....
        /*0ef8*/ 	.word	0x0001dab0


	//   ....[28]....
        /*0efc*/ 	.word	0x0001f510


	//   ....[29]....
        /*0f00*/ 	.word	0x0001f530


	//   ....[30]....
        /*0f04*/ 	.word	0x0001f540


	//   ....[31]....
        /*0f08*/ 	.word	0x0001f550


	//   ....[32]....
        /*0f0c*/ 	.word	0x0001ff90


	//   ....[33]....
        /*0f10*/ 	.word	0x0001ffb0


	//   ....[34]....
        /*0f14*/ 	.word	0x00020110


	//   ....[35]....
        /*0f18*/ 	.word	0x00020130


	//   ....[36]....
        /*0f1c*/ 	.word	0x00020280


	//   ....[37]....
        /*0f20*/ 	.word	0x000202a0


	//   ....[38]....
        /*0f24*/ 	.word	0x00020400


	//   ....[39]....
        /*0f28*/ 	.word	0x00020420


	//   ....[40]....
        /*0f2c*/ 	.word	0x00020c20


	//   ....[41]....
        /*0f30*/ 	.word	0x00020c50


	//   ....[42]....
        /*0f34*/ 	.word	0x000214a0


	//   ....[43]....
        /*0f38*/ 	.word	0x000214b0


	//   ....[44]....
        /*0f3c*/ 	.word	0x000225b0


	//   ....[45]....
        /*0f40*/ 	.word	0x000225c0


	//   ....[46]....
        /*0f44*/ 	.word	0x00022720


	//   ....[47]....
        /*0f48*/ 	.word	0x00022740


	//   ....[48]....
        /*0f4c*/ 	.word	0x00022890


	//   ....[49]....
        /*0f50*/ 	.word	0x000228b0


	//   ....[50]....
        /*0f54*/ 	.word	0x00022a10


	//   ....[51]....
        /*0f58*/ 	.word	0x00022a30


	//   ....[52]....
        /*0f5c*/ 	.word	0x00022c10


	//   ....[53]....
        /*0f60*/ 	.word	0x00022e50


	//   ....[54]....
        /*0f64*/ 	.word	0x00022e80


	//   ....[55]....
        /*0f68*/ 	.word	0x00022eb0


	//   ....[56]....
        /*0f6c*/ 	.word	0x00022ee0


	//   ....[57]....
        /*0f70*/ 	.word	0x00022f10


	//   ....[58]....
        /*0f74*/ 	.word	0x00022f40


	//   ....[59]....
        /*0f78*/ 	.word	0x000230f0


	//   ....[60]....
        /*0f7c*/ 	.word	0x00023120


	//   ....[61]....
        /*0f80*/ 	.word	0x00023150


	//   ....[62]....
        /*0f84*/ 	.word	0x00023180


	//   ....[63]....
        /*0f88*/ 	.word	0x000231b0


	//   ....[64]....
        /*0f8c*/ 	.word	0x000231e0


	//   ....[65]....
        /*0f90*/ 	.word	0x00023270


	//   ....[66]....
        /*0f94*/ 	.word	0x000232a0


	//   ....[67]....
        /*0f98*/ 	.word	0x000232b0


	//   ....[68]....
        /*0f9c*/ 	.word	0x00023360


	//   ....[69]....
        /*0fa0*/ 	.word	0x00024440


	//   ....[70]....
        /*0fa4*/ 	.word	0x000265d0


	//   ....[71]....
        /*0fa8*/ 	.word	0x00027250


	//   ....[72]....
        /*0fac*/ 	.word	0x000272a0


	//   ....[73]....
        /*0fb0*/ 	.word	0x00027370


	//   ....[74]....
        /*0fb4*/ 	.word	0x00027380


	//   ....[75]....
        /*0fb8*/ 	.word	0x00027430


	//   ....[76]....
        /*0fbc*/ 	.word	0x00027440


	//   ....[77]....
        /*0fc0*/ 	.word	0x000274f0


	//   ....[78]....
        /*0fc4*/ 	.word	0x00027500


	//   ....[79]....
        /*0fc8*/ 	.word	0x000275b0


	//   ....[80]....
        /*0fcc*/ 	.word	0x000275c0


	//   ....[81]....
        /*0fd0*/ 	.word	0x00027670


	//   ....[82]....
        /*0fd4*/ 	.word	0x00027680


	//   ....[83]....
        /*0fd8*/ 	.word	0x00027730


	//   ....[84]....
        /*0fdc*/ 	.word	0x00027740


	//   ....[85]....
        /*0fe0*/ 	.word	0x00027790


	//   ....[86]....
        /*0fe4*/ 	.word	0x000277e0


	//   ....[87]....
        /*0fe8*/ 	.word	0x0002ae40


	//   ....[88]....
        /*0fec*/ 	.word	0x0002ae70


	//   ....[89]....
        /*0ff0*/ 	.word	0x0002aed0


	//   ....[90]....
        /*0ff4*/ 	.word	0x0002af00


	//   ....[91]....
        /*0ff8*/ 	.word	0x0002af30


	//   ....[92]....
        /*0ffc*/ 	.word	0x0002af60


	//   ....[93]....
        /*1000*/ 	.word	0x0002af90


	//   ....[94]....
        /*1004*/ 	.word	0x0002afc0


	//   ....[95]....
        /*1008*/ 	.word	0x0002b190


	//   ....[96]....
        /*100c*/ 	.word	0x0002b1c0


	//   ....[97]....
        /*1010*/ 	.word	0x0002b1f0


	//   ....[98]....
        /*1014*/ 	.word	0x0002b220


	//   ....[99]....
        /*1018*/ 	.word	0x0002b250


	//   ....[100]....
        /*101c*/ 	.word	0x0002b280


	//   ....[101]....
        /*1020*/ 	.word	0x0002b340


	//   ....[102]....
        /*1024*/ 	.word	0x0002b360


	//   ....[103]....
        /*1028*/ 	.word	0x0002b370


	//   ....[104]....
        /*102c*/ 	.word	0x0002b3d0


	//   ....[105]....
        /*1030*/ 	.word	0x0002baf0


	//   ....[106]....
        /*1034*/ 	.word	0x0002bf10


	//   ....[107]....
        /*1038*/ 	.word	0x0002bfa0


	//   ....[108]....
        /*103c*/ 	.word	0x0002bff0


	//   ....[109]....
        /*1040*/ 	.word	0x0002c040


	//   ....[110]....
        /*1044*/ 	.word	0x0002c130


	//   ....[111]....
        /*1048*/ 	.word	0x0002c1c0


	//   ....[112]....
        /*104c*/ 	.word	0x0002c210


	//   ....[113]....
        /*1050*/ 	.word	0x0002c260


	//   ....[114]....
        /*1054*/ 	.word	0x0002c4c0


	//   ....[115]....
        /*1058*/ 	.word	0x0002c7a0


	//   ....[116]....
        /*105c*/ 	.word	0x0002c980


	//   ....[117]....
        /*1060*/ 	.word	0x0002c9d0


	//   ....[118]....
        /*1064*/ 	.word	0x0002cb10


	//   ....[119]....
        /*1068*/ 	.word	0x0002cb60


	//   ....[120]....
        /*106c*/ 	.word	0x0002cca0


	//   ....[121]....
        /*1070*/ 	.word	0x0002ccf0


	//   ....[122]....
        /*1074*/ 	.word	0x0002ce30


	//   ....[123]....
        /*1078*/ 	.word	0x0002ce80


	//   ....[124]....
        /*107c*/ 	.word	0x0002cfc0


	//   ....[125]....
        /*1080*/ 	.word	0x0002d010


	//   ....[126]....
        /*1084*/ 	.word	0x0002d150


	//   ....[127]....
        /*1088*/ 	.word	0x0002d1a0


	//   ....[128]....
        /*108c*/ 	.word	0x0002d2c0


	//   ....[129]....
        /*1090*/ 	.word	0x0002d330


	//   ....[130]....
        /*1094*/ 	.word	0x0002d450


	//   ....[131]....
        /*1098*/ 	.word	0x0002d4a0


	//   ....[132]....
        /*109c*/ 	.word	0x0002d7d0


	//   ....[133]....
        /*10a0*/ 	.word	0x0002d870


	//   ....[134]....
        /*10a4*/ 	.word	0x0002da20


	//   ....[135]....
        /*10a8*/ 	.word	0x0002daa0


	//   ....[136]....
        /*10ac*/ 	.word	0x0002db20


	//   ....[137]....
        /*10b0*/ 	.word	0x0002dba0


	//   ....[138]....
        /*10b4*/ 	.word	0x0002dc20


	//   ....[139]....
        /*10b8*/ 	.word	0x0002dcb0


	//   ....[140]....
        /*10bc*/ 	.word	0x0002dd50


	//   ....[141]....
        /*10c0*/ 	.word	0x0002de00


	//   ....[142]....
        /*10c4*/ 	.word	0x0002de80


	//   ....[143]....
        /*10c8*/ 	.word	0x0002df00


	//   ....[144]....
        /*10cc*/ 	.word	0x0002df80


	//   ....[145]....
        /*10d0*/ 	.word	0x0002e010


	//   ....[146]....
        /*10d4*/ 	.word	0x0002e090


	//   ....[147]....
        /*10d8*/ 	.word	0x0002e130


	//   ....[148]....
        /*10dc*/ 	.word	0x0002e180


	//   ....[149]....
        /*10e0*/ 	.word	0x0002e210


	//   ....[150]....
        /*10e4*/ 	.word	0x0002e340


	//----- nvinfo : EIATTR_REG_RECONFIG
	.align		4
.L_149:
        /*10e8*/ 	.byte	0x01, 0x54
	.zero		2


	//----- nvinfo : EIATTR_SYSCALL_OFFSETS
	.align		4
        /*10ec*/ 	.byte	0x04, 0x46
        /*10ee*/ 	.short	(.L_151 - .L_150)


	//   ....[0]....
.L_150:
        /*10f0*/ 	.word	0x00002660


	//   ....[1]....
        /*10f4*/ 	.word	0x000027b0


	//   ....[2]....
        /*10f8*/ 	.word	0x0000bfa0


	//   ....[3]....
        /*10fc*/ 	.word	0x0000c330


	//   ....[4]....
        /*1100*/ 	.word	0x000261e0


	//   ....[5]....
        /*1104*/ 	.word	0x00026330


	//   ....[6]....
        /*1108*/ 	.word	0x00026420


	//   ....[7]....
        /*110c*/ 	.word	0x00026e00


	//----- nvinfo : EIATTR_MBARRIER_INSTR_OFFSETS
	.align		4
.L_151:
        /*1110*/ 	.byte	0x04, 0x39
        /*1112*/ 	.short	(.L_153 - .L_152)


	//   ....[0]....
.L_152:
        /*1114*/ 	.word	0x000002d0
        /*1118*/ 	.word	0x000000ff
        /*111c*/ 	.word	0x00038800
        /*1120*/ 	.short	0x0100
        /*1122*/ 	.byte	0x08
	.zero		1


	//   ....[1]....
        /*1124*/ 	.word	0x000002e0
        /*1128*/ 	.word	0x000000ff
        /*112c*/ 	.word	0x00038820
        /*1130*/ 	.short	0x0100
        /*1132*/ 	.byte	0x08
	.zero		1


	//   ....[2]....
        /*1134*/ 	.word	0x000003d0
        /*1138*/ 	.word	0x000000ff
        /*113c*/ 	.word	0x00038830
        /*1140*/ 	.short	0x0100
        /*1142*/ 	.byte	0x08
	.zero		1


	//   ....[3]....
        /*1144*/ 	.word	0x000003e0
        /*1148*/ 	.word	0x000000ff
        /*114c*/ 	.word	0x00038840
        /*1150*/ 	.short	0x0100
        /*1152*/ 	.byte	0x08
	.zero		1


	//   ....[4]....
        /*1154*/ 	.word	0x000003f0
        /*1158*/ 	.word	0x000000ff
        /*115c*/ 	.word	0x00038838
        /*1160*/ 	.short	0x0100
        /*1162*/ 	.byte	0x08
	.zero		1


	//   ....[5]....
        /*1164*/ 	.word	0x00000400
        /*1168*/ 	.word	0x000000ff
        /*116c*/ 	.word	0x00038848
        /*1170*/ 	.short	0x0100
        /*1172*/ 	.byte	0x08
	.zero		1


	//   ....[6]....
        /*1174*/ 	.word	0x00000530
        /*1178*/ 	.word	0x000000ff
        /*117c*/ 	.word	0x00038850
        /*1180*/ 	.short	0x0100
        /*1182*/ 	.byte	0x08
	.zero		1


	//   ....[7]....
        /*1184*/ 	.word	0x00000540
        /*1188*/ 	.word	0x000000ff
        /*118c*/ 	.word	0x00038860
        /*1190*/ 	.short	0x0100
        /*1192*/ 	.byte	0x08
	.zero		1


	//   ....[8]....
        /*1194*/ 	.word	0x00000550
        /*1198*/ 	.word	0x000000ff
        /*119c*/ 	.word	0x00038858
        /*11a0*/ 	.short	0x0100
        /*11a2*/ 	.byte	0x08
	.zero		1


	//   ....[9]....
        /*11a4*/ 	.word	0x00000560
        /*11a8*/ 	.word	0x000000ff
        /*11ac*/ 	.word	0x00038868
        /*11b0*/ 	.short	0x0100
        /*11b2*/ 	.byte	0x08
	.zero		1


	//   ....[10]....
        /*11b4*/ 	.word	0x00000650
        /*11b8*/ 	.word	0x000000ff
        /*11bc*/ 	.word	0x00038870
        /*11c0*/ 	.short	0x0100
        /*11c2*/ 	.byte	0x06
	.zero		1


	//   ....[11]....
        /*11c4*/ 	.word	0x00000660
        /*11c8*/ 	.word	0x000000ff
        /*11cc*/ 	.word	0x00038880
        /*11d0*/ 	.short	0x0100
        /*11d2*/ 	.byte	0x06
	.zero		1


	//   ....[12]....
        /*11d4*/ 	.word	0x00000670
        /*11d8*/ 	.word	0x000000ff
        /*11dc*/ 	.word	0x00038878
        /*11e0*/ 	.short	0x0100
        /*11e2*/ 	.byte	0x06
	.zero		1


	//   ....[13]....
        /*11e4*/ 	.word	0x00000680
        /*11e8*/ 	.word	0x000000ff
        /*11ec*/ 	.word	0x00038888
        /*11f0*/ 	.short	0x0100
        /*11f2*/ 	.byte	0x06
	.zero		1


	//   ....[14]....
        /*11f4*/ 	.word	0x000007b0
        /*11f8*/ 	.word	0x000000ff
        /*11fc*/ 	.word	0x00038890
        /*1200*/ 	.short	0x0100
        /*1202*/ 	.byte	0x08
	.zero		1


	//   ....[15]....
        /*1204*/ 	.word	0x000007c0
        /*1208*/ 	.word	0x000000ff
        /*120c*/ 	.word	0x000388a0
        /*1210*/ 	.short	0x0100
        /*1212*/ 	.byte	0x08
	.zero		1


	//   ....[16]....
        /*1214*/ 	.word	0x000007d0
        /*1218*/ 	.word	0x000000ff
        /*121c*/ 	.word	0x00038898
        /*1220*/ 	.short	0x0100
        /*1222*/ 	.byte	0x08
	.zero		1


	//   ....[17]....
        /*1224*/ 	.word	0x000007e0
        /*1228*/ 	.word	0x000000ff
        /*122c*/ 	.word	0x000388a8
        /*1230*/ 	.short	0x0100
        /*1232*/ 	.byte	0x08
	.zero		1


	//   ....[18]....
        /*1234*/ 	.word	0x00000910
        /*1238*/ 	.word	0x000000ff
        /*123c*/ 	.word	0x000388b0
        /*1240*/ 	.short	0x0100
        /*1242*/ 	.byte	0x08
	.zero		1


	//   ....[19]....
        /*1244*/ 	.word	0x00000920
        /*1248*/ 	.word	0x000000ff
        /*124c*/ 	.word	0x000388c0
        /*1250*/ 	.short	0x0100
        /*1252*/ 	.byte	0x08
	.zero		1


	//   ....[20]....
        /*1254*/ 	.word	0x00000930
        /*1258*/ 	.word	0x000000ff
        /*125c*/ 	.word	0x000388b8
        /*1260*/ 	.short	0x0100
        /*1262*/ 	.byte	0x08
	.zero		1


	//   ....[21]....
        /*1264*/ 	.word	0x00000940
        /*1268*/ 	.word	0x000000ff
        /*126c*/ 	.word	0x000388c8
        /*1270*/ 	.short	0x0100
        /*1272*/ 	.byte	0x08
	.zero		1


	//   ....[22]....
        /*1274*/ 	.word	0x000042e0
        /*1278*/ 	.word	0x00000003
        /*127c*/ 	.word	0x00038890
        /*1280*/ 	.short	0x010a
        /*1282*/ 	.byte	0x3f
	.zero		1


	//   ....[23]....
        /*1284*/ 	.word	0x000078c0
        /*1288*/ 	.word	0x00000003
        /*128c*/ 	.word	0x00038890
        /*1290*/ 	.short	0x010a
        /*1292*/ 	.byte	0x3f
	.zero		1


	//   ....[24]....
        /*1294*/ 	.word	0x0000ab50
        /*1298*/ 	.word	0x00000003
        /*129c*/ 	.word	0x00038890
        /*12a0*/ 	.short	0x010a
        /*12a2*/ 	.byte	0x3f
	.zero		1


	//   ....[25]....
        /*12a4*/ 	.word	0x0000afb0
        /*12a8*/ 	.word	0x00000024
        /*12ac*/ 	.word	0x00000000
        /*12b0*/ 	.short	0x0101
        /*12b2*/ 	.byte	0x3f
	.zero		1


	//   ....[26]....
        /*12b4*/ 	.word	0x0000aff0
        /*12b8*/ 	.word	0x00000003
        /*12bc*/ 	.word	0x000388b0
        /*12c0*/ 	.short	0x010a
        /*12c2*/ 	.byte	0x3f
	.zero		1


	//   ....[27]....
        /*12c4*/ 	.word	0x0000b640
        /*12c8*/ 	.word	0x00000003
        /*12cc*/ 	.word	0x00000000
        /*12d0*/ 	.short	0x0101
        /*12d2*/ 	.byte	0x3f
	.zero		1


	//   ....[28]....
        /*12d4*/ 	.word	0x0000c030
        /*12d8*/ 	.word	0x00000012
        /*12dc*/ 	.word	0x00038800
        /*12e0*/ 	.short	0x010a
        /*12e2*/ 	.byte	0x3f
	.zero		1


	//   ....[29]....
        /*12e4*/ 	.word	0x0000c080
        /*12e8*/ 	.word	0x00000012
        /*12ec*/ 	.word	0x00038800
        /*12f0*/ 	.short	0x010a
        /*12f2*/ 	.byte	0x3f
	.zero		1


	//   ....[30]....
        /*12f4*/ 	.word	0x0000cb40
        /*12f8*/ 	.word	0x00000012
        /*12fc*/ 	.word	0x00038800
        /*1300*/ 	.short	0x010a
        /*1302*/ 	.byte	0x3f
	.zero		1


	//   ....[31]....
        /*1304*/ 	.word	0x0000fcd0
        /*1308*/ 	.word	0x00000012
        /*130c*/ 	.word	0x00038800
        /*1310*/ 	.short	0x010a
        /*1312*/ 	.byte	0x3f
	.zero		1


	//   ....[32]....
        /*1314*/ 	.word	0x00012e20
        /*1318*/ 	.word	0x00000000
        /*131c*/ 	.word	0x00038830
        /*1320*/ 	.short	0x010a
        /*1322*/ 	.byte	0x3f
	.zero		1


	//   ....[33]....
        /*1324*/ 	.word	0x00012ea0
        /*1328*/ 	.word	0x00000000
        /*132c*/ 	.word	0x00038830
        /*1330*/ 	.short	0x010a
        /*1332*/ 	.byte	0x3f
	.zero		1


	//   ....[34]....
        /*1334*/ 	.word	0x00017120
        /*1338*/ 	.word	0x00000000
        /*133c*/ 	.word	0x00000000
        /*1340*/ 	.short	0x0101
        /*1342*/ 	.byte	0x3f
	.zero		1


	//   ....[35]....
        /*1344*/ 	.word	0x00018190
        /*1348*/ 	.word	0x0000000b
        /*134c*/ 	.word	0x00038830
        /*1350*/ 	.short	0x010a
        /*1352*/ 	.byte	0x3f
	.zero		1


	//   ....[36]....
        /*1354*/ 	.word	0x00018210
        /*1358*/ 	.word	0x0000000b
        /*135c*/ 	.word	0x00038830
        /*1360*/ 	.short	0x010a
        /*1362*/ 	.byte	0x3f
	.zero		1


	//   ....[37]....
        /*1364*/ 	.word	0x0001b940
        /*1368*/ 	.word	0x00000009
        /*136c*/ 	.word	0x00038850
        /*1370*/ 	.short	0x010a
        /*1372*/ 	.byte	0x3f
	.zero		1


	//   ....[38]....
        /*1374*/ 	.word	0x0001b990
        /*1378*/ 	.word	0x00000009
        /*137c*/ 	.word	0x00038850
        /*1380*/ 	.short	0x010a
        /*1382*/ 	.byte	0x3f
	.zero		1


	//   ....[39]....
        /*1384*/ 	.word	0x0001c780
        /*1388*/ 	.word	0x0000009d
        /*138c*/ 	.word	0x00000000
        /*1390*/ 	.short	0x0101
        /*1392*/ 	.byte	0x3f
	.zero		1


	//   ....[40]....
        /*1394*/ 	.word	0x0001ca10
        /*1398*/ 	.word	0x0000009c
        /*139c*/ 	.word	0x00000000
        /*13a0*/ 	.short	0x0101
        /*13a2*/ 	.byte	0x3f
	.zero		1


	//   ....[41]....
        /*13a4*/ 	.word	0x0001d6c0
        /*13a8*/ 	.word	0x00000003
        /*13ac*/ 	.word	0x00038850
        /*13b0*/ 	.short	0x010a
        /*13b2*/ 	.byte	0x3f
	.zero		1


	//   ....[42]....
        /*13b4*/ 	.word	0x0001d710
        /*13b8*/ 	.word	0x00000003
        /*13bc*/ 	.word	0x00038850
        /*13c0*/ 	.short	0x010a
        /*13c2*/ 	.byte	0x3f
	.zero		1


	//   ....[43]....
        /*13c4*/ 	.word	0x0001dc10
        /*13c8*/ 	.word	0x00000003
        /*13cc*/ 	.word	0x00000000
        /*13d0*/ 	.short	0x0101
        /*13d2*/ 	.byte	0x3f
	.zero		1


	//   ....[44]....
        /*13d4*/ 	.word	0x0001ff80
        /*13d8*/ 	.word	0x00000014
        /*13dc*/ 	.word	0x00000000
        /*13e0*/ 	.short	0x0101
        /*13e2*/ 	.byte	0x3f
	.zero		1


	//   ....[45]....
        /*13e4*/ 	.word	0x00020c40
        /*13e8*/ 	.word	0x0000005e
        /*13ec*/ 	.word	0x00000000
        /*13f0*/ 	.short	0x0101
        /*13f2*/ 	.byte	0x3f
	.zero		1


	//   ....[46]....
        /*13f4*/ 	.word	0x00024520
        /*13f8*/ 	.word	0x00000012
        /*13fc*/ 	.word	0x00038820
        /*1400*/ 	.short	0x010a
        /*1402*/ 	.byte	0x3f
	.zero		1


	//   ....[47]....
        /*1404*/ 	.word	0x000245f0
        /*1408*/ 	.word	0x00000006
        /*140c*/ 	.word	0x000388a0
        /*1410*/ 	.short	0x010a
        /*1412*/ 	.byte	0x3f
	.zero		1


	//   ....[48]....
        /*1414*/ 	.word	0x00024b30
        /*1418*/ 	.word	0x00000006
        /*141c*/ 	.word	0x000388c0
        /*1420*/ 	.short	0x010a
        /*1422*/ 	.byte	0x3f
	.zero		1


	//   ....[49]....
        /*1424*/ 	.word	0x000251b0
        /*1428*/ 	.word	0x00000006
        /*142c*/ 	.word	0x000388a0
        /*1430*/ 	.short	0x010a
        /*1432*/ 	.byte	0x3f
	.zero		1


	//   ....[50]....
        /*1434*/ 	.word	0x000256e0
        /*1438*/ 	.word	0x00000006
        /*143c*/ 	.word	0x000388c0
        /*1440*/ 	.short	0x010a
        /*1442*/ 	.byte	0x3f
	.zero		1


	//   ....[51]....
        /*1444*/ 	.word	0x00026850
        /*1448*/ 	.word	0x00000000
        /*144c*/ 	.word	0x00038840
        /*1450*/ 	.short	0x010a
        /*1452*/ 	.byte	0x3f
	.zero		1


	//   ....[52]....
        /*1454*/ 	.word	0x000278e0
        /*1458*/ 	.word	0x00000012
        /*145c*/ 	.word	0x00038800
        /*1460*/ 	.short	0x0107
        /*1462*/ 	.byte	0x3f
	.zero		1


	//   ....[53]....
        /*1464*/ 	.word	0x000279f0
        /*1468*/ 	.word	0x00000012
        /*146c*/ 	.word	0x00038800
        /*1470*/ 	.short	0x0101
        /*1472*/ 	.byte	0x3f
	.zero		1


	//   ....[54]....
        /*1474*/ 	.word	0x00027a10
        /*1478*/ 	.word	0x00000012
        /*147c*/ 	.word	0x00038820
        /*1480*/ 	.short	0x010a
        /*1482*/ 	.byte	0x3f
	.zero		1


	//   ....[55]....
        /*1484*/ 	.word	0x00027de0
        /*1488*/ 	.word	0x00000003
        /*148c*/ 	.word	0x00038840
        /*1490*/ 	.short	0x010a
        /*1492*/ 	.byte	0x3f
	.zero		1


	//   ....[56]....
        /*1494*/ 	.word	0x00028380
        /*1498*/ 	.word	0x00000003
        /*149c*/ 	.word	0x00000060
        /*14a0*/ 	.short	0x010a
        /*14a2*/ 	.byte	0x3f
	.zero		1


	//   ....[57]....
        /*14a4*/ 	.word	0x00028c00
        /*14a8*/ 	.word	0x00000003
        /*14ac*/ 	.word	0x00038840
        /*14b0*/ 	.short	0x010a
        /*14b2*/ 	.byte	0x3f
	.zero		1


	//   ....[58]....
        /*14b4*/ 	.word	0x000291a0
        /*14b8*/ 	.word	0x00000002
        /*14bc*/ 	.word	0x00000060
        /*14c0*/ 	.short	0x010a
        /*14c2*/ 	.byte	0x3f
	.zero		1


	//   ....[59]....
        /*14c4*/ 	.word	0x00029960
        /*14c8*/ 	.word	0x00000002
        /*14cc*/ 	.word	0x00038840
        /*14d0*/ 	.short	0x010a
        /*14d2*/ 	.byte	0x3f
	.zero		1


	//   ....[60]....
        /*14d4*/ 	.word	0x00029f00
        /*14d8*/ 	.word	0x00000002
        /*14dc*/ 	.word	0x00000060
        /*14e0*/ 	.short	0x010a
        /*14e2*/ 	.byte	0x3f
	.zero		1


	//   ....[61]....
        /*14e4*/ 	.word	0x0002a670
        /*14e8*/ 	.word	0x00000000
        /*14ec*/ 	.word	0x00038860
        /*14f0*/ 	.short	0x010a
        /*14f2*/ 	.byte	0x3f
	.zero		1


	//   ....[62]....
        /*14f4*/ 	.word	0x0002ba70
        /*14f8*/ 	.word	0x00000000
        /*14fc*/ 	.word	0x00038820
        /*1500*/ 	.short	0x010a
        /*1502*/ 	.byte	0x3f
	.zero		1


	//   ....[63]....
        /*1504*/ 	.word	0x0002bc50
        /*1508*/ 	.word	0x00000006
        /*150c*/ 	.word	0x00000000
        /*1510*/ 	.short	0x010a
        /*1512*/ 	.byte	0x3f
	.zero		1


	//   ....[64]....
        /*1514*/ 	.word	0x0002bc80
        /*1518*/ 	.word	0x00000007
        /*151c*/ 	.word	0x00000000
        /*1520*/ 	.short	0x010a
        /*1522*/ 	.byte	0x3f
	.zero		1


	//   ....[65]....
        /*1524*/ 	.word	0x0002bce0
        /*1528*/ 	.word	0x00000004
        /*152c*/ 	.word	0x00000000
        /*1530*/ 	.short	0x010a
        /*1532*/ 	.byte	0x3f
	.zero		1


	//   ....[66]....
        /*1534*/ 	.word	0x0002bd10
        /*1538*/ 	.word	0x00000003
        /*153c*/ 	.word	0x00000000
        /*1540*/ 	.short	0x010a
        /*1542*/ 	.byte	0x3f
	.zero		1


	//   ....[67]....
        /*1544*/ 	.word	0x0002bd70
        /*1548*/ 	.word	0x00000003
        /*154c*/ 	.word	0x00038890
        /*1550*/ 	.short	0x010a
        /*1552*/ 	.byte	0x3f
	.zero		1


	//   ....[68]....
        /*1554*/ 	.word	0x0002bdc0
        /*1558*/ 	.word	0x00000003
        /*155c*/ 	.word	0x00038890
        /*1560*/ 	.short	0x010a
        /*1562*/ 	.byte	0x3f
	.zero		1


	//   ....[69]....
        /*1564*/ 	.word	0x0002be10
        /*1568*/ 	.word	0x00000003
        /*156c*/ 	.word	0x00038890
        /*1570*/ 	.short	0x010a
        /*1572*/ 	.byte	0x3f
	.zero		1


	//   ....[70]....
        /*1574*/ 	.word	0x0002be60
        /*1578*/ 	.word	0x00000003
        /*157c*/ 	.word	0x000388b0
        /*1580*/ 	.short	0x010a
        /*1582*/ 	.byte	0x3f
	.zero		1


	//   ....[71]....
        /*1584*/ 	.word	0x0002c080
        /*1588*/ 	.word	0x00000012
        /*158c*/ 	.word	0x00038800
        /*1590*/ 	.short	0x010a
        /*1592*/ 	.byte	0x3f
	.zero		1


	//   ....[72]....
        /*1594*/ 	.word	0x0002c2a0
        /*1598*/ 	.word	0x00000012
        /*159c*/ 	.word	0x00038800
        /*15a0*/ 	.short	0x010a
        /*15a2*/ 	.byte	0x3f
	.zero		1


	//   ....[73]....
        /*15a4*/ 	.word	0x0002c2f0
        /*15a8*/ 	.word	0x00000000
        /*15ac*/ 	.word	0x00038830
        /*15b0*/ 	.short	0x010a
        /*15b2*/ 	.byte	0x3f
	.zero		1


	//   ....[74]....
        /*15b4*/ 	.word	0x0002c340
        /*15b8*/ 	.word	0x0000000b
        /*15bc*/ 	.word	0x00038830
        /*15c0*/ 	.short	0x010a
        /*15c2*/ 	.byte	0x3f
	.zero		1


	//   ....[75]....
        /*15c4*/ 	.word	0x0002c390
        /*15c8*/ 	.word	0x00000009
        /*15cc*/ 	.word	0x00038850
        /*15d0*/ 	.short	0x010a
        /*15d2*/ 	.byte	0x3f
	.zero		1


	//   ....[76]....
        /*15d4*/ 	.word	0x0002c3e0
        /*15d8*/ 	.word	0x00000003
        /*15dc*/ 	.word	0x00038850
        /*15e0*/ 	.short	0x010a
        /*15e2*/ 	.byte	0x3f
	.zero		1


	//   ....[77]....
        /*15e4*/ 	.word	0x0002c580
        /*15e8*/ 	.word	0x00000012
        /*15ec*/ 	.word	0x00038820
        /*15f0*/ 	.short	0x010a
        /*15f2*/ 	.byte	0x3f
	.zero		1


	//   ....[78]....
        /*15f4*/ 	.word	0x0002c5d0
        /*15f8*/ 	.word	0x00000006
        /*15fc*/ 	.word	0x000388a0
        /*1600*/ 	.short	0x010a
        /*1602*/ 	.byte	0x3f
	.zero		1


	//   ....[79]....
        /*1604*/ 	.word	0x0002c620
        /*1608*/ 	.word	0x00000006
        /*160c*/ 	.word	0x000388c0
        /*1610*/ 	.short	0x010a
        /*1612*/ 	.byte	0x3f
	.zero		1


	//   ....[80]....
        /*1614*/ 	.word	0x0002c670
        /*1618*/ 	.word	0x00000006
        /*161c*/ 	.word	0x000388a0
        /*1620*/ 	.short	0x010a
        /*1622*/ 	.byte	0x3f
	.zero		1


	//   ....[81]....
        /*1624*/ 	.word	0x0002c6c0
        /*1628*/ 	.word	0x00000006
        /*162c*/ 	.word	0x000388c0
        /*1630*/ 	.short	0x010a
        /*1632*/ 	.byte	0x3f
	.zero		1


	//   ....[82]....
        /*1634*/ 	.word	0x0002c860
        /*1638*/ 	.word	0x00000000
        /*163c*/ 	.word	0x00038840
        /*1640*/ 	.short	0x010a
        /*1642*/ 	.byte	0x3f
	.zero		1


	//   ....[83]....
        /*1644*/ 	.word	0x0002d4e0
        /*1648*/ 	.word	0x00000012
        /*164c*/ 	.word	0x00038820
        /*1650*/ 	.short	0x010a
        /*1652*/ 	.byte	0x3f
	.zero		1


	//   ....[84]....
        /*1654*/ 	.word	0x0002d530
        /*1658*/ 	.word	0x00000003
        /*165c*/ 	.word	0x00038840
        /*1660*/ 	.short	0x010a
        /*1662*/ 	.byte	0x3f
	.zero		1


	//   ....[85]....
        /*1664*/ 	.word	0x0002d580
        /*1668*/ 	.word	0x00000003
        /*166c*/ 	.word	0x00000060
        /*1670*/ 	.short	0x010a
        /*1672*/ 	.byte	0x3f
	.zero		1


	//   ....[86]....
        /*1674*/ 	.word	0x0002d5d0
        /*1678*/ 	.word	0x00000003
        /*167c*/ 	.word	0x00038840
        /*1680*/ 	.short	0x010a
        /*1682*/ 	.byte	0x3f
	.zero		1


	//   ....[87]....
        /*1684*/ 	.word	0x0002d620
        /*1688*/ 	.word	0x00000002
        /*168c*/ 	.word	0x00000060
        /*1690*/ 	.short	0x010a
        /*1692*/ 	.byte	0x3f
	.zero		1


	//   ....[88]....
        /*1694*/ 	.word	0x0002d670
        /*1698*/ 	.word	0x00000002
        /*169c*/ 	.word	0x00038840
        /*16a0*/ 	.short	0x010a
        /*16a2*/ 	.byte	0x3f
	.zero		1


	//   ....[89]....
        /*16a4*/ 	.word	0x0002d6c0
        /*16a8*/ 	.word	0x00000002
        /*16ac*/ 	.word	0x00000060
        /*16b0*/ 	.short	0x010a
        /*16b2*/ 	.byte	0x3f
	.zero		1


	//   ....[90]....
        /*16b4*/ 	.word	0x0002d710
        /*16b8*/ 	.word	0x00000000
        /*16bc*/ 	.word	0x00038860
        /*16c0*/ 	.short	0x010a
        /*16c2*/ 	.byte	0x3f
	.zero		1


	//   ....[91]....
        /*16c4*/ 	.word	0x0002e260
        /*16c8*/ 	.word	0x00000000
        /*16cc*/ 	.word	0x00038820
        /*16d0*/ 	.short	0x010a
        /*16d2*/ 	.byte	0x3f
	.zero		1


	//   ....[92]....
        /*16d4*/ 	.word	0x0002e400
        /*16d8*/ 	.word	0x00000006
        /*16dc*/ 	.word	0x00000000
        /*16e0*/ 	.short	0x010a
        /*16e2*/ 	.byte	0x3f
	.zero		1


	//   ....[93]....
        /*16e4*/ 	.word	0x0002e450
        /*16e8*/ 	.word	0x00000007
        /*16ec*/ 	.word	0x00000000
        /*16f0*/ 	.short	0x010a
        /*16f2*/ 	.byte	0x3f
	.zero		1


	//   ....[94]....
        /*16f4*/ 	.word	0x0002e4a0
        /*16f8*/ 	.word	0x00000004
        /*16fc*/ 	.word	0x00000000
        /*1700*/ 	.short	0x010a
        /*1702*/ 	.byte	0x3f
	.zero		1


	//----- nvinfo : EIATTR_NUM_MBARRIERS
	.align		4
.L_153:
        /*1704*/ 	.byte	0x03, 0x38
        /*1706*/ 	.short	0x0016


	//----- nvinfo : EIATTR_EXIT_INSTR_OFFSETS
	.align		4
        /*1708*/ 	.byte	0x04, 0x1c
        /*170a*/ 	.short	(.L_155 - .L_154)


	//   ....[0]....
.L_154:
        /*170c*/ 	.word	0x0002bd60


	//----- nvinfo : EIATTR_MAX_THREADS
	.align		4
.L_155:
        /*1710*/ 	.byte	0x04, 0x05
        /*1712*/ 	.short	(.L_157 - .L_156)
.L_156:
        /*1714*/ 	.word	0x00000180
        /*1718*/ 	.word	0x00000001
        /*171c*/ 	.word	0x00000001


	//----- nvinfo : EIATTR_CRS_STACK_SIZE
	.align		4
.L_157:
        /*1720*/ 	.byte	0x04, 0x1e
        /*1722*/ 	.short	(.L_159 - .L_158)
.L_158:
        /*1724*/ 	.word	0x00000000


	//----- nvinfo : EIATTR_CBANK_PARAM_SIZE
	.align		4
.L_159:
        /*1728*/ 	.byte	0x03, 0x19
        /*172a*/ 	.short	0x0af0


	//----- nvinfo : EIATTR_PARAM_CBANK
	.align		4
        /*172c*/ 	.byte	0x04, 0x0a
        /*172e*/ 	.short	(.L_161 - .L_160)
	.align		4
.L_160:
        /*1730*/ 	.word	index@(.nv.constant0._ZN7cutlass13device_kernelIN5flash11enable_sm90INS1_16FlashAttnFwdSm90INS1_25CollectiveMainloopFwdSm90ILi2EN4cute5tupleIJNS5_1CILi1EEES8_S8_EEENS6_IJNS7_ILi128EEENS7_ILi80EEENS7_ILi256EEEEEELi256ENS_6half_tEfNS_4arch4Sm90ELb0ELb0ELb1ELb1ELb0ELb1ELb0ELb1ELb1ELb1ELb1ELb0EEENS1_21CollectiveEpilogueFwdINS6_IJSA_SC_SB_EEES9_SE_SG_Li256ELb1ELb1ELb1ELb0EEENS1_36VarlenDynamicPersistentTileSchedulerILi128ELi80ELi256ELi128ELb1ELb1ELb1ELb0ELb1ELb1EEEEEEEEEvNT_6ParamsE)
        /*1734*/ 	.short	0x0210
        /*1736*/ 	.short	0x0af0


	//----- nvinfo : EIATTR_SW_WAR
	.align		4
.L_161:
        /*1738*/ 	.byte	0x04, 0x36
        /*173a*/ 	.short	(.L_163 - .L_162)
.L_162:
        /*173c*/ 	.word	0x00000008
.L_163:


//--------------------- .nv.info._ZN7cutlass13device_kernelIN5flash11enable_sm90INS1_16FlashAttnFwdSm90INS1_25CollectiveMainloopFwdSm90ILi2EN4cute5tupleIJNS5_1CILi1EEES8_S8_EEENS6_IJNS7_ILi128EEENS7_ILi64EEENS7_ILi256EEEEEELi256ENS_6half_tEfNS_4arch4Sm90ELb0ELb1ELb1ELb0ELb0ELb0ELb0ELb1ELb1ELb1ELb1ELb0EEENS1_21CollectiveEpilogueFwdINS6_IJSA_SC_SB_EEES9_SE_SG_Li256ELb0ELb1ELb1ELb0EEENS1_19SingleTileSchedulerILb0ELb1ELb1ELi128EEEEEEEEEvNT_6ParamsE --------------------------
	.section	.nv.info._ZN7cutlass13device_kernelIN5flash11enable_sm90INS1_16FlashAttnFwdSm90INS1_25CollectiveMainloopFwdSm90ILi2EN4cute5tupleIJNS5_1CILi1EEES8_S8_EEENS6_IJNS7_ILi128EEENS7_ILi64EEENS7_ILi256EEEEEELi256ENS_6half_tEfNS_4arch4Sm90ELb0ELb1ELb1ELb0ELb0ELb0ELb0ELb1ELb1ELb1ELb1ELb0EEENS1_21CollectiveEpilogueFwdINS6_IJSA_SC_SB_EEES9_SE_SG_Li256ELb0ELb1ELb1ELb0EEENS1_19SingleTileSchedulerILb0ELb1ELb1ELi128EEEEEEEEEvNT_6ParamsE,"",@"SHT_CUDA_INFO"
	.sectionflags	@""
	.align	4


	//----- nvinfo : EIATTR_CUDA_API_VERSION
	.align		4
        /*0000*/ 	.byte	0x04, 0x37
        /*0002*/ 	.short	(.L_165 - .L_164)
.L_164:
        /*0004*/ 	.word	0x00000082


	//----- nvinfo : EIATTR_KPARAM_INFO
	.align		4
.L_165:
        /*0008*/ 	.byte	0x04, 0x17
        /*000a*/ 	.short	(.L_167 - .L_166)
.L_166:
        /*000c*/ 	.word	0x00000000
        /*0010*/ 	.short	0x0000
        /*0012*/ 	.short	0x0070
        /*0014*/ 	.byte	0x00, 0xf0, 0x01, 0x28


	//----- nvinfo : EIATTR_SPARSE_MMA_MASK
	.align		4
.L_167:
        /*0018*/ 	.byte	0x03, 0x50
        /*001a*/ 	.short	0x0000


	//----- nvinfo : EIATTR_MAXREG_COUNT
	.align		4
        /*001c*/ 	.byte	0x03, 0x1b
        /*001e*/ 	.short	0x00a8


	//----- nvinfo : EIATTR_NUM_BARRIERS
	.align		4
        /*0020*/ 	.byte	0x02, 0x4c
        /*0022*/ 	.byte	0x09
	.zero		1


	//----- nvinfo : EIATTR_EXTERNS
	.align		4
        /*0024*/ 	.byte	0x04, 0x0f
        /*0026*/ 	.short	(.L_169 - .L_168)


	//   ....[0]....
	.align		4
.L_168:
        /*0028*/ 	.word	index@(__assertfail)


	//----- nvinfo : EIATTR_ANNOTATIONS
	.align		4
.L_169:
        /*002c*/ 	.byte	0x04, 0x55
        /*002e*/ 	.short	(.L_171 - .L_170)


	//   ....[0]....
.L_170:
        /* <DEDUP_REMOVED lines=10> */


	//----- nvinfo : EIATTR_MERCURY_ISA_VERSION
	.align		4
.L_171:
        /*00c0*/ 	.byte	0x03, 0x5f
        /*00c2*/ 	.short	0x0101


	//----- nvinfo : EIATTR_INT_WARP_WIDE_INSTR_OFFSETS
	.align		4
        /*00c4*/ 	.byte	0x04, 0x31
        /*00c6*/ 	.short	(.L_173 - .L_172)


	//   ....[0]....
.L_172:
        /*00c8*/ 	.word	0x00000130


	//   ....[1]....
        /*00cc*/ 	.word	0x00000170


	//   ....[2]....
        /*00d0*/ 	.word	0x000001e0


	//----- nvinfo : EIATTR_COOP_GROUP_MASK_REGIDS
	.align		4
.L_173:
        /*00d4*/ 	.byte	0x04, 0x29
        /*00d6*/ 	.short	(.L_175 - .L_174)


	//   ....[0]....
.L_174:
        /*00d8*/ 	.word	0xffffffff


	//   ....[1]....
        /*00dc*/ 	.word	0xffffffff


	//   ....[2]....
        /*00e0*/ 	.word	0xffffffff


	//   ....[3]....
        /*00e4*/ 	.word	0xffffffff


	//   ....[4]....
        /*00e8*/ 	.word	0xffffffff


	//   ....[5]....
        /*00ec*/ 	.word	0xffffffff


	//   ....[6]....
        /*00f0*/ 	.word	0xffffffff


	//   ....[7]....
        /*00f4*/ 	.word	0xffffffff


	//   ....[8]....
        /*00f8*/ 	.word	0xffffffff


	//   ....[9]....
        /*00fc*/ 	.word	0xffffffff


	//   ....[10]....
        /*0100*/ 	.word	0xffffffff


	//   ....[11]....
        /*0104*/ 	.word	0xffffffff


	//   ....[12]....
        /*0108*/ 	.word	0xffffffff


	//   ....[13]....
        /*010c*/ 	.word	0xffffffff


	//   ....[14]....
        /*0110*/ 	.word	0xffffffff


	//   ....[15]....
        /*0114*/ 	.word	0xffffffff


	//   ....[16]....
        /*0118*/ 	.word	0xffffffff


	//   ....[17]....
        /*011c*/ 	.word	0xffffffff


	//   ....[18]....
        /*0120*/ 	.word	0xffffffff


	//   ....[19]....
        /*0124*/ 	.word	0xffffffff


	//   ....[20]....
        /*0128*/ 	.word	0xffffffff


	//   ....[21]....
        /*012c*/ 	.word	0xffffffff


	//   ....[22]....
        /*0130*/ 	.word	0xffffffff


	//   ....[23]....
        /*0134*/ 	.word	0xffffffff


	//   ....[24]....
        /*0138*/ 	.word	0xffffffff


	//   ....[25]....
        /*013c*/ 	.word	0xffffffff


	//   ....[26]....
        /*0140*/ 	.word	0xffffffff


	//   ....[27]....
        /*0144*/ 	.word	0xffffffff


	//   ....[28]....
        /*0148*/ 	.word	0xffffffff


	//   ....[29]....
        /*014c*/ 	.word	0xffffffff


	//   ....[30]....
        /*0150*/ 	.word	0xffffffff


	//   ....[31]....
        /*0154*/ 	.word	0xffffffff


	//   ....[32]....
        /*0158*/ 	.word	0xffffffff


	//   ....[33]....
        /*015c*/ 	.word	0xffffffff


	//   ....[34]....
        /*0160*/ 	.word	0xffffffff


	//   ....[35]....
        /*0164*/ 	.word	0xffffffff


	//   ....[36]....
        /*0168*/ 	.word	0xffffffff


	//   ....[37]....
        /*016c*/ 	.word	0xffffffff


	//   ....[38]....
        /*0170*/ 	.word	0xffffffff


	//   ....[39]....
        /*0174*/ 	.word	0xffffffff


	//   ....[40]....
        /*0178*/ 	.word	0xffffffff


	//   ....[41]....
        /*017c*/ 	.word	0xffffffff


	//   ....[42]....
        /*0180*/ 	.word	0xffffffff


	//   ....[43]....
        /*0184*/ 	.word	0xffffffff


	//   ....[44]....
        /*0188*/ 	.word	0xffffffff


	//   ....[45]....
        /*018c*/ 	.word	0xffffffff


	//   ....[46]....
        /*0190*/ 	.word	0xffffffff


	//   ....[47]....
        /*0194*/ 	.word	0xffffffff


	//   ....[48]....
        /*0198*/ 	.word	0xffffffff


	//   ....[49]....
        /*019c*/ 	.word	0xffffffff


	//   ....[50]....
        /*01a0*/ 	.word	0xffffffff


	//   ....[51]....
        /*01a4*/ 	.word	0xffffffff


	//   ....[52]....
        /*01a8*/ 	.word	0xffffffff


	//   ....[53]....
        /*01ac*/ 	.word	0xffffffff


	//   ....[54]....
        /*01b0*/ 	.word	0xffffffff


	//   ....[55]....
        /*01b4*/ 	.word	0xffffffff


	//   ....[56]....
        /*01b8*/ 	.word	0xffffffff


	//   ....[57]....
        /*01bc*/ 	.word	0xffffffff


	//   ....[58]....
        /*01c0*/ 	.word	0xffffffff


	//   ....[59]....
        /*01c4*/ 	.word	0xffffffff


	//   ....[60]....
        /*01c8*/ 	.word	0xffffffff


	//   ....[61]....
        /*01cc*/ 	.word	0x0500000f


	//   ....[62]....
        /*01d0*/ 	.word	0x0500000f


	//   ....[63]....
        /*01d4*/ 	.word	0x0500000f


	//   ....[64]....
        /*01d8*/ 	.word	0x0500000f


	//   ....[65]....
        /*01dc*/ 	.word	0x0500000f


	//   ....[66]....
        /*01e0*/ 	.word	0x0500000f


	//   ....[67]....
        /*01e4*/ 	.word	0x0500000f


	//   ....[68]....
        /*01e8*/ 	.word	0x0500000f


	//   ....[69]....
        /*01ec*/ 	.word	0x0500000f


	//   ....[70]....
        /*01f0*/ 	.word	0x0500000f


	//   ....[71]....
        /*01f4*/ 	.word	0x0500000f


	//   ....[72]....
        /*01f8*/ 	.word	0x0500000f


	//   ....[73]....
        /*01fc*/ 	.word	0x0500000f


	//   ....[74]....
        /*0200*/ 	.word	0x0500000f


	//   ....[75]....
        /*0204*/ 	.word	0x0500000f


	//   ....[76]....
        /*0208*/ 	.word	0x0500000f


	//   ....[77]....
        /*020c*/ 	.word	0x0500000f


	//   ....[78]....
        /*0210*/ 	.word	0x0500000f


	//----- nvinfo : EIATTR_COOP_GROUP_INSTR_OFFSETS
	.align		4
.L_175:
        /*0214*/ 	.byte	0x04, 0x28
        /*0216*/ 	.short	(.L_177 - .L_176)


	//   ....[0]....
.L_176:
        /*0218*/ 	.word	0x00000060


	//   ....[1]....
        /*021c*/ 	.word	0x00000140


	//   ....[2]....
        /*0220*/ 	.word	0x00000190


	//   ....[3]....
        /*0224*/ 	.word	0x000003c0


	//   ....[4]....
        /*0228*/ 	.word	0x00000520


	//   ....[5]....
        /*022c*/ 	.word	0x00000640


	//   ....[6]....
        /*0230*/ 	.word	0x000007a0


	//   ....[7]....
        /*0234*/ 	.word	0x00001800


	//   ....[8]....
        /*0238*/ 	.word	0x00002810


	//   ....[9]....
        /*023c*/ 	.word	0x00002ed0


	//   ....[10]....
        /*0240*/ 	.word	0x000038c0


	//   ....[11]....
        /*0244*/ 	.word	0x00003920


	//   ....[12]....
        /*0248*/ 	.word	0x00004020


	//   ....[13]....
        /*024c*/ 	.word	0x00004080


	//   ....[14]....
        /*0250*/ 	.word	0x00006210


	//   ....[15]....
        /*0254*/ 	.word	0x000065c0


	//   ....[16]....
        /*0258*/ 	.word	0x00006c80


	//   ....[17]....
        /*025c*/ 	.word	0x00006d60


	//   ....[18]....
        /*0260*/ 	.word	0x00007120


	//   ....[19]....
        /*0264*/ 	.word	0x000071a0


	//   ....[20]....
        /*0268*/ 	.word	0x000090b0


	//   ....[21]....
        /*026c*/ 	.word	0x00009340


	//   ....[22]....
        /*0270*/ 	.word	0x00009560


	//   ....[23]....
        /*0274*/ 	.word	0x000095b0


	//   ....[24]....
        /*0278*/ 	.word	0x0000b240


	//   ....[25]....
        /*027c*/ 	.word	0x0000b6a0


	//   ....[26]....
        /*0280*/ 	.word	0x0000bd60


	//   ....[27]....
        /*0284*/ 	.word	0x0000be50


	//   ....[28]....
        /*0288*/ 	.word	0x0000c190


	//   ....[29]....
        /*028c*/ 	.word	0x0000c2b0


	//   ....[30]....
        /*0290*/ 	.word	0x0000d290


	//   ....[31]....
        /*0294*/ 	.word	0x0000d2c0


	//   ....[32]....
        /*0298*/ 	.word	0x0000d360


	//   ....[33]....
        /*029c*/ 	.word	0x0000d3d0


	//   ....[34]....
        /*02a0*/ 	.word	0x0000e600


	//   ....[35]....
        /*02a4*/ 	.word	0x0000e660


	//   ....[36]....
        /*02a8*/ 	.word	0x0000e6a0


	//   ....[37]....
        /*02ac*/ 	.word	0x0000e6d0


	//   ....[38]....
        /*02b0*/ 	.word	0x0000e710


	//   ....[39]....
        /*02b4*/ 	.word	0x0000e720


	//   ....[40]....
        /*02b8*/ 	.word	0x0000f390


	//   ....[41]....
        /*02bc*/ 	.word	0x0000f3a0


	//   ....[42]....
        /*02c0*/ 	.word	0x00010420


	//   ....[43]....
        /*02c4*/ 	.word	0x00011300


	//   ....[44]....
        /*02c8*/ 	.word	0x00011d40


	//   ....[45]....
        /*02cc*/ 	.word	0x00011d80


	//   ....[46]....
        /*02d0*/ 	.word	0x00011db0


	//   ....[47]....
        /*02d4*/ 	.word	0x00011dd0


	//   ....[48]....
        /*02d8*/ 	.word	0x00011e10


	//   ....[49]....
        /*02dc*/ 	.word	0x00011e90


	//   ....[50]....
        /*02e0*/ 	.word	0x00011ec0


	//   ....[51]....
        /*02e4*/ 	.word	0x00011f30


	//   ....[52]....
        /*02e8*/ 	.word	0x00011f60


	//   ....[53]....
        /*02ec*/ 	.word	0x00011fd0


	//   ....[54]....
        /*02f0*/ 	.word	0x00012000


	//   ....[55]....
        /*02f4*/ 	.word	0x00012070


	//   ....[56]....
        /*02f8*/ 	.word	0x000120a0


	//   ....[57]....
        /*02fc*/ 	.word	0x00012110


	//   ....[58]....
        /*0300*/ 	.word	0x00012140


	//   ....[59]....
        /*0304*/ 	.word	0x000121a0


	//   ....[60]....
        /*0308*/ 	.word	0x00014e10


	//   ....[61]....
        /*030c*/ 	.word	0x00015470


	//   ....[62]....
        /*0310*/ 	.word	0x000155e0


	//   ....[63]....
        /*0314*/ 	.word	0x00015640


	//   ....[64]....
        /*0318*/ 	.word	0x00015790


	//   ....[65]....
        /*031c*/ 	.word	0x00015800


	//   ....[66]....
        /*0320*/ 	.word	0x00015900


	//   ....[67]....
        /*0324*/ 	.word	0x00015970


	//   ....[68]....
        /*0328*/ 	.word	0x00015a70


	//   ....[69]....
        /*032c*/ 	.word	0x00015ae0


	//   ....[70]....
        /*0330*/ 	.word	0x00015be0


	//   ....[71]....
        /*0334*/ 	.word	0x00015c50


	//   ....[72]....
        /*0338*/ 	.word	0x00015d50


	//   ....[73]....
        /*033c*/ 	.word	0x00015dc0


	//   ....[74]....
        /*0340*/ 	.word	0x00015ec0


	//   ....[75]....
        /*0344*/ 	.word	0x00015f20


	//   ....[76]....
        /*0348*/ 	.word	0x00016010


	//   ....[77]....
        /*034c*/ 	.word	0x00016060


	//   ....[78]....
        /*0350*/ 	.word	0x00016460


	//----- nvinfo : EIATTR_REG_RECONFIG
	.align		4
.L_177:
        /*0354*/ 	.byte	0x01, 0x54
	.zero		2


	//----- nvinfo : EIATTR_SYSCALL_OFFSETS
	.align		4
        /*0358*/ 	.byte	0x04, 0x46
        /*035a*/ 	.short	(.L_179 - .L_178)


	//   ....[0]....
.L_178:
        /*035c*/ 	.word	0x000019d0


	//   ....[1]....
        /*0360*/ 	.word	0x00010f80


	//   ....[2]....
        /*0364*/ 	.word	0x000110c0


	//   ....[3]....
        /*0368*/ 	.word	0x000111b0


	//   ....[4]....
        /*036c*/ 	.word	0x00011970


	//----- nvinfo : EIATTR_MBARRIER_INSTR_OFFSETS
	.align		4
.L_179:
        /*0370*/ 	.byte	0x04, 0x39
        /*0372*/ 	.short	(.L_181 - .L_180)


	//   ....[0]....
.L_180:
        /*0374*/ 	.word	0x00000270
        /*0378*/ 	.word	0x000000ff
        /*037c*/ 	.word	0x00030800
        /*0380*/ 	.short	0x0100
        /*0382*/ 	.byte	0x08
	.zero		1


	//   ....[1]....
        /*0384*/ 	.word	0x00000280
        /*0388*/ 	.word	0x000000ff
        /*038c*/ 	.word	0x00030820
        /*0390*/ 	.short	0x0100
        /*0392*/ 	.byte	0x08
	.zero		1


	//   ....[2]....
        /*0394*/ 	.word	0x00000370
        /*0398*/ 	.word	0x000000ff
        /*039c*/ 	.word	0x00030830
        /*03a0*/ 	.short	0x0100
        /*03a2*/ 	.byte	0x08
	.zero		1


	//   ....[3]....
        /*03a4*/ 	.word	0x00000380
        /*03a8*/ 	.word	0x000000ff
        /*03ac*/ 	.word	0x00030840
        /*03b0*/ 	.short	0x0100
        /*03b2*/ 	.byte	0x08
	.zero		1


	//   ....[4]....
        /*03b4*/ 	.word	0x00000390
        /*03b8*/ 	.word	0x000000ff
        /*03bc*/ 	.word	0x00030838
        /*03c0*/ 	.short	0x0100
        /*03c2*/ 	.byte	0x08
	.zero		1


	//   ....[5]....
        /*03c4*/ 	.word	0x000003a0
        /*03c8*/ 	.word	0x000000ff
        /*03cc*/ 	.word	0x00030848
        /*03d0*/ 	.short	0x0100
        /*03d2*/ 	.byte	0x08
	.zero		1


	//   ....[6]....
        /*03d4*/ 	.word	0x000004d0
        /*03d8*/ 	.word	0x000000ff
        /*03dc*/ 	.word	0x00030850
        /*03e0*/ 	.short	0x0100
        /*03e2*/ 	.byte	0x08
	.zero		1


	//   ....[7]....
        /*03e4*/ 	.word	0x000004e0
        /*03e8*/ 	.word	0x000000ff
        /*03ec*/ 	.word	0x00030860
        /*03f0*/ 	.short	0x0100
        /*03f2*/ 	.byte	0x08
	.zero		1


	//   ....[8]....
        /*03f4*/ 	.word	0x000004f0
        /*03f8*/ 	.word	0x000000ff
        /*03fc*/ 	.word	0x00030858
        /*0400*/ 	.short	0x0100
        /*0402*/ 	.byte	0x08
	.zero		1


	//   ....[9]....
        /*0404*/ 	.word	0x00000500
        /*0408*/ 	.word	0x000000ff
        /*040c*/ 	.word	0x00030868
        /*0410*/ 	.short	0x0100
        /*0412*/ 	.byte	0x08
	.zero		1


	//   ....[10]....
        /*0414*/ 	.word	0x000005f0
        /*0418*/ 	.word	0x000000ff
        /*041c*/ 	.word	0x00030870
        /*0420*/ 	.short	0x0100
        /*0422*/ 	.byte	0x06
	.zero		1


	//   ....[11]....
        /*0424*/ 	.word	0x00000600
        /*0428*/ 	.word	0x000000ff
        /*042c*/ 	.word	0x00030880
        /*0430*/ 	.short	0x0100
        /*0432*/ 	.byte	0x06
	.zero		1


	//   ....[12]....
        /*0434*/ 	.word	0x00000610
        /*0438*/ 	.word	0x000000ff
        /*043c*/ 	.word	0x00030878
        /*0440*/ 	.short	0x0100
        /*0442*/ 	.byte	0x06
	.zero		1


	//   ....[13]....
        /*0444*/ 	.word	0x00000620
        /*0448*/ 	.word	0x000000ff
        /*044c*/ 	.word	0x00030888
        /*0450*/ 	.short	0x0100
        /*0452*/ 	.byte	0x06
	.zero		1


	//   ....[14]....
        /*0454*/ 	.word	0x00000750
        /*0458*/ 	.word	0x000000ff
        /*045c*/ 	.word	0x00030890
        /*0460*/ 	.short	0x0100
        /*0462*/ 	.byte	0x08
	.zero		1


	//   ....[15]....
        /*0464*/ 	.word	0x00000760
        /*0468*/ 	.word	0x000000ff
        /*046c*/ 	.word	0x000308a0
        /*0470*/ 	.short	0x0100
        /*0472*/ 	.byte	0x08
	.zero		1


	//   ....[16]....
        /*0474*/ 	.word	0x00000770
        /*0478*/ 	.word	0x000000ff
        /*047c*/ 	.word	0x00030898
        /*0480*/ 	.short	0x0100
        /*0482*/ 	.byte	0x08
	.zero		1


	//   ....[17]....
        /*0484*/ 	.word	0x00000780
        /*0488*/ 	.word	0x000000ff
        /*048c*/ 	.word	0x000308a8
        /*0490*/ 	.short	0x0100
        /*0492*/ 	.byte	0x08
	.zero		1


	//   ....[18]....
        /*0494*/ 	.word	0x000008b0
        /*0498*/ 	.word	0x000000ff
        /*049c*/ 	.word	0x000308b0
        /*04a0*/ 	.short	0x0100
        /*04a2*/ 	.byte	0x08
	.zero		1


	//   ....[19]....
        /*04a4*/ 	.word	0x000008c0
        /*04a8*/ 	.word	0x000000ff
        /*04ac*/ 	.word	0x000308c0
        /*04b0*/ 	.short	0x0100
        /*04b2*/ 	.byte	0x08
	.zero		1


	//   ....[20]....
        /*04b4*/ 	.word	0x000008d0
        /*04b8*/ 	.word	0x000000ff
        /*04bc*/ 	.word	0x000308b8
        /*04c0*/ 	.short	0x0100
        /*04c2*/ 	.byte	0x08
	.zero		1


	//   ....[21]....
        /*04c4*/ 	.word	0x000008e0
        /*04c8*/ 	.word	0x000000ff
        /*04cc*/ 	.word	0x000308c8
        /*04d0*/ 	.short	0x0100
        /*04d2*/ 	.byte	0x08
	.zero		1


	//   ....[22]....
        /*04d4*/ 	.word	0x00001a00
        /*04d8*/ 	.word	0x000000ff
        /*04dc*/ 	.word	0x00030800
        /*04e0*/ 	.short	0x010a
        /*04e2*/ 	.byte	0x04
	.zero		1


	//   ....[23]....
        /*04e4*/ 	.word	0x00001aa0
        /*04e8*/ 	.word	0x000000ff
        /*04ec*/ 	.word	0x00030830
        /*04f0*/ 	.short	0x010a
        /*04f2*/ 	.byte	0x04
	.zero		1


	//   ....[24]....
        /*04f4*/ 	.word	0x00001b40
        /*04f8*/ 	.word	0x000000ff
        /*04fc*/ 	.word	0x00030830
        /*0500*/ 	.short	0x010a
        /*0502*/ 	.byte	0x04
	.zero		1


	//   ....[25]....
        /*0504*/ 	.word	0x00002b10
        /*0508*/ 	.word	0x00000000
        /*050c*/ 	.word	0x00000000
        /*0510*/ 	.short	0x0101
        /*0512*/ 	.byte	0x3f
	.zero		1


	//   ....[26]....
        /*0514*/ 	.word	0x00004ca0
        /*0518*/ 	.word	0x000000ff
        /*051c*/ 	.word	0x00030830
        /*0520*/ 	.short	0x010a
        /*0522*/ 	.byte	0x3d
	.zero		1


	//   ....[27]....
        /*0524*/ 	.word	0x00004ce0
        /*0528*/ 	.word	0x000000ff
        /*052c*/ 	.word	0x00030830
        /*0530*/ 	.short	0x010a
        /*0532*/ 	.byte	0x3d
	.zero		1


	//   ....[28]....
        /*0534*/ 	.word	0x00005b80
        /*0538*/ 	.word	0x000000ff
        /*053c*/ 	.word	0x00030850
        /*0540*/ 	.short	0x010a
        /*0542*/ 	.byte	0x0e
	.zero		1


	//   ....[29]....
        /*0544*/ 	.word	0x00005bc0
        /*0548*/ 	.word	0x000000ff
        /*054c*/ 	.word	0x00030850
        /*0550*/ 	.short	0x010a
        /*0552*/ 	.byte	0x0e
	.zero		1


	//   ....[30]....
        /*0554*/ 	.word	0x00006260
        /*0558*/ 	.word	0x000000a7
        /*055c*/ 	.word	0x00000000
        /*0560*/ 	.short	0x0101
        /*0562*/ 	.byte	0x3f
	.zero		1


	//   ....[31]....
        /*0564*/ 	.word	0x000074b0
        /*0568*/ 	.word	0x00000099
        /*056c*/ 	.word	0x00000000
        /*0570*/ 	.short	0x0101
        /*0572*/ 	.byte	0x3f
	.zero		1


	//   ....[32]....
        /*0574*/ 	.word	0x00007cd0
        /*0578*/ 	.word	0x000000ff
        /*057c*/ 	.word	0x00030830
        /*0580*/ 	.short	0x010a
        /*0582*/ 	.byte	0x3c
	.zero		1


	//   ....[33]....
        /*0584*/ 	.word	0x00007d10
        /*0588*/ 	.word	0x000000ff
        /*058c*/ 	.word	0x00030830
        /*0590*/ 	.short	0x010a
        /*0592*/ 	.byte	0x3c
	.zero		1


	//   ....[34]....
        /*0594*/ 	.word	0x00008b30
        /*0598*/ 	.word	0x000000ff
        /*059c*/ 	.word	0x00030850
        /*05a0*/ 	.short	0x010a
        /*05a2*/ 	.byte	0x0e
	.zero		1


	//   ....[35]....
        /*05a4*/ 	.word	0x00008b70
        /*05a8*/ 	.word	0x000000ff
        /*05ac*/ 	.word	0x00030850
        /*05b0*/ 	.short	0x010a
        /*05b2*/ 	.byte	0x0e
	.zero		1


	//   ....[36]....
        /*05b4*/ 	.word	0x000099f0
        /*05b8*/ 	.word	0x00000017
        /*05bc*/ 	.word	0x00000000
        /*05c0*/ 	.short	0x0101
        /*05c2*/ 	.byte	0x3f
	.zero		1


	//   ....[37]....
        /*05c4*/ 	.word	0x00009a70
        /*05c8*/ 	.word	0x00000098
        /*05cc*/ 	.word	0x00000000
        /*05d0*/ 	.short	0x0101
        /*05d2*/ 	.byte	0x3f
	.zero		1


	//   ....[38]....
        /*05d4*/ 	.word	0x00009e30
        /*05d8*/ 	.word	0x000000ff
        /*05dc*/ 	.word	0x00030830
        /*05e0*/ 	.short	0x010a
        /*05e2*/ 	.byte	0x3d
	.zero		1


	//   ....[39]....
        /*05e4*/ 	.word	0x00009e70
        /*05e8*/ 	.word	0x000000ff
        /*05ec*/ 	.word	0x00030830
        /*05f0*/ 	.short	0x010a
        /*05f2*/ 	.byte	0x3d
	.zero		1


	//   ....[40]....
        /*05f4*/ 	.word	0x0000aca0
        /*05f8*/ 	.word	0x000000ff
        /*05fc*/ 	.word	0x00030850
        /*0600*/ 	.short	0x010a
        /*0602*/ 	.byte	0x0e
	.zero		1


	//   ....[41]....
        /*0604*/ 	.word	0x0000ace0
        /*0608*/ 	.word	0x000000ff
        /*060c*/ 	.word	0x00030850
        /*0610*/ 	.short	0x010a
        /*0612*/ 	.byte	0x0e
	.zero		1


	//   ....[42]....
        /*0614*/ 	.word	0x0000b300
        /*0618*/ 	.word	0x000000a7
        /*061c*/ 	.word	0x00000000
        /*0620*/ 	.short	0x0101
        /*0622*/ 	.byte	0x3f
	.zero		1


	//   ....[43]....
        /*0624*/ 	.word	0x0000c630
        /*0628*/ 	.word	0x0000009b
        /*062c*/ 	.word	0x00000000
        /*0630*/ 	.short	0x0101
        /*0632*/ 	.byte	0x3f
	.zero		1


	//   ....[44]....
        /*0634*/ 	.word	0x0000d200
        /*0638*/ 	.word	0x000000ff
        /*063c*/ 	.word	0x00030850
        /*0640*/ 	.short	0x010a
        /*0642*/ 	.byte	0x07
	.zero		1


	//   ....[45]....
        /*0644*/ 	.word	0x0000d240
        /*0648*/ 	.word	0x000000ff
        /*064c*/ 	.word	0x00030850
        /*0650*/ 	.short	0x010a
        /*0652*/ 	.byte	0x07
	.zero		1


	//   ....[46]....
        /*0654*/ 	.word	0x0000d630
        /*0658*/ 	.word	0x00000009
        /*065c*/ 	.word	0x00000000
        /*0660*/ 	.short	0x0101
        /*0662*/ 	.byte	0x3f
	.zero		1


	//   ....[47]....
        /*0664*/ 	.word	0x0000e740
        /*0668*/ 	.word	0x000000ff
        /*066c*/ 	.word	0x00000000
        /*0670*/ 	.short	0x0101
        /*0672*/ 	.byte	0x04
	.zero		1


	//   ....[48]....
        /*0674*/ 	.word	0x00011520
        /*0678*/ 	.word	0x000000ff
        /*067c*/ 	.word	0x00030840
        /*0680*/ 	.short	0x010a
        /*0682*/ 	.byte	0x26
	.zero		1


	//   ....[49]....
        /*0684*/ 	.word	0x00012320
        /*0688*/ 	.word	0x000000ff
        /*068c*/ 	.word	0x00030800
        /*0690*/ 	.short	0x0107
        /*0692*/ 	.byte	0x26
	.zero		1


	//   ....[50]....
        /*0694*/ 	.word	0x00012390
        /*0698*/ 	.word	0x000000ff
        /*069c*/ 	.word	0x00030800
        /*06a0*/ 	.short	0x0101
        /*06a2*/ 	.byte	0x26
	.zero		1


	//   ....[51]....
        /*06a4*/ 	.word	0x000123a0
        /*06a8*/ 	.word	0x000000ff
        /*06ac*/ 	.word	0x00030820
        /*06b0*/ 	.short	0x010a
        /*06b2*/ 	.byte	0x26
	.zero		1


	//   ....[52]....
        /*06b4*/ 	.word	0x000127c0
        /*06b8*/ 	.word	0x000000ff
        /*06bc*/ 	.word	0x00030848
        /*06c0*/ 	.short	0x010a
        /*06c2*/ 	.byte	0x26
	.zero		1


	//   ....[53]....
        /*06c4*/ 	.word	0x00012c60
        /*06c8*/ 	.word	0x000000ff
        /*06cc*/ 	.word	0x00030860
        /*06d0*/ 	.short	0x010a
        /*06d2*/ 	.byte	0x26
	.zero		1


	//   ....[54]....
        /*06d4*/ 	.word	0x00013310
        /*06d8*/ 	.word	0x000000ff
        /*06dc*/ 	.word	0x00030840
        /*06e0*/ 	.short	0x010a
        /*06e2*/ 	.byte	0x26
	.zero		1


	//   ....[55]....
        /*06e4*/ 	.word	0x000137b0
        /*06e8*/ 	.word	0x000000ff
        /*06ec*/ 	.word	0x00030868
        /*06f0*/ 	.short	0x010a
        /*06f2*/ 	.byte	0x26
	.zero		1


	//   ....[56]....
        /*06f4*/ 	.word	0x00013eb0
        /*06f8*/ 	.word	0x000000ff
        /*06fc*/ 	.word	0x00030848
        /*0700*/ 	.short	0x010a
        /*0702*/ 	.byte	0x26
	.zero		1


	//   ....[57]....
        /*0704*/ 	.word	0x00014330
        /*0708*/ 	.word	0x000000ff
        /*070c*/ 	.word	0x00030860
        /*0710*/ 	.short	0x010a
        /*0712*/ 	.byte	0x26
	.zero		1


	//   ....[58]....
        /*0714*/ 	.word	0x00014870
        /*0718*/ 	.word	0x00000003
        /*071c*/ 	.word	0x00030860
        /*0720*/ 	.short	0x010a
        /*0722*/ 	.byte	0x3f
	.zero		1


	//   ....[59]....
        /*0724*/ 	.word	0x00014da0
        /*0728*/ 	.word	0x00000002
        /*072c*/ 	.word	0x00030820
        /*0730*/ 	.short	0x010a
        /*0732*/ 	.byte	0x3f
	.zero		1


	//   ....[60]....
        /*0734*/ 	.word	0x00014f40
        /*0738*/ 	.word	0x00000006
        /*073c*/ 	.word	0x00000000
        /*0740*/ 	.short	0x010a
        /*0742*/ 	.byte	0x3f
	.zero		1


	//   ....[61]....
        /*0744*/ 	.word	0x00014fb0
        /*0748*/ 	.word	0x00000003
        /*074c*/ 	.word	0x00000000
        /*0750*/ 	.short	0x010a
        /*0752*/ 	.byte	0x3f
	.zero		1


	//   ....[62]....
        /*0754*/ 	.word	0x00015010
        /*0758*/ 	.word	0x00000000
        /*075c*/ 	.word	0x00000000
        /*0760*/ 	.short	0x010a
        /*0762*/ 	.byte	0x3f
	.zero		1


	//   ....[63]....
        /*0764*/ 	.word	0x00015040
        /*0768*/ 	.word	0x00000003
        /*076c*/ 	.word	0x00000000
        /*0770*/ 	.short	0x010a
        /*0772*/ 	.byte	0x3f
	.zero		1


	//   ....[64]....
        /*0774*/ 	.word	0x000150c0
        /*0778*/ 	.word	0x00000003
        /*077c*/ 	.word	0x00030800
        /*0780*/ 	.short	0x010a
        /*0782*/ 	.byte	0x3f
	.zero		1


	//   ....[65]....
        /*0784*/ 	.word	0x00015130
        /*0788*/ 	.word	0x00000003
        /*078c*/ 	.word	0x00030830
        /*0790*/ 	.short	0x010a
        /*0792*/ 	.byte	0x3f
	.zero		1


	//   ....[66]....
        /*0794*/ 	.word	0x00015190
        /*0798*/ 	.word	0x00000099
        /*079c*/ 	.word	0x00030830
        /*07a0*/ 	.short	0x010a
        /*07a2*/ 	.byte	0x3f
	.zero		1


	//   ....[67]....
        /*07a4*/ 	.word	0x000151f0
        /*07a8*/ 	.word	0x000000c9
        /*07ac*/ 	.word	0x00030850
        /*07b0*/ 	.short	0x010a
        /*07b2*/ 	.byte	0x3f
	.zero		1


	//   ....[68]....
        /*07b4*/ 	.word	0x00015250
        /*07b8*/ 	.word	0x00000004
        /*07bc*/ 	.word	0x00030830
        /*07c0*/ 	.short	0x010a
        /*07c2*/ 	.byte	0x3f
	.zero		1


	//   ....[69]....
        /*07c4*/ 	.word	0x000152b0
        /*07c8*/ 	.word	0x00000003
        /*07cc*/ 	.word	0x00030850
        /*07d0*/ 	.short	0x010a
        /*07d2*/ 	.byte	0x3f
	.zero		1


	//   ....[70]....
        /*07d4*/ 	.word	0x00015310
        /*07d8*/ 	.word	0x00000004
        /*07dc*/ 	.word	0x00030830
        /*07e0*/ 	.short	0x010a
        /*07e2*/ 	.byte	0x3f
	.zero		1


	//   ....[71]....
        /*07e4*/ 	.word	0x00015370
        /*07e8*/ 	.word	0x00000003
        /*07ec*/ 	.word	0x00030850
        /*07f0*/ 	.short	0x010a
        /*07f2*/ 	.byte	0x3f
	.zero		1


	//   ....[72]....
        /*07f4*/ 	.word	0x000153d0
        /*07f8*/ 	.word	0x00000005
        /*07fc*/ 	.word	0x00030850
        /*0800*/ 	.short	0x010a
        /*0802*/ 	.byte	0x3f
	.zero		1


	//   ....[73]....
        /*0804*/ 	.word	0x00015530
        /*0808*/ 	.word	0x00000003
        /*080c*/ 	.word	0x00030840
        /*0810*/ 	.short	0x010a
        /*0812*/ 	.byte	0x3f
	.zero		1


	//   ....[74]....
        /*0814*/ 	.word	0x000160a0
        /*0818*/ 	.word	0x00000003
        /*081c*/ 	.word	0x00030820
        /*0820*/ 	.short	0x010a
        /*0822*/ 	.byte	0x3f
	.zero		1


	//   ....[75]....
        /*0824*/ 	.word	0x00016100
        /*0828*/ 	.word	0x00000003
        /*082c*/ 	.word	0x00030848
        /*0830*/ 	.short	0x010a
        /*0832*/ 	.byte	0x3f
	.zero		1


	//   ....[76]....
        /*0834*/ 	.word	0x00016160
        /*0838*/ 	.word	0x00000003
        /*083c*/ 	.word	0x00030860
        /*0840*/ 	.short	0x010a
        /*0842*/ 	.byte	0x3f
	.zero		1


	//   ....[77]....
        /*0844*/ 	.word	0x000161c0
        /*0848*/ 	.word	0x00000003
        /*084c*/ 	.word	0x00030840
        /*0850*/ 	.short	0x010a
        /*0852*/ 	.byte	0x3f
	.zero		1


	//   ....[78]....
        /*0854*/ 	.word	0x00016220
        /*0858*/ 	.word	0x00000003
        /*085c*/ 	.word	0x00030868
        /*0860*/ 	.short	0x010a
        /*0862*/ 	.byte	0x3f
	.zero		1


	//   ....[79]....
        /*0864*/ 	.word	0x00016280
        /*0868*/ 	.word	0x00000003
        /*086c*/ 	.word	0x00030848
        /*0870*/ 	.short	0x010a
        /*0872*/ 	.byte	0x3f
	.zero		1


	//   ....[80]....
        /*0874*/ 	.word	0x000162e0
        /*0878*/ 	.word	0x00000003
        /*087c*/ 	.word	0x00030860
        /*0880*/ 	.short	0x010a
        /*0882*/ 	.byte	0x3f
	.zero		1


	//   ....[81]....
        /*0884*/ 	.word	0x00016330
        /*0888*/ 	.word	0x00000003
        /*088c*/ 	.word	0x00030860
        /*0890*/ 	.short	0x010a
        /*0892*/ 	.byte	0x3f
	.zero		1


	//   ....[82]....
        /*0894*/ 	.word	0x00016380
        /*0898*/ 	.word	0x00000002
        /*089c*/ 	.word	0x00030820
        /*08a0*/ 	.short	0x010a
        /*08a2*/ 	.byte	0x3f
	.zero		1


	//   ....[83]....
        /*08a4*/ 	.word	0x00016520
        /*08a8*/ 	.word	0x00000006
        /*08ac*/ 	.word	0x00000000
        /*08b0*/ 	.short	0x010a
        /*08b2*/ 	.byte	0x3f
	.zero		1


	//   ....[84]....
        /*08b4*/ 	.word	0x00016570
        /*08b8*/ 	.word	0x00000003
        /*08bc*/ 	.word	0x00000000
        /*08c0*/ 	.short	0x010a
        /*08c2*/ 	.byte	0x3f
	.zero		1


	//   ....[85]....
        /*08c4*/ 	.word	0x000165c0
        /*08c8*/ 	.word	0x00000000
        /*08cc*/ 	.word	0x00000000
        /*08d0*/ 	.short	0x010a
        /*08d2*/ 	.byte	0x3f
	.zero		1


	//----- nvinfo : EIATTR_NUM_MBARRIERS
	.align		4
.L_181:
        /*08d4*/ 	.byte	0x03, 0x38
        /*08d6*/ 	.short	0x0016


	//----- nvinfo : EIATTR_EXIT_INSTR_OFFSETS
	.align		4
        /*08d8*/ 	.byte	0x04, 0x1c
        /*08da*/ 	.short	(.L_183 - .L_182)


	//   ....[0]....
.L_182:
        /*08dc*/ 	.word	0x00015090


	//----- nvinfo : EIATTR_MAX_THREADS
	.align		4
.L_183:
        /*08e0*/ 	.byte	0x04, 0x05
        /*08e2*/ 	.short	(.L_185 - .L_184)
.L_184:
        /*08e4*/ 	.word	0x00000180
        /*08e8*/ 	.word	0x00000001
        /*08ec*/ 	.word	0x00000001


	//----- nvinfo : EIATTR_CRS_STACK_SIZE
	.align		4
.L_185:
        /*08f0*/ 	.byte	0x04, 0x1e
        /*08f2*/ 	.short	(.L_187 - .L_186)
.L_186:
        /*08f4*/ 	.word	0x00000000


	//----- nvinfo : EIATTR_CBANK_PARAM_SIZE
	.align		4
.L_187:
        /*08f8*/ 	.byte	0x03, 0x19
        /*08fa*/ 	.short	0x0a70


	//----- nvinfo : EIATTR_PARAM_CBANK
	.align		4
        /*08fc*/ 	.byte	0x04, 0x0a
        /*08fe*/ 	.short	(.L_189 - .L_188)
	.align		4
.L_188:
        /*0900*/ 	.word	index@(.nv.constant0._ZN7cutlass13device_kernelIN5flash11enable_sm90INS1_16FlashAttnFwdSm90INS1_25CollectiveMainloopFwdSm90ILi2EN4cute5tupleIJNS5_1CILi1EEES8_S8_EEENS6_IJNS7_ILi128EEENS7_ILi64EEENS7_ILi256EEEEEELi256ENS_6half_tEfNS_4arch4Sm90ELb0ELb1ELb1ELb0ELb0ELb0ELb0ELb1ELb1ELb1ELb1ELb0EEENS1_21CollectiveEpilogueFwdINS6_IJSA_SC_SB_EEES9_SE_SG_Li256ELb0ELb1ELb1ELb0EEENS1_19SingleTileSchedulerILb0ELb1ELb1ELi128EEEEEEEEEvNT_6ParamsE)
        /*0904*/ 	.short	0x0210
        /*0906*/ 	.short	0x0a70


	//----- nvinfo : EIATTR_SW_WAR
	.align		4
.L_189:
        /*0908*/ 	.byte	0x04, 0x36
        /*090a*/ 	.short	(.L_191 - .L_190)
.L_190:
        /*090c*/ 	.word	0x00000008
.L_191:


//--------------------- .nv.info._ZN7cutlass13device_kernelIN5flash11enable_sm90INS1_16FlashAttnFwdSm90INS1_25CollectiveMainloopFwdSm90ILi2EN4cute5tupleIJNS5_1CILi1EEES8_S8_EEENS6_IJNS7_ILi128EEENS7_ILi64EEENS7_ILi256EEEEEELi256ENS_6half_tEfNS_4arch4Sm90ELb0ELb1ELb1ELb1ELb0ELb0ELb0ELb1ELb1ELb1ELb1ELb0EEENS1_21CollectiveEpilogueFwdINS6_IJSA_SC_SB_EEES9_SE_SG_Li256ELb1ELb1ELb1ELb0EEENS1_36VarlenDynamicPersistentTileSchedulerILi128ELi64ELi256ELi128ELb1ELb1ELb1ELb1ELb0ELb1EEEEEEEEEvNT_6ParamsE --------------------------
	.section	.nv.info._ZN7cutlass13device_kernelIN5flash11enable_sm90INS1_16FlashAttnFwdSm90INS1_25CollectiveMainloopFwdSm90ILi2EN4cute5tupleIJNS5_1CILi1EEES8_S8_EEENS6_IJNS7_ILi128EEENS7_ILi64EEENS7_ILi256EEEEEELi256ENS_6half_tEfNS_4arch4Sm90ELb0ELb1ELb1ELb1ELb0ELb0ELb0ELb1ELb1ELb1ELb1ELb0EEENS1_21CollectiveEpilogueFwdINS6_IJSA_SC_SB_EEES9_SE_SG_Li256ELb1ELb1ELb1ELb0EEENS1_36VarlenDynamicPersistentTileSchedulerILi128ELi64ELi256ELi128ELb1ELb1ELb1ELb1ELb0ELb1EEEEEEEEEvNT_6ParamsE,"",@"SHT_CUDA_INFO"
	.sectionflags	@""
	.align	4


	//----- nvinfo : EIATTR_CUDA_API_VERSION
	.align		4
        /*0000*/ 	.byte	0x04, 0x37
        /*0002*/ 	.short	(.L_193 - .L_192)
.L_192:
        /*0004*/ 	.word	0x00000082


	//----- nvinfo : EIATTR_KPARAM_INFO
	.align		4
.L_193:
        /*0008*/ 	.byte	0x04, 0x17
        /*000a*/ 	.short	(.L_195 - .L_194)
.L_194:
        /*000c*/ 	.word	0x00000000
        /*0010*/ 	.short	0x0000
        /*0012*/ 	.short	0x0070
        /*0014*/ 	.byte	0x00, 0xf0, 0x01, 0x2a


	//----- nvinfo : EIATTR_SPARSE_MMA_MASK
	.align		4
.L_195:
        /*0018*/ 	.byte	0x03, 0x50
        /*001a*/ 	.short	0x0000


	//----- nvinfo : EIATTR_MAXREG_COUNT
	.align		4
        /*001c*/ 	.byte	0x03, 0x1b
        /*001e*/ 	.short	0x00a8


	//----- nvinfo : EIATTR_NUM_BARRIERS
	.align		4
        /*0020*/ 	.byte	0x02, 0x4c
        /*0022*/ 	.byte	0x09
	.zero		1


	//----- nvinfo : EIATTR_EXTERNS
	.align		4
        /*0024*/ 	.byte	0x04, 0x0f
        /*0026*/ 	.short	(.L_197 - .L_196)


	//   ....[0]....
	.align		4
.L_196:
        /*0028*/ 	.word	index@(__assertfail)


	//----- nvinfo : EIATTR_ANNOTATIONS
	.align		4
.L_197:
        /*002c*/ 	.byte	0x04, 0x55
        /*002e*/ 	.short	(.L_199 - .L_198)


	//   ....[0]....
.L_198:
        /* <DEDUP_REMOVED lines=74> */
        /*04c4*/ 	.byte	0x30, 0xca, 0x01, 0x00


	//----- nvinfo : EIATTR_MERCURY_ISA_VERSION
	.align		4
.L_199:
        /*04c8*/ 	.byte	0x03, 0x5f
        /*04ca*/ 	.short	0x0101


	//----- nvinfo : EIATTR_UNUSED_LOAD_BYTE_OFFSET
	.align		4
        /*04cc*/ 	.byte	0x04, 0x44
        /*04ce*/ 	.short	(.L_201 - .L_200)


	//   ....[0]....
.L_200:
        /*04d0*/ 	.word	0x00000a10
        /*04d4*/ 	.word	0x0000fff0


	//   ....[1]....
        /*04d8*/ 	.word	0x0000e0f0
        /*04dc*/ 	.word	0x0000fff0


	//----- nvinfo : EIATTR_INT_WARP_WIDE_INSTR_OFFSETS
	.align		4
.L_201:
        /*04e0*/ 	.byte	0x04, 0x31
        /*04e2*/ 	.short	(.L_203 - .L_202)


	//   ....[0]....
.L_202:
        /*04e4*/ 	.word	0x00000130


	//   ....[1]....
        /*04e8*/ 	.word	0x00000170


	//   ....[2]....
        /*04ec*/ 	.word	0x000001e0


	//   ....[3]....
        /*04f0*/ 	.word	0x00014a10


	//   ....[4]....
        /*04f4*/ 	.word	0x00014ab0


	//   ....[5]....
        /*04f8*/ 	.word	0x00018f40


	//   ....[6]....
        /*04fc*/ 	.word	0x00018fb0


	//----- nvinfo : EIATTR_COOP_GROUP_MASK_REGIDS
	.align		4
.L_203:
        /*0500*/ 	.byte	0x04, 0x29
        /*0502*/ 	.short	(.L_205 - .L_204)


	//   ....[0]....
.L_204:
        /*0504*/ 	.word	0xffffffff


	//   ....[1]....
        /*0508*/ 	.word	0xffffffff


	//   ....[2]....
        /*050c*/ 	.word	0xffffffff


	//   ....[3]....
        /*0510*/ 	.word	0xffffffff


	//   ....[4]....
        /*0514*/ 	.word	0xffffffff


	//   ....[5]....
        /*0518*/ 	.word	0xffffffff


	//   ....[6]....
        /*051c*/ 	.word	0xffffffff


	//   ....[7]....
        /*0520*/ 	.word	0xffffffff


	//   ....[8]....
        /*0524*/ 	.word	0xffffffff


	//   ....[9]....
        /*0528*/ 	.word	0xffffffff


	//   ....[10]....
        /*052c*/ 	.word	0xffffffff


	//   ....[11]....
        /*0530*/ 	.word	0xffffffff


	//   ....[12]....
        /*0534*/ 	.word	0xffffffff


	//   ....[13]....
        /*0538*/ 	.word	0xffffffff


	//   ....[14]....
        /*053c*/ 	.word	0xffffffff


	//   ....[15]....
        /*0540*/ 	.word	0xffffffff


	//   ....[16]....
        /*0544*/ 	.word	0xffffffff


	//   ....[17]....
        /*0548*/ 	.word	0xffffffff


	//   ....[18]....
        /*054c*/ 	.word	0xffffffff


	//   ....[19]....
        /*0550*/ 	.word	0xffffffff


	//   ....[20]....
        /*0554*/ 	.word	0xffffffff


	//   ....[21]....
        /*0558*/ 	.word	0xffffffff


	//   ....[22]....
        /*055c*/ 	.word	0xffffffff


	//   ....[23]....
        /*0560*/ 	.word	0xffffffff


	//   ....[24]....
        /*0564*/ 	.word	0xffffffff


	//   ....[25]....
        /*0568*/ 	.word	0xffffffff


	//   ....[26]....
        /*056c*/ 	.word	0xffffffff


	//   ....[27]....
        /*0570*/ 	.word	0xffffffff


	//   ....[28]....
        /*0574*/ 	.word	0xffffffff


	//   ....[29]....
        /*0578*/ 	.word	0xffffffff


	//   ....[30]....
        /*057c*/ 	.word	0xffffffff


	//   ....[31]....
        /*0580*/ 	.word	0xffffffff


	//   ....[32]....
        /*0584*/ 	.word	0xffffffff


	//   ....[33]....
        /*0588*/ 	.word	0xffffffff


	//   ....[34]....
        /*058c*/ 	.word	0xffffffff


	//   ....[35]....
        /*0590*/ 	.word	0xffffffff


	//   ....[36]....
        /*0594*/ 	.word	0xffffffff


	//   ....[37]....
        /*0598*/ 	.word	0xffffffff


	//   ....[38]....
        /*059c*/ 	.word	0xffffffff


	//   ....[39]....
        /*05a0*/ 	.word	0xffffffff


	//   ....[40]....
        /*05a4*/ 	.word	0xffffffff


	//   ....[41]....
        /*05a8*/ 	.word	0xffffffff


	//   ....[42]....
        /*05ac*/ 	.word	0xffffffff


	//   ....[43]....
        /*05b0*/ 	.word	0xffffffff


	//   ....[44]....
        /*05b4*/ 	.word	0xffffffff


	//   ....[45]....
        /*05b8*/ 	.word	0xffffffff


	//   ....[46]....
        /*05bc*/ 	.word	0xffffffff


	//   ....[47]....
        /*05c0*/ 	.word	0xffffffff


	//   ....[48]....
        /*05c4*/ 	.word	0xffffffff


	//   ....[49]....
        /*05c8*/ 	.word	0xffffffff


	//   ....[50]....
        /*05cc*/ 	.word	0xffffffff


	//   ....[51]....
        /*05d0*/ 	.word	0xffffffff


	//   ....[52]....
        /*05d4*/ 	.word	0xffffffff


	//   ....[53]....
        /*05d8*/ 	.word	0xffffffff


	//   ....[54]....
        /*05dc*/ 	.word	0xffffffff


	//   ....[55]....
        /*05e0*/ 	.word	0xffffffff


	//   ....[56]....
        /*05e4*/ 	.word	0xffffffff


	//   ....[57]....
        /*05e8*/ 	.word	0xffffffff


	//   ....[58]....
        /*05ec*/ 	.word	0xffffffff


	//   ....[59]....
        /*05f0*/ 	.word	0xffffffff


	//   ....[60]....
        /*05f4*/ 	.word	0xffffffff


	//   ....[61]....
        /*05f8*/ 	.word	0xffffffff


	//   ....[62]....
        /*05fc*/ 	.word	0xffffffff


	//   ....[63]....
        /*0600*/ 	.word	0xffffffff


	//   ....[64]....
        /*0604*/ 	.word	0xffffffff


	//   ....[65]....
        /*0608*/ 	.word	0xffffffff


	//   ....[66]....
        /*060c*/ 	.word	0xffffffff


	//   ....[67]....
        /*0610*/ 	.word	0xffffffff


	//   ....[68]....
        /*0614*/ 	.word	0xffffffff


	//   ....[69]....
        /*0618*/ 	.word	0xffffffff


	//   ....[70]....
        /*061c*/ 	.word	0xffffffff


	//   ....[71]....
        /*0620*/ 	.word	0xffffffff


	//   ....[72]....
        /*0624*/ 	.word	0xffffffff


	//   ....[73]....
        /*0628*/ 	.word	0xffffffff


	//   ....[74]....
        /*062c*/ 	.word	0xffffffff


	//   ....[75]....
        /*0630*/ 	.word	0xffffffff


	//   ....[76]....
        /*0634*/ 	.word	0xffffffff


	//   ....[77]....
        /*0638*/ 	.word	0xffffffff


	//   ....[78]....
        /*063c*/ 	.word	0xffffffff


	//   ....[79]....
        /*0640*/ 	.word	0xffffffff


	//   ....[80]....
        /*0644*/ 	.word	0xffffffff


	//   ....[81]....
        /*0648*/ 	.word	0xffffffff


	//   ....[82]....
        /*064c*/ 	.word	0xffffffff


	//   ....[83]....
        /*0650*/ 	.word	0xffffffff


	//   ....[84]....
        /*0654*/ 	.word	0xffffffff


	//   ....[85]....
        /*0658*/ 	.word	0xffffffff


	//   ....[86]....
        /*065c*/ 	.word	0xffffffff


	//   ....[87]....
        /*0660*/ 	.word	0xffffffff


	//   ....[88]....
        /*0664*/ 	.word	0xffffffff


	//   ....[89]....
        /*0668*/ 	.word	0xffffffff


	//   ....[90]....
        /*066c*/ 	.word	0xffffffff


	//   ....[91]....
        /*0670*/ 	.word	0xffffffff


	//   ....[92]....
        /*0674*/ 	.word	0xffffffff


	//   ....[93]....
        /*0678*/ 	.word	0xffffffff


	//   ....[94]....
        /*067c*/ 	.word	0xffffffff


	//   ....[95]....
        /*0680*/ 	.word	0xffffffff


	//   ....[96]....
        /*0684*/ 	.word	0xffffffff


	//   ....[97]....
        /*0688*/ 	.word	0xffffffff


	//   ....[98]....
        /*068c*/ 	.word	0xffffffff


	//   ....[99]....
        /*0690*/ 	.word	0xffffffff


	//   ....[100]....
        /*0694*/ 	.word	0xffffffff


	//   ....[101]....
        /*0698*/ 	.word	0xffffffff


	//   ....[102]....
        /*069c*/ 	.word	0xffffffff


	//   ....[103]....
        /*06a0*/ 	.word	0xffffffff


	//   ....[104]....
        /*06a4*/ 	.word	0xffffffff


	//   ....[105]....
        /*06a8*/ 	.word	0xffffffff


	//   ....[106]....
        /*06ac*/ 	.word	0xffffffff


	//   ....[107]....
        /*06b0*/ 	.word	0xffffffff


	//   ....[108]....
        /*06b4*/ 	.word	0xffffffff


	//   ....[109]....
        /*06b8*/ 	.word	0xffffffff


	//   ....[110]....
        /*06bc*/ 	.word	0xffffffff


	//   ....[111]....
        /*06c0*/ 	.word	0x0500000f


	//   ....[112]....
        /*06c4*/ 	.word	0x0500000f


	//   ....[113]....
        /*06c8*/ 	.word	0x0500000f


	//   ....[114]....
        /*06cc*/ 	.word	0x0500000f


	//   ....[115]....
        /*06d0*/ 	.word	0x0500000f


	//   ....[116]....
        /*06d4*/ 	.word	0x0500000f


	//   ....[117]....
        /*06d8*/ 	.word	0x0500000f


	//   ....[118]....
        /*06dc*/ 	.word	0x0500000f


	//   ....[119]....
        /*06e0*/ 	.word	0x0500000f


	//   ....[120]....
        /*06e4*/ 	.word	0x0500000f


	//   ....[121]....
        /*06e8*/ 	.word	0x0500000f


	//   ....[122]....
        /*06ec*/ 	.word	0x0500000f


	//   ....[123]....
        /*06f0*/ 	.word	0x0500000f


	//   ....[124]....
        /*06f4*/ 	.word	0x0500000f


	//   ....[125]....
        /*06f8*/ 	.word	0x0500000f


	//   ....[126]....
        /*06fc*/ 	.word	0x0500000f


	//   ....[127]....
        /*0700*/ 	.word	0x0500000f


	//   ....[128]....
        /*0704*/ 	.word	0x0500000f


	//   ....[129]....
        /*0708*/ 	.word	0x0500000f


	//   ....[130]....
        /*070c*/ 	.word	0x0500000f


	//   ....[131]....
        /*0710*/ 	.word	0x0500000f


	//   ....[132]....
        /*0714*/ 	.word	0x0500000f


	//   ....[133]....
        /*0718*/ 	.word	0x0500000f


	//   ....[134]....
        /*071c*/ 	.word	0x0500000f


	//   ....[135]....
        /*0720*/ 	.word	0x0500000f


	//   ....[136]....
        /*0724*/ 	.word	0x0500000f


	//   ....[137]....
        /*0728*/ 	.word	0x0500000f


	//   ....[138]....
        /*072c*/ 	.word	0x0500000f


	//   ....[139]....
        /*0730*/ 	.word	0x0500000f


	//   ....[140]....
        /*0734*/ 	.word	0x0500000f


	//   ....[141]....
        /*0738*/ 	.word	0x0500000f


	//   ....[142]....
        /*073c*/ 	.word	0x0500000f


	//   ....[143]....
        /*0740*/ 	.word	0x0500000f


	//   ....[144]....
        /*0744*/ 	.word	0x0500000f


	//   ....[145]....
        /*0748*/ 	.word	0x0500000f


	//   ....[146]....
        /*074c*/ 	.word	0x0500000f


	//----- nvinfo : EIATTR_COOP_GROUP_INSTR_OFFSETS
	.align		4
.L_205:
        /*0750*/ 	.byte	0x04, 0x28
        /*0752*/ 	.short	(.L_207 - .L_206)


	//   ....[0]....
.L_206:
        /*0754*/ 	.word	0x00000060


	//   ....[1]....
        /*0758*/ 	.word	0x00000140


	//   ....[2]....
        /*075c*/ 	.word	0x00000190


	//   ....[3]....
        /*0760*/ 	.word	0x000003c0


	//   ....[4]....
        /*0764*/ 	.word	0x00000520


	//   ....[5]....
        /*0768*/ 	.word	0x00000640


	//   ....[6]....
        /*076c*/ 	.word	0x000007a0


	//   ....[7]....
        /*0770*/ 	.word	0x00002330


	//   ....[8]....
        /*0774*/ 	.word	0x00002dd0


	//   ....[9]....
        /*0778*/ 	.word	0x00003690


	//   ....[10]....
        /*077c*/ 	.word	0x00004060


	//   ....[11]....
        /*0780*/ 	.word	0x00004170


	//   ....[12]....
        /*0784*/ 	.word	0x000044a0


	//   ....[13]....
        /*0788*/ 	.word	0x00004520


	//   ....[14]....
        /*078c*/ 	.word	0x00006720


	//   ....[15]....
        /*0790*/ 	.word	0x00006970


	//   ....[16]....
        /*0794*/ 	.word	0x00007070


	//   ....[17]....
        /*0798*/ 	.word	0x00007170


	//   ....[18]....
        /*079c*/ 	.word	0x00007470


	//   ....[19]....
        /*07a0*/ 	.word	0x00007520


	//   ....[20]....
        /*07a4*/ 	.word	0x00009400


	//   ....[21]....
        /*07a8*/ 	.word	0x00009480


	//   ....[22]....
        /*07ac*/ 	.word	0x000099e0


	//   ....[23]....
        /*07b0*/ 	.word	0x00009a10


	//   ....[24]....
        /*07b4*/ 	.word	0x0000b590


	//   ....[25]....
        /*07b8*/ 	.word	0x0000b8b0


	//   ....[26]....
        /*07bc*/ 	.word	0x0000c1c0


	//   ....[27]....
        /*07c0*/ 	.word	0x0000c2b0


	//   ....[28]....
        /*07c4*/ 	.word	0x0000c2c0


	//   ....[29]....
        /*07c8*/ 	.word	0x0000c2f0


	//   ....[30]....
        /*07cc*/ 	.word	0x0000d480


	//   ....[31]....
        /*07d0*/ 	.word	0x0000d4c0


	//   ....[32]....
        /*07d4*/ 	.word	0x0000d620


	//   ....[33]....
        /*07d8*/ 	.word	0x0000d640


	//   ....[34]....
        /*07dc*/ 	.word	0x0000f2d0


	//   ....[35]....
        /*07e0*/ 	.word	0x0000f2e0


	//   ....[36]....
        /*07e4*/ 	.word	0x0000f2f0


	//   ....[37]....
        /*07e8*/ 	.word	0x0000f300


	//   ....[38]....
        /*07ec*/ 	.word	0x0000fdd0


	//   ....[39]....
        /*07f0*/ 	.word	0x0000fe00


	//   ....[40]....
        /*07f4*/ 	.word	0x0000ffa0


	//   ....[41]....
        /*07f8*/ 	.word	0x0000ffc0


	//   ....[42]....
        /*07fc*/ 	.word	0x00010110


	//   ....[43]....
        /*0800*/ 	.word	0x00010130


	//   ....[44]....
        /*0804*/ 	.word	0x00010290


	//   ....[45]....
        /*0808*/ 	.word	0x000102b0


	//   ....[46]....
        /*080c*/ 	.word	0x00010850


	//   ....[47]....
        /*0810*/ 	.word	0x00010880


	//   ....[48]....
        /*0814*/ 	.word	0x00011180


	//   ....[49]....
        /*0818*/ 	.word	0x00011190


	//   ....[50]....
        /*081c*/ 	.word	0x000124c0


	//   ....[51]....
        /*0820*/ 	.word	0x000124f0


	//   ....[52]....
        /*0824*/ 	.word	0x00012670


	//   ....[53]....
        /*0828*/ 	.word	0x00012690


	//   ....[54]....
        /*082c*/ 	.word	0x000127e0


	//   ....[55]....
        /*0830*/ 	.word	0x00012800


	//   ....[56]....
        /*0834*/ 	.word	0x00012960


	//   ....[57]....
        /*0838*/ 	.word	0x00012980


	//   ....[58]....
        /*083c*/ 	.word	0x00012b70


	//   ....[59]....
        /*0840*/ 	.word	0x00012db0


	//   ....[60]....
        /*0844*/ 	.word	0x00012de0


	//   ....[61]....
        /*0848*/ 	.word	0x00012e10


	//   ....[62]....
        /*084c*/ 	.word	0x00012e40


	//   ....[63]....
        /*0850*/ 	.word	0x00012e70


	//   ....[64]....
        /*0854*/ 	.word	0x00012ea0


	//   ....[65]....
        /*0858*/ 	.word	0x00013050


	//   ....[66]....
        /*085c*/ 	.word	0x00013080


	//   ....[67]....
        /*0860*/ 	.word	0x000130b0


	//   ....[68]....
        /*0864*/ 	.word	0x000130e0


	//   ....[69]....
        /*0868*/ 	.word	0x00013110


	//   ....[70]....
        /*086c*/ 	.word	0x00013140


	//   ....[71]....
        /*0870*/ 	.word	0x000131e0


	//   ....[72]....
        /*0874*/ 	.word	0x00013210


	//   ....[73]....
        /*0878*/ 	.word	0x00013220


	//   ....[74]....
        /*087c*/ 	.word	0x00013250


	//   ....[75]....
        /*0880*/ 	.word	0x00015000


	//   ....[76]....
        /*0884*/ 	.word	0x00015c60


	//   ....[77]....
        /*0888*/ 	.word	0x00015c80


	//   ....[78]....
        /*088c*/ 	.word	0x00015d60


	//   ....[79]....
        /*0890*/ 	.word	0x00015d70


	//   ....[80]....
        /*0894*/ 	.word	0x00015e20


	//   ....[81]....
        /*0898*/ 	.word	0x00015e30


	//   ....[82]....
        /*089c*/ 	.word	0x00015ee0


	//   ....[83]....
        /*08a0*/ 	.word	0x00015ef0


	//   ....[84]....
        /*08a4*/ 	.word	0x00015fa0


	//   ....[85]....
        /*08a8*/ 	.word	0x00015fb0


	//   ....[86]....
        /*08ac*/ 	.word	0x00016060


	//   ....[87]....
        /*08b0*/ 	.word	0x00016070


	//   ....[88]....
        /*08b4*/ 	.word	0x00016120


	//   ....[89]....
        /*08b8*/ 	.word	0x00016130


	//   ....[90]....
        /*08bc*/ 	.word	0x00016180


	//   ....[91]....
        /*08c0*/ 	.word	0x000161d0


	//   ....[92]....
        /*08c4*/ 	.word	0x00019870


	//   ....[93]....
        /*08c8*/ 	.word	0x000198a0


	//   ....[94]....
        /*08cc*/ 	.word	0x00019900


	//   ....[95]....
        /*08d0*/ 	.word	0x00019930


	//   ....[96]....
        /*08d4*/ 	.word	0x00019960


	//   ....[97]....
        /*08d8*/ 	.word	0x00019990


	//   ....[98]....
        /*08dc*/ 	.word	0x000199c0


	//   ....[99]....
        /*08e0*/ 	.word	0x000199f0


	//   ....[100]....
        /*08e4*/ 	.word	0x00019bc0


	//   ....[101]....
        /*08e8*/ 	.word	0x00019bf0


	//   ....[102]....
        /*08ec*/ 	.word	0x00019c20


	//   ....[103]....
        /*08f0*/ 	.word	0x00019c50


	//   ....[104]....
        /*08f4*/ 	.word	0x00019c80


	//   ....[105]....
        /*08f8*/ 	.word	0x00019cb0


	//   ....[106]....
        /*08fc*/ 	.word	0x00019d80


	//   ....[107]....
        /*0900*/ 	.word	0x00019da0


	//   ....[108]....
        /*0904*/ 	.word	0x00019db0


	//   ....[109]....
        /*0908*/ 	.word	0x00019e30


	//   ....[110]....
        /*090c*/ 	.word	0x0001a980


	//   ....[111]....
        /*0910*/ 	.word	0x0001b010


	//   ....[112]....
        /*0914*/ 	.word	0x0001b1f0


	//   ....[113]....
        /*0918*/ 	.word	0x0001b240


	//   ....[114]....
        /*091c*/ 	.word	0x0001b380


	//   ....[115]....
        /*0920*/ 	.word	0x0001b3d0


	//   ....[116]....
        /*0924*/ 	.word	0x0001b510


	//   ....[117]....
        /*0928*/ 	.word	0x0001b560


	//   ....[118]....
        /*092c*/ 	.word	0x0001b6a0


	//   ....[119]....
        /*0930*/ 	.word	0x0001b6f0


	//   ....[120]....
        /*0934*/ 	.word	0x0001b830


	//   ....[121]....
        /*0938*/ 	.word	0x0001b880


	//   ....[122]....
        /*093c*/ 	.word	0x0001b9c0


	//   ....[123]....
        /*0940*/ 	.word	0x0001ba10


	//   ....[124]....
        /*0944*/ 	.word	0x0001bb30


	//   ....[125]....
        /*0948*/ 	.word	0x0001bba0


	//   ....[126]....
        /*094c*/ 	.word	0x0001bcc0


	//   ....[127]....
        /*0950*/ 	.word	0x0001bd10


	//   ....[128]....
        /*0954*/ 	.word	0x0001c040


	//   ....[129]....
        /*0958*/ 	.word	0x0001c0e0


	//   ....[130]....
        /*095c*/ 	.word	0x0001c280


	//   ....[131]....
        /*0960*/ 	.word	0x0001c300


	//   ....[132]....
        /*0964*/ 	.word	0x0001c380


	//   ....[133]....
        /*0968*/ 	.word	0x0001c400


	//   ....[134]....
        /*096c*/ 	.word	0x0001c480


	//   ....[135]....
        /*0970*/ 	.word	0x0001c510


	//   ....[136]....
        /*0974*/ 	.word	0x0001c5b0


	//   ....[137]....
        /*0978*/ 	.word	0x0001c660


	//   ....[138]....
        /*097c*/ 	.word	0x0001c6e0


	//   ....[139]....
        /*0980*/ 	.word	0x0001c760


	//   ....[140]....
        /*0984*/ 	.word	0x0001c7e0


	//   ....[141]....
        /*0988*/ 	.word	0x0001c870


	//   ....[142]....
        /*098c*/ 	.word	0x0001c8f0


	//   ....[143]....
        /*0990*/ 	.word	0x0001c9a0


	//   ....[144]....
        /*0994*/ 	.word	0x0001c9f0


	//   ....[145]....
        /*0998*/ 	.word	0x0001cab0


	//   ....[146]....
        /*099c*/ 	.word	0x0001cbe0


	//----- nvinfo : EIATTR_REG_RECONFIG
	.align		4
.L_207:
        /*09a0*/ 	.byte	0x01, 0x54
	.zero		2


	//----- nvinfo : EIATTR_SYSCALL_OFFSETS
	.align		4
        /*09a4*/ 	.byte	0x04, 0x46
        /*09a6*/ 	.short	(.L_209 - .L_208)


	//   ....[0]....
.L_208:
        /*09a8*/ 	.word	0x000024b0


	//   ....[1]....
        /*09ac*/ 	.word	0x00014c20


	//   ....[2]....
        /*09b0*/ 	.word	0x00014d70


	//   ....[3]....
        /*09b4*/ 	.word	0x00014e60


	//   ....[4]....
        /*09b8*/ 	.word	0x000157a0


	//----- nvinfo : EIATTR_MBARRIER_INSTR_OFFSETS
	.align		4
.L_209:
        /*09bc*/ 	.byte	0x04, 0x39
        /*09be*/ 	.short	(.L_211 - .L_210)


	//   ....[0]....
.L_210:
        /*09c0*/ 	.word	0x00000270
        /*09c4*/ 	.word	0x000000ff
        /*09c8*/ 	.word	0x00030800
        /*09cc*/ 	.short	0x0100
        /*09ce*/ 	.byte	0x08
	.zero		1


	//   ....[1]....
        /*09d0*/ 	.word	0x00000280
        /*09d4*/ 	.word	0x000000ff
        /*09d8*/ 	.word	0x00030820
        /*09dc*/ 	.short	0x0100
        /*09de*/ 	.byte	0x08
	.zero		1


	//   ....[2]....
        /*09e0*/ 	.word	0x00000370
        /*09e4*/ 	.word	0x000000ff
        /*09e8*/ 	.word	0x00030830
        /*09ec*/ 	.short	0x0100
        /*09ee*/ 	.byte	0x08
	.zero		1


	//   ....[3]....
        /*09f0*/ 	.word	0x00000380
        /*09f4*/ 	.word	0x000000ff
        /*09f8*/ 	.word	0x00030840
        /*09fc*/ 	.short	0x0100
        /*09fe*/ 	.byte	0x08
	.zero		1


	//   ....[4]....
        /*0a00*/ 	.word	0x00000390
        /*0a04*/ 	.word	0x000000ff
        /*0a08*/ 	.word	0x00030838
        /*0a0c*/ 	.short	0x0100
        /*0a0e*/ 	.byte	0x08
	.zero		1


	//   ....[5]....
        /*0a10*/ 	.word	0x000003a0
        /*0a14*/ 	.word	0x000000ff
        /*0a18*/ 	.word	0x00030848
        /*0a1c*/ 	.short	0x0100
        /*0a1e*/ 	.byte	0x08
	.zero		1


	//   ....[6]....
        /*0a20*/ 	.word	0x000004d0
        /*0a24*/ 	.word	0x000000ff
        /*0a28*/ 	.word	0x00030850
        /*0a2c*/ 	.short	0x0100
        /*0a2e*/ 	.byte	0x08
	.zero		1


	//   ....[7]....
        /*0a30*/ 	.word	0x000004e0
        /*0a34*/ 	.word	0x000000ff
        /*0a38*/ 	.word	0x00030860
        /*0a3c*/ 	.short	0x0100
        /*0a3e*/ 	.byte	0x08
	.zero		1


	//   ....[8]....
        /*0a40*/ 	.word	0x000004f0
        /*0a44*/ 	.word	0x000000ff
        /*0a48*/ 	.word	0x00030858
        /*0a4c*/ 	.short	0x0100
        /*0a4e*/ 	.byte	0x08
	.zero		1


	//   ....[9]....
        /*0a50*/ 	.word	0x00000500
        /*0a54*/ 	.word	0x000000ff
        /*0a58*/ 	.word	0x00030868
        /*0a5c*/ 	.short	0x0100
        /*0a5e*/ 	.byte	0x08
	.zero		1


	//   ....[10]....
        /*0a60*/ 	.word	0x000005f0
        /*0a64*/ 	.word	0x000000ff
        /*0a68*/ 	.word	0x00030870
        /*0a6c*/ 	.short	0x0100
        /*0a6e*/ 	.byte	0x06
	.zero		1


	//   ....[11]....
        /*0a70*/ 	.word	0x00000600
        /*0a74*/ 	.word	0x000000ff
        /*0a78*/ 	.word	0x00030880
        /*0a7c*/ 	.short	0x0100
        /*0a7e*/ 	.byte	0x06
	.zero		1


	//   ....[12]....
        /*0a80*/ 	.word	0x00000610
        /*0a84*/ 	.word	0x000000ff
        /*0a88*/ 	.word	0x00030878
        /*0a8c*/ 	.short	0x0100
        /*0a8e*/ 	.byte	0x06
	.zero		1


	//   ....[13]....
        /*0a90*/ 	.word	0x00000620
        /*0a94*/ 	.word	0x000000ff
        /*0a98*/ 	.word	0x00030888
        /*0a9c*/ 	.short	0x0100
        /*0a9e*/ 	.byte	0x06
	.zero		1


	//   ....[14]....
        /*0aa0*/ 	.word	0x00000750
        /*0aa4*/ 	.word	0x000000ff
        /*0aa8*/ 	.word	0x00030890
        /*0aac*/ 	.short	0x0100
        /*0aae*/ 	.byte	0x08
	.zero		1


	//   ....[15]....
        /*0ab0*/ 	.word	0x00000760
        /*0ab4*/ 	.word	0x000000ff
        /*0ab8*/ 	.word	0x000308a0
        /*0abc*/ 	.short	0x0100
        /*0abe*/ 	.byte	0x08
	.zero		1


	//   ....[16]....
        /*0ac0*/ 	.word	0x00000770
        /*0ac4*/ 	.word	0x000000ff
        /*0ac8*/ 	.word	0x00030898
        /*0acc*/ 	.short	0x0100
        /*0ace*/ 	.byte	0x08
	.zero		1


	//   ....[17]....
        /*0ad0*/ 	.word	0x00000780
        /*0ad4*/ 	.word	0x000000ff
        /*0ad8*/ 	.word	0x000308a8
        /*0adc*/ 	.short	0x0100
        /*0ade*/ 	.byte	0x08
	.zero		1


	//   ....[18]....
        /*0ae0*/ 	.word	0x000008b0
        /*0ae4*/ 	.word	0x000000ff
        /*0ae8*/ 	.word	0x000308b0
        /*0aec*/ 	.short	0x0100
        /*0aee*/ 	.byte	0x08
	.zero		1


	//   ....[19]....
        /*0af0*/ 	.word	0x000008c0
        /*0af4*/ 	.word	0x000000ff
        /*0af8*/ 	.word	0x000308c0
        /*0afc*/ 	.short	0x0100
        /*0afe*/ 	.byte	0x08
	.zero		1


	//   ....[20]....
        /*0b00*/ 	.word	0x000008d0
        /*0b04*/ 	.word	0x000000ff
        /*0b08*/ 	.word	0x000308b8
        /*0b0c*/ 	.short	0x0100
        /*0b0e*/ 	.byte	0x08
	.zero		1


	//   ....[21]....
        /*0b10*/ 	.word	0x000008e0
        /*0b14*/ 	.word	0x000000ff
        /*0b18*/ 	.word	0x000308c8
        /*0b1c*/ 	.short	0x0100
        /*0b1e*/ 	.byte	0x08
	.zero		1


	//   ....[22]....
        /*0b20*/ 	.word	0x00002530
        /*0b24*/ 	.word	0x000000ff
        /*0b28*/ 	.word	0x00030800
        /*0b2c*/ 	.short	0x010a
        /*0b2e*/ 	.byte	0x25
	.zero		1


	//   ....[23]....
        /*0b30*/ 	.word	0x000025e0
        /*0b34*/ 	.word	0x0000000f
        /*0b38*/ 	.word	0x00030830
        /*0b3c*/ 	.short	0x010a
        /*0b3e*/ 	.byte	0x3f
	.zero		1


	//   ....[24]....
        /*0b40*/ 	.word	0x00002650
        /*0b44*/ 	.word	0x0000000f
        /*0b48*/ 	.word	0x00030830
        /*0b4c*/ 	.short	0x010a
        /*0b4e*/ 	.byte	0x3f
	.zero		1


	//   ....[25]....
        /*0b50*/ 	.word	0x00003250
        /*0b54*/ 	.word	0x00000002
        /*0b58*/ 	.word	0x00000000
        /*0b5c*/ 	.short	0x0101
        /*0b5e*/ 	.byte	0x3f
	.zero		1


	//   ....[26]....
        /*0b60*/ 	.word	0x000051b0
        /*0b64*/ 	.word	0x000000ff
        /*0b68*/ 	.word	0x00030830
        /*0b6c*/ 	.short	0x010a
        /*0b6e*/ 	.byte	0x05
	.zero		1


	//   ....[27]....
        /*0b70*/ 	.word	0x00005210
        /*0b74*/ 	.word	0x000000ff
        /*0b78*/ 	.word	0x00030830
        /*0b7c*/ 	.short	0x010a
        /*0b7e*/ 	.byte	0x05
	.zero		1


	//   ....[28]....
        /*0b80*/ 	.word	0x00006060
        /*0b84*/ 	.word	0x000000ff
        /*0b88*/ 	.word	0x00030850
        /*0b8c*/ 	.short	0x010a
        /*0b8e*/ 	.byte	0x0e
	.zero		1


	//   ....[29]....
        /*0b90*/ 	.word	0x000060a0
        /*0b94*/ 	.word	0x000000ff
        /*0b98*/ 	.word	0x00030850
        /*0b9c*/ 	.short	0x010a
        /*0b9e*/ 	.byte	0x0e
	.zero		1


	//   ....[30]....
        /*0ba0*/ 	.word	0x00006750
        /*0ba4*/ 	.word	0x00000098
        /*0ba8*/ 	.word	0x00000000
        /*0bac*/ 	.short	0x0101
        /*0bae*/ 	.byte	0x3f
	.zero		1


	//   ....[31]....
        /*0bb0*/ 	.word	0x000076f0
        /*0bb4*/ 	.word	0x00000000
        /*0bb8*/ 	.word	0x00000000
        /*0bbc*/ 	.short	0x0101
        /*0bbe*/ 	.byte	0x3f
	.zero		1


	//   ....[32]....
        /*0bc0*/ 	.word	0x00008010
        /*0bc4*/ 	.word	0x000000ff
        /*0bc8*/ 	.word	0x00030830
        /*0bcc*/ 	.short	0x010a
        /*0bce*/ 	.byte	0x06
	.zero		1


	//   ....[33]....
        /*0bd0*/ 	.word	0x00008070
        /*0bd4*/ 	.word	0x000000ff
        /*0bd8*/ 	.word	0x00030830
        /*0bdc*/ 	.short	0x010a
        /*0bde*/ 	.byte	0x06
	.zero		1


	//   ....[34]....
        /*0be0*/ 	.word	0x00008ec0
        /*0be4*/ 	.word	0x000000ff
        /*0be8*/ 	.word	0x00030850
        /*0bec*/ 	.short	0x010a
        /*0bee*/ 	.byte	0x0a
	.zero		1


	//   ....[35]....
        /*0bf0*/ 	.word	0x00008f00
        /*0bf4*/ 	.word	0x000000ff
        /*0bf8*/ 	.word	0x00030850
        /*0bfc*/ 	.short	0x010a
        /*0bfe*/ 	.byte	0x0a
	.zero		1


	//   ....[36]....
        /*0c00*/ 	.word	0x00009bb0
        /*0c04*/ 	.word	0x0000009a
        /*0c08*/ 	.word	0x00000000
        /*0c0c*/ 	.short	0x0101
        /*0c0e*/ 	.byte	0x3f
	.zero		1


	//   ....[37]....
        /*0c10*/ 	.word	0x00009c90
        /*0c14*/ 	.word	0x0000009e
        /*0c18*/ 	.word	0x00000000
        /*0c1c*/ 	.short	0x0101
        /*0c1e*/ 	.byte	0x3f
	.zero		1


	//   ....[38]....
        /*0c20*/ 	.word	0x0000a110
        /*0c24*/ 	.word	0x000000ff
        /*0c28*/ 	.word	0x00030830
        /*0c2c*/ 	.short	0x010a
        /*0c2e*/ 	.byte	0x06
	.zero		1


	//   ....[39]....
        /*0c30*/ 	.word	0x0000a170
        /*0c34*/ 	.word	0x000000ff
        /*0c38*/ 	.word	0x00030830
        /*0c3c*/ 	.short	0x010a
        /*0c3e*/ 	.byte	0x06
	.zero		1


	//   ....[40]....
        /*0c40*/ 	.word	0x0000afc0
        /*0c44*/ 	.word	0x000000ff
        /*0c48*/ 	.word	0x00030850
        /*0c4c*/ 	.short	0x010a
        /*0c4e*/ 	.byte	0x0a
	.zero		1


	//   ....[41]....
        /*0c50*/ 	.word	0x0000b000
        /*0c54*/ 	.word	0x000000ff
        /*0c58*/ 	.word	0x00030850
        /*0c5c*/ 	.short	0x010a
        /*0c5e*/ 	.byte	0x0a
	.zero		1


	//   ....[42]....
        /*0c60*/ 	.word	0x0000b630
        /*0c64*/ 	.word	0x00000002
        /*0c68*/ 	.word	0x00000000
        /*0c6c*/ 	.short	0x0101
        /*0c6e*/ 	.byte	0x3f
	.zero		1


	//   ....[43]....
        /*0c70*/ 	.word	0x0000c5b0
        /*0c74*/ 	.word	0x00000000
        /*0c78*/ 	.word	0x00000000
        /*0c7c*/ 	.short	0x0101
        /*0c7e*/ 	.byte	0x3f
	.zero		1


	//   ....[44]....
        /*0c80*/ 	.word	0x0000d3f0
        /*0c84*/ 	.word	0x000000ff
        /*0c88*/ 	.word	0x00030850
        /*0c8c*/ 	.short	0x010a
        /*0c8e*/ 	.byte	0x05
	.zero		1


	//   ....[45]....
        /*0c90*/ 	.word	0x0000d430
        /*0c94*/ 	.word	0x000000ff
        /*0c98*/ 	.word	0x00030850
        /*0c9c*/ 	.short	0x010a
        /*0c9e*/ 	.byte	0x05
	.zero		1


	//   ....[46]....
        /*0ca0*/ 	.word	0x0000d890
        /*0ca4*/ 	.word	0x0000000a
        /*0ca8*/ 	.word	0x00000000
        /*0cac*/ 	.short	0x0101
        /*0cae*/ 	.byte	0x3f
	.zero		1


	//   ....[47]....
        /*0cb0*/ 	.word	0x0000fde0
        /*0cb4*/ 	.word	0x000000ff
        /*0cb8*/ 	.word	0x00000000
        /*0cbc*/ 	.short	0x0101
        /*0cbe*/ 	.byte	0x08
	.zero		1


	//   ....[48]....
        /*0cc0*/ 	.word	0x000106c0
        /*0cc4*/ 	.word	0x000000ff
        /*0cc8*/ 	.word	0x00000000
        /*0ccc*/ 	.short	0x0101
        /*0cce*/ 	.byte	0x08
	.zero		1


	//   ....[49]....
        /*0cd0*/ 	.word	0x00015280
        /*0cd4*/ 	.word	0x00000000
        /*0cd8*/ 	.word	0x00030840
        /*0cdc*/ 	.short	0x010a
        /*0cde*/ 	.byte	0x3f
	.zero		1


	//   ....[50]....
        /*0ce0*/ 	.word	0x000162d0
        /*0ce4*/ 	.word	0x00000012
        /*0ce8*/ 	.word	0x00030800
        /*0cec*/ 	.short	0x0107
        /*0cee*/ 	.byte	0x3f
	.zero		1


	//   ....[51]....
        /*0cf0*/ 	.word	0x000163e0
        /*0cf4*/ 	.word	0x00000012
        /*0cf8*/ 	.word	0x00030800
        /*0cfc*/ 	.short	0x0101
        /*0cfe*/ 	.byte	0x3f
	.zero		1


	//   ....[52]....
        /*0d00*/ 	.word	0x00016400
        /*0d04*/ 	.word	0x00000012
        /*0d08*/ 	.word	0x00030820
        /*0d0c*/ 	.short	0x010a
        /*0d0e*/ 	.byte	0x3f
	.zero		1


	//   ....[53]....
        /*0d10*/ 	.word	0x00016830
        /*0d14*/ 	.word	0x00000003
        /*0d18*/ 	.word	0x00030840
        /*0d1c*/ 	.short	0x010a
        /*0d1e*/ 	.byte	0x3f
	.zero		1


	//   ....[54]....
        /*0d20*/ 	.word	0x00016dd0
        /*0d24*/ 	.word	0x00000003
        /*0d28*/ 	.word	0x00000060
        /*0d2c*/ 	.short	0x010a
        /*0d2e*/ 	.byte	0x3f
	.zero		1


	//   ....[55]....
        /*0d30*/ 	.word	0x00017640
        /*0d34*/ 	.word	0x00000003
        /*0d38*/ 	.word	0x00030840
        /*0d3c*/ 	.short	0x010a
        /*0d3e*/ 	.byte	0x3f
	.zero		1


	//   ....[56]....
        /*0d40*/ 	.word	0x00017be0
        /*0d44*/ 	.word	0x00000002
        /*0d48*/ 	.word	0x00000060
        /*0d4c*/ 	.short	0x010a
        /*0d4e*/ 	.byte	0x3f
	.zero		1


	//   ....[57]....
        /*0d50*/ 	.word	0x000183a0
        /*0d54*/ 	.word	0x00000002
        /*0d58*/ 	.word	0x00030840
        /*0d5c*/ 	.short	0x010a
        /*0d5e*/ 	.byte	0x3f
	.zero		1


	//   ....[58]....
        /*0d60*/ 	.word	0x00018940
        /*0d64*/ 	.word	0x00000002
        /*0d68*/ 	.word	0x00000060
        /*0d6c*/ 	.short	0x010a
        /*0d6e*/ 	.byte	0x3f
	.zero		1


	//   ....[59]....
        /*0d70*/ 	.word	0x000190b0
        /*0d74*/ 	.word	0x00000000
        /*0d78*/ 	.word	0x00030860
        /*0d7c*/ 	.short	0x010a
        /*0d7e*/ 	.byte	0x3f
	.zero		1


	//   ....[60]....
        /*0d80*/ 	.word	0x0001a900
        /*0d84*/ 	.word	0x00000000
        /*0d88*/ 	.word	0x00030820
        /*0d8c*/ 	.short	0x010a
        /*0d8e*/ 	.byte	0x3f
	.zero		1


	//   ....[61]....
        /*0d90*/ 	.word	0x0001ab10
        /*0d94*/ 	.word	0x00000006
        /*0d98*/ 	.word	0x00000000
        /*0d9c*/ 	.short	0x010a
        /*0d9e*/ 	.byte	0x3f
	.zero		1


	//   ....[62]....
        /*0da0*/ 	.word	0x0001ab40
        /*0da4*/ 	.word	0x00000007
        /*0da8*/ 	.word	0x00000000
        /*0dac*/ 	.short	0x010a
        /*0dae*/ 	.byte	0x3f
	.zero		1


	//   ....[63]....
        /*0db0*/ 	.word	0x0001aba0
        /*0db4*/ 	.word	0x00000004
        /*0db8*/ 	.word	0x00000000
        /*0dbc*/ 	.short	0x010a
        /*0dbe*/ 	.byte	0x3f
	.zero		1


	//   ....[64]....
        /*0dc0*/ 	.word	0x0001abd0
        /*0dc4*/ 	.word	0x00000003
        /*0dc8*/ 	.word	0x00000000
        /*0dcc*/ 	.short	0x010a
        /*0dce*/ 	.byte	0x3f
	.zero		1


	//   ....[65]....
        /*0dd0*/ 	.word	0x0001ac40
        /*0dd4*/ 	.word	0x00000003
        /*0dd8*/ 	.word	0x00030800
        /*0ddc*/ 	.short	0x010a
        /*0dde*/ 	.byte	0x3f
	.zero		1


	//   ....[66]....
        /*0de0*/ 	.word	0x0001ac90
        /*0de4*/ 	.word	0x0000000f
        /*0de8*/ 	.word	0x00030830
        /*0dec*/ 	.short	0x010a
        /*0dee*/ 	.byte	0x3f
	.zero		1


	//   ....[67]....
        /*0df0*/ 	.word	0x0001acf0
        /*0df4*/ 	.word	0x0000009a
        /*0df8*/ 	.word	0x00030830
        /*0dfc*/ 	.short	0x010a
        /*0dfe*/ 	.byte	0x3f
	.zero		1


	//   ....[68]....
        /*0e00*/ 	.word	0x0001ad50
        /*0e04*/ 	.word	0x00000015
        /*0e08*/ 	.word	0x00030850
        /*0e0c*/ 	.short	0x010a
        /*0e0e*/ 	.byte	0x3f
	.zero		1


	//   ....[69]....
        /*0e10*/ 	.word	0x0001adb0
        /*0e14*/ 	.word	0x00000003
        /*0e18*/ 	.word	0x00030830
        /*0e1c*/ 	.short	0x010a
        /*0e1e*/ 	.byte	0x3f
	.zero		1


	//   ....[70]....
        /*0e20*/ 	.word	0x0001ae10
        /*0e24*/ 	.word	0x00000002
        /*0e28*/ 	.word	0x00030850
        /*0e2c*/ 	.short	0x010a
        /*0e2e*/ 	.byte	0x3f
	.zero		1


	//   ....[71]....
        /*0e30*/ 	.word	0x0001ae70
        /*0e34*/ 	.word	0x00000003
        /*0e38*/ 	.word	0x00030830
        /*0e3c*/ 	.short	0x010a
        /*0e3e*/ 	.byte	0x3f
	.zero		1


	//   ....[72]....
        /*0e40*/ 	.word	0x0001aed0
        /*0e44*/ 	.word	0x00000002
        /*0e48*/ 	.word	0x00030850
        /*0e4c*/ 	.short	0x010a
        /*0e4e*/ 	.byte	0x3f
	.zero		1


	//   ....[73]....
        /*0e50*/ 	.word	0x0001af30
        /*0e54*/ 	.word	0x00000005
        /*0e58*/ 	.word	0x00030850
        /*0e5c*/ 	.short	0x010a
        /*0e5e*/ 	.byte	0x3f
	.zero		1


	//   ....[74]....
        /*0e60*/ 	.word	0x0001b0d0
        /*0e64*/ 	.word	0x00000000
        /*0e68*/ 	.word	0x00030840
        /*0e6c*/ 	.short	0x010a
        /*0e6e*/ 	.byte	0x3f
	.zero		1


	//   ....[75]....
        /*0e70*/ 	.word	0x0001bd50
        /*0e74*/ 	.word	0x00000012
        /*0e78*/ 	.word	0x00030820
        /*0e7c*/ 	.short	0x010a
        /*0e7e*/ 	.byte	0x3f
	.zero		1


	//   ....[76]....
        /*0e80*/ 	.word	0x0001bda0
        /*0e84*/ 	.word	0x00000003
        /*0e88*/ 	.word	0x00030840
        /*0e8c*/ 	.short	0x010a
        /*0e8e*/ 	.byte	0x3f
	.zero		1


	//   ....[77]....
        /*0e90*/ 	.word	0x0001bdf0
        /*0e94*/ 	.word	0x00000003
        /*0e98*/ 	.word	0x00000060
        /*0e9c*/ 	.short	0x010a
        /*0e9e*/ 	.byte	0x3f
	.zero		1


	//   ....[78]....
        /*0ea0*/ 	.word	0x0001be40
        /*0ea4*/ 	.word	0x00000003
        /*0ea8*/ 	.word	0x00030840
        /*0eac*/ 	.short	0x010a
        /*0eae*/ 	.byte	0x3f
	.zero		1


	//   ....[79]....
        /*0eb0*/ 	.word	0x0001be90
        /*0eb4*/ 	.word	0x00000002
        /*0eb8*/ 	.word	0x00000060
        /*0ebc*/ 	.short	0x010a
        /*0ebe*/ 	.byte	0x3f
	.zero		1


	//   ....[80]....
        /*0ec0*/ 	.word	0x0001bee0
        /*0ec4*/ 	.word	0x00000002
        /*0ec8*/ 	.word	0x00030840
        /*0ecc*/ 	.short	0x010a
        /*0ece*/ 	.byte	0x3f
	.zero		1


	//   ....[81]....
        /*0ed0*/ 	.word	0x0001bf30
        /*0ed4*/ 	.word	0x00000002
        /*0ed8*/ 	.word	0x00000060
        /*0edc*/ 	.short	0x010a
        /*0ede*/ 	.byte	0x3f
	.zero		1


	//   ....[82]....
        /*0ee0*/ 	.word	0x0001bf80
        /*0ee4*/ 	.word	0x00000000
        /*0ee8*/ 	.word	0x00030860
        /*0eec*/ 	.short	0x010a
        /*0eee*/ 	.byte	0x3f
	.zero		1


	//   ....[83]....
        /*0ef0*/ 	.word	0x0001cb00
        /*0ef4*/ 	.word	0x00000000
        /*0ef8*/ 	.word	0x00030820
        /*0efc*/ 	.short	0x010a
        /*0efe*/ 	.byte	0x3f
	.zero		1


	//   ....[84]....
        /*0f00*/ 	.word	0x0001cca0
        /*0f04*/ 	.word	0x00000006
        /*0f08*/ 	.word	0x00000000
        /*0f0c*/ 	.short	0x010a
        /*0f0e*/ 	.byte	0x3f
	.zero		1


	//   ....[85]....
        /*0f10*/ 	.word	0x0001ccf0
        /*0f14*/ 	.word	0x00000007
        /*0f18*/ 	.word	0x00000000
        /*0f1c*/ 	.short	0x010a
        /*0f1e*/ 	.byte	0x3f
	.zero		1


	//   ....[86]....
        /*0f20*/ 	.word	0x0001cd40
        /*0f24*/ 	.word	0x00000004
        /*0f28*/ 	.word	0x00000000
        /*0f2c*/ 	.short	0x010a
        /*0f2e*/ 	.byte	0x3f
	.zero		1


	//----- nvinfo : EIATTR_NUM_MBARRIERS
	.align		4
.L_211:
        /*0f30*/ 	.byte	0x03, 0x38
        /*0f32*/ 	.short	0x0016


	//----- nvinfo : EIATTR_EXIT_INSTR_OFFSETS
	.align		4
        /*0f34*/ 	.byte	0x04, 0x1c
        /*0f36*/ 	.short	(.L_213 - .L_212)


	//   ....[0]....
.L_212:
        /*0f38*/ 	.word	0x00000a50


	//   ....[1]....
        /*0f3c*/ 	.word	0x00012b10


	//   ....[2]....
        /*0f40*/ 	.word	0x0001ac20


	//----- nvinfo : EIATTR_MAX_THREADS
	.align		4
.L_213:
        /*0f44*/ 	.byte	0x04, 0x05
        /*0f46*/ 	.short	(.L_215 - .L_214)
.L_214:
        /*0f48*/ 	.word	0x00000180
        /*0f4c*/ 	.word	0x00000001
        /*0f50*/ 	.word	0x00000001


	//----- nvinfo : EIATTR_CRS_STACK_SIZE
	.align		4
.L_215:
        /*0f54*/ 	.byte	0x04, 0x1e
        /*0f56*/ 	.short	(.L_217 - .L_216)
.L_216:
        /*0f58*/ 	.word	0x00000000


	//----- nvinfo : EIATTR_CBANK_PARAM_SIZE
	.align		4
.L_217:
        /*0f5c*/ 	.byte	0x03, 0x19
        /*0f5e*/ 	.short	0x0af0


	//----- nvinfo : EIATTR_PARAM_CBANK
	.align		4
        /*0f60*/ 	.byte	0x04, 0x0a
        /*0f62*/ 	.short	(.L_219 - .L_218)
	.align		4
.L_218:
        /*0f64*/ 	.word	index@(.nv.constant0._ZN7cutlass13device_kernelIN5flash11enable_sm90INS1_16FlashAttnFwdSm90INS1_25CollectiveMainloopFwdSm90ILi2EN4cute5tupleIJNS5_1CILi1EEES8_S8_EEENS6_IJNS7_ILi128EEENS7_ILi64EEENS7_ILi256EEEEEELi256ENS_6half_tEfNS_4arch4Sm90ELb0ELb1ELb1ELb1ELb0ELb0ELb0ELb1ELb1ELb1ELb1ELb0EEENS1_21CollectiveEpilogueFwdINS6_IJSA_SC_SB_EEES9_SE_SG_Li256ELb1ELb1ELb1ELb0EEENS1_36VarlenDynamicPersistentTileSchedulerILi128ELi64ELi256ELi128ELb1ELb1ELb1ELb1ELb0ELb1EEEEEEEEEvNT_6ParamsE)
        /*0f68*/ 	.short	0x0210
        /*0f6a*/ 	.short	0x0af0


	//----- nvinfo : EIATTR_SW_WAR
	.align		4
.L_219:
        /*0f6c*/ 	.byte	0x04, 0x36
        /*0f6e*/ 	.short	(.L_221 - .L_220)
.L_220:
        /*0f70*/ 	.word	0x00000008
.L_221:


//--------------------- .nv.info._ZN7cutlass13device_kernelIN5flash11enable_sm90INS1_16FlashAttnFwdSm90INS1_25CollectiveMainloopFwdSm90ILi2EN4cute5tupleIJNS5_1CILi1EEES8_S8_EEENS6_IJNS7_ILi128EEENS7_ILi64EEENS7_ILi256EEEEEELi256ENS_6half_tEfNS_4arch4Sm90ELb0ELb1ELb1ELb1ELb0ELb1ELb0ELb1ELb1ELb1ELb1ELb0EEENS1_21CollectiveEpilogueFwdINS6_IJSA_SC_SB_EEES9_SE_SG_Li256ELb1ELb1ELb1ELb0EEENS1_36VarlenDynamicPersistentTileSchedulerILi128ELi64ELi256ELi128ELb1ELb1ELb1ELb1ELb0ELb1EEEEEEEEEvNT_6ParamsE --------------------------
	.section	.nv.info._ZN7cutlass13device_kernelIN5flash11enable_sm90INS1_16FlashAttnFwdSm90INS1_25CollectiveMainloopFwdSm90ILi2EN4cute5tupleIJNS5_1CILi1EEES8_S8_EEENS6_IJNS7_ILi128EEENS7_ILi64EEENS7_ILi256EEEEEELi256ENS_6half_tEfNS_4arch4Sm90ELb0ELb1ELb1ELb1ELb0ELb1ELb0ELb1ELb1ELb1ELb1ELb0EEENS1_21CollectiveEpilogueFwdINS6_IJSA_SC_SB_EEES9_SE_SG_Li256ELb1ELb1ELb1ELb0EEENS1_36VarlenDynamicPersistentTileSchedulerILi128ELi64ELi256ELi128ELb1ELb1ELb1ELb1ELb0ELb1EEEEEEEEEvNT_6ParamsE,"",@"SHT_CUDA_INFO"
	.sectionflags	@""
	.align	4


	//----- nvinfo : EIATTR_CUDA_API_VERSION
	.align		4
        /*0000*/ 	.byte	0x04, 0x37
        /*0002*/ 	.short	(.L_223 - .L_222)
.L_222:
        /*0004*/ 	.word	0x00000082


	//----- nvinfo : EIATTR_KPARAM_INFO
	.align		4
.L_223:
        /*0008*/ 	.byte	0x04, 0x17
        /*000a*/ 	.short	(.L_225 - .L_224)
.L_224:
        /*000c*/ 	.word	0x00000000
        /*0010*/ 	.short	0x0000
        /*0012*/ 	.short	0x0070
        /*0014*/ 	.byte	0x00, 0xf0, 0x01, 0x2a


	//----- nvinfo : EIATTR_SPARSE_MMA_MASK
	.align		4
.L_225:
        /*0018*/ 	.byte	0x03, 0x50
        /*001a*/ 	.short	0x0000


	//----- nvinfo : EIATTR_MAXREG_COUNT
	.align		4
        /*001c*/ 	.byte	0x03, 0x1b
        /*001e*/ 	.short	0x00a8


	//----- nvinfo : EIATTR_NUM_BARRIERS
	.align		4
        /*0020*/ 	.byte	0x02, 0x4c
        /*0022*/ 	.byte	0x10
	.zero		1


	//----- nvinfo : EIATTR_EXTERNS
	.align		4
        /*0024*/ 	.byte	0x04, 0x0f
        /*0026*/ 	.short	(.L_227 - .L_226)


	//   ....[0]....
	.align		4
.L_226:
        /*0028*/ 	.word	index@(__assertfail)


	//----- nvinfo : EIATTR_ANNOTATIONS
	.align		4
.L_227:
        /*002c*/ 	.byte	0x04, 0x55
        /*002e*/ 	.short	(.L_229 - .L_228)


	//   ....[0]....
.L_228:
        /* <DEDUP_REMOVED lines=160> */


	//----- nvinfo : EIATTR_MERCURY_ISA_VERSION
	.align		4
.L_229:
        /*0a18*/ 	.byte	0x03, 0x5f
        /*0a1a*/ 	.short	0x0101


	//----- nvinfo : EIATTR_UNUSED_LOAD_BYTE_OFFSET
	.align		4
        /*0a1c*/ 	.byte	0x04, 0x44
        /*0a1e*/ 	.short	(.L_231 - .L_230)


	//   ....[0]....
.L_230:
        /*0a20*/ 	.word	0x00000aa0
        /*0a24*/ 	.word	0x0000fff0


	//   ....[1]....
        /*0a28*/ 	.word	0x0001fc90
        /*0a2c*/ 	.word	0x0000fff0


	//----- nvinfo : EIATTR_INT_WARP_WIDE_INSTR_OFFSETS
	.align		4
.L_231:
        /*0a30*/ 	.byte	0x04, 0x31
        /*0a32*/ 	.short	(.L_233 - .L_232)


	//   ....[0]....
.L_232:
        /*0a34*/ 	.word	0x00000190


	//   ....[1]....
        /*0a38*/ 	.word	0x000001d0


	//   ....[2]....
        /*0a3c*/ 	.word	0x00000240


	//   ....[3]....
        /*0a40*/ 	.word	0x00028760


	//   ....[4]....
        /*0a44*/ 	.word	0x00028800


	//   ....[5]....
        /*0a48*/ 	.word	0x0002cc90


	//   ....[6]....
        /*0a4c*/ 	.word	0x0002cd00


	//----- nvinfo : EIATTR_COOP_GROUP_MASK_REGIDS
	.align		4
.L_233:
        /*0a50*/ 	.byte	0x04, 0x29
        /*0a52*/ 	.short	(.L_235 - .L_234)


	//   ....[0]....
.L_234:
        /*0a54*/ 	.word	0xffffffff


	//   ....[1]....
        /*0a58*/ 	.word	0xffffffff


	//   ....[2]....
        /*0a5c*/ 	.word	0xffffffff


	//   ....[3]....
        /*0a60*/ 	.word	0xffffffff


	//   ....[4]....
        /*0a64*/ 	.word	0xffffffff


	//   ....[5]....
        /*0a68*/ 	.word	0xffffffff


	//   ....[6]....
        /*0a6c*/ 	.word	0xffffffff


	//   ....[7]....
        /*0a70*/ 	.word	0xffffffff


	//   ....[8]....
        /*0a74*/ 	.word	0xffffffff


	//   ....[9]....
        /*0a78*/ 	.word	0xffffffff


	//   ....[10]....
        /*0a7c*/ 	.word	0xffffffff


	//   ....[11]....
        /*0a80*/ 	.word	0xffffffff


	//   ....[12]....
        /*0a84*/ 	.word	0xffffffff


	//   ....[13]....
        /*0a88*/ 	.word	0xffffffff


	//   ....[14]....
        /*0a8c*/ 	.word	0xffffffff


	//   ....[15]....
        /*0a90*/ 	.word	0xffffffff


	//   ....[16]....
        /*0a94*/ 	.word	0xffffffff


	//   ....[17]....
        /*0a98*/ 	.word	0xffffffff


	//   ....[18]....
        /*0a9c*/ 	.word	0xffffffff


	//   ....[19]....
        /*0aa0*/ 	.word	0xffffffff


	//   ....[20]....
        /*0aa4*/ 	.word	0xffffffff


	//   ....[21]....
        /*0aa8*/ 	.word	0xffffffff


	//   ....[22]....
        /*0aac*/ 	.word	0xffffffff


	//   ....[23]....
        /*0ab0*/ 	.word	0xffffffff


	//   ....[24]....
        /*0ab4*/ 	.word	0xffffffff


	//   ....[25]....
        /*0ab8*/ 	.word	0xffffffff


	//   ....[26]....
        /*0abc*/ 	.word	0xffffffff


	//   ....[27]....
        /*0ac0*/ 	.word	0xffffffff


	//   ....[28]....
        /*0ac4*/ 	.word	0xffffffff


	//   ....[29]....
        /*0ac8*/ 	.word	0xffffffff


	//   ....[30]....
        /*0acc*/ 	.word	0xffffffff


	//   ....[31]....
        /*0ad0*/ 	.word	0xffffffff


	//   ....[32]....
        /*0ad4*/ 	.word	0xffffffff


	//   ....[33]....
        /*0ad8*/ 	.word	0xffffffff


	//   ....[34]....
        /*0adc*/ 	.word	0xffffffff


	//   ....[35]....
        /*0ae0*/ 	.word	0xffffffff


	//   ....[36]....
        /*0ae4*/ 	.word	0xffffffff


	//   ....[37]....
        /*0ae8*/ 	.word	0xffffffff


	//   ....[38]....
        /*0aec*/ 	.word	0xffffffff


	//   ....[39]....
        /*0af0*/ 	.word	0xffffffff


	//   ....[40]....
        /*0af4*/ 	.word	0xffffffff


	//   ....[41]....
        /*0af8*/ 	.word	0xffffffff


	//   ....[42]....
        /*0afc*/ 	.word	0xffffffff


	//   ....[43]....
        /*0b00*/ 	.word	0xffffffff


	//   ....[44]....
        /*0b04*/ 	.word	0xffffffff


	//   ....[45]....
        /*0b08*/ 	.word	0xffffffff


	//   ....[46]....
        /*0b0c*/ 	.word	0xffffffff


	//   ....[47]....
        /*0b10*/ 	.word	0xffffffff


	//   ....[48]....
        /*0b14*/ 	.word	0xffffffff


	//   ....[49]....
        /*0b18*/ 	.word	0xffffffff


	//   ....[50]....
        /*0b1c*/ 	.word	0xffffffff


	//   ....[51]....
        /*0b20*/ 	.word	0xffffffff


	//   ....[52]....
        /*0b24*/ 	.word	0xffffffff


	//   ....[53]....
        /*0b28*/ 	.word	0xffffffff


	//   ....[54]....
        /*0b2c*/ 	.word	0xffffffff


	//   ....[55]....
        /*0b30*/ 	.word	0xffffffff


	//   ....[56]....
        /*0b34*/ 	.word	0xffffffff


	//   ....[57]....
        /*0b38*/ 	.word	0xffffffff


	//   ....[58]....
        /*0b3c*/ 	.word	0xffffffff


	//   ....[59]....
        /*0b40*/ 	.word	0xffffffff


	//   ....[60]....
        /*0b44*/ 	.word	0xffffffff


	//   ....[61]....
        /*0b48*/ 	.word	0xffffffff


	//   ....[62]....
        /*0b4c*/ 	.word	0xffffffff


	//   ....[63]....
        /*0b50*/ 	.word	0xffffffff


	//   ....[64]....
        /*0b54*/ 	.word	0xffffffff


	//   ....[65]....
        /*0b58*/ 	.word	0xffffffff


	//   ....[66]....
        /*0b5c*/ 	.word	0xffffffff


	//   ....[67]....
        /*0b60*/ 	.word	0xffffffff


	//   ....[68]....
        /*0b64*/ 	.word	0xffffffff


	//   ....[69]....
        /*0b68*/ 	.word	0xffffffff


	//   ....[70]....
        /*0b6c*/ 	.word	0xffffffff


	//   ....[71]....
        /*0b70*/ 	.word	0xffffffff


	//   ....[72]....
        /*0b74*/ 	.word	0xffffffff


	//   ....[73]....
        /*0b78*/ 	.word	0xffffffff


	//   ....[74]....
        /*0b7c*/ 	.word	0xffffffff


	//   ....[75]....
        /*0b80*/ 	.word	0xffffffff


	//   ....[76]....
        /*0b84*/ 	.word	0xffffffff


	//   ....[77]....
        /*0b88*/ 	.word	0xffffffff


	//   ....[78]....
        /*0b8c*/ 	.word	0xffffffff


	//   ....[79]....
        /*0b90*/ 	.word	0xffffffff


	//   ....[80]....
        /*0b94*/ 	.word	0xffffffff


	//   ....[81]....
        /*0b98*/ 	.word	0xffffffff


	//   ....[82]....
        /*0b9c*/ 	.word	0xffffffff


	//   ....[83]....
        /*0ba0*/ 	.word	0xffffffff


	//   ....[84]....
        /*0ba4*/ 	.word	0xffffffff


	//   ....[85]....
        /*0ba8*/ 	.word	0xffffffff


	//   ....[86]....
        /*0bac*/ 	.word	0xffffffff


	//   ....[87]....
        /*0bb0*/ 	.word	0xffffffff


	//   ....[88]....
        /*0bb4*/ 	.word	0xffffffff


	//   ....[89]....
        /*0bb8*/ 	.word	0xffffffff


	//   ....[90]....
        /*0bbc*/ 	.word	0xffffffff


	//   ....[91]....
        /*0bc0*/ 	.word	0xffffffff


	//   ....[92]....
        /*0bc4*/ 	.word	0xffffffff


	//   ....[93]....
        /*0bc8*/ 	.word	0xffffffff


	//   ....[94]....
        /*0bcc*/ 	.word	0xffffffff


	//   ....[95]....
        /*0bd0*/ 	.word	0xffffffff


	//   ....[96]....
        /*0bd4*/ 	.word	0xffffffff


	//   ....[97]....
        /*0bd8*/ 	.word	0xffffffff


	//   ....[98]....
        /*0bdc*/ 	.word	0xffffffff


	//   ....[99]....
        /*0be0*/ 	.word	0xffffffff


	//   ....[100]....
        /*0be4*/ 	.word	0xffffffff


	//   ....[101]....
        /*0be8*/ 	.word	0xffffffff


	//   ....[102]....
        /*0bec*/ 	.word	0xffffffff


	//   ....[103]....
        /*0bf0*/ 	.word	0xffffffff


	//   ....[104]....
        /*0bf4*/ 	.word	0xffffffff


	//   ....[105]....
        /*0bf8*/ 	.word	0xffffffff


	//   ....[106]....
        /*0bfc*/ 	.word	0xffffffff


	//   ....[107]....
        /*0c00*/ 	.word	0xffffffff


	//   ....[108]....
        /*0c04*/ 	.word	0xffffffff


	//   ....[109]....
        /*0c08*/ 	.word	0xffffffff


	//   ....[110]....
        /*0c0c*/ 	.word	0xffffffff


	//   ....[111]....
        /*0c10*/ 	.word	0xffffffff


	//   ....[112]....
        /*0c14*/ 	.word	0xffffffff


	//   ....[113]....
        /*0c18*/ 	.word	0xffffffff


	//   ....[114]....
        /*0c1c*/ 	.word	0xffffffff


	//   ....[115]....
        /*0c20*/ 	.word	0xffffffff


	//   ....[116]....
        /*0c24*/ 	.word	0xffffffff


	//   ....[117]....
        /*0c28*/ 	.word	0xffffffff


	//   ....[118]....
        /*0c2c*/ 	.word	0xffffffff


	//   ....[119]....
        /*0c30*/ 	.word	0xffffffff


	//   ....[120]....
        /*0c34*/ 	.word	0xffffffff


	//   ....[121]....
        /*0c38*/ 	.word	0xffffffff


	//   ....[122]....
        /*0c3c*/ 	.word	0xffffffff


	//   ....[123]....
        /*0c40*/ 	.word	0xffffffff


	//   ....[124]....
        /*0c44*/ 	.word	0xffffffff


	//   ....[125]....
        /*0c48*/ 	.word	0xffffffff


	//   ....[126]....
        /*0c4c*/ 	.word	0xffffffff


	//   ....[127]....
        /*0c50*/ 	.word	0xffffffff


	//   ....[128]....
        /*0c54*/ 	.word	0xffffffff


	//   ....[129]....
        /*0c58*/ 	.word	0xffffffff


	//   ....[130]....
        /*0c5c*/ 	.word	0xffffffff


	//   ....[131]....
        /*0c60*/ 	.word	0xffffffff


	//   ....[132]....
        /*0c64*/ 	.word	0xffffffff


	//   ....[133]....
        /*0c68*/ 	.word	0xffffffff


	//   ....[134]....
        /*0c6c*/ 	.word	0xffffffff


	//   ....[135]....
        /*0c70*/ 	.word	0xffffffff


	//   ....[136]....
        /*0c74*/ 	.word	0xffffffff


	//   ....[137]....
        /*0c78*/ 	.word	0xffffffff


	//   ....[138]....
        /*0c7c*/ 	.word	0xffffffff


	//   ....[139]....
        /*0c80*/ 	.word	0xffffffff


	//   ....[140]....
        /*0c84*/ 	.word	0xffffffff


	//   ....[141]....
        /*0c88*/ 	.word	0xffffffff


	//   ....[142]....
        /*0c8c*/ 	.word	0xffffffff


	//   ....[143]....
        /*0c90*/ 	.word	0xffffffff


	//   ....[144]....
        /*0c94*/ 	.word	0x0500000f


	//   ....[145]....
        /*0c98*/ 	.word	0x0500000f


	//   ....[146]....
        /*0c9c*/ 	.word	0x0500000f


	//   ....[147]....
        /*0ca0*/ 	.word	0x0500000f


	//   ....[148]....
        /*0ca4*/ 	.word	0x0500000f


	//   ....[149]....
        /*0ca8*/ 	.word	0x0500000f


	//   ....[150]....
        /*0cac*/ 	.word	0x0500000f


	//   ....[151]....
        /*0cb0*/ 	.word	0x0500000f


	//   ....[152]....
        /*0cb4*/ 	.word	0x0500000f


	//   ....[153]....
        /*0cb8*/ 	.word	0x0500000f


	//   ....[154]....
        /*0cbc*/ 	.word	0x0500000f


	//   ....[155]....
        /*0cc0*/ 	.word	0x0500000f


	//   ....[156]....
        /*0cc4*/ 	.word	0x0500000f


	//   ....[157]....
        /*0cc8*/ 	.word	0x0500000f


	//   ....[158]....
        /*0ccc*/ 	.word	0x0500000f


	//   ....[159]....
        /*0cd0*/ 	.word	0x0500000f


	//   ....[160]....
        /*0cd4*/ 	.word	0x0500000f


	//   ....[161]....
        /*0cd8*/ 	.word	0x0500000f


	//   ....[162]....
        /*0cdc*/ 	.word	0x0500000f


	//   ....[163]....
        /*0ce0*/ 	.word	0x0500000f


	//   ....[164]....
        /*0ce4*/ 	.word	0x0500000f


	//   ....[165]....
        /*0ce8*/ 	.word	0x0500000f


	//   ....[166]....
        /*0cec*/ 	.word	0x0500000f


	//   ....[167]....
        /*0cf0*/ 	.word	0x0500000f


	//   ....[168]....
        /*0cf4*/ 	.word	0x0500000f


	//   ....[169]....
        /*0cf8*/ 	.word	0x0500000f


	//   ....[170]....
        /*0cfc*/ 	.word	0x0500000f


	//   ....[171]....
        /*0d00*/ 	.word	0x0500000f


	//   ....[172]....
        /*0d04*/ 	.word	0x0500000f


	//   ....[173]....
        /*0d08*/ 	.word	0x0500000f


	//   ....[174]....
        /*0d0c*/ 	.word	0x0500000f


	//   ....[175]....
        /*0d10*/ 	.word	0x0500000f


	//   ....[176]....
        /*0d14*/ 	.word	0x0500000f


	//   ....[177]....
        /*0d18*/ 	.word	0x0500000f


	//   ....[178]....
        /*0d1c*/ 	.word	0x0500000f


	//   ....[179]....
        /*0d20*/ 	.word	0x0500000f


	//   ....[180]....
        /*0d24*/ 	.word	0x0500000f


	//   ....[181]....
        /*0d28*/ 	.word	0x0500000f


	//   ....[182]....
        /*0d2c*/ 	.word	0x0500000f


	//   ....[183]....
        /*0d30*/ 	.word	0x0500000f


	//   ....[184]....
        /*0d34*/ 	.word	0x0500000f


	//   ....[185]....
        /*0d38*/ 	.word	0x0500000f


	//   ....[186]....
        /*0d3c*/ 	.word	0x0500000f


	//   ....[187]....
        /*0d40*/ 	.word	0x0500000f


	//   ....[188]....
        /*0d44*/ 	.word	0x0500000f


	//   ....[189]....
        /*0d48*/ 	.word	0x0500000f


	//   ....[190]....
        /*0d4c*/ 	.word	0x0500000f


	//   ....[191]....
        /*0d50*/ 	.word	0x0500000f


	//   ....[192]....
        /*0d54*/ 	.word	0x0500000f


	//   ....[193]....
        /*0d58*/ 	.word	0x0500000f


	//   ....[194]....
        /*0d5c*/ 	.word	0x0500000f


	//   ....[195]....
        /*0d60*/ 	.word	0x0500000f


	//   ....[196]....
        /*0d64*/ 	.word	0x0500000f


	//   ....[197]....
        /*0d68*/ 	.word	0x0500000f


	//   ....[198]....
        /*0d6c*/ 	.word	0x0500000f


	//   ....[199]....
        /*0d70*/ 	.word	0x0500000f


	//   ....[200]....
        /*0d74*/ 	.word	0x0500000f


	//   ....[201]....
        /*0d78*/ 	.word	0x0500000f


	//   ....[202]....
        /*0d7c*/ 	.word	0x0500000f


	//   ....[203]....
        /*0d80*/ 	.word	0x0500000f


	//   ....[204]....
        /*0d84*/ 	.word	0x0500000f


	//   ....[205]....
        /*0d88*/ 	.word	0x0500000f


	//   ....[206]....
        /*0d8c*/ 	.word	0x0500000f


	//   ....[207]....
        /*0d90*/ 	.word	0x0500000f


	//   ....[208]....
        /*0d94*/ 	.word	0x0500000f


	//   ....[209]....
        /*0d98*/ 	.word	0x0500000f


	//   ....[210]....
        /*0d9c*/ 	.word	0x0500000f


	//   ....[211]....
        /*0da0*/ 	.word	0x0500000f


	//   ....[212]....
        /*0da4*/ 	.word	0x0500000f


	//----- nvinfo : EIATTR_COOP_GROUP_INSTR_OFFSETS
	.align		4
.L_235:
        /*0da8*/ 	.byte	0x04, 0x28
        /*0daa*/ 	.short	(.L_237 - .L_236)


	//   ....[0]....
.L_236:
        /*0dac*/ 	.word	0x00000060


	//   ....[1]....
        /*0db0*/ 	.word	0x000001a0


	//   ....[2]....
        /*0db4*/ 	.word	0x000001f0


	//   ....[3]....
        /*0db8*/ 	.word	0x00000420


	//   ....[4]....
        /*0dbc*/ 	.word	0x00000580


	//   ....[5]....
        /*0dc0*/ 	.word	0x000006a0


	//   ....[6]....
        /*0dc4*/ 	.word	0x00000800


	//   ....[7]....
        /*0dc8*/ 	.word	0x00009a70


	//   ....[8]....
        /*0dcc*/ 	.word	0x0000a190


	//   ....[9]....
        /*0dd0*/ 	.word	0x0000a1a0


	//   ....[10]....
        /*0dd4*/ 	.word	0x0000a1b0


	//   ....[11]....
        /*0dd8*/ 	.word	0x0000a1c0


	//   ....[12]....
        /*0ddc*/ 	.word	0x0000a7a0


	//   ....[13]....
        /*0de0*/ 	.word	0x0000a7b0


	//   ....[14]....
        /*0de4*/ 	.word	0x0000a7c0


	//   ....[15]....
        /*0de8*/ 	.word	0x0000a7d0


	//   ....[16]....
        /*0dec*/ 	.word	0x0000ad30


	//   ....[17]....
        /*0df0*/ 	.word	0x0000ad40


	//   ....[18]....
        /*0df4*/ 	.word	0x0000ad50


	//   ....[19]....
        /*0df8*/ 	.word	0x0000ad60


	//   ....[20]....
        /*0dfc*/ 	.word	0x0000b2e0


	//   ....[21]....
        /*0e00*/ 	.word	0x0000b2f0


	//   ....[22]....
        /*0e04*/ 	.word	0x0000b300


	//   ....[23]....
        /*0e08*/ 	.word	0x0000b310


	//   ....[24]....
        /*0e0c*/ 	.word	0x0000e9e0


	//   ....[25]....
        /*0e10*/ 	.word	0x0000e9f0


	//   ....[26]....
        /*0e14*/ 	.word	0x0000ea00


	//   ....[27]....
        /*0e18*/ 	.word	0x0000ea10


	//   ....[28]....
        /*0e1c*/ 	.word	0x0000eef0


	//   ....[29]....
        /*0e20*/ 	.word	0x0000ef00


	//   ....[30]....
        /*0e24*/ 	.word	0x0000ef10


	//   ....[31]....
        /*0e28*/ 	.word	0x0000ef20


	//   ....[32]....
        /*0e2c*/ 	.word	0x0000f380


	//   ....[33]....
        /*0e30*/ 	.word	0x0000f390


	//   ....[34]....
        /*0e34*/ 	.word	0x0000f3a0


	//   ....[35]....
        /*0e38*/ 	.word	0x0000f3b0


	//   ....[36]....
        /*0e3c*/ 	.word	0x0000f810


	//   ....[37]....
        /*0e40*/ 	.word	0x0000f820


	//   ....[38]....
        /*0e44*/ 	.word	0x0000f830


	//   ....[39]....
        /*0e48*/ 	.word	0x0000f840


	//   ....[40]....
        /*0e4c*/ 	.word	0x000142b0


	//   ....[41]....
        /*0e50*/ 	.word	0x00014b60


	//   ....[42]....
        /*0e54*/ 	.word	0x00014fe0


	//   ....[43]....
        /*0e58*/ 	.word	0x00015090


	//   ....[44]....
        /*0e5c*/ 	.word	0x000154e0


	//   ....[45]....
        /*0e60*/ 	.word	0x00015540


	//   ....[46]....
        /*0e64*/ 	.word	0x00017820


	//   ....[47]....
        /*0e68*/ 	.word	0x00017d20


	//   ....[48]....
        /*0e6c*/ 	.word	0x00018480


	//   ....[49]....
        /*0e70*/ 	.word	0x00018500


	//   ....[50]....
        /*0e74*/ 	.word	0x00018990


	//   ....[51]....
        /*0e78*/ 	.word	0x00018a00


	//   ....[52]....
        /*0e7c*/ 	.word	0x0001ab90


	//   ....[53]....
        /*0e80*/ 	.word	0x0001ac20


	//   ....[54]....
        /*0e84*/ 	.word	0x0001b060


	//   ....[55]....
        /*0e88*/ 	.word	0x0001b0f0


	//   ....[56]....
        /*0e8c*/ 	.word	0x0001cef0


	//   ....[57]....
        /*0e90*/ 	.word	0x0001d400


	//   ....[58]....
        /*0e94*/ 	.word	0x0001db70


	//   ....[59]....
        /*0e98*/ 	.word	0x0001dbe0


	//   ....[60]....
        /*0e9c*/ 	.word	0x0001e080


	//   ....[61]....
        /*0ea0*/ 	.word	0x0001e100


	//   ....[62]....
        /*0ea4*/ 	.word	0x0001f030


	//   ....[63]....
        /*0ea8*/ 	.word	0x0001f260


	//   ....[64]....
        /*0eac*/ 	.word	0x0001f290


	//   ....[65]....
        /*0eb0*/ 	.word	0x0001f2a0


	//   ....[66]....
        /*0eb4*/ 	.word	0x00020d50


	//   ....[67]....
        /*0eb8*/ 	.word	0x00020d60


	//   ....[68]....
        /*0ebc*/ 	.word	0x00020d70


	//   ....[69]....
        /*0ec0*/ 	.word	0x00020d80


	//   ....[70]....
        /*0ec4*/ 	.word	0x00021810


	//   ....[71]....
        /*0ec8*/ 	.word	0x00021830


	//   ....[72]....
        /*0ecc*/ 	.word	0x00021980


	//   ....[73]....
        /*0ed0*/ 	.word	0x000219a0


	//   ....[74]....
        /*0ed4*/ 	.word	0x00021af0


	//   ....[75]....
        /*0ed8*/ 	.word	0x00021b10


	//   ....[76]....
        /*0edc*/ 	.word	0x00021c70


	//   ....[77]....
        /*0ee0*/ 	.word	0x00021c90


	//   ....[78]....
        /*0ee4*/ 	.word	0x000223b0


	//   ....[79]....
        /*0ee8*/ 	.word	0x000223f0


	//   ....[80]....
        /*0eec*/ 	.word	0x00022f10


	//   ....[81]....
        /*0ef0*/ 	.word	0x00022f20


	//   ....[82]....
        /*0ef4*/ 	.word	0x000240c0


	//   ....[83]....
        /*0ef8*/ 	.word	0x000240d0


	//   ....[84]....
        /*0efc*/ 	.word	0x00024230


	//   ....[85]....
        /*0f00*/ 	.word	0x00024250


	//   ....[86]....
        /*0f04*/ 	.word	0x000243a0


	//   ....[87]....
        /*0f08*/ 	.word	0x000243c0


	//   ....[88]....
        /*0f0c*/ 	.word	0x00024520


	//   ....[89]....
        /*0f10*/ 	.word	0x00024540


	//   ....[90]....
        /*0f14*/ 	.word	0x00024720


	//   ....[91]....
        /*0f18*/ 	.word	0x00024960


	//   ....[92]....
        /*0f1c*/ 	.word	0x00024990


	//   ....[93]....
        /*0f20*/ 	.word	0x000249c0


	//   ....[94]....
        /*0f24*/ 	.word	0x000249f0


	//   ....[95]....
        /*0f28*/ 	.word	0x00024a20


	//   ....[96]....
        /*0f2c*/ 	.word	0x00024a50


	//   ....[97]....
        /*0f30*/ 	.word	0x00024c00


	//   ....[98]....
        /*0f34*/ 	.word	0x00024c30


	//   ....[99]....
        /*0f38*/ 	.word	0x00024c60


	//   ....[100]....
        /*0f3c*/ 	.word	0x00024c90


	//   ....[101]....
        /*0f40*/ 	.word	0x00024cc0


	//   ....[102]....
        /*0f44*/ 	.word	0x00024cf0


	//   ....[103]....
        /*0f48*/ 	.word	0x00024d90


	//   ....[104]....
        /*0f4c*/ 	.word	0x00024dc0


	//   ....[105]....
        /*0f50*/ 	.word	0x00024dd0


	//   ....[106]....
        /*0f54*/ 	.word	0x00024e00


	//   ....[107]....
        /*0f58*/ 	.word	0x00026730


	//   ....[108]....
        /*0f5c*/ 	.word	0x00028d50


	//   ....[109]....
        /*0f60*/ 	.word	0x000299b0


	//   ....[110]....
        /*0f64*/ 	.word	0x000299d0


	//   ....[111]....
        /*0f68*/ 	.word	0x00029ab0


	//   ....[112]....
        /*0f6c*/ 	.word	0x00029ac0


	//   ....[113]....
        /*0f70*/ 	.word	0x00029b70


	//   ....[114]....
        /*0f74*/ 	.word	0x00029b80


	//   ....[115]....
        /*0f78*/ 	.word	0x00029c30


	//   ....[116]....
        /*0f7c*/ 	.word	0x00029c40


	//   ....[117]....
        /*0f80*/ 	.word	0x00029cf0


	//   ....[118]....
        /*0f84*/ 	.word	0x00029d00


	//   ....[119]....
        /*0f88*/ 	.word	0x00029db0


	//   ....[120]....
        /*0f8c*/ 	.word	0x00029dc0


	//   ....[121]....
        /*0f90*/ 	.word	0x00029e70


	//   ....[122]....
        /*0f94*/ 	.word	0x00029e80


	//   ....[123]....
        /*0f98*/ 	.word	0x00029ed0


	//   ....[124]....
        /*0f9c*/ 	.word	0x00029f20


	//   ....[125]....
        /*0fa0*/ 	.word	0x0002d5d0


	//   ....[126]....
        /*0fa4*/ 	.word	0x0002d600


	//   ....[127]....
        /*0fa8*/ 	.word	0x0002d660


	//   ....[128]....
        /*0fac*/ 	.word	0x0002d690


	//   ....[129]....
        /*0fb0*/ 	.word	0x0002d6c0


	//   ....[130]....
        /*0fb4*/ 	.word	0x0002d6f0


	//   ....[131]....
        /*0fb8*/ 	.word	0x0002d720


	//   ....[132]....
        /*0fbc*/ 	.word	0x0002d750


	//   ....[133]....
        /*0fc0*/ 	.word	0x0002d920


	//   ....[134]....
        /*0fc4*/ 	.word	0x0002d950


	//   ....[135]....
        /*0fc8*/ 	.word	0x0002d980


	//   ....[136]....
        /*0fcc*/ 	.word	0x0002d9b0


	//   ....[137]....
        /*0fd0*/ 	.word	0x0002d9e0


	//   ....[138]....
        /*0fd4*/ 	.word	0x0002da10


	//   ....[139]....
        /*0fd8*/ 	.word	0x0002dae0


	//   ....[140]....
        /*0fdc*/ 	.word	0x0002db00


	//   ....[141]....
        /*0fe0*/ 	.word	0x0002db10


	//   ....[142]....
        /*0fe4*/ 	.word	0x0002db90


	//   ....[143]....
        /*0fe8*/ 	.word	0x0002e6e0


	//   ....[144]....
        /*0fec*/ 	.word	0x0002eb20


	//   ....[145]....
        /*0ff0*/ 	.word	0x0002ebb0


	//   ....[146]....
        /*0ff4*/ 	.word	0x0002ec00


	//   ....[147]....
        /*0ff8*/ 	.word	0x0002ec50


	//   ....[148]....
        /*0ffc*/ 	.word	0x0002ecf0


	//   ....[149]....
        /*1000*/ 	.word	0x0002ed80


	//   ....[150]....
        /*1004*/ 	.word	0x0002edd0


	//   ....[151]....
        /*1008*/ 	.word	0x0002ee20


	//   ....[152]....
        /*100c*/ 	.word	0x0002eec0


	//   ....[153]....
        /*1010*/ 	.word	0x0002ef50


	//   ....[154]....
        /*1014*/ 	.word	0x0002efa0


	//   ....[155]....
        /*1018*/ 	.word	0x0002eff0


	//   ....[156]....
        /*101c*/ 	.word	0x0002f090


	//   ....[157]....
        /*1020*/ 	.word	0x0002f120


	//   ....[158]....
        /*1024*/ 	.word	0x0002f170


	//   ....[159]....
        /*1028*/ 	.word	0x0002f1c0


	//   ....[160]....
        /*102c*/ 	.word	0x0002f2b0


	//   ....[161]....
        /*1030*/ 	.word	0x0002f340


	//   ....[162]....
        /*1034*/ 	.word	0x0002f390


	//   ....[163]....
        /*1038*/ 	.word	0x0002f3e0


	//   ....[164]....
        /*103c*/ 	.word	0x0002f470


	//   ....[165]....
        /*1040*/ 	.word	0x0002f500


	//   ....[166]....
        /*1044*/ 	.word	0x0002f550


	//   ....[167]....
        /*1048*/ 	.word	0x0002f5a0


	//   ....[168]....
        /*104c*/ 	.word	0x0002f630


	//   ....[169]....
        /*1050*/ 	.word	0x0002f6c0


	//   ....[170]....
        /*1054*/ 	.word	0x0002f710


	//   ....[171]....
        /*1058*/ 	.word	0x0002f760


	//   ....[172]....
        /*105c*/ 	.word	0x0002f7f0


	//   ....[173]....
        /*1060*/ 	.word	0x0002f880


	//   ....[174]....
        /*1064*/ 	.word	0x0002f8d0


	//   ....[175]....
        /*1068*/ 	.word	0x0002f920


	//   ....[176]....
        /*106c*/ 	.word	0x0002fcc0


	//   ....[177]....
        /*1070*/ 	.word	0x0002ffa0


	//   ....[178]....
        /*1074*/ 	.word	0x00030180


	//   ....[179]....
        /*1078*/ 	.word	0x000301d0


	//   ....[180]....
        /*107c*/ 	.word	0x00030310


	//   ....[181]....
        /*1080*/ 	.word	0x00030360


	//   ....[182]....
        /*1084*/ 	.word	0x000304a0


	//   ....[183]....
        /*1088*/ 	.word	0x000304f0


	//   ....[184]....
        /*108c*/ 	.word	0x00030630


	//   ....[185]....
        /*1090*/ 	.word	0x00030680


	//   ....[186]....
        /*1094*/ 	.word	0x000307c0


	//   ....[187]....
        /*1098*/ 	.word	0x00030810


	//   ....[188]....
        /*109c*/ 	.word	0x00030950


	//   ....[189]....
        /*10a0*/ 	.word	0x000309a0


	//   ....[190]....
        /*10a4*/ 	.word	0x00030ac0


	//   ....[191]....
        /*10a8*/ 	.word	0x00030b30


	//   ....[192]....
        /*10ac*/ 	.word	0x00030c50


	//   ....[193]....
        /*10b0*/ 	.word	0x00030ca0


	//   ....[194]....
        /*10b4*/ 	.word	0x00030fd0


	//   ....[195]....
        /*10b8*/ 	.word	0x00031070


	//   ....[196]....
        /*10bc*/ 	.word	0x00031220


	//   ....[197]....
        /*10c0*/ 	.word	0x000312a0


	//   ....[198]....
        /*10c4*/ 	.word	0x00031320


	//   ....[199]....
        /*10c8*/ 	.word	0x000313a0


	//   ....[200]....
        /*10cc*/ 	.word	0x00031420


	//   ....[201]....
        /*10d0*/ 	.word	0x000314b0


	//   ....[202]....
        /*10d4*/ 	.word	0x00031550


	//   ....[203]....
        /*10d8*/ 	.word	0x00031600


	//   ....[204]....
        /*10dc*/ 	.word	0x00031680


	//   ....[205]....
        /*10e0*/ 	.word	0x00031700


	//   ....[206]....
        /*10e4*/ 	.word	0x00031780


	//   ....[207]....
        /*10e8*/ 	.word	0x00031810


	//   ....[208]....
        /*10ec*/ 	.word	0x00031890


	//   ....[209]....
        /*10f0*/ 	.word	0x00031940


	//   ....[210]....
        /*10f4*/ 	.word	0x00031990


	//   ....[211]....
        /*10f8*/ 	.word	0x00031a50


	//   ....[212]....
        /*10fc*/ 	.word	0x00031b80


	//----- nvinfo : EIATTR_REG_RECONFIG
	.align		4
.L_237:
        /*1100*/ 	.byte	0x01, 0x54
	.zero		2


	//----- nvinfo : EIATTR_SYSCALL_OFFSETS
	.align		4
        /*1104*/ 	.byte	0x04, 0x46
        /*1106*/ 	.short	(.L_239 - .L_238)


	//   ....[0]....
.L_238:
        /*1108*/ 	.word	0x000027a0


	//   ....[1]....
        /*110c*/ 	.word	0x000028f0


	//   ....[2]....
        /*1110*/ 	.word	0x00009c10


	//   ....[3]....
        /*1114*/ 	.word	0x00009f30


	//   ....[4]....
        /*1118*/ 	.word	0x00028970


	//   ....[5]....
        /*111c*/ 	.word	0x00028ac0


	//   ....[6]....
        /*1120*/ 	.word	0x00028bb0


	//   ....[7]....
        /*1124*/ 	.word	0x000294f0


	//----- nvinfo : EIATTR_MBARRIER_INSTR_OFFSETS
	.align		4
.L_239:
        /*1128*/ 	.byte	0x04, 0x39
        /*112a*/ 	.short	(.L_241 - .L_240)


	//   ....[0]....
.L_240:
        /*112c*/ 	.word	0x000002d0
        /*1130*/ 	.word	0x000000ff
        /*1134*/ 	.word	0x00030800
        /*1138*/ 	.short	0x0100
        /*113a*/ 	.byte	0x08
	.zero		1


	//   ....[1]....
        /*113c*/ 	.word	0x000002e0
        /*1140*/ 	.word	0x000000ff
        /*1144*/ 	.word	0x00030820
        /*1148*/ 	.short	0x0100
        /*114a*/ 	.byte	0x08
	.zero		1


	//   ....[2]....
        /*114c*/ 	.word	0x000003d0
        /*1150*/ 	.word	0x000000ff
        /*1154*/ 	.word	0x00030830
        /*1158*/ 	.short	0x0100
        /*115a*/ 	.byte	0x08
	.zero		1


	//   ....[3]....
        /*115c*/ 	.word	0x000003e0
        /*1160*/ 	.word	0x000000ff
        /*1164*/ 	.word	0x00030840
        /*1168*/ 	.short	0x0100
        /*116a*/ 	.byte	0x08
	.zero		1


	//   ....[4]....
        /*116c*/ 	.word	0x000003f0
        /*1170*/ 	.word	0x000000ff
        /*1174*/ 	.word	0x00030838
        /*1178*/ 	.short	0x0100
        /*117a*/ 	.byte	0x08
	.zero		1


	//   ....[5]....
        /*117c*/ 	.word	0x00000400
        /*1180*/ 	.word	0x000000ff
        /*1184*/ 	.word	0x00030848
        /*1188*/ 	.short	0x0100
        /*118a*/ 	.byte	0x08
	.zero		1


	//   ....[6]....
        /*118c*/ 	.word	0x00000530
        /*1190*/ 	.word	0x000000ff
        /*1194*/ 	.word	0x00030850
        /*1198*/ 	.short	0x0100
        /*119a*/ 	.byte	0x08
	.zero		1


	//   ....[7]....
        /*119c*/ 	.word	0x00000540
        /*11a0*/ 	.word	0x000000ff
        /*11a4*/ 	.word	0x00030860
        /*11a8*/ 	.short	0x0100
        /*11aa*/ 	.byte	0x08
	.zero		1


	//   ....[8]....
        /*11ac*/ 	.word	0x00000550
        /*11b0*/ 	.word	0x000000ff
        /*11b4*/ 	.word	0x00030858
        /*11b8*/ 	.short	0x0100
        /*11ba*/ 	.byte	0x08
	.zero		1


	//   ....[9]....
        /*11bc*/ 	.word	0x00000560
        /*11c0*/ 	.word	0x000000ff
        /*11c4*/ 	.word	0x00030868
        /*11c8*/ 	.short	0x0100
        /*11ca*/ 	.byte	0x08
	.zero		1


	//   ....[10]....
        /*11cc*/ 	.word	0x00000650
        /*11d0*/ 	.word	0x000000ff
        /*11d4*/ 	.word	0x00030870
        /*11d8*/ 	.short	0x0100
        /*11da*/ 	.byte	0x06
	.zero		1


	//   ....[11]....
        /*11dc*/ 	.word	0x00000660
        /*11e0*/ 	.word	0x000000ff
        /*11e4*/ 	.word	0x00030880
        /*11e8*/ 	.short	0x0100
        /*11ea*/ 	.byte	0x06
	.zero		1


	//   ....[12]....
        /*11ec*/ 	.word	0x00000670
        /*11f0*/ 	.word	0x000000ff
        /*11f4*/ 	.word	0x00030878
        /*11f8*/ 	.short	0x0100
        /*11fa*/ 	.byte	0x06
	.zero		1


	//   ....[13]....
        /*11fc*/ 	.word	0x00000680
        /*1200*/ 	.word	0x000000ff
        /*1204*/ 	.word	0x00030888
        /*1208*/ 	.short	0x0100
        /*120a*/ 	.byte	0x06
	.zero		1


	//   ....[14]....
        /*120c*/ 	.word	0x000007b0
        /*1210*/ 	.word	0x000000ff
        /*1214*/ 	.word	0x00030890
        /*1218*/ 	.short	0x0100
        /*121a*/ 	.byte	0x08
	.zero		1


	//   ....[15]....
        /*121c*/ 	.word	0x000007c0
        /*1220*/ 	.word	0x000000ff
        /*1224*/ 	.word	0x000308a0
        /*1228*/ 	.short	0x0100
        /*122a*/ 	.byte	0x08
	.zero		1


	//   ....[16]....
        /*122c*/ 	.word	0x000007d0
        /*1230*/ 	.word	0x000000ff
        /*1234*/ 	.word	0x00030898
        /*1238*/ 	.short	0x0100
        /*123a*/ 	.byte	0x08
	.zero		1


	//   ....[17]....
        /*123c*/ 	.word	0x000007e0
        /*1240*/ 	.word	0x000000ff
        /*1244*/ 	.word	0x000308a8
        /*1248*/ 	.short	0x0100
        /*124a*/ 	.byte	0x08
	.zero		1


	//   ....[18]....
        /*124c*/ 	.word	0x00000910
        /*1250*/ 	.word	0x000000ff
        /*1254*/ 	.word	0x000308b0
        /*1258*/ 	.short	0x0100
        /*125a*/ 	.byte	0x08
	.zero		1


	//   ....[19]....
        /*125c*/ 	.word	0x00000920
        /*1260*/ 	.word	0x000000ff
        /*1264*/ 	.word	0x000308c0
        /*1268*/ 	.short	0x0100
        /*126a*/ 	.byte	0x08
	.zero		1


	//   ....[20]....
        /*126c*/ 	.word	0x00000930
        /*1270*/ 	.word	0x000000ff
        /*1274*/ 	.word	0x000308b8
        /*1278*/ 	.short	0x0100
        /*127a*/ 	.byte	0x08
	.zero		1


	//   ....[21]....
        /*127c*/ 	.word	0x00000940
        /*1280*/ 	.word	0x000000ff
        /*1284*/ 	.word	0x000308c8
        /*1288*/ 	.short	0x0100
        /*128a*/ 	.byte	0x08
	.zero		1


	//   ....[22]....
        /*128c*/ 	.word	0x00003e80
        /*1290*/ 	.word	0x00000063
        /*1294*/ 	.word	0x00030890
        /*1298*/ 	.short	0x010a
        /*129a*/ 	.byte	0x3f
	.zero		1


	//   ....[23]....
        /*129c*/ 	.word	0x00006220
        /*12a0*/ 	.word	0x00000063
        /*12a4*/ 	.word	0x00030890
        /*12a8*/ 	.short	0x010a
        /*12aa*/ 	.byte	0x3f
	.zero		1


	//   ....[24]....
        /*12ac*/ 	.word	0x00008520
        /*12b0*/ 	.word	0x00000063
        /*12b4*/ 	.word	0x00030890
        /*12b8*/ 	.short	0x010a
        /*12ba*/ 	.byte	0x3f
	.zero		1


	//   ....[25]....
        /*12bc*/ 	.word	0x00008860
        /*12c0*/ 	.word	0x00000024
        /*12c4*/ 	.word	0x00000000
        /*12c8*/ 	.short	0x0101
        /*12ca*/ 	.byte	0x3f
	.zero		1


	//   ....[26]....
        /*12cc*/ 	.word	0x000088a0
        /*12d0*/ 	.word	0x00000063
        /*12d4*/ 	.word	0x000308b0
        /*12d8*/ 	.short	0x010a
        /*12da*/ 	.byte	0x3f
	.zero		1


	//   ....[27]....
        /*12dc*/ 	.word	0x00008e60
        /*12e0*/ 	.word	0x00000063
        /*12e4*/ 	.word	0x00000000
        /*12e8*/ 	.short	0x0101
        /*12ea*/ 	.byte	0x3f
	.zero		1


	//   ....[28]....
        /*12ec*/ 	.word	0x00009cb0
        /*12f0*/ 	.word	0x00000010
        /*12f4*/ 	.word	0x00030800
        /*12f8*/ 	.short	0x010a
        /*12fa*/ 	.byte	0x3f
	.zero		1


	//   ....[29]....
        /*12fc*/ 	.word	0x00009d00
        /*1300*/ 	.word	0x00000010
        /*1304*/ 	.word	0x00030800
        /*1308*/ 	.short	0x010a
        /*130a*/ 	.byte	0x3f
	.zero		1


	//   ....[30]....
        /*130c*/ 	.word	0x0000b740
        /*1310*/ 	.word	0x00000010
        /*1314*/ 	.word	0x00030800
        /*1318*/ 	.short	0x010a
        /*131a*/ 	.byte	0x3f
	.zero		1


	//   ....[31]....
        /*131c*/ 	.word	0x0000fb50
        /*1320*/ 	.word	0x00000010
        /*1324*/ 	.word	0x00030800
        /*1328*/ 	.short	0x010a
        /*132a*/ 	.byte	0x3f
	.zero		1


	//   ....[32]....
        /*132c*/ 	.word	0x000133b0
        /*1330*/ 	.word	0x00000000
        /*1334*/ 	.word	0x00030830
        /*1338*/ 	.short	0x010a
        /*133a*/ 	.byte	0x3f
	.zero		1


	//   ....[33]....
        /*133c*/ 	.word	0x00013420
        /*1340*/ 	.word	0x00000000
        /*1344*/ 	.word	0x00030830
        /*1348*/ 	.short	0x010a
        /*134a*/ 	.byte	0x3f
	.zero		1


	//   ....[34]....
        /*134c*/ 	.word	0x00014290
        /*1350*/ 	.word	0x00000002
        /*1354*/ 	.word	0x00000000
        /*1358*/ 	.short	0x0101
        /*135a*/ 	.byte	0x3f
	.zero		1


	//   ....[35]....
        /*135c*/ 	.word	0x000161e0
        /*1360*/ 	.word	0x00000002
        /*1364*/ 	.word	0x00030830
        /*1368*/ 	.short	0x010a
        /*136a*/ 	.byte	0x3f
	.zero		1


	//   ....[36]....
        /*136c*/ 	.word	0x00016260
        /*1370*/ 	.word	0x00000002
        /*1374*/ 	.word	0x00030830
        /*1378*/ 	.short	0x010a
        /*137a*/ 	.byte	0x3f
	.zero		1


	//   ....[37]....
        /*137c*/ 	.word	0x00017380
        /*1380*/ 	.word	0x00000000
        /*1384*/ 	.word	0x00030850
        /*1388*/ 	.short	0x010a
        /*138a*/ 	.byte	0x3f
	.zero		1


	//   ....[38]....
        /*138c*/ 	.word	0x000173d0
        /*1390*/ 	.word	0x00000000
        /*1394*/ 	.word	0x00030850
        /*1398*/ 	.short	0x010a
        /*139a*/ 	.byte	0x3f
	.zero		1


	//   ....[39]....
        /*139c*/ 	.word	0x00017870
        /*13a0*/ 	.word	0x00000002
        /*13a4*/ 	.word	0x00000000
        /*13a8*/ 	.short	0x0101
        /*13aa*/ 	.byte	0x3f
	.zero		1


	//   ....[40]....
        /*13ac*/ 	.word	0x00018250
        /*13b0*/ 	.word	0x00000000
        /*13b4*/ 	.word	0x00000000
        /*13b8*/ 	.short	0x0101
        /*13ba*/ 	.byte	0x3f
	.zero		1


	//   ....[41]....
        /*13bc*/ 	.word	0x00019410
        /*13c0*/ 	.word	0x00000002
        /*13c4*/ 	.word	0x00030830
        /*13c8*/ 	.short	0x010a
        /*13ca*/ 	.byte	0x3f
	.zero		1


	//   ....[42]....
        /*13cc*/ 	.word	0x00019490
        /*13d0*/ 	.word	0x00000002
        /*13d4*/ 	.word	0x00030830
        /*13d8*/ 	.short	0x010a
        /*13da*/ 	.byte	0x3f
	.zero		1


	//   ....[43]....
        /*13dc*/ 	.word	0x0001a5b0
        /*13e0*/ 	.word	0x000000e7
        /*13e4*/ 	.word	0x00030850
        /*13e8*/ 	.short	0x010a
        /*13ea*/ 	.byte	0x3f
	.zero		1


	//   ....[44]....
        /*13ec*/ 	.word	0x0001a600
        /*13f0*/ 	.word	0x000000e7
        /*13f4*/ 	.word	0x00030850
        /*13f8*/ 	.short	0x010a
        /*13fa*/ 	.byte	0x3f
	.zero		1


	//   ....[45]....
        /*13fc*/ 	.word	0x0001b280
        /*1400*/ 	.word	0x0000009a
        /*1404*/ 	.word	0x00000000
        /*1408*/ 	.short	0x0101
        /*140a*/ 	.byte	0x3f
	.zero		1


	//   ....[46]....
        /*140c*/ 	.word	0x0001b300
        /*1410*/ 	.word	0x000000e7
        /*1414*/ 	.word	0x00000000
        /*1418*/ 	.short	0x0101
        /*141a*/ 	.byte	0x3f
	.zero		1


	//   ....[47]....
        /*141c*/ 	.word	0x0001b8c0
        /*1420*/ 	.word	0x00000002
        /*1424*/ 	.word	0x00030830
        /*1428*/ 	.short	0x010a
        /*142a*/ 	.byte	0x3f
	.zero		1


	//   ....[48]....
        /*142c*/ 	.word	0x0001b940
        /*1430*/ 	.word	0x00000002
        /*1434*/ 	.word	0x00030830
        /*1438*/ 	.short	0x010a
        /*143a*/ 	.byte	0x3f
	.zero		1


	//   ....[49]....
        /*143c*/ 	.word	0x0001ca60
        /*1440*/ 	.word	0x00000000
        /*1444*/ 	.word	0x00030850
        /*1448*/ 	.short	0x010a
        /*144a*/ 	.byte	0x3f
	.zero		1


	//   ....[50]....
        /*144c*/ 	.word	0x0001cab0
        /*1450*/ 	.word	0x00000000
        /*1454*/ 	.word	0x00030850
        /*1458*/ 	.short	0x010a
        /*145a*/ 	.byte	0x3f
	.zero		1


	//   ....[51]....
        /*145c*/ 	.word	0x0001ce70
        /*1460*/ 	.word	0x00000004
        /*1464*/ 	.word	0x00000000
        /*1468*/ 	.short	0x0101
        /*146a*/ 	.byte	0x3f
	.zero		1


	//   ....[52]....
        /*146c*/ 	.word	0x0001d940
        /*1470*/ 	.word	0x00000000
        /*1474*/ 	.word	0x00000000
        /*1478*/ 	.short	0x0101
        /*147a*/ 	.byte	0x3f
	.zero		1


	//   ....[53]....
        /*147c*/ 	.word	0x0001ef50
        /*1480*/ 	.word	0x00000005
        /*1484*/ 	.word	0x00030850
        /*1488*/ 	.short	0x010a
        /*148a*/ 	.byte	0x3f
	.zero		1


	//   ....[54]....
        /*148c*/ 	.word	0x0001efa0
        /*1490*/ 	.word	0x00000005
        /*1494*/ 	.word	0x00030850
        /*1498*/ 	.short	0x010a
        /*149a*/ 	.byte	0x3f
	.zero		1


	//   ....[55]....
        /*149c*/ 	.word	0x0001f420
        /*14a0*/ 	.word	0x00000005
        /*14a4*/ 	.word	0x00000000
        /*14a8*/ 	.short	0x0101
        /*14aa*/ 	.byte	0x3f
	.zero		1


	//   ....[56]....
        /*14ac*/ 	.word	0x00021820
        /*14b0*/ 	.word	0x00000000
        /*14b4*/ 	.word	0x00000000
        /*14b8*/ 	.short	0x0101
        /*14ba*/ 	.byte	0x3f
	.zero		1


	//   ....[57]....
        /*14bc*/ 	.word	0x00022410
        /*14c0*/ 	.word	0x00000006
        /*14c4*/ 	.word	0x00000000
        /*14c8*/ 	.short	0x0101
        /*14ca*/ 	.byte	0x3f
	.zero		1


	//   ....[58]....
        /*14cc*/ 	.word	0x00026810
        /*14d0*/ 	.word	0x00000012
        /*14d4*/ 	.word	0x00030820
        /*14d8*/ 	.short	0x010a
        /*14da*/ 	.byte	0x3f
	.zero		1


	//   ....[59]....
        /*14dc*/ 	.word	0x000268e0
        /*14e0*/ 	.word	0x00000007
        /*14e4*/ 	.word	0x000308a0
        /*14e8*/ 	.short	0x010a
        /*14ea*/ 	.byte	0x3f
	.zero		1


	//   ....[60]....
        /*14ec*/ 	.word	0x00026e30
        /*14f0*/ 	.word	0x00000007
        /*14f4*/ 	.word	0x000308c0
        /*14f8*/ 	.short	0x010a
        /*14fa*/ 	.byte	0x3f
	.zero		1


	//   ....[61]....
        /*14fc*/ 	.word	0x000274e0
        /*1500*/ 	.word	0x00000008
        /*1504*/ 	.word	0x000308a0
        /*1508*/ 	.short	0x010a
        /*150a*/ 	.byte	0x3f
	.zero		1


	//   ....[62]....
        /*150c*/ 	.word	0x00027a10
        /*1510*/ 	.word	0x00000008
        /*1514*/ 	.word	0x000308c0
        /*1518*/ 	.short	0x010a
        /*151a*/ 	.byte	0x3f
	.zero		1


	//   ....[63]....
        /*151c*/ 	.word	0x00028fd0
        /*1520*/ 	.word	0x00000000
        /*1524*/ 	.word	0x00030840
        /*1528*/ 	.short	0x010a
        /*152a*/ 	.byte	0x3f
	.zero		1


	//   ....[64]....
        /*152c*/ 	.word	0x0002a020
        /*1530*/ 	.word	0x00000012
        /*1534*/ 	.word	0x00030800
        /*1538*/ 	.short	0x0107
        /*153a*/ 	.byte	0x3f
	.zero		1


	//   ....[65]....
        /*153c*/ 	.word	0x0002a130
        /*1540*/ 	.word	0x00000012
        /*1544*/ 	.word	0x00030800
        /*1548*/ 	.short	0x0101
        /*154a*/ 	.byte	0x3f
	.zero		1


	//   ....[66]....
        /*154c*/ 	.word	0x0002a150
        /*1550*/ 	.word	0x00000012
        /*1554*/ 	.word	0x00030820
        /*1558*/ 	.short	0x010a
        /*155a*/ 	.byte	0x3f
	.zero		1


	//   ....[67]....
        /*155c*/ 	.word	0x0002a580
        /*1560*/ 	.word	0x00000003
        /*1564*/ 	.word	0x00030840
        /*1568*/ 	.short	0x010a
        /*156a*/ 	.byte	0x3f
	.zero		1


	//   ....[68]....
        /*156c*/ 	.word	0x0002ab20
        /*1570*/ 	.word	0x00000003
        /*1574*/ 	.word	0x00000060
        /*1578*/ 	.short	0x010a
        /*157a*/ 	.byte	0x3f
	.zero		1


	//   ....[69]....
        /*157c*/ 	.word	0x0002b390
        /*1580*/ 	.word	0x00000003
        /*1584*/ 	.word	0x00030840
        /*1588*/ 	.short	0x010a
        /*158a*/ 	.byte	0x3f
	.zero		1


	//   ....[70]....
        /*158c*/ 	.word	0x0002b930
        /*1590*/ 	.word	0x00000002
        /*1594*/ 	.word	0x00000060
        /*1598*/ 	.short	0x010a
        /*159a*/ 	.byte	0x3f
	.zero		1


	//   ....[71]....
        /*159c*/ 	.word	0x0002c0f0
        /*15a0*/ 	.word	0x00000002
        /*15a4*/ 	.word	0x00030840
        /*15a8*/ 	.short	0x010a
        /*15aa*/ 	.byte	0x3f
	.zero		1


	//   ....[72]....
        /*15ac*/ 	.word	0x0002c690
        /*15b0*/ 	.word	0x00000002
        /*15b4*/ 	.word	0x00000060
        /*15b8*/ 	.short	0x010a
        /*15ba*/ 	.byte	0x3f
	.zero		1


	//   ....[73]....
        /*15bc*/ 	.word	0x0002ce00
        /*15c0*/ 	.word	0x00000000
        /*15c4*/ 	.word	0x00030860
        /*15c8*/ 	.short	0x010a
        /*15ca*/ 	.byte	0x3f
	.zero		1


	//   ....[74]....
        /*15cc*/ 	.word	0x0002e660
        /*15d0*/ 	.word	0x00000000
        /*15d4*/ 	.word	0x00030820
        /*15d8*/ 	.short	0x010a
        /*15da*/ 	.byte	0x3f
	.zero		1


	//   ....[75]....
        /*15dc*/ 	.word	0x0002e860
        /*15e0*/ 	.word	0x00000006
        /*15e4*/ 	.word	0x00000000
        /*15e8*/ 	.short	0x010a
        /*15ea*/ 	.byte	0x3f
	.zero		1


	//   ....[76]....
        /*15ec*/ 	.word	0x0002e890
        /*15f0*/ 	.word	0x00000007
        /*15f4*/ 	.word	0x00000000
        /*15f8*/ 	.short	0x010a
        /*15fa*/ 	.byte	0x3f
	.zero		1


	//   ....[77]....
        /*15fc*/ 	.word	0x0002e8f0
        /*1600*/ 	.word	0x00000004
        /*1604*/ 	.word	0x00000000
        /*1608*/ 	.short	0x010a
        /*160a*/ 	.byte	0x3f
	.zero		1


	//   ....[78]....
        /*160c*/ 	.word	0x0002e920
        /*1610*/ 	.word	0x00000003
        /*1614*/ 	.word	0x00000000
        /*1618*/ 	.short	0x010a
        /*161a*/ 	.byte	0x3f
	.zero		1


	//   ....[79]....
        /*161c*/ 	.word	0x0002e980
        /*1620*/ 	.word	0x00000063
        /*1624*/ 	.word	0x00030890
        /*1628*/ 	.short	0x010a
        /*162a*/ 	.byte	0x3f
	.zero		1


	//   ....[80]....
        /*162c*/ 	.word	0x0002e9d0
        /*1630*/ 	.word	0x00000063
        /*1634*/ 	.word	0x00030890
        /*1638*/ 	.short	0x010a
        /*163a*/ 	.byte	0x3f
	.zero		1


	//   ....[81]....
        /*163c*/ 	.word	0x0002ea20
        /*1640*/ 	.word	0x00000063
        /*1644*/ 	.word	0x00030890
        /*1648*/ 	.short	0x010a
        /*164a*/ 	.byte	0x3f
	.zero		1


	//   ....[82]....
        /*164c*/ 	.word	0x0002ea70
        /*1650*/ 	.word	0x00000063
        /*1654*/ 	.word	0x000308b0
        /*1658*/ 	.short	0x010a
        /*165a*/ 	.byte	0x3f
	.zero		1


	//   ....[83]....
        /*165c*/ 	.word	0x0002f200
        /*1660*/ 	.word	0x00000010
        /*1664*/ 	.word	0x00030800
        /*1668*/ 	.short	0x010a
        /*166a*/ 	.byte	0x3f
	.zero		1


	//   ....[84]....
        /*166c*/ 	.word	0x0002f960
        /*1670*/ 	.word	0x00000010
        /*1674*/ 	.word	0x00030800
        /*1678*/ 	.short	0x010a
        /*167a*/ 	.byte	0x3f
	.zero		1


	//   ....[85]....
        /*167c*/ 	.word	0x0002f9b0
        /*1680*/ 	.word	0x00000000
        /*1684*/ 	.word	0x00030830
        /*1688*/ 	.short	0x010a
        /*168a*/ 	.byte	0x3f
	.zero		1


	//   ....[86]....
        /*168c*/ 	.word	0x0002fa00
        /*1690*/ 	.word	0x00000002
        /*1694*/ 	.word	0x00030830
        /*1698*/ 	.short	0x010a
        /*169a*/ 	.byte	0x3f
	.zero		1


	//   ....[87]....
        /*169c*/ 	.word	0x0002fa50
        /*16a0*/ 	.word	0x00000000
        /*16a4*/ 	.word	0x00030850
        /*16a8*/ 	.short	0x010a
        /*16aa*/ 	.byte	0x3f
	.zero		1


	//   ....[88]....
        /*16ac*/ 	.word	0x0002faa0
        /*16b0*/ 	.word	0x00000002
        /*16b4*/ 	.word	0x00030830
        /*16b8*/ 	.short	0x010a
        /*16ba*/ 	.byte	0x3f
	.zero		1


	//   ....[89]....
        /*16bc*/ 	.word	0x0002faf0
        /*16c0*/ 	.word	0x000000e7
        /*16c4*/ 	.word	0x00030850
        /*16c8*/ 	.short	0x010a
        /*16ca*/ 	.byte	0x3f
	.zero		1


	//   ....[90]....
        /*16cc*/ 	.word	0x0002fb40
        /*16d0*/ 	.word	0x00000002
        /*16d4*/ 	.word	0x00030830
        /*16d8*/ 	.short	0x010a
        /*16da*/ 	.byte	0x3f
	.zero		1


	//   ....[91]....
        /*16dc*/ 	.word	0x0002fb90
        /*16e0*/ 	.word	0x00000000
        /*16e4*/ 	.word	0x00030850
        /*16e8*/ 	.short	0x010a
        /*16ea*/ 	.byte	0x3f
	.zero		1


	//   ....[92]....
        /*16ec*/ 	.word	0x0002fbe0
        /*16f0*/ 	.word	0x00000005
        /*16f4*/ 	.word	0x00030850
        /*16f8*/ 	.short	0x010a
        /*16fa*/ 	.byte	0x3f
	.zero		1


	//   ....[93]....
        /*16fc*/ 	.word	0x0002fd80
        /*1700*/ 	.word	0x00000012
        /*1704*/ 	.word	0x00030820
        /*1708*/ 	.short	0x010a
        /*170a*/ 	.byte	0x3f
	.zero		1


	//   ....[94]....
        /*170c*/ 	.word	0x0002fdd0
        /*1710*/ 	.word	0x00000007
        /*1714*/ 	.word	0x000308a0
        /*1718*/ 	.short	0x010a
        /*171a*/ 	.byte	0x3f
	.zero		1


	//   ....[95]....
        /*171c*/ 	.word	0x0002fe20
        /*1720*/ 	.word	0x00000007
        /*1724*/ 	.word	0x000308c0
        /*1728*/ 	.short	0x010a
        /*172a*/ 	.byte	0x3f
	.zero		1


	//   ....[96]....
        /*172c*/ 	.word	0x0002fe70
        /*1730*/ 	.word	0x00000008
        /*1734*/ 	.word	0x000308a0
        /*1738*/ 	.short	0x010a
        /*173a*/ 	.byte	0x3f
	.zero		1


	//   ....[97]....
        /*173c*/ 	.word	0x0002fec0
        /*1740*/ 	.word	0x00000008
        /*1744*/ 	.word	0x000308c0
        /*1748*/ 	.short	0x010a
        /*174a*/ 	.byte	0x3f
	.zero		1


	//   ....[98]....
        /*174c*/ 	.word	0x00030060
        /*1750*/ 	.word	0x00000000
        /*1754*/ 	.word	0x00030840
        /*1758*/ 	.short	0x010a
        /*175a*/ 	.byte	0x3f
	.zero		1


	//   ....[99]....
        /*175c*/ 	.word	0x00030ce0
        /*1760*/ 	.word	0x00000012
        /*1764*/ 	.word	0x00030820
        /*1768*/ 	.short	0x010a
        /*176a*/ 	.byte	0x3f
	.zero		1


	//   ....[100]....
        /*176c*/ 	.word	0x00030d30
        /*1770*/ 	.word	0x00000003
        /*1774*/ 	.word	0x00030840
        /*1778*/ 	.short	0x010a
        /*177a*/ 	.byte	0x3f
	.zero		1


	//   ....[101]....
        /*177c*/ 	.word	0x00030d80
        /*1780*/ 	.word	0x00000003
        /*1784*/ 	.word	0x00000060
        /*1788*/ 	.short	0x010a
        /*178a*/ 	.byte	0x3f
	.zero		1


	//   ....[102]....
        /*178c*/ 	.word	0x00030dd0
        /*1790*/ 	.word	0x00000003
        /*1794*/ 	.word	0x00030840
        /*1798*/ 	.short	0x010a
        /*179a*/ 	.byte	0x3f
	.zero		1


	//   ....[103]....
        /*179c*/ 	.word	0x00030e20
        /*17a0*/ 	.word	0x00000002
        /*17a4*/ 	.word	0x00000060
        /*17a8*/ 	.short	0x010a
        /*17aa*/ 	.byte	0x3f
	.zero		1


	//   ....[104]....
        /*17ac*/ 	.word	0x00030e70
        /*17b0*/ 	.word	0x00000002
        /*17b4*/ 	.word	0x00030840
        /*17b8*/ 	.short	0x010a
        /*17ba*/ 	.byte	0x3f
	.zero		1


	//   ....[105]....
        /*17bc*/ 	.word	0x00030ec0
        /*17c0*/ 	.word	0x00000002
        /*17c4*/ 	.word	0x00000060
        /*17c8*/ 	.short	0x010a
        /*17ca*/ 	.byte	0x3f
	.zero		1


	//   ....[106]....
        /*17cc*/ 	.word	0x00030f10
        /*17d0*/ 	.word	0x00000000
        /*17d4*/ 	.word	0x00030860
        /*17d8*/ 	.short	0x010a
        /*17da*/ 	.byte	0x3f
	.zero		1


	//   ....[107]....
        /*17dc*/ 	.word	0x00031aa0
        /*17e0*/ 	.word	0x00000000
        /*17e4*/ 	.word	0x00030820
        /*17e8*/ 	.short	0x010a
        /*17ea*/ 	.byte	0x3f
	.zero		1


	//   ....[108]....
        /*17ec*/ 	.word	0x00031c40
        /*17f0*/ 	.word	0x00000006
        /*17f4*/ 	.word	0x00000000
        /*17f8*/ 	.short	0x010a
        /*17fa*/ 	.byte	0x3f
	.zero		1


	//   ....[109]....
        /*17fc*/ 	.word	0x00031c90
        /*1800*/ 	.word	0x00000007
        /*1804*/ 	.word	0x00000000
        /*1808*/ 	.short	0x010a
        /*180a*/ 	.byte	0x3f
	.zero		1


	//   ....[110]....
        /*180c*/ 	.word	0x00031ce0
        /*1810*/ 	.word	0x00000004
        /*1814*/ 	.word	0x00000000
        /*1818*/ 	.short	0x010a
        /*181a*/ 	.byte	0x3f
	.zero		1


	//----- nvinfo : EIATTR_NUM_MBARRIERS
	.align		4
.L_241:
        /*181c*/ 	.byte	0x03, 0x38
        /*181e*/ 	.short	0x0016


	//----- nvinfo : EIATTR_EXIT_INSTR_OFFSETS
	.align		4
        /*1820*/ 	.byte	0x04, 0x1c
        /*1822*/ 	.short	(.L_243 - .L_242)


	//   ....[0]....
.L_242:
        /*1824*/ 	.word	0x0002e970


	//----- nvinfo : EIATTR_MAX_THREADS
	.align		4
.L_243:
        /*1828*/ 	.byte	0x04, 0x05
        /*182a*/ 	.short	(.L_245 - .L_244)
.L_244:
        /*182c*/ 	.word	0x00000180
        /*1830*/ 	.word	0x00000001
        /*1834*/ 	.word	0x00000001


	//----- nvinfo : EIATTR_CRS_STACK_SIZE
	.align		4
.L_245:
        /*1838*/ 	.byte	0x04, 0x1e
        /*183a*/ 	.short	(.L_247 - .L_246)
.L_246:
        /*183c*/ 	.word	0x00000000


	//----- nvinfo : EIATTR_CBANK_PARAM_SIZE
	.align		4
.L_247:
        /*1840*/ 	.byte	0x03, 0x19
        /*1842*/ 	.short	0x0af0


	//----- nvinfo : EIATTR_PARAM_CBANK
	.align		4
        /*1844*/ 	.byte	0x04, 0x0a
        /*1846*/ 	.short	(.L_249 - .L_248)
	.align		4
.L_248:
        /*1848*/ 	.word	index@(.nv.constant0._ZN7cutlass13device_kernelIN5flash11enable_sm90INS1_16FlashAttnFwdSm90INS1_25CollectiveMainloopFwdSm90ILi2EN4cute5tupleIJNS5_1CILi1EEES8_S8_EEENS6_IJNS7_ILi128EEENS7_ILi64EEENS7_ILi256EEEEEELi256ENS_6half_tEfNS_4arch4Sm90ELb0ELb1ELb1ELb1ELb0ELb1ELb0ELb1ELb1ELb1ELb1ELb0EEENS1_21CollectiveEpilogueFwdINS6_IJSA_SC_SB_EEES9_SE_SG_Li256ELb1ELb1ELb1ELb0EEENS1_36VarlenDynamicPersistentTileSchedulerILi128ELi64ELi256ELi128ELb1ELb1ELb1ELb1ELb0ELb1EEEEEEEEEvNT_6ParamsE)
        /*184c*/ 	.short	0x0210
        /*184e*/ 	.short	0x0af0


	//----- nvinfo : EIATTR_SW_WAR
	.align		4
.L_249:
        /*1850*/ 	.byte	0x04, 0x36
        /*1852*/ 	.short	(.L_251 - .L_250)
.L_250:
        /*1854*/ 	.word	0x00000008
.L_251:


//--------------------- .nv.info._ZN7cutlass13device_kernelIN5flash11enable_sm90INS1_16FlashAttnFwdSm90INS1_25CollectiveMainloopFwdSm90ILi2EN4cute5tupleIJNS5_1CILi1EEES8_S8_EEENS6_IJNS7_ILi128EEENS7_ILi80EEENS7_ILi256EEEEEELi256ENS_6half_tEfNS_4arch4Sm90ELb1ELb0ELb1ELb0ELb0ELb0ELb0ELb1ELb1ELb1ELb1ELb0EEENS1_21CollectiveEpilogueFwdINS6_IJSA_SC_SB_EEES9_SE_SG_Li256ELb0ELb1ELb1ELb0EEENS1_19SingleTileSchedulerILb0ELb1ELb1ELi128EEEEEEEEEvNT_6ParamsE --------------------------
	.section	.nv.info._ZN7cutlass13device_kernelIN5flash11enable_sm90INS1_16FlashAttnFwdSm90INS1_25CollectiveMainloopFwdSm90ILi2EN4cute5tupleIJNS5_1CILi1EEES8_S8_EEENS6_IJNS7_ILi128EEENS7_ILi80EEENS7_ILi256EEEEEELi256ENS_6half_tEfNS_4arch4Sm90ELb1ELb0ELb1ELb0ELb0ELb0ELb0ELb1ELb1ELb1ELb1ELb0EEENS1_21CollectiveEpilogueFwdINS6_IJSA_SC_SB_EEES9_SE_SG_Li256ELb0ELb1ELb1ELb0EEENS1_19SingleTileSchedulerILb0ELb1ELb1ELi128EEEEEEEEEvNT_6ParamsE,"",@"SHT_CUDA_INFO"
	.sectionflags	@""
	.align	4


	//----- nvinfo : EIATTR_CUDA_API_VERSION
	.align		4
        /*0000*/ 	.byte	0x04, 0x37
        /*0002*/ 	.short	(.L_253 - .L_252)
.L_252:
        /*0004*/ 	.word	0x00000082


	//----- nvinfo : EIATTR_KPARAM_INFO
	.align		4
.L_253:
        /*0008*/ 	.byte	0x04, 0x17
        /*000a*/ 	.short	(.L_255 - .L_254)
.L_254:
        /*000c*/ 	.word	0x00000000
        /*0010*/ 	.short	0x0000
        /*0012*/ 	.short	0x0070
        /*0014*/ 	.byte	0x00, 0xf0, 0x01, 0x28


	//----- nvinfo : EIATTR_SPARSE_MMA_MASK
	.align		4
.L_255:
        /*0018*/ 	.byte	0x03, 0x50
        /*001a*/ 	.short	0x0000


	//----- nvinfo : EIATTR_MAXREG_COUNT
	.align		4
        /*001c*/ 	.byte	0x03, 0x1b
        /*001e*/ 	.short	0x00a8


	//----- nvinfo : EIATTR_NUM_BARRIERS
	.align		4
        /*0020*/ 	.byte	0x02, 0x4c
        /*0022*/ 	.byte	0x09
	.zero		1


	//----- nvinfo : EIATTR_EXTERNS
	.align		4
        /*0024*/ 	.byte	0x04, 0x0f
        /*0026*/ 	.short	(.L_257 - .L_256)


	//   ....[0]....
	.align		4
.L_256:
        /*0028*/ 	.word	index@(__assertfail)


	//----- nvinfo : EIATTR_ANNOTATIONS
	.align		4
.L_257:
        /*002c*/ 	.byte	0x04, 0x55
        /*002e*/ 	.short	(.L_259 - .L_258)


	//   ....[0]....
.L_258:
        /* <DEDUP_REMOVED lines=12> */


	//----- nvinfo : EIATTR_MERCURY_ISA_VERSION
	.align		4
.L_259:
        /*00e0*/ 	.byte	0x03, 0x5f
        /*00e2*/ 	.short	0x0101


	//----- nvinfo : EIATTR_INT_WARP_WIDE_INSTR_OFFSETS
	.align		4
        /*00e4*/ 	.byte	0x04, 0x31
        /*00e6*/ 	.short	(.L_261 - .L_260)


	//   ....[0]....
.L_260:
        /*00e8*/ 	.word	0x00000120


	//   ....[1]....
        /*00ec*/ 	.word	0x00000160


	//   ....[2]....
        /*00f0*/ 	.word	0x00000220


	//----- nvinfo : EIATTR_COOP_GROUP_MASK_REGIDS
	.align		4
.L_261:
        /*00f4*/ 	.byte	0x04, 0x29
        /*00f6*/ 	.short	(.L_263 - .L_262)


	//   ....[0]....
.L_262:
        /*00f8*/ 	.word	0xffffffff


	//   ....[1]....
        /*00fc*/ 	.word	0xffffffff


	//   ....[2]....
        /*0100*/ 	.word	0xffffffff


	//   ....[3]....
        /*0104*/ 	.word	0xffffffff


	//   ....[4]....
        /*0108*/ 	.word	0xffffffff


	//   ....[5]....
        /*010c*/ 	.word	0xffffffff


	//   ....[6]....
        /*0110*/ 	.word	0xffffffff


	//   ....[7]....
        /*0114*/ 	.word	0xffffffff


	//   ....[8]....
        /*0118*/ 	.word	0xffffffff


	//   ....[9]....
        /*011c*/ 	.word	0xffffffff


	//   ....[10]....
        /*0120*/ 	.word	0xffffffff


	//   ....[11]....
        /*0124*/ 	.word	0xffffffff


	//   ....[12]....
        /*0128*/ 	.word	0xffffffff


	//   ....[13]....
        /*012c*/ 	.word	0xffffffff


	//   ....[14]....
        /*0130*/ 	.word	0xffffffff


	//   ....[15]....
        /*0134*/ 	.word	0xffffffff


	//   ....[16]....
        /*0138*/ 	.word	0xffffffff


	//   ....[17]....
        /*013c*/ 	.word	0xffffffff


	//   ....[18]....
        /*0140*/ 	.word	0xffffffff


	//   ....[19]....
        /*0144*/ 	.word	0xffffffff


	//   ....[20]....
        /*0148*/ 	.word	0xffffffff


	//   ....[21]....
        /*014c*/ 	.word	0xffffffff


	//   ....[22]....
        /*0150*/ 	.word	0xffffffff


	//   ....[23]....
        /*0154*/ 	.word	0xffffffff


	//   ....[24]....
        /*0158*/ 	.word	0xffffffff


	//   ....[25]....
        /*015c*/ 	.word	0xffffffff


	//   ....[26]....
        /*0160*/ 	.word	0xffffffff


	//   ....[27]....
        /*0164*/ 	.word	0xffffffff


	//   ....[28]....
        /*0168*/ 	.word	0xffffffff


	//   ....[29]....
        /*016c*/ 	.word	0xffffffff


	//   ....[30]....
        /*0170*/ 	.word	0xffffffff


	//   ....[31]....
        /*0174*/ 	.word	0xffffffff


	//   ....[32]....
        /*0178*/ 	.word	0xffffffff


	//   ....[33]....
        /*017c*/ 	.word	0xffffffff


	//   ....[34]....
        /*0180*/ 	.word	0xffffffff


	//   ....[35]....
        /*0184*/ 	.word	0xffffffff


	//   ....[36]....
        /*0188*/ 	.word	0xffffffff


	//   ....[37]....
        /*018c*/ 	.word	0xffffffff


	//   ....[38]....
        /*0190*/ 	.word	0xffffffff


	//   ....[39]....
        /*0194*/ 	.word	0xffffffff


	//   ....[40]....
        /*0198*/ 	.word	0xffffffff


	//   ....[41]....
        /*019c*/ 	.word	0xffffffff


	//   ....[42]....
        /*01a0*/ 	.word	0xffffffff


	//   ....[43]....
        /*01a4*/ 	.word	0xffffffff


	//   ....[44]....
        /*01a8*/ 	.word	0xffffffff


	//   ....[45]....
        /*01ac*/ 	.word	0xffffffff


	//   ....[46]....
        /*01b0*/ 	.word	0xffffffff


	//   ....[47]....
        /*01b4*/ 	.word	0xffffffff


	//   ....[48]....
        /*01b8*/ 	.word	0xffffffff


	//   ....[49]....
        /*01bc*/ 	.word	0xffffffff


	//   ....[50]....
        /*01c0*/ 	.word	0xffffffff


	//   ....[51]....
        /*01c4*/ 	.word	0xffffffff


	//   ....[52]....
        /*01c8*/ 	.word	0xffffffff


	//   ....[53]....
        /*01cc*/ 	.word	0xffffffff


	//   ....[54]....
        /*01d0*/ 	.word	0xffffffff


	//   ....[55]....
        /*01d4*/ 	.word	0x0500000f


	//   ....[56]....
        /*01d8*/ 	.word	0x0500000f


	//   ....[57]....
        /*01dc*/ 	.word	0x0500000f


	//   ....[58]....
        /*01e0*/ 	.word	0x0500000f


	//   ....[59]....
        /*01e4*/ 	.word	0x0500000f


	//   ....[60]....
        /*01e8*/ 	.word	0x0500000f


	//   ....[61]....
        /*01ec*/ 	.word	0x0500000f


	//   ....[62]....
        /*01f0*/ 	.word	0x0500000f


	//   ....[63]....
        /*01f4*/ 	.word	0x0500000f


	//   ....[64]....
        /*01f8*/ 	.word	0x0500000f


	//   ....[65]....
        /*01fc*/ 	.word	0x0500000f


	//   ....[66]....
        /*0200*/ 	.word	0x0500000f


	//   ....[67]....
        /*0204*/ 	.word	0x0500000f


	//   ....[68]....
        /*0208*/ 	.word	0x0500000f


	//   ....[69]....
        /*020c*/ 	.word	0x0500000f


	//   ....[70]....
        /*0210*/ 	.word	0x0500000f


	//   ....[71]....
        /*0214*/ 	.word	0x0500000f


	//   ....[72]....
        /*0218*/ 	.word	0x0500000f


	//----- nvinfo : EIATTR_COOP_GROUP_INSTR_OFFSETS
	.align		4
.L_263:
        /*021c*/ 	.byte	0x04, 0x28
        /*021e*/ 	.short	(.L_265 - .L_264)


	//   ....[0]....
.L_264:
        /*0220*/ 	.word	0x00000060


	//   ....[1]....
        /*0224*/ 	.word	0x00000130


	//   ....[2]....
        /*0228*/ 	.word	0x00000230


	//   ....[3]....
        /*022c*/ 	.word	0x000003a0


	//   ....[4]....
        /*0230*/ 	.word	0x00000500


	//   ....[5]....
        /*0234*/ 	.word	0x00000620


	//   ....[6]....
        /*0238*/ 	.word	0x00000780


	//   ....[7]....
        /*023c*/ 	.word	0x00001350


	//   ....[8]....
        /*0240*/ 	.word	0x00001e60


	//   ....[9]....
        /*0244*/ 	.word	0x00004530


	//   ....[10]....
        /*0248*/ 	.word	0x00004580


	//   ....[11]....
        /*024c*/ 	.word	0x00004590


	//   ....[12]....
        /*0250*/ 	.word	0x00004ba0


	//   ....[13]....
        /*0254*/ 	.word	0x00004c10


	//   ....[14]....
        /*0258*/ 	.word	0x00008750


	//   ....[15]....
        /*025c*/ 	.word	0x00008760


	//   ....[16]....
        /*0260*/ 	.word	0x00008d50


	//   ....[17]....
        /*0264*/ 	.word	0x00008e50


	//   ....[18]....
        /*0268*/ 	.word	0x000092c0


	//   ....[19]....
        /*026c*/ 	.word	0x00009330


	//   ....[20]....
        /*0270*/ 	.word	0x0000d000


	//   ....[21]....
        /*0274*/ 	.word	0x0000d050


	//   ....[22]....
        /*0278*/ 	.word	0x0000d350


	//   ....[23]....
        /*027c*/ 	.word	0x0000d3e0


	//   ....[24]....
        /*0280*/ 	.word	0x0000e420


	//   ....[25]....
        /*0284*/ 	.word	0x0000e450


	//   ....[26]....
        /*0288*/ 	.word	0x0000e4e0


	//   ....[27]....
        /*028c*/ 	.word	0x0000e500


	//   ....[28]....
        /*0290*/ 	.word	0x0000f730


	//   ....[29]....
        /*0294*/ 	.word	0x0000f790


	//   ....[30]....
        /*0298*/ 	.word	0x0000f7d0


	//   ....[31]....
        /*029c*/ 	.word	0x0000f800


	//   ....[32]....
        /*02a0*/ 	.word	0x0000f840


	//   ....[33]....
        /*02a4*/ 	.word	0x0000f850


	//   ....[34]....
        /*02a8*/ 	.word	0x000104c0


	//   ....[35]....
        /*02ac*/ 	.word	0x000104d0


	//   ....[36]....
        /*02b0*/ 	.word	0x00011500


	//   ....[37]....
        /*02b4*/ 	.word	0x00012020


	//   ....[38]....
        /*02b8*/ 	.word	0x00012a70


	//   ....[39]....
        /*02bc*/ 	.word	0x00012ab0


	//   ....[40]....
        /*02c0*/ 	.word	0x00012ae0


	//   ....[41]....
        /*02c4*/ 	.word	0x00012b00


	//   ....[42]....
        /*02c8*/ 	.word	0x00012bb0


	//   ....[43]....
        /*02cc*/ 	.word	0x00012bd0


	//   ....[44]....
        /*02d0*/ 	.word	0x00012c50


	//   ....[45]....
        /*02d4*/ 	.word	0x00012c70


	//   ....[46]....
        /*02d8*/ 	.word	0x00012cf0


	//   ....[47]....
        /*02dc*/ 	.word	0x00012d10


	//   ....[48]....
        /*02e0*/ 	.word	0x00012d90


	//   ....[49]....
        /*02e4*/ 	.word	0x00012db0


	//   ....[50]....
        /*02e8*/ 	.word	0x00012e30


	//   ....[51]....
        /*02ec*/ 	.word	0x00012e50


	//   ....[52]....
        /*02f0*/ 	.word	0x00012ed0


	//   ....[53]....
        /*02f4*/ 	.word	0x00012ee0


	//   ....[54]....
        /*02f8*/ 	.word	0x00015b30


	//   ....[55]....
        /*02fc*/ 	.word	0x000160d0


	//   ....[56]....
        /*0300*/ 	.word	0x00016250


	//   ....[57]....
        /*0304*/ 	.word	0x000162a0


	//   ....[58]....
        /*0308*/ 	.word	0x00016410


	//   ....[59]....
        /*030c*/ 	.word	0x00016480


	//   ....[60]....
        /*0310*/ 	.word	0x00016580


	//   ....[61]....
        /*0314*/ 	.word	0x000165f0


	//   ....[62]....
        /*0318*/ 	.word	0x000166f0


	//   ....[63]....
        /*031c*/ 	.word	0x00016760


	//   ....[64]....
        /*0320*/ 	.word	0x00016860


	//   ....[65]....
        /*0324*/ 	.word	0x000168d0


	//   ....[66]....
        /*0328*/ 	.word	0x000169d0


	//   ....[67]....
        /*032c*/ 	.word	0x00016a40


	//   ....[68]....
        /*0330*/ 	.word	0x00016b40


	//   ....[69]....
        /*0334*/ 	.word	0x00016ba0


	//   ....[70]....
        /*0338*/ 	.word	0x00016c90


	//   ....[71]....
        /*033c*/ 	.word	0x00016ce0


	//   ....[72]....
        /*0340*/ 	.word	0x000170e0


	//----- nvinfo : EIATTR_REG_RECONFIG
	.align		4
.L_265:
        /*0344*/ 	.byte	0x01, 0x54
	.zero		2


	//----- nvinfo : EIATTR_SYSCALL_OFFSETS
	.align		4
        /*0348*/ 	.byte	0x04, 0x46
        /*034a*/ 	.short	(.L_267 - .L_266)


	//   ....[0]....
.L_266:
        /*034c*/ 	.word	0x00001520


	//   ....[1]....
        /*0350*/ 	.word	0x00011ca0


	//   ....[2]....
        /*0354*/ 	.word	0x00011de0


	//   ....[3]....
        /*0358*/ 	.word	0x00011ed0


	//   ....[4]....
        /*035c*/ 	.word	0x00012690


	//----- nvinfo : EIATTR_MBARRIER_INSTR_OFFSETS
	.align		4
.L_267:
        /*0360*/ 	.byte	0x04, 0x39
        /*0362*/ 	.short	(.L_269 - .L_268)


	//   ....[0]....
.L_268:
        /*0364*/ 	.word	0x00000250
        /*0368*/ 	.word	0x000000ff
        /*036c*/ 	.word	0x00038800
        /*0370*/ 	.short	0x0100
        /*0372*/ 	.byte	0x08
	.zero		1


	//   ....[1]....
        /*0374*/ 	.word	0x00000260
        /*0378*/ 	.word	0x000000ff
        /*037c*/ 	.word	0x00038820
        /*0380*/ 	.short	0x0100
        /*0382*/ 	.byte	0x08
	.zero		1


	//   ....[2]....
        /*0384*/ 	.word	0x00000350
        /*0388*/ 	.word	0x000000ff
        /*038c*/ 	.word	0x00038830
        /*0390*/ 	.short	0x0100
        /*0392*/ 	.byte	0x08
	.zero		1


	//   ....[3]....
        /*0394*/ 	.word	0x00000360
        /*0398*/ 	.word	0x000000ff
        /*039c*/ 	.word	0x00038840
        /*03a0*/ 	.short	0x0100
        /*03a2*/ 	.byte	0x08
	.zero		1


	//   ....[4]....
        /*03a4*/ 	.word	0x00000370
        /*03a8*/ 	.word	0x000000ff
        /*03ac*/ 	.word	0x00038838
        /*03b0*/ 	.short	0x0100
        /*03b2*/ 	.byte	0x08
	.zero		1


	//   ....[5]....
        /*03b4*/ 	.word	0x00000380
        /*03b8*/ 	.word	0x000000ff
        /*03bc*/ 	.word	0x00038848
        /*03c0*/ 	.short	0x0100
        /*03c2*/ 	.byte	0x08
	.zero		1


	//   ....[6]....
        /*03c4*/ 	.word	0x000004b0
        /*03c8*/ 	.word	0x000000ff
        /*03cc*/ 	.word	0x00038850
        /*03d0*/ 	.short	0x0100
        /*03d2*/ 	.byte	0x08
	.zero		1


	//   ....[7]....
        /*03d4*/ 	.word	0x000004c0
        /*03d8*/ 	.word	0x000000ff
        /*03dc*/ 	.word	0x00038860
        /*03e0*/ 	.short	0x0100
        /*03e2*/ 	.byte	0x08
	.zero		1


	//   ....[8]....
        /*03e4*/ 	.word	0x000004d0
        /*03e8*/ 	.word	0x000000ff
        /*03ec*/ 	.word	0x00038858
        /*03f0*/ 	.short	0x0100
        /*03f2*/ 	.byte	0x08
	.zero		1


	//   ....[9]....
        /*03f4*/ 	.word	0x000004e0
        /*03f8*/ 	.word	0x000000ff
        /*03fc*/ 	.word	0x00038868
        /*0400*/ 	.short	0x0100
        /*0402*/ 	.byte	0x08
	.zero		1


	//   ....[10]....
        /*0404*/ 	.word	0x000005d0
        /*0408*/ 	.word	0x000000ff
        /*040c*/ 	.word	0x00038870
        /*0410*/ 	.short	0x0100
        /*0412*/ 	.byte	0x06
	.zero		1


	//   ....[11]....
        /*0414*/ 	.word	0x000005e0
        /*0418*/ 	.word	0x000000ff
        /*041c*/ 	.word	0x00038880
        /*0420*/ 	.short	0x0100
        /*0422*/ 	.byte	0x06
	.zero		1


	//   ....[12]....
        /*0424*/ 	.word	0x000005f0
        /*0428*/ 	.word	0x000000ff
        /*042c*/ 	.word	0x00038878
        /*0430*/ 	.short	0x0100
        /*0432*/ 	.byte	0x06
	.zero		1


	//   ....[13]....
        /*0434*/ 	.word	0x00000600
        /*0438*/ 	.word	0x000000ff
        /*043c*/ 	.word	0x00038888
        /*0440*/ 	.short	0x0100
        /*0442*/ 	.byte	0x06
	.zero		1


	//   ....[14]....
        /*0444*/ 	.word	0x00000730
        /*0448*/ 	.word	0x000000ff
        /*044c*/ 	.word	0x00038890
        /*0450*/ 	.short	0x0100
        /*0452*/ 	.byte	0x08
	.zero		1


	//   ....[15]....
        /*0454*/ 	.word	0x00000740
        /*0458*/ 	.word	0x000000ff
        /*045c*/ 	.word	0x000388a0
        /*0460*/ 	.short	0x0100
        /*0462*/ 	.byte	0x08
	.zero		1


	//   ....[16]....
        /*0464*/ 	.word	0x00000750
        /*0468*/ 	.word	0x000000ff
        /*046c*/ 	.word	0x00038898
        /*0470*/ 	.short	0x0100
        /*0472*/ 	.byte	0x08
	.zero		1


	//   ....[17]....
        /*0474*/ 	.word	0x00000760
        /*0478*/ 	.word	0x000000ff
        /*047c*/ 	.word	0x000388a8
        /*0480*/ 	.short	0x0100
        /*0482*/ 	.byte	0x08
	.zero		1


	//   ....[18]....
        /*0484*/ 	.word	0x00000890
        /*0488*/ 	.word	0x000000ff
        /*048c*/ 	.word	0x000388b0
        /*0490*/ 	.short	0x0100
        /*0492*/ 	.byte	0x08
	.zero		1


	//   ....[19]....
        /*0494*/ 	.word	0x000008a0
        /*0498*/ 	.word	0x000000ff
        /*049c*/ 	.word	0x000388c0
        /*04a0*/ 	.short	0x0100
        /*04a2*/ 	.byte	0x08
	.zero		1


	//   ....[20]....
        /*04a4*/ 	.word	0x000008b0
        /*04a8*/ 	.word	0x000000ff
        /*04ac*/ 	.word	0x000388b8
        /*04b0*/ 	.short	0x0100
        /*04b2*/ 	.byte	0x08
	.zero		1


	//   ....[21]....
        /*04b4*/ 	.word	0x000008c0
        /*04b8*/ 	.word	0x000000ff
        /*04bc*/ 	.word	0x000388c8
        /*04c0*/ 	.short	0x0100
        /*04c2*/ 	.byte	0x08
	.zero		1


	//   ....[22]....
        /*04c4*/ 	.word	0x00001560
        /*04c8*/ 	.word	0x000000ff
        /*04cc*/ 	.word	0x00038800
        /*04d0*/ 	.short	0x010a
        /*04d2*/ 	.byte	0x04
	.zero		1


	//   ....[23]....
        /*04d4*/ 	.word	0x000015d0
        /*04d8*/ 	.word	0x000000ff
        /*04dc*/ 	.word	0x00038830
        /*04e0*/ 	.short	0x010a
        /*04e2*/ 	.byte	0x04
	.zero		1


	//   ....[24]....
        /*04e4*/ 	.word	0x00001670
        /*04e8*/ 	.word	0x000000ff
        /*04ec*/ 	.word	0x00038830
        /*04f0*/ 	.short	0x010a
        /*04f2*/ 	.byte	0x04
	.zero		1


	//   ....[25]....
        /*04f4*/ 	.word	0x00005010
        /*04f8*/ 	.word	0x00000000
        /*04fc*/ 	.word	0x00000000
        /*0500*/ 	.short	0x0101
        /*0502*/ 	.byte	0x3f
	.zero		1


	//   ....[26]....
        /*0504*/ 	.word	0x00005770
        /*0508*/ 	.word	0x000000ff
        /*050c*/ 	.word	0x00038830
        /*0510*/ 	.short	0x010a
        /*0512*/ 	.byte	0x06
	.zero		1


	//   ....[27]....
        /*0514*/ 	.word	0x000057c0
        /*0518*/ 	.word	0x000000ff
        /*051c*/ 	.word	0x00038830
        /*0520*/ 	.short	0x010a
        /*0522*/ 	.byte	0x06
	.zero		1


	//   ....[28]....
        /*0524*/ 	.word	0x000080b0
        /*0528*/ 	.word	0x000000ff
        /*052c*/ 	.word	0x00038850
        /*0530*/ 	.short	0x010a
        /*0532*/ 	.byte	0x07
	.zero		1


	//   ....[29]....
        /*0534*/ 	.word	0x000080f0
        /*0538*/ 	.word	0x000000ff
        /*053c*/ 	.word	0x00038850
        /*0540*/ 	.short	0x010a
        /*0542*/ 	.byte	0x07
	.zero		1


	//   ....[30]....
        /*0544*/ 	.word	0x00009770
        /*0548*/ 	.word	0x000000ab
        /*054c*/ 	.word	0x00000000
        /*0550*/ 	.short	0x0101
        /*0552*/ 	.byte	0x3f
	.zero		1


	//   ....[31]....
        /*0554*/ 	.word	0x000097c0
        /*0558*/ 	.word	0x000000af
        /*055c*/ 	.word	0x00000000
        /*0560*/ 	.short	0x0101
        /*0562*/ 	.byte	0x3f
	.zero		1


	//   ....[32]....
        /*0564*/ 	.word	0x00009d00
        /*0568*/ 	.word	0x000000ff
        /*056c*/ 	.word	0x00038830
        /*0570*/ 	.short	0x010a
        /*0572*/ 	.byte	0x06
	.zero		1


	//   ....[33]....
        /*0574*/ 	.word	0x00009d50
        /*0578*/ 	.word	0x000000ff
        /*057c*/ 	.word	0x00038830
        /*0580*/ 	.short	0x010a
        /*0582*/ 	.byte	0x06
	.zero		1


	//   ....[34]....
        /*0584*/ 	.word	0x0000c650
        /*0588*/ 	.word	0x000000ff
        /*058c*/ 	.word	0x00038850
        /*0590*/ 	.short	0x010a
        /*0592*/ 	.byte	0x0b
	.zero		1


	//   ....[35]....
        /*0594*/ 	.word	0x0000c690
        /*0598*/ 	.word	0x000000ff
        /*059c*/ 	.word	0x00038850
        /*05a0*/ 	.short	0x010a
        /*05a2*/ 	.byte	0x0b
	.zero		1


	//   ....[36]....
        /*05a4*/ 	.word	0x0000d710
        /*05a8*/ 	.word	0x00000099
        /*05ac*/ 	.word	0x00000000
        /*05b0*/ 	.short	0x0101
        /*05b2*/ 	.byte	0x3f
	.zero		1


	//   ....[37]....
        /*05b4*/ 	.word	0x0000d7e0
        /*05b8*/ 	.word	0x000000a4
        /*05bc*/ 	.word	0x00000000
        /*05c0*/ 	.short	0x0101
        /*05c2*/ 	.byte	0x3f
	.zero		1


	//   ....[38]....
        /*05c4*/ 	.word	0x0000e390
        /*05c8*/ 	.word	0x000000ff
        /*05cc*/ 	.word	0x00038850
        /*05d0*/ 	.short	0x010a
        /*05d2*/ 	.byte	0x05
	.zero		1


	//   ....[39]....
        /*05d4*/ 	.word	0x0000e3d0
        /*05d8*/ 	.word	0x000000ff
        /*05dc*/ 	.word	0x00038850
        /*05e0*/ 	.short	0x010a
        /*05e2*/ 	.byte	0x05
	.zero		1


	//   ....[40]....
        /*05e4*/ 	.word	0x0000e7e0
        /*05e8*/ 	.word	0x00000005
        /*05ec*/ 	.word	0x00000000
        /*05f0*/ 	.short	0x0101
        /*05f2*/ 	.byte	0x3f
	.zero		1


	//   ....[41]....
        /*05f4*/ 	.word	0x0000f870
        /*05f8*/ 	.word	0x000000ff
        /*05fc*/ 	.word	0x00000000
        /*0600*/ 	.short	0x0101
        /*0602*/ 	.byte	0x04
	.zero		1


	//   ....[42]....
        /*0604*/ 	.word	0x00012240
        /*0608*/ 	.word	0x000000ff
        /*060c*/ 	.word	0x00038840
        /*0610*/ 	.short	0x010a
        /*0612*/ 	.byte	0x26
	.zero		1


	//   ....[43]....
        /*0614*/ 	.word	0x00013060
        /*0618*/ 	.word	0x000000ff
        /*061c*/ 	.word	0x00038800
        /*0620*/ 	.short	0x0107
        /*0622*/ 	.byte	0x26
	.zero		1


	//   ....[44]....
        /*0624*/ 	.word	0x000130d0
        /*0628*/ 	.word	0x000000ff
        /*062c*/ 	.word	0x00038800
        /*0630*/ 	.short	0x0101
        /*0632*/ 	.byte	0x26
	.zero		1


	//   ....[45]....
        /*0634*/ 	.word	0x000130f0
        /*0638*/ 	.word	0x000000ff
        /*063c*/ 	.word	0x00038820
        /*0640*/ 	.short	0x010a
        /*0642*/ 	.byte	0x26
	.zero		1


	//   ....[46]....
        /*0644*/ 	.word	0x000134e0
        /*0648*/ 	.word	0x000000ff
        /*064c*/ 	.word	0x00038848
        /*0650*/ 	.short	0x010a
        /*0652*/ 	.byte	0x26
	.zero		1


	//   ....[47]....
        /*0654*/ 	.word	0x00013980
        /*0658*/ 	.word	0x000000ff
        /*065c*/ 	.word	0x00038860
        /*0660*/ 	.short	0x010a
        /*0662*/ 	.byte	0x26
	.zero		1


	//   ....[48]....
        /*0664*/ 	.word	0x00014030
        /*0668*/ 	.word	0x000000ff
        /*066c*/ 	.word	0x00038840
        /*0670*/ 	.short	0x010a
        /*0672*/ 	.byte	0x26
	.zero		1


	//   ....[49]....
        /*0674*/ 	.word	0x000144d0
        /*0678*/ 	.word	0x000000ff
        /*067c*/ 	.word	0x00038868
        /*0680*/ 	.short	0x010a
        /*0682*/ 	.byte	0x26
	.zero		1


	//   ....[50]....
        /*0684*/ 	.word	0x00014bd0
        /*0688*/ 	.word	0x000000ff
        /*068c*/ 	.word	0x00038848
        /*0690*/ 	.short	0x010a
        /*0692*/ 	.byte	0x26
	.zero		1


	//   ....[51]....
        /*0694*/ 	.word	0x00015050
        /*0698*/ 	.word	0x000000ff
        /*069c*/ 	.word	0x00038860
        /*06a0*/ 	.short	0x010a
        /*06a2*/ 	.byte	0x26
	.zero		1


	//   ....[52]....
        /*06a4*/ 	.word	0x00015590
        /*06a8*/ 	.word	0x00000003
        /*06ac*/ 	.word	0x00038860
        /*06b0*/ 	.short	0x010a
        /*06b2*/ 	.byte	0x3f
	.zero		1


	//   ....[53]....
        /*06b4*/ 	.word	0x00015ac0
        /*06b8*/ 	.word	0x00000002
        /*06bc*/ 	.word	0x00038820
        /*06c0*/ 	.short	0x010a
        /*06c2*/ 	.byte	0x3f
	.zero		1


	//   ....[54]....
        /*06c4*/ 	.word	0x00015c40
        /*06c8*/ 	.word	0x00000006
        /*06cc*/ 	.word	0x00000000
        /*06d0*/ 	.short	0x010a
        /*06d2*/ 	.byte	0x3f
	.zero		1


	//   ....[55]....
        /*06d4*/ 	.word	0x00015cb0
        /*06d8*/ 	.word	0x00000003
        /*06dc*/ 	.word	0x00000000
        /*06e0*/ 	.short	0x010a
        /*06e2*/ 	.byte	0x3f
	.zero		1


	//   ....[56]....
        /*06e4*/ 	.word	0x00015d10
        /*06e8*/ 	.word	0x00000000
        /*06ec*/ 	.word	0x00000000
        /*06f0*/ 	.short	0x010a
        /*06f2*/ 	.byte	0x3f
	.zero		1


	//   ....[57]....
        /*06f4*/ 	.word	0x00015d40
        /*06f8*/ 	.word	0x00000003
        /*06fc*/ 	.word	0x00000000
        /*0700*/ 	.short	0x010a
        /*0702*/ 	.byte	0x3f
	.zero		1


	//   ....[58]....
        /*0704*/ 	.word	0x00015dc0
        /*0708*/ 	.word	0x00000003
        /*070c*/ 	.word	0x00038800
        /*0710*/ 	.short	0x010a
        /*0712*/ 	.byte	0x3f
	.zero		1


	//   ....[59]....
        /*0714*/ 	.word	0x00015e30
        /*0718*/ 	.word	0x00000003
        /*071c*/ 	.word	0x00038830
        /*0720*/ 	.short	0x010a
        /*0722*/ 	.byte	0x3f
	.zero		1


	//   ....[60]....
        /*0724*/ 	.word	0x00015ea0
        /*0728*/ 	.word	0x00000006
        /*072c*/ 	.word	0x00038830
        /*0730*/ 	.short	0x010a
        /*0732*/ 	.byte	0x3f
	.zero		1


	//   ....[61]....
        /*0734*/ 	.word	0x00015f00
        /*0738*/ 	.word	0x00000003
        /*073c*/ 	.word	0x00038850
        /*0740*/ 	.short	0x010a
        /*0742*/ 	.byte	0x3f
	.zero		1


	//   ....[62]....
        /*0744*/ 	.word	0x00015f70
        /*0748*/ 	.word	0x00000006
        /*074c*/ 	.word	0x00038830
        /*0750*/ 	.short	0x010a
        /*0752*/ 	.byte	0x3f
	.zero		1


	//   ....[63]....
        /*0754*/ 	.word	0x00015fd0
        /*0758*/ 	.word	0x00000003
        /*075c*/ 	.word	0x00038850
        /*0760*/ 	.short	0x010a
        /*0762*/ 	.byte	0x3f
	.zero		1


	//   ....[64]....
        /*0764*/ 	.word	0x00016030
        /*0768*/ 	.word	0x00000005
        /*076c*/ 	.word	0x00038850
        /*0770*/ 	.short	0x010a
        /*0772*/ 	.byte	0x3f
	.zero		1


	//   ....[65]....
        /*0774*/ 	.word	0x00016190
        /*0778*/ 	.word	0x00000003
        /*077c*/ 	.word	0x00038840
        /*0780*/ 	.short	0x010a
        /*0782*/ 	.byte	0x3f
	.zero		1


	//   ....[66]....
        /*0784*/ 	.word	0x00016d20
        /*0788*/ 	.word	0x00000003
        /*078c*/ 	.word	0x00038820
        /*0790*/ 	.short	0x010a
        /*0792*/ 	.byte	0x3f
	.zero		1


	//   ....[67]....
        /*0794*/ 	.word	0x00016d80
        /*0798*/ 	.word	0x00000003
        /*079c*/ 	.word	0x00038848
        /*07a0*/ 	.short	0x010a
        /*07a2*/ 	.byte	0x3f
	.zero		1


	//   ....[68]....
        /*07a4*/ 	.word	0x00016de0
        /*07a8*/ 	.word	0x00000003
        /*07ac*/ 	.word	0x00038860
        /*07b0*/ 	.short	0x010a
        /*07b2*/ 	.byte	0x3f
	.zero		1


	//   ....[69]....
        /*07b4*/ 	.word	0x00016e40
        /*07b8*/ 	.word	0x00000003
        /*07bc*/ 	.word	0x00038840
        /*07c0*/ 	.short	0x010a
        /*07c2*/ 	.byte	0x3f
	.zero		1


	//   ....[70]....
        /*07c4*/ 	.word	0x00016ea0
        /*07c8*/ 	.word	0x00000003
        /*07cc*/ 	.word	0x00038868
        /*07d0*/ 	.short	0x010a
        /*07d2*/ 	.byte	0x3f
	.zero		1


	//   ....[71]....
        /*07d4*/ 	.word	0x00016f00
        /*07d8*/ 	.word	0x00000003
        /*07dc*/ 	.word	0x00038848
        /*07e0*/ 	.short	0x010a
        /*07e2*/ 	.byte	0x3f
	.zero		1


	//   ....[72]....
        /*07e4*/ 	.word	0x00016f60
        /*07e8*/ 	.word	0x00000003
        /*07ec*/ 	.word	0x00038860
        /*07f0*/ 	.short	0x010a
        /*07f2*/ 	.byte	0x3f
	.zero		1


	//   ....[73]....
        /*07f4*/ 	.word	0x00016fb0
        /*07f8*/ 	.word	0x00000003
        /*07fc*/ 	.word	0x00038860
        /*0800*/ 	.short	0x010a
        /*0802*/ 	.byte	0x3f
	.zero		1


	//   ....[74]....
        /*0804*/ 	.word	0x00017000
        /*0808*/ 	.word	0x00000002
        /*080c*/ 	.word	0x00038820
        /*0810*/ 	.short	0x010a
        /*0812*/ 	.byte	0x3f
	.zero		1


	//   ....[75]....
        /*0814*/ 	.word	0x000171a0
        /*0818*/ 	.word	0x00000006
        /*081c*/ 	.word	0x00000000
        /*0820*/ 	.short	0x010a
        /*0822*/ 	.byte	0x3f
	.zero		1


	//   ....[76]....
        /*0824*/ 	.word	0x000171f0
        /*0828*/ 	.word	0x00000003
        /*082c*/ 	.word	0x00000000
        /*0830*/ 	.short	0x010a
        /*0832*/ 	.byte	0x3f
	.zero		1


	//   ....[77]....
        /*0834*/ 	.word	0x00017240
        /*0838*/ 	.word	0x00000000
        /*083c*/ 	.word	0x00000000
        /*0840*/ 	.short	0x010a
        /*0842*/ 	.byte	0x3f
	.zero		1


	//----- nvinfo : EIATTR_NUM_MBARRIERS
	.align		4
.L_269:
        /*0844*/ 	.byte	0x03, 0x38
        /*0846*/ 	.short	0x0016


	//----- nvinfo : EIATTR_EXIT_INSTR_OFFSETS
	.align		4
        /*0848*/ 	.byte	0x04, 0x1c
        /*084a*/ 	.short	(.L_271 - .L_270)


	//   ....[0]....
.L_270:
        /*084c*/ 	.word	0x00015d90


	//----- nvinfo : EIATTR_MAX_THREADS
	.align		4
.L_271:
        /*0850*/ 	.byte	0x04, 0x05
        /*0852*/ 	.short	(.L_273 - .L_272)
.L_272:
        /*0854*/ 	.word	0x00000180
        /*0858*/ 	.word	0x00000001
        /*085c*/ 	.word	0x00000001


	//----- nvinfo : EIATTR_CRS_STACK_SIZE
	.align		4
.L_273:
        /*0860*/ 	.byte	0x04, 0x1e
        /*0862*/ 	.short	(.L_275 - .L_274)
.L_274:
        /*0864*/ 	.word	0x00000000


	//----- nvinfo : EIATTR_CBANK_PARAM_SIZE
	.align		4
.L_275:
        /*0868*/ 	.byte	0x03, 0x19
        /*086a*/ 	.short	0x0a70


	//----- nvinfo : EIATTR_PARAM_CBANK
	.align		4
        /*086c*/ 	.byte	0x04, 0x0a
        /*086e*/ 	.short	(.L_277 - .L_276)
	.align		4
.L_276:
        /*0870*/ 	.word	index@(.nv.constant0._ZN7cutlass13device_kernelIN5flash11enable_sm90INS1_16FlashAttnFwdSm90INS1_25CollectiveMainloopFwdSm90ILi2EN4cute5tupleIJNS5_1CILi1EEES8_S8_EEENS6_IJNS7_ILi128EEENS7_ILi80EEENS7_ILi256EEEEEELi256ENS_6half_tEfNS_4arch4Sm90ELb1ELb0ELb1ELb0ELb0ELb0ELb0ELb1ELb1ELb1ELb1ELb0EEENS1_21CollectiveEpilogueFwdINS6_IJSA_SC_SB_EEES9_SE_SG_Li256ELb0ELb1ELb1ELb0EEENS1_19SingleTileSchedulerILb0ELb1ELb1ELi128EEEEEEEEEvNT_6ParamsE)
        /*0874*/ 	.short	0x0210
        /*0876*/ 	.short	0x0a70


	//----- nvinfo : EIATTR_SW_WAR
	.align		4
.L_277:
        /*0878*/ 	.byte	0x04, 0x36
        /*087a*/ 	.short	(.L_279 - .L_278)
.L_278:
        /*087c*/ 	.word	0x00000008
.L_279:


//--------------------- .nv.info._ZN7cutlass13device_kernelIN5flash11enable_sm90INS1_16FlashAttnFwdSm90INS1_25CollectiveMainloopFwdSm90ILi2EN4cute5tupleIJNS5_1CILi1EEES8_S8_EEENS6_IJNS7_ILi128EEENS7_ILi80EEENS7_ILi256EEEEEELi256ENS_6half_tEfNS_4arch4Sm90ELb1ELb0ELb1ELb1ELb0ELb0ELb0ELb1ELb1ELb1ELb1ELb0EEENS1_21CollectiveEpilogueFwdINS6_IJSA_SC_SB_EEES9_SE_SG_Li256ELb1ELb1ELb1ELb0EEENS1_36VarlenDynamicPersistentTileSchedulerILi128ELi80ELi256ELi128ELb1ELb1ELb1ELb1ELb1ELb1EEEEEEEEEvNT_6ParamsE --------------------------
	.section	.nv.info._ZN7cutlass13device_kernelIN5flash11enable_sm90INS1_16FlashAttnFwdSm90INS1_25CollectiveMainloopFwdSm90ILi2EN4cute5tupleIJNS5_1CILi1EEES8_S8_EEENS6_IJNS7_ILi128EEENS7_ILi80EEENS7_ILi256EEEEEELi256ENS_6half_tEfNS_4arch4Sm90ELb1ELb0ELb1ELb1ELb0ELb0ELb0ELb1ELb1ELb1ELb1ELb0EEENS1_21CollectiveEpilogueFwdINS6_IJSA_SC_SB_EEES9_SE_SG_Li256ELb1ELb1ELb1ELb0EEENS1_36VarlenDynamicPersistentTileSchedulerILi128ELi80ELi256ELi128ELb1ELb1ELb1ELb1ELb1ELb1EEEEEEEEEvNT_6ParamsE,"",@"SHT_CUDA_INFO"
	.sectionflags	@""
	.align	4


	//----- nvinfo : EIATTR_CUDA_API_VERSION
	.align		4
        /*0000*/ 	.byte	0x04, 0x37
        /*0002*/ 	.short	(.L_281 - .L_280)
.L_280:
        /*0004*/ 	.word	0x00000082


	//----- nvinfo : EIATTR_KPARAM_INFO
	.align		4
.L_281:
        /*0008*/ 	.byte	0x04, 0x17
        /*000a*/ 	.short	(.L_283 - .L_282)
.L_282:
        /*000c*/ 	.word	0x00000000
        /*0010*/ 	.short	0x0000
        /*0012*/ 	.short	0x0070
        /*0014*/ 	.byte	0x00, 0xf0, 0x01, 0x2a


	//----- nvinfo : EIATTR_SPARSE_MMA_MASK
	.align		4
.L_283:
        /*0018*/ 	.byte	0x03, 0x50
        /*001a*/ 	.short	0x0000


	//----- nvinfo : EIATTR_MAXREG_COUNT
	.align		4
        /*001c*/ 	.byte	0x03, 0x1b
        /*001e*/ 	.short	0x00a8


	//----- nvinfo : EIATTR_NUM_BARRIERS
	.align		4
        /*0020*/ 	.byte	0x02, 0x4c
        /*0022*/ 	.byte	0x09
	.zero		1


	//----- nvinfo : EIATTR_EXTERNS
	.align		4
        /*0024*/ 	.byte	0x04, 0x0f
        /*0026*/ 	.short	(.L_285 - .L_284)


	//   ....[0]....
	.align		4
.L_284:
        /*0028*/ 	.word	index@(__assertfail)


	//----- nvinfo : EIATTR_ANNOTATIONS
	.align		4
.L_285:
        /*002c*/ 	.byte	0x04, 0x55
        /*002e*/ 	.short	(.L_287 - .L_286)


	//   ....[0]....
.L_286:
        /* <DEDUP_REMOVED lines=80> */


	//----- nvinfo : EIATTR_MERCURY_ISA_VERSION
	.align		4
.L_287:
        /*0520*/ 	.byte	0x03, 0x5f
        /*0522*/ 	.short	0x0101


	//----- nvinfo : EIATTR_UNUSED_LOAD_BYTE_OFFSET
	.align		4
        /*0524*/ 	.byte	0x04, 0x44
        /*0526*/ 	.short	(.L_289 - .L_288)


	//   ....[0]....
.L_288:
        /*0528*/ 	.word	0x00000a10
        /*052c*/ 	.word	0x0000fff0


	//   ....[1]....
        /*0530*/ 	.word	0x0000f840
        /*0534*/ 	.word	0x0000fff0


	//----- nvinfo : EIATTR_INT_WARP_WIDE_INSTR_OFFSETS
	.align		4
.L_289:
        /*0538*/ 	.byte	0x04, 0x31
        /*053a*/ 	.short	(.L_291 - .L_290)


	//   ....[0]....
.L_290:
        /*053c*/ 	.word	0x00000130


	//   ....[1]....
        /*0540*/ 	.word	0x00000170


	//   ....[2]....
        /*0544*/ 	.word	0x000001e0


	//   ....[3]....
        /*0548*/ 	.word	0x00016050


	//   ....[4]....
        /*054c*/ 	.word	0x000160f0


	//   ....[5]....
        /*0550*/ 	.word	0x0001a540


	//   ....[6]....
        /*0554*/ 	.word	0x0001a5b0


	//----- nvinfo : EIATTR_COOP_GROUP_MASK_REGIDS
	.align		4
.L_291:
        /*0558*/ 	.byte	0x04, 0x29
        /*055a*/ 	.short	(.L_293 - .L_292)


	//   ....[0]....
.L_292:
        /*055c*/ 	.word	0xffffffff


	//   ....[1]....
        /*0560*/ 	.word	0xffffffff


	//   ....[2]....
        /*0564*/ 	.word	0xffffffff


	//   ....[3]....
        /*0568*/ 	.word	0xffffffff


	//   ....[4]....
        /*056c*/ 	.word	0xffffffff


	//   ....[5]....
        /*0570*/ 	.word	0xffffffff


	//   ....[6]....
        /*0574*/ 	.word	0xffffffff


	//   ....[7]....
        /*0578*/ 	.word	0xffffffff


	//   ....[8]....
        /*057c*/ 	.word	0xffffffff


	//   ....[9]....
        /*0580*/ 	.word	0xffffffff


	//   ....[10]....
        /*0584*/ 	.word	0xffffffff


	//   ....[11]....
        /*0588*/ 	.word	0xffffffff


	//   ....[12]....
        /*058c*/ 	.word	0xffffffff


	//   ....[13]....
        /*0590*/ 	.word	0xffffffff


	//   ....[14]....
        /*0594*/ 	.word	0xffffffff


	//   ....[15]....
        /*0598*/ 	.word	0xffffffff


	//   ....[16]....
        /*059c*/ 	.word	0xffffffff


	//   ....[17]....
        /*05a0*/ 	.word	0xffffffff


	//   ....[18]....
        /*05a4*/ 	.word	0xffffffff


	//   ....[19]....
        /*05a8*/ 	.word	0xffffffff


	//   ....[20]....
        /*05ac*/ 	.word	0xffffffff


	//   ....[21]....
        /*05b0*/ 	.word	0xffffffff


	//   ....[22]....
        /*05b4*/ 	.word	0xffffffff


	//   ....[23]....
        /*05b8*/ 	.word	0xffffffff


	//   ....[24]....
        /*05bc*/ 	.word	0xffffffff


	//   ....[25]....
        /*05c0*/ 	.word	0xffffffff


	//   ....[26]....
        /*05c4*/ 	.word	0xffffffff


	//   ....[27]....
        /*05c8*/ 	.word	0xffffffff


	//   ....[28]....
        /*05cc*/ 	.word	0xffffffff


	//   ....[29]....
        /*05d0*/ 	.word	0xffffffff


	//   ....[30]....
        /*05d4*/ 	.word	0xffffffff


	//   ....[31]....
        /*05d8*/ 	.word	0xffffffff


	//   ....[32]....
        /*05dc*/ 	.word	0xffffffff


	//   ....[33]....
        /*05e0*/ 	.word	0xffffffff


	//   ....[34]....
        /*05e4*/ 	.word	0xffffffff


	//   ....[35]....
        /*05e8*/ 	.word	0xffffffff


	//   ....[36]....
        /*05ec*/ 	.word	0xffffffff


	//   ....[37]....
        /*05f0*/ 	.word	0xffffffff


	//   ....[38]....
        /*05f4*/ 	.word	0xffffffff


	//   ....[39]....
        /*05f8*/ 	.word	0xffffffff


	//   ....[40]....
        /*05fc*/ 	.word	0xffffffff


	//   ....[41]....
        /*0600*/ 	.word	0xffffffff


	//   ....[42]....
        /*0604*/ 	.word	0xffffffff


	//   ....[43]....
        /*0608*/ 	.word	0xffffffff


	//   ....[44]....
        /*060c*/ 	.word	0xffffffff


	//   ....[45]....
        /*0610*/ 	.word	0xffffffff


	//   ....[46]....
        /*0614*/ 	.word	0xffffffff


	//   ....[47]....
        /*0618*/ 	.word	0xffffffff


	//   ....[48]....
        /*061c*/ 	.word	0xffffffff


	//   ....[49]....
        /*0620*/ 	.word	0xffffffff


	//   ....[50]....
        /*0624*/ 	.word	0xffffffff


	//   ....[51]....
        /*0628*/ 	.word	0xffffffff


	//   ....[52]....
        /*062c*/ 	.word	0xffffffff


	//   ....[53]....
        /*0630*/ 	.word	0xffffffff


	//   ....[54]....
        /*0634*/ 	.word	0xffffffff


	//   ....[55]....
        /*0638*/ 	.word	0xffffffff


	//   ....[56]....
        /*063c*/ 	.word	0xffffffff


	//   ....[57]....
        /*0640*/ 	.word	0xffffffff


	//   ....[58]....
        /*0644*/ 	.word	0xffffffff


	//   ....[59]....
        /*0648*/ 	.word	0xffffffff


	//   ....[60]....
        /*064c*/ 	.word	0xffffffff


	//   ....[61]....
        /*0650*/ 	.word	0xffffffff


	//   ....[62]....
        /*0654*/ 	.word	0xffffffff


	//   ....[63]....
        /*0658*/ 	.word	0xffffffff


	//   ....[64]....
        /*065c*/ 	.word	0xffffffff


	//   ....[65]....
        /*0660*/ 	.word	0xffffffff


	//   ....[66]....
        /*0664*/ 	.word	0xffffffff


	//   ....[67]....
        /*0668*/ 	.word	0xffffffff


	//   ....[68]....
        /*066c*/ 	.word	0xffffffff


	//   ....[69]....
        /*0670*/ 	.word	0xffffffff


	//   ....[70]....
        /*0674*/ 	.word	0xffffffff


	//   ....[71]....
        /*0678*/ 	.word	0xffffffff


	//   ....[72]....
        /*067c*/ 	.word	0xffffffff


	//   ....[73]....
        /*0680*/ 	.word	0xffffffff


	//   ....[74]....
        /*0684*/ 	.word	0xffffffff


	//   ....[75]....
        /*0688*/ 	.word	0xffffffff


	//   ....[76]....
        /*068c*/ 	.word	0xffffffff


	//   ....[77]....
        /*0690*/ 	.word	0xffffffff


	//   ....[78]....
        /*0694*/ 	.word	0xffffffff


	//   ....[79]....
        /*0698*/ 	.word	0xffffffff


	//   ....[80]....
        /*069c*/ 	.word	0xffffffff


	//   ....[81]....
        /*06a0*/ 	.word	0xffffffff


	//   ....[82]....
        /*06a4*/ 	.word	0xffffffff


	//   ....[83]....
        /*06a8*/ 	.word	0xffffffff


	//   ....[84]....
        /*06ac*/ 	.word	0xffffffff


	//   ....[85]....
        /*06b0*/ 	.word	0xffffffff


	//   ....[86]....
        /*06b4*/ 	.word	0xffffffff


	//   ....[87]....
        /*06b8*/ 	.word	0xffffffff


	//   ....[88]....
        /*06bc*/ 	.word	0xffffffff


	//   ....[89]....
        /*06c0*/ 	.word	0xffffffff


	//   ....[90]....
        /*06c4*/ 	.word	0xffffffff


	//   ....[91]....
        /*06c8*/ 	.word	0xffffffff


	//   ....[92]....
        /*06cc*/ 	.word	0xffffffff


	//   ....[93]....
        /*06d0*/ 	.word	0xffffffff


	//   ....[94]....
        /*06d4*/ 	.word	0xffffffff


	//   ....[95]....
        /*06d8*/ 	.word	0xffffffff


	//   ....[96]....
        /*06dc*/ 	.word	0xffffffff


	//   ....[97]....
        /*06e0*/ 	.word	0xffffffff


	//   ....[98]....
        /*06e4*/ 	.word	0xffffffff


	//   ....[99]....
        /*06e8*/ 	.word	0xffffffff


	//   ....[100]....
        /*06ec*/ 	.word	0xffffffff


	//   ....[101]....
        /*06f0*/ 	.word	0xffffffff


	//   ....[102]....
        /*06f4*/ 	.word	0xffffffff


	//   ....[103]....
        /*06f8*/ 	.word	0xffffffff


	//   ....[104]....
        /*06fc*/ 	.word	0xffffffff


	//   ....[105]....
        /*0700*/ 	.word	0x0500000f


	//   ....[106]....
        /*0704*/ 	.word	0x0500000f


	//   ....[107]....
        /*0708*/ 	.word	0x0500000f


	//   ....[108]....
        /*070c*/ 	.word	0x0500000f


	//   ....[109]....
        /*0710*/ 	.word	0x0500000f


	//   ....[110]....
        /*0714*/ 	.word	0x0500000f


	//   ....[111]....
        /*0718*/ 	.word	0x0500000f


	//   ....[112]....
        /*071c*/ 	.word	0x0500000f


	//   ....[113]....
        /*0720*/ 	.word	0x0500000f


	//   ....[114]....
        /*0724*/ 	.word	0x0500000f


	//   ....[115]....
        /*0728*/ 	.word	0x0500000f


	//   ....[116]....
        /*072c*/ 	.word	0x0500000f


	//   ....[117]....
        /*0730*/ 	.word	0x0500000f


	//   ....[118]....
        /*0734*/ 	.word	0x0500000f


	//   ....[119]....
        /*0738*/ 	.word	0x0500000f


	//   ....[120]....
        /*073c*/ 	.word	0x0500000f


	//   ....[121]....
        /*0740*/ 	.word	0x0500000f


	//   ....[122]....
        /*0744*/ 	.word	0x0500000f


	//   ....[123]....
        /*0748*/ 	.word	0x0500000f


	//   ....[124]....
        /*074c*/ 	.word	0x0500000f


	//   ....[125]....
        /*0750*/ 	.word	0x0500000f


	//   ....[126]....
        /*0754*/ 	.word	0x0500000f


	//   ....[127]....
        /*0758*/ 	.word	0x0500000f


	//   ....[128]....
        /*075c*/ 	.word	0x0500000f


	//   ....[129]....
        /*0760*/ 	.word	0x0500000f


	//   ....[130]....
        /*0764*/ 	.word	0x0500000f


	//   ....[131]....
        /*0768*/ 	.word	0x0500000f


	//   ....[132]....
        /*076c*/ 	.word	0x0500000f


	//   ....[133]....
        /*0770*/ 	.word	0x0500000f


	//   ....[134]....
        /*0774*/ 	.word	0x0500000f


	//   ....[135]....
        /*0778*/ 	.word	0x0500000f


	//   ....[136]....
        /*077c*/ 	.word	0x0500000f


	//   ....[137]....
        /*0780*/ 	.word	0x0500000f


	//   ....[138]....
        /*0784*/ 	.word	0x0500000f


	//   ....[139]....
        /*0788*/ 	.word	0x0500000f


	//   ....[140]....
        /*078c*/ 	.word	0x0500000f


	//----- nvinfo : EIATTR_COOP_GROUP_INSTR_OFFSETS
	.align		4
.L_293:
        /*0790*/ 	.byte	0x04, 0x28
        /*0792*/ 	.short	(.L_295 - .L_294)


	//   ....[0]....
.L_294:
        /*0794*/ 	.word	0x00000060


	//   ....[1]....
        /*0798*/ 	.word	0x00000140


	//   ....[2]....
        /*079c*/ 	.word	0x00000190


	//   ....[3]....
        /*07a0*/ 	.word	0x000003c0


	//   ....[4]....
        /*07a4*/ 	.word	0x00000520


	//   ....[5]....
        /*07a8*/ 	.word	0x00000640


	//   ....[6]....
        /*07ac*/ 	.word	0x000007a0


	//   ....[7]....
        /*07b0*/ 	.word	0x00002110


	//   ....[8]....
        /*07b4*/ 	.word	0x00004ad0


	//   ....[9]....
        /*07b8*/ 	.word	0x00004af0


	//   ....[10]....
        /*07bc*/ 	.word	0x00005580


	//   ....[11]....
        /*07c0*/ 	.word	0x00005650


	//   ....[12]....
        /*07c4*/ 	.word	0x00005b50


	//   ....[13]....
        /*07c8*/ 	.word	0x00005bc0


	//   ....[14]....
        /*07cc*/ 	.word	0x00009180


	//   ....[15]....
        /*07d0*/ 	.word	0x00009710


	//   ....[16]....
        /*07d4*/ 	.word	0x00009730


	//   ....[17]....
        /*07d8*/ 	.word	0x000098e0


	//   ....[18]....
        /*07dc*/ 	.word	0x00009d60


	//   ....[19]....
        /*07e0*/ 	.word	0x00009de0


	//   ....[20]....
        /*07e4*/ 	.word	0x0000d390


	//   ....[21]....
        /*07e8*/ 	.word	0x0000d3f0


	//   ....[22]....
        /*07ec*/ 	.word	0x0000d8d0


	//   ....[23]....
        /*07f0*/ 	.word	0x0000d930


	//   ....[24]....
        /*07f4*/ 	.word	0x0000eb80


	//   ....[25]....
        /*07f8*/ 	.word	0x0000ebb0


	//   ....[26]....
        /*07fc*/ 	.word	0x0000ece0


	//   ....[27]....
        /*0800*/ 	.word	0x0000ecf0


	//   ....[28]....
        /*0804*/ 	.word	0x00010a20


	//   ....[29]....
        /*0808*/ 	.word	0x00010a40


	//   ....[30]....
        /*080c*/ 	.word	0x00010a50


	//   ....[31]....
        /*0810*/ 	.word	0x00010a60


	//   ....[32]....
        /*0814*/ 	.word	0x00011550


	//   ....[33]....
        /*0818*/ 	.word	0x00011580


	//   ....[34]....
        /*081c*/ 	.word	0x00011720


	//   ....[35]....
        /*0820*/ 	.word	0x00011740


	//   ....[36]....
        /*0824*/ 	.word	0x00011890


	//   ....[37]....
        /*0828*/ 	.word	0x000118b0


	//   ....[38]....
        /*082c*/ 	.word	0x00011a10


	//   ....[39]....
        /*0830*/ 	.word	0x00011a30


	//   ....[40]....
        /*0834*/ 	.word	0x00012000


	//   ....[41]....
        /*0838*/ 	.word	0x00012040


	//   ....[42]....
        /*083c*/ 	.word	0x00012a90


	//   ....[43]....
        /*0840*/ 	.word	0x00012aa0


	//   ....[44]....
        /*0844*/ 	.word	0x00013df0


	//   ....[45]....
        /*0848*/ 	.word	0x00013e20


	//   ....[46]....
        /*084c*/ 	.word	0x00013fa0


	//   ....[47]....
        /*0850*/ 	.word	0x00013fc0


	//   ....[48]....
        /*0854*/ 	.word	0x00014110


	//   ....[49]....
        /*0858*/ 	.word	0x00014130


	//   ....[50]....
        /*085c*/ 	.word	0x00014290


	//   ....[51]....
        /*0860*/ 	.word	0x000142b0


	//   ....[52]....
        /*0864*/ 	.word	0x00014490


	//   ....[53]....
        /*0868*/ 	.word	0x000146c0


	//   ....[54]....
        /*086c*/ 	.word	0x000146f0


	//   ....[55]....
        /*0870*/ 	.word	0x00014720


	//   ....[56]....
        /*0874*/ 	.word	0x00014750


	//   ....[57]....
        /*0878*/ 	.word	0x00014780


	//   ....[58]....
        /*087c*/ 	.word	0x000147b0


	//   ....[59]....
        /*0880*/ 	.word	0x00014960


	//   ....[60]....
        /*0884*/ 	.word	0x00014990


	//   ....[61]....
        /*0888*/ 	.word	0x000149c0


	//   ....[62]....
        /*088c*/ 	.word	0x000149f0


	//   ....[63]....
        /*0890*/ 	.word	0x00014a20


	//   ....[64]....
        /*0894*/ 	.word	0x00014a50


	//   ....[65]....
        /*0898*/ 	.word	0x00014af0


	//   ....[66]....
        /*089c*/ 	.word	0x00014b20


	//   ....[67]....
        /*08a0*/ 	.word	0x00014b30


	//   ....[68]....
        /*08a4*/ 	.word	0x00014b60


	//   ....[69]....
        /*08a8*/ 	.word	0x00016650


	//   ....[70]....
        /*08ac*/ 	.word	0x000172b0


	//   ....[71]....
        /*08b0*/ 	.word	0x000172d0


	//   ....[72]....
        /*08b4*/ 	.word	0x000173b0


	//   ....[73]....
        /*08b8*/ 	.word	0x000173c0


	//   ....[74]....
        /*08bc*/ 	.word	0x00017470


	//   ....[75]....
        /*08c0*/ 	.word	0x00017480


	//   ....[76]....
        /*08c4*/ 	.word	0x00017530


	//   ....[77]....
        /*08c8*/ 	.word	0x00017540


	//   ....[78]....
        /*08cc*/ 	.word	0x000175f0


	//   ....[79]....
        /*08d0*/ 	.word	0x00017600


	//   ....[80]....
        /*08d4*/ 	.word	0x000176b0


	//   ....[81]....
        /*08d8*/ 	.word	0x000176c0


	//   ....[82]....
        /*08dc*/ 	.word	0x00017770


	//   ....[83]....
        /*08e0*/ 	.word	0x00017780


	//   ....[84]....
        /*08e4*/ 	.word	0x000177d0


	//   ....[85]....
        /*08e8*/ 	.word	0x00017820


	//   ....[86]....
        /*08ec*/ 	.word	0x0001ae70


	//   ....[87]....
        /*08f0*/ 	.word	0x0001aea0


	//   ....[88]....
        /*08f4*/ 	.word	0x0001af00


	//   ....[89]....
        /*08f8*/ 	.word	0x0001af30


	//   ....[90]....
        /*08fc*/ 	.word	0x0001af60


	//   ....[91]....
        /*0900*/ 	.word	0x0001af90


	//   ....[92]....
        /*0904*/ 	.word	0x0001afc0


	//   ....[93]....
        /*0908*/ 	.word	0x0001aff0


	//   ....[94]....
        /*090c*/ 	.word	0x0001b1c0


	//   ....[95]....
        /*0910*/ 	.word	0x0001b1f0


	//   ....[96]....
        /*0914*/ 	.word	0x0001b220


	//   ....[97]....
        /*0918*/ 	.word	0x0001b250


	//   ....[98]....
        /*091c*/ 	.word	0x0001b280


	//   ....[99]....
        /*0920*/ 	.word	0x0001b2b0


	//   ....[100]....
        /*0924*/ 	.word	0x0001b380


	//   ....[101]....
        /*0928*/ 	.word	0x0001b3a0


	//   ....[102]....
        /*092c*/ 	.word	0x0001b3b0


	//   ....[103]....
        /*0930*/ 	.word	0x0001b430


	//   ....[104]....
        /*0934*/ 	.word	0x0001bf80


	//   ....[105]....
        /*0938*/ 	.word	0x0001c570


	//   ....[106]....
        /*093c*/ 	.word	0x0001c750


	//   ....[107]....
        /*0940*/ 	.word	0x0001c7a0


	//   ....[108]....
        /*0944*/ 	.word	0x0001c8e0


	//   ....[109]....
        /*0948*/ 	.word	0x0001c930


	//   ....[110]....
        /*094c*/ 	.word	0x0001ca70


	//   ....[111]....
        /*0950*/ 	.word	0x0001cac0


	//   ....[112]....
        /*0954*/ 	.word	0x0001cc00


	//   ....[113]....
        /*0958*/ 	.word	0x0001cc50


	//   ....[114]....
        /*095c*/ 	.word	0x0001cd90


	//   ....[115]....
        /*0960*/ 	.word	0x0001cde0


	//   ....[116]....
        /*0964*/ 	.word	0x0001cf20


	//   ....[117]....
        /*0968*/ 	.word	0x0001cf70


	//   ....[118]....
        /*096c*/ 	.word	0x0001d090


	//   ....[119]....
        /*0970*/ 	.word	0x0001d100


	//   ....[120]....
        /*0974*/ 	.word	0x0001d220


	//   ....[121]....
        /*0978*/ 	.word	0x0001d270


	//   ....[122]....
        /*097c*/ 	.word	0x0001d5a0


	//   ....[123]....
        /*0980*/ 	.word	0x0001d640


	//   ....[124]....
        /*0984*/ 	.word	0x0001d7e0


	//   ....[125]....
        /*0988*/ 	.word	0x0001d860


	//   ....[126]....
        /*098c*/ 	.word	0x0001d8e0


	//   ....[127]....
        /*0990*/ 	.word	0x0001d960


	//   ....[128]....
        /*0994*/ 	.word	0x0001d9e0


	//   ....[129]....
        /*0998*/ 	.word	0x0001da70


	//   ....[130]....
        /*099c*/ 	.word	0x0001db10


	//   ....[131]....
        /*09a0*/ 	.word	0x0001dbc0


	//   ....[132]....
        /*09a4*/ 	.word	0x0001dc40


	//   ....[133]....
        /*09a8*/ 	.word	0x0001dcc0


	//   ....[134]....
        /*09ac*/ 	.word	0x0001dd40


	//   ....[135]....
        /*09b0*/ 	.word	0x0001ddd0


	//   ....[136]....
        /*09b4*/ 	.word	0x0001de50


	//   ....[137]....
        /*09b8*/ 	.word	0x0001df00


	//   ....[138]....
        /*09bc*/ 	.word	0x0001df50


	//   ....[139]....
        /*09c0*/ 	.word	0x0001e010


	//   ....[140]....
        /*09c4*/ 	.word	0x0001e140


	//----- nvinfo : EIATTR_REG_RECONFIG
	.align		4
.L_295:
        /*09c8*/ 	.byte	0x01, 0x54
	.zero		2


	//----- nvinfo : EIATTR_SYSCALL_OFFSETS
	.align		4
        /*09cc*/ 	.byte	0x04, 0x46
        /*09ce*/ 	.short	(.L_297 - .L_296)


	//   ....[0]....
.L_296:
        /*09d0*/ 	.word	0x00002290


	//   ....[1]....
        /*09d4*/ 	.word	0x00016260


	//   ....[2]....
        /*09d8*/ 	.word	0x000163b0


	//   ....[3]....
        /*09dc*/ 	.word	0x000164b0


	//   ....[4]....
        /*09e0*/ 	.word	0x00016e40


	//----- nvinfo : EIATTR_MBARRIER_INSTR_OFFSETS
	.align		4
.L_297:
        /*09e4*/ 	.byte	0x04, 0x39
        /*09e6*/ 	.short	(.L_299 - .L_298)


	//   ....[0]....
.L_298:
        /*09e8*/ 	.word	0x00000270
        /*09ec*/ 	.word	0x000000ff
        /*09f0*/ 	.word	0x00038800
        /*09f4*/ 	.short	0x0100
        /*09f6*/ 	.byte	0x08
	.zero		1


	//   ....[1]....
        /*09f8*/ 	.word	0x00000280
        /*09fc*/ 	.word	0x000000ff
        /*0a00*/ 	.word	0x00038820
        /*0a04*/ 	.short	0x0100
        /*0a06*/ 	.byte	0x08
	.zero		1


	//   ....[2]....
        /*0a08*/ 	.word	0x00000370
        /*0a0c*/ 	.word	0x000000ff
        /*0a10*/ 	.word	0x00038830
        /*0a14*/ 	.short	0x0100
        /*0a16*/ 	.byte	0x08
	.zero		1


	//   ....[3]....
        /*0a18*/ 	.word	0x00000380
        /*0a1c*/ 	.word	0x000000ff
        /*0a20*/ 	.word	0x00038840
        /*0a24*/ 	.short	0x0100
        /*0a26*/ 	.byte	0x08
	.zero		1


	//   ....[4]....
        /*0a28*/ 	.word	0x00000390
        /*0a2c*/ 	.word	0x000000ff
        /*0a30*/ 	.word	0x00038838
        /*0a34*/ 	.short	0x0100
        /*0a36*/ 	.byte	0x08
	.zero		1


	//   ....[5]....
        /*0a38*/ 	.word	0x000003a0
        /*0a3c*/ 	.word	0x000000ff
        /*0a40*/ 	.word	0x00038848
        /*0a44*/ 	.short	0x0100
        /*0a46*/ 	.byte	0x08
	.zero		1


	//   ....[6]....
        /*0a48*/ 	.word	0x000004d0
        /*0a4c*/ 	.word	0x000000ff
        /*0a50*/ 	.word	0x00038850
        /*0a54*/ 	.short	0x0100
        /*0a56*/ 	.byte	0x08
	.zero		1


	//   ....[7]....
        /*0a58*/ 	.word	0x000004e0
        /*0a5c*/ 	.word	0x000000ff
        /*0a60*/ 	.word	0x00038860
        /*0a64*/ 	.short	0x0100
        /*0a66*/ 	.byte	0x08
	.zero		1


	//   ....[8]....
        /*0a68*/ 	.word	0x000004f0
        /*0a6c*/ 	.word	0x000000ff
        /*0a70*/ 	.word	0x00038858
        /*0a74*/ 	.short	0x0100
        /*0a76*/ 	.byte	0x08
	.zero		1


	//   ....[9]....
        /*0a78*/ 	.word	0x00000500
        /*0a7c*/ 	.word	0x000000ff
        /*0a80*/ 	.word	0x00038868
        /*0a84*/ 	.short	0x0100
        /*0a86*/ 	.byte	0x08
	.zero		1


	//   ....[10]....
        /*0a88*/ 	.word	0x000005f0
        /*0a8c*/ 	.word	0x000000ff
        /*0a90*/ 	.word	0x00038870
        /*0a94*/ 	.short	0x0100
        /*0a96*/ 	.byte	0x06
	.zero		1


	//   ....[11]....
        /*0a98*/ 	.word	0x00000600
        /*0a9c*/ 	.word	0x000000ff
        /*0aa0*/ 	.word	0x00038880
        /*0aa4*/ 	.short	0x0100
        /*0aa6*/ 	.byte	0x06
	.zero		1


	//   ....[12]....
        /*0aa8*/ 	.word	0x00000610
        /*0aac*/ 	.word	0x000000ff
        /*0ab0*/ 	.word	0x00038878
        /*0ab4*/ 	.short	0x0100
        /*0ab6*/ 	.byte	0x06
	.zero		1


	//   ....[13]....
        /*0ab8*/ 	.word	0x00000620
        /*0abc*/ 	.word	0x000000ff
        /*0ac0*/ 	.word	0x00038888
        /*0ac4*/ 	.short	0x0100
        /*0ac6*/ 	.byte	0x06
	.zero		1


	//   ....[14]....
        /*0ac8*/ 	.word	0x00000750
        /*0acc*/ 	.word	0x000000ff
        /*0ad0*/ 	.word	0x00038890
        /*0ad4*/ 	.short	0x0100
        /*0ad6*/ 	.byte	0x08
	.zero		1


	//   ....[15]....
        /*0ad8*/ 	.word	0x00000760
        /*0adc*/ 	.word	0x000000ff
        /*0ae0*/ 	.word	0x000388a0
        /*0ae4*/ 	.short	0x0100
        /*0ae6*/ 	.byte	0x08
	.zero		1


	//   ....[16]....
        /*0ae8*/ 	.word	0x00000770
        /*0aec*/ 	.word	0x000000ff
        /*0af0*/ 	.word	0x00038898
        /*0af4*/ 	.short	0x0100
        /*0af6*/ 	.byte	0x08
	.zero		1


	//   ....[17]....
        /*0af8*/ 	.word	0x00000780
        /*0afc*/ 	.word	0x000000ff
        /*0b00*/ 	.word	0x000388a8
        /*0b04*/ 	.short	0x0100
        /*0b06*/ 	.byte	0x08
	.zero		1


	//   ....[18]....
        /*0b08*/ 	.word	0x000008b0
        /*0b0c*/ 	.word	0x000000ff
        /*0b10*/ 	.word	0x000388b0
        /*0b14*/ 	.short	0x0100
        /*0b16*/ 	.byte	0x08
	.zero		1


	//   ....[19]....
        /*0b18*/ 	.word	0x000008c0
        /*0b1c*/ 	.word	0x000000ff
        /*0b20*/ 	.word	0x000388c0
        /*0b24*/ 	.short	0x0100
        /*0b26*/ 	.byte	0x08
	.zero		1


	//   ....[20]....
        /*0b28*/ 	.word	0x000008d0
        /*0b2c*/ 	.word	0x000000ff
        /*0b30*/ 	.word	0x000388b8
        /*0b34*/ 	.short	0x0100
        /*0b36*/ 	.byte	0x08
	.zero		1


	//   ....[21]....
        /*0b38*/ 	.word	0x000008e0
        /*0b3c*/ 	.word	0x000000ff
        /*0b40*/ 	.word	0x000388c8
        /*0b44*/ 	.short	0x0100
        /*0b46*/ 	.byte	0x08
	.zero		1


	//   ....[22]....
        /*0b48*/ 	.word	0x00002360
        /*0b4c*/ 	.word	0x000000ff
        /*0b50*/ 	.word	0x00038800
        /*0b54*/ 	.short	0x010a
        /*0b56*/ 	.byte	0x06
	.zero		1


	//   ....[23]....
        /*0b58*/ 	.word	0x00002400
        /*0b5c*/ 	.word	0x00000000
        /*0b60*/ 	.word	0x00038830
        /*0b64*/ 	.short	0x010a
        /*0b66*/ 	.byte	0x3f
	.zero		1


	//   ....[24]....
        /*0b68*/ 	.word	0x00002470
        /*0b6c*/ 	.word	0x00000000
        /*0b70*/ 	.word	0x00038830
        /*0b74*/ 	.short	0x010a
        /*0b76*/ 	.byte	0x3f
	.zero		1


	//   ....[25]....
        /*0b78*/ 	.word	0x00005200
        /*0b7c*/ 	.word	0x00000000
        /*0b80*/ 	.word	0x00000000
        /*0b84*/ 	.short	0x0101
        /*0b86*/ 	.byte	0x3f
	.zero		1


	//   ....[26]....
        /*0b88*/ 	.word	0x000065d0
        /*0b8c*/ 	.word	0x000000ff
        /*0b90*/ 	.word	0x00038830
        /*0b94*/ 	.short	0x010a
        /*0b96*/ 	.byte	0x04
	.zero		1


	//   ....[27]....
        /*0b98*/ 	.word	0x00006620
        /*0b9c*/ 	.word	0x000000ff
        /*0ba0*/ 	.word	0x00038830
        /*0ba4*/ 	.short	0x010a
        /*0ba6*/ 	.byte	0x04
	.zero		1


	//   ....[28]....
        /*0ba8*/ 	.word	0x00008ad0
        /*0bac*/ 	.word	0x000000ff
        /*0bb0*/ 	.word	0x00038850
        /*0bb4*/ 	.short	0x010a
        /*0bb6*/ 	.byte	0x04
	.zero		1


	//   ....[29]....
        /*0bb8*/ 	.word	0x00008b10
        /*0bbc*/ 	.word	0x000000ff
        /*0bc0*/ 	.word	0x00038850
        /*0bc4*/ 	.short	0x010a
        /*0bc6*/ 	.byte	0x04
	.zero		1


	//   ....[30]....
        /*0bc8*/ 	.word	0x00009f60
        /*0bcc*/ 	.word	0x00000000
        /*0bd0*/ 	.word	0x00000000
        /*0bd4*/ 	.short	0x0101
        /*0bd6*/ 	.byte	0x3f
	.zero		1


	//   ....[31]....
        /*0bd8*/ 	.word	0x0000a090
        /*0bdc*/ 	.word	0x00000015
        /*0be0*/ 	.word	0x00000000
        /*0be4*/ 	.short	0x0101
        /*0be6*/ 	.byte	0x3f
	.zero		1


	//   ....[32]....
        /*0be8*/ 	.word	0x0000a830
        /*0bec*/ 	.word	0x000000ff
        /*0bf0*/ 	.word	0x00038830
        /*0bf4*/ 	.short	0x010a
        /*0bf6*/ 	.byte	0x04
	.zero		1


	//   ....[33]....
        /*0bf8*/ 	.word	0x0000a870
        /*0bfc*/ 	.word	0x000000ff
        /*0c00*/ 	.word	0x00038830
        /*0c04*/ 	.short	0x010a
        /*0c06*/ 	.byte	0x04
	.zero		1


	//   ....[34]....
        /*0c08*/ 	.word	0x0000cd30
        /*0c0c*/ 	.word	0x000000ff
        /*0c10*/ 	.word	0x00038850
        /*0c14*/ 	.short	0x010a
        /*0c16*/ 	.byte	0x04
	.zero		1


	//   ....[35]....
        /*0c18*/ 	.word	0x0000cd70
        /*0c1c*/ 	.word	0x000000ff
        /*0c20*/ 	.word	0x00038850
        /*0c24*/ 	.short	0x010a
        /*0c26*/ 	.byte	0x04
	.zero		1


	//   ....[36]....
        /*0c28*/ 	.word	0x0000db60
        /*0c2c*/ 	.word	0x0000009d
        /*0c30*/ 	.word	0x00000000
        /*0c34*/ 	.short	0x0101
        /*0c36*/ 	.byte	0x3f
	.zero		1


	//   ....[37]....
        /*0c38*/ 	.word	0x0000ddf0
        /*0c3c*/ 	.word	0x000000a4
        /*0c40*/ 	.word	0x00000000
        /*0c44*/ 	.short	0x0101
        /*0c46*/ 	.byte	0x3f
	.zero		1


	//   ....[38]....
        /*0c48*/ 	.word	0x0000ead0
        /*0c4c*/ 	.word	0x000000ff
        /*0c50*/ 	.word	0x00038850
        /*0c54*/ 	.short	0x010a
        /*0c56*/ 	.byte	0x08
	.zero		1


	//   ....[39]....
        /*0c58*/ 	.word	0x0000eb10
        /*0c5c*/ 	.word	0x000000ff
        /*0c60*/ 	.word	0x00038850
        /*0c64*/ 	.short	0x010a
        /*0c66*/ 	.byte	0x08
	.zero		1


	//   ....[40]....
        /*0c68*/ 	.word	0x0000efe0
        /*0c6c*/ 	.word	0x0000000b
        /*0c70*/ 	.word	0x00000000
        /*0c74*/ 	.short	0x0101
        /*0c76*/ 	.byte	0x3f
	.zero		1


	//   ....[41]....
        /*0c78*/ 	.word	0x00011560
        /*0c7c*/ 	.word	0x000000ff
        /*0c80*/ 	.word	0x00000000
        /*0c84*/ 	.short	0x0101
        /*0c86*/ 	.byte	0x08
	.zero		1


	//   ....[42]....
        /*0c88*/ 	.word	0x00011e40
        /*0c8c*/ 	.word	0x000000ff
        /*0c90*/ 	.word	0x00000000
        /*0c94*/ 	.short	0x0101
        /*0c96*/ 	.byte	0x08
	.zero		1


	//   ....[43]....
        /*0c98*/ 	.word	0x000168b0
        /*0c9c*/ 	.word	0x00000000
        /*0ca0*/ 	.word	0x00038840
        /*0ca4*/ 	.short	0x010a
        /*0ca6*/ 	.byte	0x3f
	.zero		1


	//   ....[44]....
        /*0ca8*/ 	.word	0x00017920
        /*0cac*/ 	.word	0x00000012
        /*0cb0*/ 	.word	0x00038800
        /*0cb4*/ 	.short	0x0107
        /*0cb6*/ 	.byte	0x3f
	.zero		1


	//   ....[45]....
        /*0cb8*/ 	.word	0x00017a30
        /*0cbc*/ 	.word	0x00000012
        /*0cc0*/ 	.word	0x00038800
        /*0cc4*/ 	.short	0x0101
        /*0cc6*/ 	.byte	0x3f
	.zero		1


	//   ....[46]....
        /*0cc8*/ 	.word	0x00017a50
        /*0ccc*/ 	.word	0x00000012
        /*0cd0*/ 	.word	0x00038820
        /*0cd4*/ 	.short	0x010a
        /*0cd6*/ 	.byte	0x3f
	.zero		1


	//   ....[47]....
        /*0cd8*/ 	.word	0x00017e20
        /*0cdc*/ 	.word	0x00000003
        /*0ce0*/ 	.word	0x00038840
        /*0ce4*/ 	.short	0x010a
        /*0ce6*/ 	.byte	0x3f
	.zero		1


	//   ....[48]....
        /*0ce8*/ 	.word	0x000183c0
        /*0cec*/ 	.word	0x00000003
        /*0cf0*/ 	.word	0x00000060
        /*0cf4*/ 	.short	0x010a
        /*0cf6*/ 	.byte	0x3f
	.zero		1


	//   ....[49]....
        /*0cf8*/ 	.word	0x00018c40
        /*0cfc*/ 	.word	0x00000003
        /*0d00*/ 	.word	0x00038840
        /*0d04*/ 	.short	0x010a
        /*0d06*/ 	.byte	0x3f
	.zero		1


	//   ....[50]....
        /*0d08*/ 	.word	0x000191e0
        /*0d0c*/ 	.word	0x00000002
        /*0d10*/ 	.word	0x00000060
        /*0d14*/ 	.short	0x010a
        /*0d16*/ 	.byte	0x3f
	.zero		1


	//   ....[51]....
        /*0d18*/ 	.word	0x000199a0
        /*0d1c*/ 	.word	0x00000002
        /*0d20*/ 	.word	0x00038840
        /*0d24*/ 	.short	0x010a
        /*0d26*/ 	.byte	0x3f
	.zero		1


	//   ....[52]....
        /*0d28*/ 	.word	0x00019f40
        /*0d2c*/ 	.word	0x00000002
        /*0d30*/ 	.word	0x00000060
        /*0d34*/ 	.short	0x010a
        /*0d36*/ 	.byte	0x3f
	.zero		1


	//   ....[53]....
        /*0d38*/ 	.word	0x0001a6b0
        /*0d3c*/ 	.word	0x00000000
        /*0d40*/ 	.word	0x00038860
        /*0d44*/ 	.short	0x010a
        /*0d46*/ 	.byte	0x3f
	.zero		1


	//   ....[54]....
        /*0d48*/ 	.word	0x0001bf00
        /*0d4c*/ 	.word	0x00000000
        /*0d50*/ 	.word	0x00038820
        /*0d54*/ 	.short	0x010a
        /*0d56*/ 	.byte	0x3f
	.zero		1


	//   ....[55]....
        /*0d58*/ 	.word	0x0001c110
        /*0d5c*/ 	.word	0x00000006
        /*0d60*/ 	.word	0x00000000
        /*0d64*/ 	.short	0x010a
        /*0d66*/ 	.byte	0x3f
	.zero		1


	//   ....[56]....
        /*0d68*/ 	.word	0x0001c140
        /*0d6c*/ 	.word	0x00000007
        /*0d70*/ 	.word	0x00000000
        /*0d74*/ 	.short	0x010a
        /*0d76*/ 	.byte	0x3f
	.zero		1


	//   ....[57]....
        /*0d78*/ 	.word	0x0001c1a0
        /*0d7c*/ 	.word	0x00000004
        /*0d80*/ 	.word	0x00000000
        /*0d84*/ 	.short	0x010a
        /*0d86*/ 	.byte	0x3f
	.zero		1


	//   ....[58]....
        /*0d88*/ 	.word	0x0001c1d0
        /*0d8c*/ 	.word	0x00000003
        /*0d90*/ 	.word	0x00000000
        /*0d94*/ 	.short	0x010a
        /*0d96*/ 	.byte	0x3f
	.zero		1


	//   ....[59]....
        /*0d98*/ 	.word	0x0001c250
        /*0d9c*/ 	.word	0x00000003
        /*0da0*/ 	.word	0x00038800
        /*0da4*/ 	.short	0x010a
        /*0da6*/ 	.byte	0x3f
	.zero		1


	//   ....[60]....
        /*0da8*/ 	.word	0x0001c2a0
        /*0dac*/ 	.word	0x00000000
        /*0db0*/ 	.word	0x00038830
        /*0db4*/ 	.short	0x010a
        /*0db6*/ 	.byte	0x3f
	.zero		1


	//   ....[61]....
        /*0db8*/ 	.word	0x0001c310
        /*0dbc*/ 	.word	0x00000098
        /*0dc0*/ 	.word	0x00038830
        /*0dc4*/ 	.short	0x010a
        /*0dc6*/ 	.byte	0x3f
	.zero		1


	//   ....[62]....
        /*0dc8*/ 	.word	0x0001c370
        /*0dcc*/ 	.word	0x00000002
        /*0dd0*/ 	.word	0x00038850
        /*0dd4*/ 	.short	0x010a
        /*0dd6*/ 	.byte	0x3f
	.zero		1


	//   ....[63]....
        /*0dd8*/ 	.word	0x0001c3d0
        /*0ddc*/ 	.word	0x00000004
        /*0de0*/ 	.word	0x00038830
        /*0de4*/ 	.short	0x010a
        /*0de6*/ 	.byte	0x3f
	.zero		1


	//   ....[64]....
        /*0de8*/ 	.word	0x0001c430
        /*0dec*/ 	.word	0x00000002
        /*0df0*/ 	.word	0x00038850
        /*0df4*/ 	.short	0x010a
        /*0df6*/ 	.byte	0x3f
	.zero		1


	//   ....[65]....
        /*0df8*/ 	.word	0x0001c490
        /*0dfc*/ 	.word	0x00000007
        /*0e00*/ 	.word	0x00038850
        /*0e04*/ 	.short	0x010a
        /*0e06*/ 	.byte	0x3f
	.zero		1


	//   ....[66]....
        /*0e08*/ 	.word	0x0001c630
        /*0e0c*/ 	.word	0x00000000
        /*0e10*/ 	.word	0x00038840
        /*0e14*/ 	.short	0x010a
        /*0e16*/ 	.byte	0x3f
	.zero		1


	//   ....[67]....
        /*0e18*/ 	.word	0x0001d2b0
        /*0e1c*/ 	.word	0x00000012
        /*0e20*/ 	.word	0x00038820
        /*0e24*/ 	.short	0x010a
        /*0e26*/ 	.byte	0x3f
	.zero		1


	//   ....[68]....
        /*0e28*/ 	.word	0x0001d300
        /*0e2c*/ 	.word	0x00000003
        /*0e30*/ 	.word	0x00038840
        /*0e34*/ 	.short	0x010a
        /*0e36*/ 	.byte	0x3f
	.zero		1


	//   ....[69]....
        /*0e38*/ 	.word	0x0001d350
        /*0e3c*/ 	.word	0x00000003
        /*0e40*/ 	.word	0x00000060
        /*0e44*/ 	.short	0x010a
        /*0e46*/ 	.byte	0x3f
	.zero		1


	//   ....[70]....
        /*0e48*/ 	.word	0x0001d3a0
        /*0e4c*/ 	.word	0x00000003
        /*0e50*/ 	.word	0x00038840
        /*0e54*/ 	.short	0x010a
        /*0e56*/ 	.byte	0x3f
	.zero		1


	//   ....[71]....
        /*0e58*/ 	.word	0x0001d3f0
        /*0e5c*/ 	.word	0x00000002
        /*0e60*/ 	.word	0x00000060
        /*0e64*/ 	.short	0x010a
        /*0e66*/ 	.byte	0x3f
	.zero		1


	//   ....[72]....
        /*0e68*/ 	.word	0x0001d440
        /*0e6c*/ 	.word	0x00000002
        /*0e70*/ 	.word	0x00038840
        /*0e74*/ 	.short	0x010a
        /*0e76*/ 	.byte	0x3f
	.zero		1


	//   ....[73]....
        /*0e78*/ 	.word	0x0001d490
        /*0e7c*/ 	.word	0x00000002
        /*0e80*/ 	.word	0x00000060
        /*0e84*/ 	.short	0x010a
        /*0e86*/ 	.byte	0x3f
	.zero		1


	//   ....[74]....
        /*0e88*/ 	.word	0x0001d4e0
        /*0e8c*/ 	.word	0x00000000
        /*0e90*/ 	.word	0x00038860
        /*0e94*/ 	.short	0x010a
        /*0e96*/ 	.byte	0x3f
	.zero		1


	//   ....[75]....
        /*0e98*/ 	.word	0x0001e060
        /*0e9c*/ 	.word	0x00000000
        /*0ea0*/ 	.word	0x00038820
        /*0ea4*/ 	.short	0x010a
        /*0ea6*/ 	.byte	0x3f
	.zero		1


	//   ....[76]....
        /*0ea8*/ 	.word	0x0001e200
        /*0eac*/ 	.word	0x00000006
        /*0eb0*/ 	.word	0x00000000
        /*0eb4*/ 	.short	0x010a
        /*0eb6*/ 	.byte	0x3f
	.zero		1


	//   ....[77]....
        /*0eb8*/ 	.word	0x0001e250
        /*0ebc*/ 	.word	0x00000007
        /*0ec0*/ 	.word	0x00000000
        /*0ec4*/ 	.short	0x010a
        /*0ec6*/ 	.byte	0x3f
	.zero		1


	//   ....[78]....
        /*0ec8*/ 	.word	0x0001e2a0
        /*0ecc*/ 	.word	0x00000004
        /*0ed0*/ 	.word	0x00000000
        /*0ed4*/ 	.short	0x010a
        /*0ed6*/ 	.byte	0x3f
	.zero		1


	//----- nvinfo : EIATTR_NUM_MBARRIERS
	.align		4
.L_299:
        /*0ed8*/ 	.byte	0x03, 0x38
        /*0eda*/ 	.short	0x0016


	//----- nvinfo : EIATTR_EXIT_INSTR_OFFSETS
	.align		4
        /*0edc*/ 	.byte	0x04, 0x1c
        /*0ede*/ 	.short	(.L_301 - .L_300)


	//   ....[0]....
.L_300:
        /*0ee0*/ 	.word	0x00000a50


	//   ....[1]....
        /*0ee4*/ 	.word	0x00014440


	//   ....[2]....
        /*0ee8*/ 	.word	0x0001c220


	//----- nvinfo : EIATTR_MAX_THREADS
	.align		4
.L_301:
        /*0eec*/ 	.byte	0x04, 0x05
        /*0eee*/ 	.short	(.L_303 - .L_302)
.L_302:
        /*0ef0*/ 	.word	0x00000180
        /*0ef4*/ 	.word	0x00000001
        /*0ef8*/ 	.word	0x00000001


	//----- nvinfo : EIATTR_CRS_STACK_SIZE
	.align		4
.L_303:
        /*0efc*/ 	.byte	0x04, 0x1e
        /*0efe*/ 	.short	(.L_305 - .L_304)
.L_304:
        /*0f00*/ 	.word	0x00000000


	//----- nvinfo : EIATTR_CBANK_PARAM_SIZE
	.align		4
.L_305:
        /*0f04*/ 	.byte	0x03, 0x19
        /*0f06*/ 	.short	0x0af0


	//----- nvinfo : EIATTR_PARAM_CBANK
	.align		4
        /*0f08*/ 	.byte	0x04, 0x0a
        /*0f0a*/ 	.short	(.L_307 - .L_306)
	.align		4
.L_306:
        /*0f0c*/ 	.word	index@(.nv.constant0._ZN7cutlass13device_kernelIN5flash11enable_sm90INS1_16FlashAttnFwdSm90INS1_25CollectiveMainloopFwdSm90ILi2EN4cute5tupleIJNS5_1CILi1EEES8_S8_EEENS6_IJNS7_ILi128EEENS7_ILi80EEENS7_ILi256EEEEEELi256ENS_6half_tEfNS_4arch4Sm90ELb1ELb0ELb1ELb1ELb0ELb0ELb0ELb1ELb1ELb1ELb1ELb0EEENS1_21CollectiveEpilogueFwdINS6_IJSA_SC_SB_EEES9_SE_SG_Li256ELb1ELb1ELb1ELb0EEENS1_36VarlenDynamicPersistentTileSchedulerILi128ELi80ELi256ELi128ELb1ELb1ELb1ELb1ELb1ELb1EEEEEEEEEvNT_6ParamsE)
        /*0f10*/ 	.short	0x0210
        /*0f12*/ 	.short	0x0af0


	//----- nvinfo : EIATTR_SW_WAR
	.align		4
.L_307:
        /*0f14*/ 	.byte	0x04, 0x36
        /*0f16*/ 	.short	(.L_309 - .L_308)
.L_308:
        /*0f18*/ 	.word	0x00000008
.L_309:


//--------------------- .nv.info._ZN7cutlass13device_kernelIN5flash11enable_sm90INS1_16FlashAttnFwdSm90INS1_25CollectiveMainloopFwdSm90ILi2EN4cute5tupleIJNS5_1CILi1EEES8_S8_EEENS6_IJNS7_ILi128EEENS7_ILi80EEENS7_ILi256EEEEEELi256ENS_6half_tEfNS_4arch4Sm90ELb1ELb0ELb1ELb1ELb0ELb1ELb0ELb1ELb1ELb1ELb1ELb0EEENS1_21CollectiveEpilogueFwdINS6_IJSA_SC_SB_EEES9_SE_SG_Li256ELb1ELb1ELb1ELb0EEENS1_36VarlenDynamicPersistentTileSchedulerILi128ELi80ELi256ELi128ELb1ELb1ELb1ELb1ELb1ELb1EEEEEEEEEvNT_6ParamsE --------------------------
	.section	.nv.info._ZN7cutlass13device_kernelIN5flash11enable_sm90INS1_16FlashAttnFwdSm90INS1_25CollectiveMainloopFwdSm90ILi2EN4cute5tupleIJNS5_1CILi1EEES8_S8_EEENS6_IJNS7_ILi128EEENS7_ILi80EEENS7_ILi256EEEEEELi256ENS_6half_tEfNS_4arch4Sm90ELb1ELb0ELb1ELb1ELb0ELb1ELb0ELb1ELb1ELb1ELb1ELb0EEENS1_21CollectiveEpilogueFwdINS6_IJSA_SC_SB_EEES9_SE_SG_Li256ELb1ELb1ELb1ELb0EEENS1_36VarlenDynamicPersistentTileSchedulerILi128ELi80ELi256ELi128ELb1ELb1ELb1ELb1ELb1ELb1EEEEEEEEEvNT_6ParamsE,"",@"SHT_CUDA_INFO"
	.sectionflags	@""
	.align	4


	//----- nvinfo : EIATTR_CUDA_API_VERSION
	.align		4
        /*0000*/ 	.byte	0x04, 0x37
        /*0002*/ 	.short	(.L_311 - .L_310)
.L_310:
        /*0004*/ 	.word	0x00000082


	//----- nvinfo : EIATTR_KPARAM_INFO
	.align		4
.L_311:
        /*0008*/ 	.byte	0x04, 0x17
        /*000a*/ 	.short	(.L_313 - .L_312)
.L_312:
        /*000c*/ 	.word	0x00000000
        /*0010*/ 	.short	0x0000
        /*0012*/ 	.short	0x0070
        /*0014*/ 	.byte	0x00, 0xf0, 0x01, 0x2a


	//----- nvinfo : EIATTR_SPARSE_MMA_MASK
	.align		4
.L_313:
        /*0018*/ 	.byte	0x03, 0x50
        /*001a*/ 	.short	0x0000


	//----- nvinfo : EIATTR_MAXREG_COUNT
	.align		4
        /*001c*/ 	.byte	0x03, 0x1b
        /*001e*/ 	.short	0x00a8


	//----- nvinfo : EIATTR_NUM_BARRIERS
	.align		4
        /*0020*/ 	.byte	0x02, 0x4c
        /*0022*/ 	.byte	0x10
	.zero		1


	//----- nvinfo : EIATTR_EXTERNS
	.align		4
        /*0024*/ 	.byte	0x04, 0x0f
        /*0026*/ 	.short	(.L_315 - .L_314)


	//   ....[0]....
	.align		4
.L_314:
        /*0028*/ 	.word	index@(__assertfail)


	//----- nvinfo : EIATTR_ANNOTATIONS
	.align		4
.L_315:
        /*002c*/ 	.byte	0x04, 0x55
        /*002e*/ 	.short	(.L_317 - .L_316)


	//   ....[0]....
.L_316:
        /* <DEDUP_REMOVED lines=150> */


	//----- nvinfo : EIATTR_MERCURY_ISA_VERSION
	.align		4
.L_317:
        /*0980*/ 	.byte	0x03, 0x5f
        /*0982*/ 	.short	0x0101


	//----- nvinfo : EIATTR_UNUSED_LOAD_BYTE_OFFSET
	.align		4
        /*0984*/ 	.byte	0x04, 0x44
        /*0986*/ 	.short	(.L_319 - .L_318)


	//   ....[0]....
.L_318:
        /*0988*/ 	.word	0x00000aa0
        /*098c*/ 	.word	0x0000fff0


	//   ....[1]....
        /*0990*/ 	.word	0x00025ab0
        /*0994*/ 	.word	0x0000fff0


	//----- nvinfo : EIATTR_INT_WARP_WIDE_INSTR_OFFSETS
	.align		4
.L_319:
        /*0998*/ 	.byte	0x04, 0x31
        /*099a*/ 	.short	(.L_321 - .L_320)


	//   ....[0]....
.L_320:
        /*099c*/ 	.word	0x00000190


	//   ....[1]....
        /*09a0*/ 	.word	0x000001d0


	//   ....[2]....
        /*09a4*/ 	.word	0x00000240


	//   ....[3]....
        /*09a8*/ 	.word	0x0002de50


	//   ....[4]....
        /*09ac*/ 	.word	0x0002def0


	//   ....[5]....
        /*09b0*/ 	.word	0x00032380


	//   ....[6]....
        /*09b4*/ 	.word	0x000323f0


	//----- nvinfo : EIATTR_COOP_GROUP_MASK_REGIDS
	.align		4
.L_321:
        /*09b8*/ 	.byte	0x04, 0x29
        /*09ba*/ 	.short	(.L_323 - .L_322)


	//   ....[0]....
.L_322:
        /*09bc*/ 	.word	0xffffffff


	//   ....[1]....
        /*09c0*/ 	.word	0xffffffff


	//   ....[2]....
        /*09c4*/ 	.word	0xffffffff


	//   ....[3]....
        /*09c8*/ 	.word	0xffffffff


	//   ....[4]....
        /*09cc*/ 	.word	0xffffffff


	//   ....[5]....
        /*09d0*/ 	.word	0xffffffff


	//   ....[6]....
        /*09d4*/ 	.word	0xffffffff


	//   ....[7]....
        /*09d8*/ 	.word	0xffffffff


	//   ....[8]....
        /*09dc*/ 	.word	0xffffffff


	//   ....[9]....
        /*09e0*/ 	.word	0xffffffff


	//   ....[10]....
        /*09e4*/ 	.word	0xffffffff


	//   ....[11]....
        /*09e8*/ 	.word	0xffffffff


	//   ....[12]....
        /*09ec*/ 	.word	0xffffffff


	//   ....[13]....
        /*09f0*/ 	.word	0xffffffff


	//   ....[14]....
        /*09f4*/ 	.word	0xffffffff


	//   ....[15]....
        /*09f8*/ 	.word	0xffffffff


	//   ....[16]....
        /*09fc*/ 	.word	0xffffffff


	//   ....[17]....
        /*0a00*/ 	.word	0xffffffff


	//   ....[18]....
        /*0a04*/ 	.word	0xffffffff


	//   ....[19]....
        /*0a08*/ 	.word	0xffffffff


	//   ....[20]....
        /*0a0c*/ 	.word	0xffffffff


	//   ....[21]....
        /*0a10*/ 	.word	0xffffffff


	//   ....[22]....
        /*0a14*/ 	.word	0xffffffff


	//   ....[23]....
        /*0a18*/ 	.word	0xffffffff


	//   ....[24]....
        /*0a1c*/ 	.word	0xffffffff


	//   ....[25]....
        /*0a20*/ 	.word	0xffffffff


	//   ....[26]....
        /*0a24*/ 	.word	0xffffffff


	//   ....[27]....
        /*0a28*/ 	.word	0xffffffff


	//   ....[28]....
        /*0a2c*/ 	.word	0xffffffff


	//   ....[29]....
        /*0a30*/ 	.word	0xffffffff


	//   ....[30]....
        /*0a34*/ 	.word	0xffffffff


	//   ....[31]....
        /*0a38*/ 	.word	0xffffffff


	//   ....[32]....
        /*0a3c*/ 	.word	0xffffffff


	//   ....[33]....
        /*0a40*/ 	.word	0xffffffff


	//   ....[34]....
        /*0a44*/ 	.word	0xffffffff


	//   ....[35]....
        /*0a48*/ 	.word	0xffffffff


	//   ....[36]....
        /*0a4c*/ 	.word	0xffffffff


	//   ....[37]....
        /*0a50*/ 	.word	0xffffffff


	//   ....[38]....
        /*0a54*/ 	.word	0xffffffff


	//   ....[39]....
        /*0a58*/ 	.word	0xffffffff


	//   ....[40]....
        /*0a5c*/ 	.word	0xffffffff


	//   ....[41]....
        /*0a60*/ 	.word	0xffffffff


	//   ....[42]....
        /*0a64*/ 	.word	0xffffffff


	//   ....[43]....
        /*0a68*/ 	.word	0xffffffff


	//   ....[44]....
        /*0a6c*/ 	.word	0xffffffff


	//   ....[45]....
        /*0a70*/ 	.word	0xffffffff


	//   ....[46]....
        /*0a74*/ 	.word	0xffffffff


	//   ....[47]....
        /*0a78*/ 	.word	0xffffffff


	//   ....[48]....
        /*0a7c*/ 	.word	0xffffffff


	//   ....[49]....
        /*0a80*/ 	.word	0xffffffff


	//   ....[50]....
        /*0a84*/ 	.word	0xffffffff


	//   ....[51]....
        /*0a88*/ 	.word	0xffffffff


	//   ....[52]....
        /*0a8c*/ 	.word	0xffffffff


	//   ....[53]....
        /*0a90*/ 	.word	0xffffffff


	//   ....[54]....
        /*0a94*/ 	.word	0xffffffff


	//   ....[55]....
        /*0a98*/ 	.word	0xffffffff


	//   ....[56]....
        /*0a9c*/ 	.word	0xffffffff


	//   ....[57]....
        /*0aa0*/ 	.word	0xffffffff


	//   ....[58]....
        /*0aa4*/ 	.word	0xffffffff


	//   ....[59]....
        /*0aa8*/ 	.word	0xffffffff


	//   ....[60]....
        /*0aac*/ 	.word	0xffffffff


	//   ....[61]....
        /*0ab0*/ 	.word	0xffffffff


	//   ....[62]....
        /*0ab4*/ 	.word	0xffffffff


	//   ....[63]....
        /*0ab8*/ 	.word	0xffffffff


	//   ....[64]....
        /*0abc*/ 	.word	0xffffffff


	//   ....[65]....
        /*0ac0*/ 	.word	0xffffffff


	//   ....[66]....
        /*0ac4*/ 	.word	0xffffffff


	//   ....[67]....
        /*0ac8*/ 	.word	0xffffffff


	//   ....[68]....
        /*0acc*/ 	.word	0xffffffff


	//   ....[69]....
        /*0ad0*/ 	.word	0xffffffff


	//   ....[70]....
        /*0ad4*/ 	.word	0xffffffff


	//   ....[71]....
        /*0ad8*/ 	.word	0xffffffff


	//   ....[72]....
        /*0adc*/ 	.word	0xffffffff


	//   ....[73]....
        /*0ae0*/ 	.word	0xffffffff


	//   ....[74]....
        /*0ae4*/ 	.word	0xffffffff


	//   ....[75]....
        /*0ae8*/ 	.word	0xffffffff


	//   ....[76]....
        /*0aec*/ 	.word	0xffffffff


	//   ....[77]....
        /*0af0*/ 	.word	0xffffffff


	//   ....[78]....
        /*0af4*/ 	.word	0xffffffff


	//   ....[79]....
        /*0af8*/ 	.word	0xffffffff


	//   ....[80]....
        /*0afc*/ 	.word	0xffffffff


	//   ....[81]....
        /*0b00*/ 	.word	0xffffffff


	//   ....[82]....
        /*0b04*/ 	.word	0xffffffff


	//   ....[83]....
        /*0b08*/ 	.word	0xffffffff


	//   ....[84]....
        /*0b0c*/ 	.word	0xffffffff


	//   ....[85]....
        /*0b10*/ 	.word	0xffffffff


	//   ....[86]....
        /*0b14*/ 	.word	0xffffffff


	//   ....[87]....
        /*0b18*/ 	.word	0xffffffff


	//   ....[88]....
        /*0b1c*/ 	.word	0xffffffff


	//   ....[89]....
        /*0b20*/ 	.word	0xffffffff


	//   ....[90]....
        /*0b24*/ 	.word	0xffffffff


	//   ....[91]....
        /*0b28*/ 	.word	0xffffffff


	//   ....[92]....
        /*0b2c*/ 	.word	0xffffffff


	//   ....[93]....
        /*0b30*/ 	.word	0xffffffff


	//   ....[94]....
        /*0b34*/ 	.word	0xffffffff


	//   ....[95]....
        /*0b38*/ 	.word	0xffffffff


	//   ....[96]....
        /*0b3c*/ 	.word	0xffffffff


	//   ....[97]....
        /*0b40*/ 	.word	0xffffffff


	//   ....[98]....
        /*0b44*/ 	.word	0xffffffff


	//   ....[99]....
        /*0b48*/ 	.word	0xffffffff


	//   ....[100]....
        /*0b4c*/ 	.word	0xffffffff


	//   ....[101]....
        /*0b50*/ 	.word	0xffffffff


	//   ....[102]....
        /*0b54*/ 	.word	0xffffffff


	//   ....[103]....
        /*0b58*/ 	.word	0xffffffff


	//   ....[104]....
        /*0b5c*/ 	.word	0xffffffff


	//   ....[105]....
        /*0b60*/ 	.word	0xffffffff


	//   ....[106]....
        /*0b64*/ 	.word	0xffffffff


	//   ....[107]....
        /*0b68*/ 	.word	0xffffffff


	//   ....[108]....
        /*0b6c*/ 	.word	0xffffffff


	//   ....[109]....
        /*0b70*/ 	.word	0xffffffff


	//   ....[110]....
        /*0b74*/ 	.word	0xffffffff


	//   ....[111]....
        /*0b78*/ 	.word	0xffffffff


	//   ....[112]....
        /*0b7c*/ 	.word	0xffffffff


	//   ....[113]....
        /*0b80*/ 	.word	0xffffffff


	//   ....[114]....
        /*0b84*/ 	.word	0xffffffff


	//   ....[115]....
        /*0b88*/ 	.word	0xffffffff


	//   ....[116]....
        /*0b8c*/ 	.word	0xffffffff


	//   ....[117]....
        /*0b90*/ 	.word	0xffffffff


	//   ....[118]....
        /*0b94*/ 	.word	0xffffffff


	//   ....[119]....
        /*0b98*/ 	.word	0xffffffff


	//   ....[120]....
        /*0b9c*/ 	.word	0xffffffff


	//   ....[121]....
        /*0ba0*/ 	.word	0xffffffff


	//   ....[122]....
        /*0ba4*/ 	.word	0xffffffff


	//   ....[123]....
        /*0ba8*/ 	.word	0xffffffff


	//   ....[124]....
        /*0bac*/ 	.word	0xffffffff


	//   ....[125]....
        /*0bb0*/ 	.word	0xffffffff


	//   ....[126]....
        /*0bb4*/ 	.word	0xffffffff


	//   ....[127]....
        /*0bb8*/ 	.word	0xffffffff


	//   ....[128]....
        /*0bbc*/ 	.word	0xffffffff


	//   ....[129]....
        /*0bc0*/ 	.word	0xffffffff


	//   ....[130]....
        /*0bc4*/ 	.word	0xffffffff


	//   ....[131]....
        /*0bc8*/ 	.word	0xffffffff


	//   ....[132]....
        /*0bcc*/ 	.word	0xffffffff


	//   ....[133]....
        /*0bd0*/ 	.word	0xffffffff


	//   ....[134]....
        /*0bd4*/ 	.word	0xffffffff


	//   ....[135]....
        /*0bd8*/ 	.word	0xffffffff


	//   ....[136]....
        /*0bdc*/ 	.word	0xffffffff


	//   ....[137]....
        /*0be0*/ 	.word	0xffffffff


	//   ....[138]....
        /*0be4*/ 	.word	0x0500000f


	//   ....[139]....
        /*0be8*/ 	.word	0x0500000f


	//   ....[140]....
        /*0bec*/ 	.word	0x0500000f


	//   ....[141]....
        /*0bf0*/ 	.word	0x0500000f


	//   ....[142]....
        /*0bf4*/ 	.word	0x0500000f


	//   ....[143]....
        /*0bf8*/ 	.word	0x0500000f


	//   ....[144]....
        /*0bfc*/ 	.word	0x0500000f


	//   ....[145]....
        /*0c00*/ 	.word	0x0500000f


	//   ....[146]....
        /*0c04*/ 	.word	0x0500000f


	//   ....[147]....
        /*0c08*/ 	.word	0x0500000f


	//   ....[148]....
        /*0c0c*/ 	.word	0x0500000f


	//   ....[149]....
        /*0c10*/ 	.word	0x0500000f


	//   ....[150]....
        /*0c14*/ 	.word	0x0500000f


	//   ....[151]....
        /*0c18*/ 	.word	0x0500000f


	//   ....[152]....
        /*0c1c*/ 	.word	0x0500000f


	//   ....[153]....
        /*0c20*/ 	.word	0x0500000f


	//   ....[154]....
        /*0c24*/ 	.word	0x0500000f


	//   ....[155]....
        /*0c28*/ 	.word	0x0500000f


	//   ....[156]....
        /*0c2c*/ 	.word	0x0500000f


	//   ....[157]....
        /*0c30*/ 	.word	0x0500000f


	//   ....[158]....
        /*0c34*/ 	.word	0x0500000f


	//   ....[159]....
        /*0c38*/ 	.word	0x0500000f


	//   ....[160]....
        /*0c3c*/ 	.word	0x0500000f


	//   ....[161]....
        /*0c40*/ 	.word	0x0500000f


	//   ....[162]....
        /*0c44*/ 	.word	0x0500000f


	//   ....[163]....
        /*0c48*/ 	.word	0x0500000f


	//   ....[164]....
        /*0c4c*/ 	.word	0x0500000f


	//   ....[165]....
        /*0c50*/ 	.word	0x0500000f


	//   ....[166]....
        /*0c54*/ 	.word	0x0500000f


	//   ....[167]....
        /*0c58*/ 	.word	0x0500000f


	//   ....[168]....
        /*0c5c*/ 	.word	0x0500000f


	//   ....[169]....
        /*0c60*/ 	.word	0x0500000f


	//   ....[170]....
        /*0c64*/ 	.word	0x0500000f


	//   ....[171]....
        /*0c68*/ 	.word	0x0500000f


	//   ....[172]....
        /*0c6c*/ 	.word	0x0500000f


	//   ....[173]....
        /*0c70*/ 	.word	0x0500000f


	//   ....[174]....
        /*0c74*/ 	.word	0x0500000f


	//   ....[175]....
        /*0c78*/ 	.word	0x0500000f


	//   ....[176]....
        /*0c7c*/ 	.word	0x0500000f


	//   ....[177]....
        /*0c80*/ 	.word	0x0500000f


	//   ....[178]....
        /*0c84*/ 	.word	0x0500000f


	//   ....[179]....
        /*0c88*/ 	.word	0x0500000f


	//   ....[180]....
        /*0c8c*/ 	.word	0x0500000f


	//   ....[181]....
        /*0c90*/ 	.word	0x0500000f


	//   ....[182]....
        /*0c94*/ 	.word	0x0500000f


	//   ....[183]....
        /*0c98*/ 	.word	0x0500000f


	//   ....[184]....
        /*0c9c*/ 	.word	0x0500000f


	//   ....[185]....
        /*0ca0*/ 	.word	0x0500000f


	//   ....[186]....
        /*0ca4*/ 	.word	0x0500000f


	//   ....[187]....
        /*0ca8*/ 	.word	0x0500000f


	//   ....[188]....
        /*0cac*/ 	.word	0x0500000f


	//   ....[189]....
        /*0cb0*/ 	.word	0x0500000f


	//   ....[190]....
        /*0cb4*/ 	.word	0x0500000f


	//   ....[191]....
        /*0cb8*/ 	.word	0x0500000f


	//   ....[192]....
        /*0cbc*/ 	.word	0x0500000f


	//   ....[193]....
        /*0cc0*/ 	.word	0x0500000f


	//   ....[194]....
        /*0cc4*/ 	.word	0x0500000f


	//   ....[195]....
        /*0cc8*/ 	.word	0x0500000f


	//   ....[196]....
        /*0ccc*/ 	.word	0x0500000f


	//   ....[197]....
        /*0cd0*/ 	.word	0x0500000f


	//   ....[198]....
        /*0cd4*/ 	.word	0x0500000f


	//   ....[199]....
        /*0cd8*/ 	.word	0x0500000f


	//   ....[200]....
        /*0cdc*/ 	.word	0x0500000f


	//   ....[201]....
        /*0ce0*/ 	.word	0x0500000f


	//   ....[202]....
        /*0ce4*/ 	.word	0x0500000f


	//   ....[203]....
        /*0ce8*/ 	.word	0x0500000f


	//   ....[204]....
        /*0cec*/ 	.word	0x0500000f


	//   ....[205]....
        /*0cf0*/ 	.word	0x0500000f


	//   ....[206]....
        /*0cf4*/ 	.word	0x0500000f


	//----- nvinfo : EIATTR_COOP_GROUP_INSTR_OFFSETS
	.align		4
.L_323:
        /*0cf8*/ 	.byte	0x04, 0x28
        /*0cfa*/ 	.short	(.L_325 - .L_324)


	//   ....[0]....
.L_324:
        /*0cfc*/ 	.word	0x00000060


	//   ....[1]....
        /*0d00*/ 	.word	0x000001a0


	//   ....[2]....
        /*0d04*/ 	.word	0x000001f0


	//   ....[3]....
        /*0d08*/ 	.word	0x00000420


	//   ....[4]....
        /*0d0c*/ 	.word	0x00000580


	//   ....[5]....
        /*0d10*/ 	.word	0x000006a0


	//   ....[6]....
        /*0d14*/ 	.word	0x00000800


	//   ....[7]....
        /*0d18*/ 	.word	0x0000bcd0


	//   ....[8]....
        /*0d1c*/ 	.word	0x0000c3b0


	//   ....[9]....
        /*0d20*/ 	.word	0x0000c3c0


	//   ....[10]....
        /*0d24*/ 	.word	0x0000c3d0


	//   ....[11]....
        /*0d28*/ 	.word	0x0000c3e0


	//   ....[12]....
        /*0d2c*/ 	.word	0x0000ca00


	//   ....[13]....
        /*0d30*/ 	.word	0x0000ca10


	//   ....[14]....
        /*0d34*/ 	.word	0x0000ca20


	//   ....[15]....
        /*0d38*/ 	.word	0x0000ca30


	//   ....[16]....
        /*0d3c*/ 	.word	0x0000cfb0


	//   ....[17]....
        /*0d40*/ 	.word	0x0000cfc0


	//   ....[18]....
        /*0d44*/ 	.word	0x0000cfd0


	//   ....[19]....
        /*0d48*/ 	.word	0x0000cfe0


	//   ....[20]....
        /*0d4c*/ 	.word	0x0000d580


	//   ....[21]....
        /*0d50*/ 	.word	0x0000d590


	//   ....[22]....
        /*0d54*/ 	.word	0x0000d5a0


	//   ....[23]....
        /*0d58*/ 	.word	0x0000d5b0


	//   ....[24]....
        /*0d5c*/ 	.word	0x00010c50


	//   ....[25]....
        /*0d60*/ 	.word	0x00010c60


	//   ....[26]....
        /*0d64*/ 	.word	0x00010c70


	//   ....[27]....
        /*0d68*/ 	.word	0x00010c80


	//   ....[28]....
        /*0d6c*/ 	.word	0x00011140


	//   ....[29]....
        /*0d70*/ 	.word	0x00011150


	//   ....[30]....
        /*0d74*/ 	.word	0x00011160


	//   ....[31]....
        /*0d78*/ 	.word	0x00011170


	//   ....[32]....
        /*0d7c*/ 	.word	0x000115d0


	//   ....[33]....
        /*0d80*/ 	.word	0x000115e0


	//   ....[34]....
        /*0d84*/ 	.word	0x000115f0


	//   ....[35]....
        /*0d88*/ 	.word	0x00011600


	//   ....[36]....
        /*0d8c*/ 	.word	0x00011a70


	//   ....[37]....
        /*0d90*/ 	.word	0x00011a80


	//   ....[38]....
        /*0d94*/ 	.word	0x00011a90


	//   ....[39]....
        /*0d98*/ 	.word	0x00011aa0


	//   ....[40]....
        /*0d9c*/ 	.word	0x00018a00


	//   ....[41]....
        /*0da0*/ 	.word	0x00019100


	//   ....[42]....
        /*0da4*/ 	.word	0x000191c0


	//   ....[43]....
        /*0da8*/ 	.word	0x000192f0


	//   ....[44]....
        /*0dac*/ 	.word	0x000198f0


	//   ....[45]....
        /*0db0*/ 	.word	0x000199c0


	//   ....[46]....
        /*0db4*/ 	.word	0x0001e0e0


	//   ....[47]....
        /*0db8*/ 	.word	0x0001e480


	//   ....[48]....
        /*0dbc*/ 	.word	0x0001e7d0


	//   ....[49]....
        /*0dc0*/ 	.word	0x0001e920


	//   ....[50]....
        /*0dc4*/ 	.word	0x0001edf0


	//   ....[51]....
        /*0dc8*/ 	.word	0x0001ee50


	//   ....[52]....
        /*0dcc*/ 	.word	0x000238c0


	//   ....[53]....
        /*0dd0*/ 	.word	0x000238e0


	//   ....[54]....
        /*0dd4*/ 	.word	0x00023bd0


	//   ....[55]....
        /*0dd8*/ 	.word	0x00023c90


	//   ....[56]....
        /*0ddc*/ 	.word	0x00024dd0


	//   ....[57]....
        /*0de0*/ 	.word	0x00024ee0


	//   ....[58]....
        /*0de4*/ 	.word	0x000250e0


	//   ....[59]....
        /*0de8*/ 	.word	0x00025100


	//   ....[60]....
        /*0dec*/ 	.word	0x00026b70


	//   ....[61]....
        /*0df0*/ 	.word	0x00026b80


	//   ....[62]....
        /*0df4*/ 	.word	0x00026b90


	//   ....[63]....
        /*0df8*/ 	.word	0x00026ba0


	//   ....[64]....
        /*0dfc*/ 	.word	0x000275e0


	//   ....[65]....
        /*0e00*/ 	.word	0x00027600


	//   ....[66]....
        /*0e04*/ 	.word	0x00027760


	//   ....[67]....
        /*0e08*/ 	.word	0x00027780


	//   ....[68]....
        /*0e0c*/ 	.word	0x000278d0


	//   ....[69]....
        /*0e10*/ 	.word	0x000278f0


	//   ....[70]....
        /*0e14*/ 	.word	0x00027a50


	//   ....[71]....
        /*0e18*/ 	.word	0x00027a70


	//   ....[72]....
        /*0e1c*/ 	.word	0x00028220


	//   ....[73]....
        /*0e20*/ 	.word	0x000282c0


	//   ....[74]....
        /*0e24*/ 	.word	0x00028cd0


	//   ....[75]....
        /*0e28*/ 	.word	0x00028ce0


	//   ....[76]....
        /*0e2c*/ 	.word	0x00029e00


	//   ....[77]....
        /*0e30*/ 	.word	0x00029e20


	//   ....[78]....
        /*0e34*/ 	.word	0x00029f70


	//   ....[79]....
        /*0e38*/ 	.word	0x00029f90


	//   ....[80]....
        /*0e3c*/ 	.word	0x0002a0e0


	//   ....[81]....
        /*0e40*/ 	.word	0x0002a100


	//   ....[82]....
        /*0e44*/ 	.word	0x0002a260


	//   ....[83]....
        /*0e48*/ 	.word	0x0002a280


	//   ....[84]....
        /*0e4c*/ 	.word	0x0002a460


	//   ....[85]....
        /*0e50*/ 	.word	0x0002a6a0


	//   ....[86]....
        /*0e54*/ 	.word	0x0002a6d0


	//   ....[87]....
        /*0e58*/ 	.word	0x0002a700


	//   ....[88]....
        /*0e5c*/ 	.word	0x0002a730


	//   ....[89]....
        /*0e60*/ 	.word	0x0002a760


	//   ....[90]....
        /*0e64*/ 	.word	0x0002a790


	//   ....[91]....
        /*0e68*/ 	.word	0x0002a940


	//   ....[92]....
        /*0e6c*/ 	.word	0x0002a970


	//   ....[93]....
        /*0e70*/ 	.word	0x0002a9a0


	//   ....[94]....
        /*0e74*/ 	.word	0x0002a9d0


	//   ....[95]....
        /*0e78*/ 	.word	0x0002aa00


	//   ....[96]....
        /*0e7c*/ 	.word	0x0002aa30


	//   ....[97]....
        /*0e80*/ 	.word	0x0002aad0


	//   ....[98]....
        /*0e84*/ 	.word	0x0002ab00


	//   ....[99]....
        /*0e88*/ 	.word	0x0002ab10


	//   ....[100]....
        /*0e8c*/ 	.word	0x0002ab40


	//   ....[101]....
        /*0e90*/ 	.word	0x0002c1c0


	//   ....[102]....
        /*0e94*/ 	.word	0x0002e450


	//   ....[103]....
        /*0e98*/ 	.word	0x0002f0f0


	//   ....[104]....
        /*0e9c*/ 	.word	0x0002f110


	//   ....[105]....
        /*0ea0*/ 	.word	0x0002f1f0


	//   ....[106]....
        /*0ea4*/ 	.word	0x0002f200


	//   ....[107]....
        /*0ea8*/ 	.word	0x0002f2b0


	//   ....[108]....
        /*0eac*/ 	.word	0x0002f2c0


	//   ....[109]....
        /*0eb0*/ 	.word	0x0002f370


	//   ....[110]....
        /*0eb4*/ 	.word	0x0002f380


	//   ....[111]....
        /*0eb8*/ 	.word	0x0002f430


	//   ....[112]....
        /*0ebc*/ 	.word	0x0002f440


	//   ....[113]....
        /*0ec0*/ 	.word	0x0002f4f0


	//   ....[114]....
        /*0ec4*/ 	.word	0x0002f500


	//   ....[115]....
        /*0ec8*/ 	.word	0x0002f5b0


	//   ....[116]....
        /*0ecc*/ 	.word	0x0002f5c0


	//   ....[117]....
        /*0ed0*/ 	.word	0x0002f610


	//   ....[118]....
        /*0ed4*/ 	.word	0x0002f660


	//   ....[119]....
        /*0ed8*/ 	.word	0x00032cb0


	//   ....[120]....
        /*0edc*/ 	.word	0x00032ce0


	//   ....[121]....
        /*0ee0*/ 	.word	0x00032d50


	//   ....[122]....
        /*0ee4*/ 	.word	0x00032d80


	//   ....[123]....
        /*0ee8*/ 	.word	0x00032db0


	//   ....[124]....
        /*0eec*/ 	.word	0x00032de0


	//   ....[125]....
        /*0ef0*/ 	.word	0x00032e10


	//   ....[126]....
        /*0ef4*/ 	.word	0x00032e40


	//   ....[127]....
        /*0ef8*/ 	.word	0x00033010


	//   ....[128]....
        /*0efc*/ 	.word	0x00033040


	//   ....[129]....
        /*0f00*/ 	.word	0x00033070


	//   ....[130]....
        /*0f04*/ 	.word	0x000330a0


	//   ....[131]....
        /*0f08*/ 	.word	0x000330d0


	//   ....[132]....
        /*0f0c*/ 	.word	0x00033100


	//   ....[133]....
        /*0f10*/ 	.word	0x000331d0


	//   ....[134]....
        /*0f14*/ 	.word	0x000331f0


	//   ....[135]....
        /*0f18*/ 	.word	0x00033200


	//   ....[136]....
        /*0f1c*/ 	.word	0x00033280


	//   ....[137]....
        /*0f20*/ 	.word	0x00033dd0


	//   ....[138]....
        /*0f24*/ 	.word	0x00034210


	//   ....[139]....
        /*0f28*/ 	.word	0x000342a0


	//   ....[140]....
        /*0f2c*/ 	.word	0x000342f0


	//   ....[141]....
        /*0f30*/ 	.word	0x00034340


	//   ....[142]....
        /*0f34*/ 	.word	0x000343e0


	//   ....[143]....
        /*0f38*/ 	.word	0x00034470


	//   ....[144]....
        /*0f3c*/ 	.word	0x000344c0


	//   ....[145]....
        /*0f40*/ 	.word	0x00034510


	//   ....[146]....
        /*0f44*/ 	.word	0x000345b0


	//   ....[147]....
        /*0f48*/ 	.word	0x00034640


	//   ....[148]....
        /*0f4c*/ 	.word	0x00034690


	//   ....[149]....
        /*0f50*/ 	.word	0x000346e0


	//   ....[150]....
        /*0f54*/ 	.word	0x00034780


	//   ....[151]....
        /*0f58*/ 	.word	0x00034810


	//   ....[152]....
        /*0f5c*/ 	.word	0x00034860


	//   ....[153]....
        /*0f60*/ 	.word	0x000348b0


	//   ....[154]....
        /*0f64*/ 	.word	0x000349a0


	//   ....[155]....
        /*0f68*/ 	.word	0x00034a30


	//   ....[156]....
        /*0f6c*/ 	.word	0x00034a80


	//   ....[157]....
        /*0f70*/ 	.word	0x00034ad0


	//   ....[158]....
        /*0f74*/ 	.word	0x00034b60


	//   ....[159]....
        /*0f78*/ 	.word	0x00034bf0


	//   ....[160]....
        /*0f7c*/ 	.word	0x00034c40


	//   ....[161]....
        /*0f80*/ 	.word	0x00034c90


	//   ....[162]....
        /*0f84*/ 	.word	0x00034d20


	//   ....[163]....
        /*0f88*/ 	.word	0x00034db0


	//   ....[164]....
        /*0f8c*/ 	.word	0x00034e00


	//   ....[165]....
        /*0f90*/ 	.word	0x00034e50


	//   ....[166]....
        /*0f94*/ 	.word	0x00034ef0


	//   ....[167]....
        /*0f98*/ 	.word	0x00034f80


	//   ....[168]....
        /*0f9c*/ 	.word	0x00034fd0


	//   ....[169]....
        /*0fa0*/ 	.word	0x00035020


	//   ....[170]....
        /*0fa4*/ 	.word	0x00035320


	//   ....[171]....
        /*0fa8*/ 	.word	0x00035600


	//   ....[172]....
        /*0fac*/ 	.word	0x000357e0


	//   ....[173]....
        /*0fb0*/ 	.word	0x00035830


	//   ....[174]....
        /*0fb4*/ 	.word	0x00035970


	//   ....[175]....
        /*0fb8*/ 	.word	0x000359c0


	//   ....[176]....
        /*0fbc*/ 	.word	0x00035b00


	//   ....[177]....
        /*0fc0*/ 	.word	0x00035b50


	//   ....[178]....
        /*0fc4*/ 	.word	0x00035c90


	//   ....[179]....
        /*0fc8*/ 	.word	0x00035ce0


	//   ....[180]....
        /*0fcc*/ 	.word	0x00035e20


	//   ....[181]....
        /*0fd0*/ 	.word	0x00035e70


	//   ....[182]....
        /*0fd4*/ 	.word	0x00035fb0


	//   ....[183]....
        /*0fd8*/ 	.word	0x00036000


	//   ....[184]....
        /*0fdc*/ 	.word	0x00036120


	//   ....[185]....
        /*0fe0*/ 	.word	0x00036190


	//   ....[186]....
        /*0fe4*/ 	.word	0x000362b0


	//   ....[187]....
        /*0fe8*/ 	.word	0x00036300


	//   ....[188]....
        /*0fec*/ 	.word	0x00036630


	//   ....[189]....
        /*0ff0*/ 	.word	0x000366d0


	//   ....[190]....
        /*0ff4*/ 	.word	0x00036880


	//   ....[191]....
        /*0ff8*/ 	.word	0x00036900


	//   ....[192]....
        /*0ffc*/ 	.word	0x00036980


	//   ....[193]....
        /*1000*/ 	.word	0x00036a00


	//   ....[194]....
        /*1004*/ 	.word	0x00036a80


	//   ....[195]....
        /*1008*/ 	.word	0x00036b10


	//   ....[196]....
        /*100c*/ 	.word	0x00036bb0


	//   ....[197]....
        /*1010*/ 	.word	0x00036c60


	//   ....[198]....
        /*1014*/ 	.word	0x00036ce0


	//   ....[199]....
        /*1018*/ 	.word	0x00036d60


	//   ....[200]....
        /*101c*/ 	.word	0x00036de0


	//   ....[201]....
        /*1020*/ 	.word	0x00036e70


	//   ....[202]....
        /*1024*/ 	.word	0x00036ef0


	//   ....[203]....
        /*1028*/ 	.word	0x00036fa0


	//   ....[204]....
        /*102c*/ 	.word	0x00036ff0


	//   ....[205]....
        /*1030*/ 	.word	0x000370b0


	//   ....[206]....
        /*1034*/ 	.word	0x000371e0


	//----- nvinfo : EIATTR_REG_RECONFIG
	.align		4
.L_325:
        /*1038*/ 	.byte	0x01, 0x54
	.zero		2


	//----- nvinfo : EIATTR_SYSCALL_OFFSETS
	.align		4
        /*103c*/ 	.byte	0x04, 0x46
        /*103e*/ 	.short	(.L_327 - .L_326)


	//   ....[0]....
.L_326:
        /*1040*/ 	.word	0x00002300


	//   ....[1]....
        /*1044*/ 	.word	0x00002450


	//   ....[2]....
        /*1048*/ 	.word	0x0000be40


	//   ....[3]....
        /*104c*/ 	.word	0x0000c170


	//   ....[4]....
        /*1050*/ 	.word	0x0002e060


	//   ....[5]....
        /*1054*/ 	.word	0x0002e1b0


	//   ....[6]....
        /*1058*/ 	.word	0x0002e2a0


	//   ....[7]....
        /*105c*/ 	.word	0x0002ec80


	//----- nvinfo : EIATTR_MBARRIER_INSTR_OFFSETS
	.align		4
.L_327:
        /*1060*/ 	.byte	0x04, 0x39
        /*1062*/ 	.short	(.L_329 - .L_328)


	//   ....[0]....
.L_328:
        /*1064*/ 	.word	0x000002d0
        /*1068*/ 	.word	0x000000ff
        /*106c*/ 	.word	0x00038800
        /*1070*/ 	.short	0x0100
        /*1072*/ 	.byte	0x08
	.zero		1


	//   ....[1]....
        /*1074*/ 	.word	0x000002e0
        /*1078*/ 	.word	0x000000ff
        /*107c*/ 	.word	0x00038820
        /*1080*/ 	.short	0x0100
        /*1082*/ 	.byte	0x08
	.zero		1


	//   ....[2]....
        /*1084*/ 	.word	0x000003d0
        /*1088*/ 	.word	0x000000ff
        /*108c*/ 	.word	0x00038830
        /*1090*/ 	.short	0x0100
        /*1092*/ 	.byte	0x08
	.zero		1


	//   ....[3]....
        /*1094*/ 	.word	0x000003e0
        /*1098*/ 	.word	0x000000ff
        /*109c*/ 	.word	0x00038840
        /*10a0*/ 	.short	0x0100
        /*10a2*/ 	.byte	0x08
	.zero		1


	//   ....[4]....
        /*10a4*/ 	.word	0x000003f0
        /*10a8*/ 	.word	0x000000ff
        /*10ac*/ 	.word	0x00038838
        /*10b0*/ 	.short	0x0100
        /*10b2*/ 	.byte	0x08
	.zero		1


	//   ....[5]....
        /*10b4*/ 	.word	0x00000400
        /*10b8*/ 	.word	0x000000ff
        /*10bc*/ 	.word	0x00038848
        /*10c0*/ 	.short	0x0100
        /*10c2*/ 	.byte	0x08
	.zero		1


	//   ....[6]....
        /*10c4*/ 	.word	0x00000530
        /*10c8*/ 	.word	0x000000ff
        /*10cc*/ 	.word	0x00038850
        /*10d0*/ 	.short	0x0100
        /*10d2*/ 	.byte	0x08
	.zero		1


	//   ....[7]....
        /*10d4*/ 	.word	0x00000540
        /*10d8*/ 	.word	0x000000ff
        /*10dc*/ 	.word	0x00038860
        /*10e0*/ 	.short	0x0100
        /*10e2*/ 	.byte	0x08
	.zero		1


	//   ....[8]....
        /*10e4*/ 	.word	0x00000550
        /*10e8*/ 	.word	0x000000ff
        /*10ec*/ 	.word	0x00038858
        /*10f0*/ 	.short	0x0100
        /*10f2*/ 	.byte	0x08
	.zero		1


	//   ....[9]....
        /*10f4*/ 	.word	0x00000560
        /*10f8*/ 	.word	0x000000ff
        /*10fc*/ 	.word	0x00038868
        /*1100*/ 	.short	0x0100
        /*1102*/ 	.byte	0x08
	.zero		1


	//   ....[10]....
        /*1104*/ 	.word	0x00000650
        /*1108*/ 	.word	0x000000ff
        /*110c*/ 	.word	0x00038870
        /*1110*/ 	.short	0x0100
        /*1112*/ 	.byte	0x06
	.zero		1


	//   ....[11]....
        /*1114*/ 	.word	0x00000660
        /*1118*/ 	.word	0x000000ff
        /*111c*/ 	.word	0x00038880
        /*1120*/ 	.short	0x0100
        /*1122*/ 	.byte	0x06
	.zero		1


	//   ....[12]....
        /*1124*/ 	.word	0x00000670
        /*1128*/ 	.word	0x000000ff
        /*112c*/ 	.word	0x00038878
        /*1130*/ 	.short	0x0100
        /*1132*/ 	.byte	0x06
	.zero		1


	//   ....[13]....
        /*1134*/ 	.word	0x00000680
        /*1138*/ 	.word	0x000000ff
        /*113c*/ 	.word	0x00038888
        /*1140*/ 	.short	0x0100
        /*1142*/ 	.byte	0x06
	.zero		1


	//   ....[14]....
        /*1144*/ 	.word	0x000007b0
        /*1148*/ 	.word	0x000000ff
        /*114c*/ 	.word	0x00038890
        /*1150*/ 	.short	0x0100
        /*1152*/ 	.byte	0x08
	.zero		1


	//   ....[15]....
        /*1154*/ 	.word	0x000007c0
        /*1158*/ 	.word	0x000000ff
        /*115c*/ 	.word	0x000388a0
        /*1160*/ 	.short	0x0100
        /*1162*/ 	.byte	0x08
	.zero		1


	//   ....[16]....
        /*1164*/ 	.word	0x000007d0
        /*1168*/ 	.word	0x000000ff
        /*116c*/ 	.word	0x00038898
        /*1170*/ 	.short	0x0100
        /*1172*/ 	.byte	0x08
	.zero		1


	//   ....[17]....
        /*1174*/ 	.word	0x000007e0
        /*1178*/ 	.word	0x000000ff
        /*117c*/ 	.word	0x000388a8
        /*1180*/ 	.short	0x0100
        /*1182*/ 	.byte	0x08
	.zero		1


	//   ....[18]....
        /*1184*/ 	.word	0x00000910
        /*1188*/ 	.word	0x000000ff
        /*118c*/ 	.word	0x000388b0
        /*1190*/ 	.short	0x0100
        /*1192*/ 	.byte	0x08
	.zero		1


	//   ....[19]....
        /*1194*/ 	.word	0x00000920
        /*1198*/ 	.word	0x000000ff
        /*119c*/ 	.word	0x000388c0
        /*11a0*/ 	.short	0x0100
        /*11a2*/ 	.byte	0x08
	.zero		1


	//   ....[20]....
        /*11a4*/ 	.word	0x00000930
        /*11a8*/ 	.word	0x000000ff
        /*11ac*/ 	.word	0x000388b8
        /*11b0*/ 	.short	0x0100
        /*11b2*/ 	.byte	0x08
	.zero		1


	//   ....[21]....
        /*11b4*/ 	.word	0x00000940
        /*11b8*/ 	.word	0x000000ff
        /*11bc*/ 	.word	0x000388c8
        /*11c0*/ 	.short	0x0100
        /*11c2*/ 	.byte	0x08
	.zero		1


	//   ....[22]....
        /*11c4*/ 	.word	0x00003f80
        /*11c8*/ 	.word	0x00000000
        /*11cc*/ 	.word	0x00038890
        /*11d0*/ 	.short	0x010a
        /*11d2*/ 	.byte	0x3f
	.zero		1


	//   ....[23]....
        /*11d4*/ 	.word	0x00007570
        /*11d8*/ 	.word	0x00000000
        /*11dc*/ 	.word	0x00038890
        /*11e0*/ 	.short	0x010a
        /*11e2*/ 	.byte	0x3f
	.zero		1


	//   ....[24]....
        /*11e4*/ 	.word	0x0000a7f0
        /*11e8*/ 	.word	0x00000000
        /*11ec*/ 	.word	0x00038890
        /*11f0*/ 	.short	0x010a
        /*11f2*/ 	.byte	0x3f
	.zero		1


	//   ....[25]....
        /*11f4*/ 	.word	0x0000ac50
        /*11f8*/ 	.word	0x00000024
        /*11fc*/ 	.word	0x00000000
        /*1200*/ 	.short	0x0101
        /*1202*/ 	.byte	0x3f
	.zero		1


	//   ....[26]....
        /*1204*/ 	.word	0x0000ac90
        /*1208*/ 	.word	0x00000000
        /*120c*/ 	.word	0x000388b0
        /*1210*/ 	.short	0x010a
        /*1212*/ 	.byte	0x3f
	.zero		1


	//   ....[27]....
        /*1214*/ 	.word	0x0000b400
        /*1218*/ 	.word	0x00000000
        /*121c*/ 	.word	0x00000000
        /*1220*/ 	.short	0x0101
        /*1222*/ 	.byte	0x3f
	.zero		1


	//   ....[28]....
        /*1224*/ 	.word	0x0000bed0
        /*1228*/ 	.word	0x00000010
        /*122c*/ 	.word	0x00038800
        /*1230*/ 	.short	0x010a
        /*1232*/ 	.byte	0x3f
	.zero		1


	//   ....[29]....
        /*1234*/ 	.word	0x0000bf20
        /*1238*/ 	.word	0x00000010
        /*123c*/ 	.word	0x00038800
        /*1240*/ 	.short	0x010a
        /*1242*/ 	.byte	0x3f
	.zero		1


	//   ....[30]....
        /*1244*/ 	.word	0x0000d9e0
        /*1248*/ 	.word	0x00000010
        /*124c*/ 	.word	0x00038800
        /*1250*/ 	.short	0x010a
        /*1252*/ 	.byte	0x3f
	.zero		1


	//   ....[31]....
        /*1254*/ 	.word	0x00011da0
        /*1258*/ 	.word	0x00000010
        /*125c*/ 	.word	0x00038800
        /*1260*/ 	.short	0x010a
        /*1262*/ 	.byte	0x3f
	.zero		1


	//   ....[32]....
        /*1264*/ 	.word	0x000155b0
        /*1268*/ 	.word	0x00000000
        /*126c*/ 	.word	0x00038830
        /*1270*/ 	.short	0x010a
        /*1272*/ 	.byte	0x3f
	.zero		1


	//   ....[33]....
        /*1274*/ 	.word	0x00015620
        /*1278*/ 	.word	0x00000000
        /*127c*/ 	.word	0x00038830
        /*1280*/ 	.short	0x010a
        /*1282*/ 	.byte	0x3f
	.zero		1


	//   ....[34]....
        /*1284*/ 	.word	0x00018fd0
        /*1288*/ 	.word	0x00000000
        /*128c*/ 	.word	0x00000000
        /*1290*/ 	.short	0x0101
        /*1292*/ 	.byte	0x3f
	.zero		1


	//   ....[35]....
        /*1294*/ 	.word	0x0001a3b0
        /*1298*/ 	.word	0x0000000b
        /*129c*/ 	.word	0x00038830
        /*12a0*/ 	.short	0x010a
        /*12a2*/ 	.byte	0x3f
	.zero		1


	//   ....[36]....
        /*12a4*/ 	.word	0x0001a430
        /*12a8*/ 	.word	0x0000000b
        /*12ac*/ 	.word	0x00038830
        /*12b0*/ 	.short	0x010a
        /*12b2*/ 	.byte	0x3f
	.zero		1


	//   ....[37]....
        /*12b4*/ 	.word	0x0001db50
        /*12b8*/ 	.word	0x00000009
        /*12bc*/ 	.word	0x00038850
        /*12c0*/ 	.short	0x010a
        /*12c2*/ 	.byte	0x3f
	.zero		1


	//   ....[38]....
        /*12c4*/ 	.word	0x0001dba0
        /*12c8*/ 	.word	0x00000009
        /*12cc*/ 	.word	0x00038850
        /*12d0*/ 	.short	0x010a
        /*12d2*/ 	.byte	0x3f
	.zero		1


	//   ....[39]....
        /*12d4*/ 	.word	0x0001ef80
        /*12d8*/ 	.word	0x00000000
        /*12dc*/ 	.word	0x00000000
        /*12e0*/ 	.short	0x0101
        /*12e2*/ 	.byte	0x3f
	.zero		1


	//   ....[40]....
        /*12e4*/ 	.word	0x0001f070
        /*12e8*/ 	.word	0x00000009
        /*12ec*/ 	.word	0x00000000
        /*12f0*/ 	.short	0x0101
        /*12f2*/ 	.byte	0x3f
	.zero		1


	//   ....[41]....
        /*12f4*/ 	.word	0x0001f7d0
        /*12f8*/ 	.word	0x00000004
        /*12fc*/ 	.word	0x00038830
        /*1300*/ 	.short	0x010a
        /*1302*/ 	.byte	0x3f
	.zero		1


	//   ....[42]....
        /*1304*/ 	.word	0x0001f850
        /*1308*/ 	.word	0x00000004
        /*130c*/ 	.word	0x00038830
        /*1310*/ 	.short	0x010a
        /*1312*/ 	.byte	0x3f
	.zero		1


	//   ....[43]....
        /*1314*/ 	.word	0x00022f70
        /*1318*/ 	.word	0x00000009
        /*131c*/ 	.word	0x00038850
        /*1320*/ 	.short	0x010a
        /*1322*/ 	.byte	0x3f
	.zero		1


	//   ....[44]....
        /*1324*/ 	.word	0x00022fc0
        /*1328*/ 	.word	0x00000009
        /*132c*/ 	.word	0x00038850
        /*1330*/ 	.short	0x010a
        /*1332*/ 	.byte	0x3f
	.zero		1


	//   ....[45]....
        /*1334*/ 	.word	0x00023ed0
        /*1338*/ 	.word	0x0000000f
        /*133c*/ 	.word	0x00000000
        /*1340*/ 	.short	0x0101
        /*1342*/ 	.byte	0x3f
	.zero		1


	//   ....[46]....
        /*1344*/ 	.word	0x00023f60
        /*1348*/ 	.word	0x0000000f
        /*134c*/ 	.word	0x00000000
        /*1350*/ 	.short	0x0101
        /*1352*/ 	.byte	0x3f
	.zero		1


	//   ....[47]....
        /*1354*/ 	.word	0x00024d00
        /*1358*/ 	.word	0x0000000a
        /*135c*/ 	.word	0x00038850
        /*1360*/ 	.short	0x010a
        /*1362*/ 	.byte	0x3f
	.zero		1


	//   ....[48]....
        /*1364*/ 	.word	0x00024d50
        /*1368*/ 	.word	0x0000000a
        /*136c*/ 	.word	0x00038850
        /*1370*/ 	.short	0x010a
        /*1372*/ 	.byte	0x3f
	.zero		1


	//   ....[49]....
        /*1374*/ 	.word	0x00025240
        /*1378*/ 	.word	0x0000000a
        /*137c*/ 	.word	0x00000000
        /*1380*/ 	.short	0x0101
        /*1382*/ 	.byte	0x3f
	.zero		1


	//   ....[50]....
        /*1384*/ 	.word	0x000275d0
        /*1388*/ 	.word	0x00000008
        /*138c*/ 	.word	0x00000000
        /*1390*/ 	.short	0x0101
        /*1392*/ 	.byte	0x3f
	.zero		1


	//   ....[51]....
        /*1394*/ 	.word	0x00028240
        /*1398*/ 	.word	0x00000002
        /*139c*/ 	.word	0x00000000
        /*13a0*/ 	.short	0x0101
        /*13a2*/ 	.byte	0x3f
	.zero		1


	//   ....[52]....
        /*13a4*/ 	.word	0x0002c2a0
        /*13a8*/ 	.word	0x00000012
        /*13ac*/ 	.word	0x00038820
        /*13b0*/ 	.short	0x010a
        /*13b2*/ 	.byte	0x3f
	.zero		1


	//   ....[53]....
        /*13b4*/ 	.word	0x0002c370
        /*13b8*/ 	.word	0x00000006
        /*13bc*/ 	.word	0x000388a0
        /*13c0*/ 	.short	0x010a
        /*13c2*/ 	.byte	0x3f
	.zero		1


	//   ....[54]....
        /*13c4*/ 	.word	0x0002c8b0
        /*13c8*/ 	.word	0x00000006
        /*13cc*/ 	.word	0x000388c0
        /*13d0*/ 	.short	0x010a
        /*13d2*/ 	.byte	0x3f
	.zero		1


	//   ....[55]....
        /*13d4*/ 	.word	0x0002cf40
        /*13d8*/ 	.word	0x00000006
        /*13dc*/ 	.word	0x000388a0
        /*13e0*/ 	.short	0x010a
        /*13e2*/ 	.byte	0x3f
	.zero		1


	//   ....[56]....
        /*13e4*/ 	.word	0x0002d470
        /*13e8*/ 	.word	0x00000006
        /*13ec*/ 	.word	0x000388c0
        /*13f0*/ 	.short	0x010a
        /*13f2*/ 	.byte	0x3f
	.zero		1


	//   ....[57]....
        /*13f4*/ 	.word	0x0002e6d0
        /*13f8*/ 	.word	0x00000000
        /*13fc*/ 	.word	0x00038840
        /*1400*/ 	.short	0x010a
        /*1402*/ 	.byte	0x3f
	.zero		1


	//   ....[58]....
        /*1404*/ 	.word	0x0002f760
        /*1408*/ 	.word	0x00000012
        /*140c*/ 	.word	0x00038800
        /*1410*/ 	.short	0x0107
        /*1412*/ 	.byte	0x3f
	.zero		1


	//   ....[59]....
        /*1414*/ 	.word	0x0002f870
        /*1418*/ 	.word	0x00000012
        /*141c*/ 	.word	0x00038800
        /*1420*/ 	.short	0x0101
        /*1422*/ 	.byte	0x3f
	.zero		1


	//   ....[60]....
        /*1424*/ 	.word	0x0002f890
        /*1428*/ 	.word	0x00000012
        /*142c*/ 	.word	0x00038820
        /*1430*/ 	.short	0x010a
        /*1432*/ 	.byte	0x3f
	.zero		1


	//   ....[61]....
        /*1434*/ 	.word	0x0002fc60
        /*1438*/ 	.word	0x00000003
        /*143c*/ 	.word	0x00038840
        /*1440*/ 	.short	0x010a
        /*1442*/ 	.byte	0x3f
	.zero		1


	//   ....[62]....
        /*1444*/ 	.word	0x00030200
        /*1448*/ 	.word	0x00000003
        /*144c*/ 	.word	0x00000060
        /*1450*/ 	.short	0x010a
        /*1452*/ 	.byte	0x3f
	.zero		1


	//   ....[63]....
        /*1454*/ 	.word	0x00030a80
        /*1458*/ 	.word	0x00000003
        /*145c*/ 	.word	0x00038840
        /*1460*/ 	.short	0x010a
        /*1462*/ 	.byte	0x3f
	.zero		1


	//   ....[64]....
        /*1464*/ 	.word	0x00031020
        /*1468*/ 	.word	0x00000002
        /*146c*/ 	.word	0x00000060
        /*1470*/ 	.short	0x010a
        /*1472*/ 	.byte	0x3f
	.zero		1


	//   ....[65]....
        /*1474*/ 	.word	0x000317e0
        /*1478*/ 	.word	0x00000002
        /*147c*/ 	.word	0x00038840
        /*1480*/ 	.short	0x010a
        /*1482*/ 	.byte	0x3f
	.zero		1


	//   ....[66]....
        /*1484*/ 	.word	0x00031d80
        /*1488*/ 	.word	0x00000002
        /*148c*/ 	.word	0x00000060
        /*1490*/ 	.short	0x010a
        /*1492*/ 	.byte	0x3f
	.zero		1


	//   ....[67]....
        /*1494*/ 	.word	0x000324f0
        /*1498*/ 	.word	0x00000000
        /*149c*/ 	.word	0x00038860
        /*14a0*/ 	.short	0x010a
        /*14a2*/ 	.byte	0x3f
	.zero		1


	//   ....[68]....
        /*14a4*/ 	.word	0x00033d50
        /*14a8*/ 	.word	0x00000000
        /*14ac*/ 	.word	0x00038820
        /*14b0*/ 	.short	0x010a
        /*14b2*/ 	.byte	0x3f
	.zero		1


	//   ....[69]....
        /*14b4*/ 	.word	0x00033f50
        /*14b8*/ 	.word	0x00000006
        /*14bc*/ 	.word	0x00000000
        /*14c0*/ 	.short	0x010a
        /*14c2*/ 	.byte	0x3f
	.zero		1


	//   ....[70]....
        /*14c4*/ 	.word	0x00033f80
        /*14c8*/ 	.word	0x00000007
        /*14cc*/ 	.word	0x00000000
        /*14d0*/ 	.short	0x010a
        /*14d2*/ 	.byte	0x3f
	.zero		1


	//   ....[71]....
        /*14d4*/ 	.word	0x00033fe0
        /*14d8*/ 	.word	0x00000004
        /*14dc*/ 	.word	0x00000000
        /*14e0*/ 	.short	0x010a
        /*14e2*/ 	.byte	0x3f
	.zero		1


	//   ....[72]....
        /*14e4*/ 	.word	0x00034010
        /*14e8*/ 	.word	0x00000003
        /*14ec*/ 	.word	0x00000000
        /*14f0*/ 	.short	0x010a
        /*14f2*/ 	.byte	0x3f
	.zero		1


	//   ....[73]....
        /*14f4*/ 	.word	0x00034070
        /*14f8*/ 	.word	0x00000000
        /*14fc*/ 	.word	0x00038890
        /*1500*/ 	.short	0x010a
        /*1502*/ 	.byte	0x3f
	.zero		1


	//   ....[74]....
        /*1504*/ 	.word	0x000340c0
        /*1508*/ 	.word	0x00000000
        /*150c*/ 	.word	0x00038890
        /*1510*/ 	.short	0x010a
        /*1512*/ 	.byte	0x3f
	.zero		1


	//   ....[75]....
        /*1514*/ 	.word	0x00034110
        /*1518*/ 	.word	0x00000000
        /*151c*/ 	.word	0x00038890
        /*1520*/ 	.short	0x010a
        /*1522*/ 	.byte	0x3f
	.zero		1


	//   ....[76]....
        /*1524*/ 	.word	0x00034160
        /*1528*/ 	.word	0x00000000
        /*152c*/ 	.word	0x000388b0
        /*1530*/ 	.short	0x010a
        /*1532*/ 	.byte	0x3f
	.zero		1


	//   ....[77]....
        /*1534*/ 	.word	0x000348f0
        /*1538*/ 	.word	0x00000010
        /*153c*/ 	.word	0x00038800
        /*1540*/ 	.short	0x010a
        /*1542*/ 	.byte	0x3f
	.zero		1


	//   ....[78]....
        /*1544*/ 	.word	0x00035060
        /*1548*/ 	.word	0x00000010
        /*154c*/ 	.word	0x00038800
        /*1550*/ 	.short	0x010a
        /*1552*/ 	.byte	0x3f
	.zero		1


	//   ....[79]....
        /*1554*/ 	.word	0x000350b0
        /*1558*/ 	.word	0x00000000
        /*155c*/ 	.word	0x00038830
        /*1560*/ 	.short	0x010a
        /*1562*/ 	.byte	0x3f
	.zero		1


	//   ....[80]....
        /*1564*/ 	.word	0x00035100
        /*1568*/ 	.word	0x0000000b
        /*156c*/ 	.word	0x00038830
        /*1570*/ 	.short	0x010a
        /*1572*/ 	.byte	0x3f
	.zero		1


	//   ....[81]....
        /*1574*/ 	.word	0x00035150
        /*1578*/ 	.word	0x00000009
        /*157c*/ 	.word	0x00038850
        /*1580*/ 	.short	0x010a
        /*1582*/ 	.byte	0x3f
	.zero		1


	//   ....[82]....
        /*1584*/ 	.word	0x000351a0
        /*1588*/ 	.word	0x00000004
        /*158c*/ 	.word	0x00038830
        /*1590*/ 	.short	0x010a
        /*1592*/ 	.byte	0x3f
	.zero		1


	//   ....[83]....
        /*1594*/ 	.word	0x000351f0
        /*1598*/ 	.word	0x00000009
        /*159c*/ 	.word	0x00038850
        /*15a0*/ 	.short	0x010a
        /*15a2*/ 	.byte	0x3f
	.zero		1


	//   ....[84]....
        /*15a4*/ 	.word	0x00035240
        /*15a8*/ 	.word	0x0000000a
        /*15ac*/ 	.word	0x00038850
        /*15b0*/ 	.short	0x010a
        /*15b2*/ 	.byte	0x3f
	.zero		1


	//   ....[85]....
        /*15b4*/ 	.word	0x000353e0
        /*15b8*/ 	.word	0x00000012
        /*15bc*/ 	.word	0x00038820
        /*15c0*/ 	.short	0x010a
        /*15c2*/ 	.byte	0x3f
	.zero		1


	//   ....[86]....
        /*15c4*/ 	.word	0x00035430
        /*15c8*/ 	.word	0x00000006
        /*15cc*/ 	.word	0x000388a0
        /*15d0*/ 	.short	0x010a
        /*15d2*/ 	.byte	0x3f
	.zero		1


	//   ....[87]....
        /*15d4*/ 	.word	0x00035480
        /*15d8*/ 	.word	0x00000006
        /*15dc*/ 	.word	0x000388c0
        /*15e0*/ 	.short	0x010a
        /*15e2*/ 	.byte	0x3f
	.zero		1


	//   ....[88]....
        /*15e4*/ 	.word	0x000354d0
        /*15e8*/ 	.word	0x00000006
        /*15ec*/ 	.word	0x000388a0
        /*15f0*/ 	.short	0x010a
        /*15f2*/ 	.byte	0x3f
	.zero		1


	//   ....[89]....
        /*15f4*/ 	.word	0x00035520
        /*15f8*/ 	.word	0x00000006
        /*15fc*/ 	.word	0x000388c0
        /*1600*/ 	.short	0x010a
        /*1602*/ 	.byte	0x3f
	.zero		1


	//   ....[90]....
        /*1604*/ 	.word	0x000356c0
        /*1608*/ 	.word	0x00000000
        /*160c*/ 	.word	0x00038840
        /*1610*/ 	.short	0x010a
        /*1612*/ 	.byte	0x3f
	.zero		1


	//   ....[91]....
        /*1614*/ 	.word	0x00036340
        /*1618*/ 	.word	0x00000012
        /*161c*/ 	.word	0x00038820
        /*1620*/ 	.short	0x010a
        /*1622*/ 	.byte	0x3f
	.zero		1


	//   ....[92]....
        /*1624*/ 	.word	0x00036390
        /*1628*/ 	.word	0x00000003
        /*162c*/ 	.word	0x00038840
        /*1630*/ 	.short	0x010a
        /*1632*/ 	.byte	0x3f
	.zero		1


	//   ....[93]....
        /*1634*/ 	.word	0x000363e0
        /*1638*/ 	.word	0x00000003
        /*163c*/ 	.word	0x00000060
        /*1640*/ 	.short	0x010a
        /*1642*/ 	.byte	0x3f
	.zero		1


	//   ....[94]....
        /*1644*/ 	.word	0x00036430
        /*1648*/ 	.word	0x00000003
        /*164c*/ 	.word	0x00038840
        /*1650*/ 	.short	0x010a
        /*1652*/ 	.byte	0x3f
	.zero		1


	//   ....[95]....
        /*1654*/ 	.word	0x00036480
        /*1658*/ 	.word	0x00000002
        /*165c*/ 	.word	0x00000060
        /*1660*/ 	.short	0x010a
        /*1662*/ 	.byte	0x3f
	.zero		1


	//   ....[96]....
        /*1664*/ 	.word	0x000364d0
        /*1668*/ 	.word	0x00000002
        /*166c*/ 	.word	0x00038840
        /*1670*/ 	.short	0x010a
        /*1672*/ 	.byte	0x3f
	.zero		1


	//   ....[97]....
        /*1674*/ 	.word	0x00036520
        /*1678*/ 	.word	0x00000002
        /*167c*/ 	.word	0x00000060
        /*1680*/ 	.short	0x010a
        /*1682*/ 	.byte	0x3f
	.zero		1


	//   ....[98]....
        /*1684*/ 	.word	0x00036570
        /*1688*/ 	.word	0x00000000
        /*168c*/ 	.word	0x00038860
        /*1690*/ 	.short	0x010a
        /*1692*/ 	.byte	0x3f
	.zero		1


	//   ....[99]....
        /*1694*/ 	.word	0x00037100
        /*1698*/ 	.word	0x00000000
        /*169c*/ 	.word	0x00038820
        /*16a0*/ 	.short	0x010a
        /*16a2*/ 	.byte	0x3f
	.zero		1


	//   ....[100]....
        /*16a4*/ 	.word	0x000372a0
        /*16a8*/ 	.word	0x00000006
        /*16ac*/ 	.word	0x00000000
        /*16b0*/ 	.short	0x010a
        /*16b2*/ 	.byte	0x3f
	.zero		1


	//   ....[101]....
        /*16b4*/ 	.word	0x000372f0
        /*16b8*/ 	.word	0x00000007
        /*16bc*/ 	.word	0x00000000
        /*16c0*/ 	.short	0x010a
        /*16c2*/ 	.byte	0x3f
	.zero		1


	//   ....[102]....
        /*16c4*/ 	.word	0x00037340
        /*16c8*/ 	.word	0x00000004
        /*16cc*/ 	.word	0x00000000
        /*16d0*/ 	.short	0x010a
        /*16d2*/ 	.byte	0x3f
	.zero		1


	//----- nvinfo : EIATTR_NUM_MBARRIERS
	.align		4
.L_329:
        /*16d4*/ 	.byte	0x03, 0x38
        /*16d6*/ 	.short	0x0016


	//----- nvinfo : EIATTR_EXIT_INSTR_OFFSETS
	.align		4
        /*16d8*/ 	.byte	0x04, 0x1c
        /*16da*/ 	.short	(.L_331 - .L_330)


	//   ....[0]....
.L_330:
        /*16dc*/ 	.word	0x00034060


	//----- nvinfo : EIATTR_MAX_THREADS
	.align		4
.L_331:
        /*16e0*/ 	.byte	0x04, 0x05
        /*16e2*/ 	.short	(.L_333 - .L_332)
.L_332:
        /*16e4*/ 	.word	0x00000180
        /*16e8*/ 	.word	0x00000001
        /*16ec*/ 	.word	0x00000001


	//----- nvinfo : EIATTR_CRS_STACK_SIZE
	.align		4
.L_333:
        /*16f0*/ 	.byte	0x04, 0x1e
        /*16f2*/ 	.short	(.L_335 - .L_334)
.L_334:
        /*16f4*/ 	.word	0x00000000


	//----- nvinfo : EIATTR_CBANK_PARAM_SIZE
	.align		4
.L_335:
        /*16f8*/ 	.byte	0x03, 0x19
        /*16fa*/ 	.short	0x0af0


	//----- nvinfo : EIATTR_PARAM_CBANK
	.align		4
        /*16fc*/ 	.byte	0x04, 0x0a
        /*16fe*/ 	.short	(.L_337 - .L_336)
	.align		4
.L_336:
        /*1700*/ 	.word	index@(.nv.constant0._ZN7cutlass13device_kernelIN5flash11enable_sm90INS1_16FlashAttnFwdSm90INS1_25CollectiveMainloopFwdSm90ILi2EN4cute5tupleIJNS5_1CILi1EEES8_S8_EEENS6_IJNS7_ILi128EEENS7_ILi80EEENS7_ILi256EEEEEELi256ENS_6half_tEfNS_4arch4Sm90ELb1ELb0ELb1ELb1ELb0ELb1ELb0ELb1ELb1ELb1ELb1ELb0EEENS1_21CollectiveEpilogueFwdINS6_IJSA_SC_SB_EEES9_SE_SG_Li256ELb1ELb1ELb1ELb0EEENS1_36VarlenDynamicPersistentTileSchedulerILi128ELi80ELi256ELi128ELb1ELb1ELb1ELb1ELb1ELb1EEEEEEEEEvNT_6ParamsE)
        /*1704*/ 	.short	0x0210
        /*1706*/ 	.short	0x0af0


	//----- nvinfo : EIATTR_SW_WAR
	.align		4
.L_337:
        /*1708*/ 	.byte	0x04, 0x36
        /*170a*/ 	.short	(.L_339 - .L_338)
.L_338:
        /*170c*/ 	.word	0x00000008
.L_339:


//--------------------- .nv.callgraph             --------------------------
	.section	.nv.callgraph,"",@"SHT_CUDA_CALLGRAPH"
	.align	4
	.sectionentsize	8
	.align		4
        /*0000*/ 	.word	0x00000000
	.align		4
        /*0004*/ 	.word	0xffffffff
	.align		4
        /*0008*/ 	.word	index@(_ZN7cutlass13device_kernelIN5flash11enable_sm90INS1_16FlashAttnFwdSm90INS1_25CollectiveMainloopFwdSm90ILi2EN4cute5tupleIJNS5_1CILi1EEES8_S8_EEENS6_IJNS7_ILi128EEENS7_ILi80EEENS7_ILi256EEEEEELi256ENS_6half_tEfNS_4arch4Sm90ELb0ELb0ELb1ELb0ELb0ELb0ELb0ELb1ELb1ELb1ELb1ELb0EEENS1_21CollectiveEpilogueFwdINS6_IJSA_SC_SB_EEES9_SE_SG_Li256ELb0ELb1ELb1ELb0EEENS1_19SingleTileSchedulerILb0ELb1ELb1ELi128EEEEEEEEEvNT_6ParamsE)
	.align		4
        /*000c*/ 	.word	index@(__assertfail)
	.align		4
        /*0010*/ 	.word	index@(_ZN7cutlass13device_kernelIN5flash11enable_sm90INS1_16FlashAttnFwdSm90INS1_25CollectiveMainloopFwdSm90ILi2EN4cute5tupleIJNS5_1CILi1EEES8_S8_EEENS6_IJNS7_ILi128EEENS7_ILi80EEENS7_ILi256EEEEEELi256ENS_6half_tEfNS_4arch4Sm90ELb0ELb0ELb1ELb1ELb0ELb0ELb0ELb1ELb1ELb1ELb1ELb0EEENS1_21CollectiveEpilogueFwdINS6_IJSA_SC_SB_EEES9_SE_SG_Li256ELb1ELb1ELb1ELb0EEENS1_36VarlenDynamicPersistentTileSchedulerILi128ELi80ELi256ELi128ELb1ELb1ELb1ELb0ELb1ELb1EEEEEEEEEvNT_6ParamsE)
	.align		4
        /*0014*/ 	.word	index@(__assertfail)
	.align		4
        /*0018*/ 	.word	index@(_ZN7cutlass13device_kernelIN5flash11enable_sm90INS1_16FlashAttnFwdSm90INS1_25CollectiveMainloopFwdSm90ILi2EN4cute5tupleIJNS5_1CILi1EEES8_S8_EEENS6_IJNS7_ILi128EEENS7_ILi80EEENS7_ILi256EEEEEELi256ENS_6half_tEfNS_4arch4Sm90ELb0ELb0ELb1ELb1ELb0ELb1ELb0ELb1ELb1ELb1ELb1ELb0EEENS1_21CollectiveEpilogueFwdINS6_IJSA_SC_SB_EEES9_SE_SG_Li256ELb1ELb1ELb1ELb0EEENS1_36VarlenDynamicPersistentTileSchedulerILi128ELi80ELi256ELi128ELb1ELb1ELb1ELb0ELb1ELb1EEEEEEEEEvNT_6ParamsE)
	.align		4
        /*001c*/ 	.word	index@(__assertfail)
	.align		4
        /*0020*/ 	.word	index@(_ZN7cutlass13device_kernelIN5flash11enable_sm90INS1_16FlashAttnFwdSm90INS1_25CollectiveMainloopFwdSm90ILi2EN4cute5tupleIJNS5_1CILi1EEES8_S8_EEENS6_IJNS7_ILi128EEENS7_ILi64EEENS7_ILi256EEEEEELi256ENS_6half_tEfNS_4arch4Sm90ELb0ELb1ELb1ELb0ELb0ELb0ELb0ELb1ELb1ELb1ELb1ELb0EEENS1_21CollectiveEpilogueFwdINS6_IJSA_SC_SB_EEES9_SE_SG_Li256ELb0ELb1ELb1ELb0EEENS1_19SingleTileSchedulerILb0ELb1ELb1ELi128EEEEEEEEEvNT_6ParamsE)
	.align		4
        /*0024*/ 	.word	index@(__assertfail)
	.align		4
        /*0028*/ 	.word	index@(_ZN7cutlass13device_kernelIN5flash11enable_sm90INS1_16FlashAttnFwdSm90INS1_25CollectiveMainloopFwdSm90ILi2EN4cute5tupleIJNS5_1CILi1EEES8_S8_EEENS6_IJNS7_ILi128EEENS7_ILi64EEENS7_ILi256EEEEEELi256ENS_6half_tEfNS_4arch4Sm90ELb0ELb1ELb1ELb1ELb0ELb0ELb0ELb1ELb1ELb1ELb1ELb0EEENS1_21CollectiveEpilogueFwdINS6_IJSA_SC_SB_EEES9_SE_SG_Li256ELb1ELb1ELb1ELb0EEENS1_36VarlenDynamicPersistentTileSchedulerILi128ELi64ELi256ELi128ELb1ELb1ELb1ELb1ELb0ELb1EEEEEEEEEvNT_6ParamsE)
	.align		4
        /*002c*/ 	.word	index@(__assertfail)
	.align		4
        /*0030*/ 	.word	index@(_ZN7cutlass13device_kernelIN5flash11enable_sm90INS1_16FlashAttnFwdSm90INS1_25CollectiveMainloopFwdSm90ILi2EN4cute5tupleIJNS5_1CILi1EEES8_S8_EEENS6_IJNS7_ILi128EEENS7_ILi64EEENS7_ILi256EEEEEELi256ENS_6half_tEfNS_4arch4Sm90ELb0ELb1ELb1ELb1ELb0ELb1ELb0ELb1ELb1ELb1ELb1ELb0EEENS1_21CollectiveEpilogueFwdINS6_IJSA_SC_SB_EEES9_SE_SG_Li256ELb1ELb1ELb1ELb0EEENS1_36VarlenDynamicPersistentTileSchedulerILi128ELi64ELi256ELi128ELb1ELb1ELb1ELb1ELb0ELb1EEEEEEEEEvNT_6ParamsE)
	.align		4
        /*0034*/ 	.word	index@(__assertfail)
	.align		4
        /*0038*/ 	.word	index@(_ZN7cutlass13device_kernelIN5flash11enable_sm90INS1_16FlashAttnFwdSm90INS1_25CollectiveMainloopFwdSm90ILi2EN4cute5tupleIJNS5_1CILi1EEES8_S8_EEENS6_IJNS7_ILi128EEENS7_ILi80EEENS7_ILi256EEEEEELi256ENS_6half_tEfNS_4arch4Sm90ELb1ELb0ELb1ELb0ELb0ELb0ELb0ELb1ELb1ELb1ELb1ELb0EEENS1_21CollectiveEpilogueFwdINS6_IJSA_SC_SB_EEES9_SE_SG_Li256ELb0ELb1ELb1ELb0EEENS1_19SingleTileSchedulerILb0ELb1ELb1ELi128EEEEEEEEEvNT_6ParamsE)
	.align		4
        /*003c*/ 	.word	index@(__assertfail)
	.align		4
        /*0040*/ 	.word	index@(_ZN7cutlass13device_kernelIN5flash11enable_sm90INS1_16FlashAttnFwdSm90INS1_25CollectiveMainloopFwdSm90ILi2EN4cute5tupleIJNS5_1CILi1EEES8_S8_EEENS6_IJNS7_ILi128EEENS7_ILi80EEENS7_ILi256EEEEEELi256ENS_6half_tEfNS_4arch4Sm90ELb1ELb0ELb1ELb1ELb0ELb0ELb0ELb1ELb1ELb1ELb1ELb0EEENS1_21CollectiveEpilogueFwdINS6_IJSA_SC_SB_EEES9_SE_SG_Li256ELb1ELb1ELb1ELb0EEENS1_36VarlenDynamicPersistentTileSchedulerILi128ELi80ELi256ELi128ELb1ELb1ELb1ELb1ELb1ELb1EEEEEEEEEvNT_6ParamsE)
	.align		4
        /*0044*/ 	.word	index@(__assertfail)
	.align		4
        /*0048*/ 	.word	index@(_ZN7cutlass13device_kernelIN5flash11enable_sm90INS1_16FlashAttnFwdSm90INS1_25CollectiveMainloopFwdSm90ILi2EN4cute5tupleIJNS5_1CILi1EEES8_S8_EEENS6_IJNS7_ILi128EEENS7_ILi80EEENS7_ILi256EEEEEELi256ENS_6half_tEfNS_4arch4Sm90ELb1ELb0ELb1ELb1ELb0ELb1ELb0ELb1ELb1ELb1ELb1ELb0EEENS1_21CollectiveEpilogueFwdINS6_IJSA_SC_SB_EEES9_SE_SG_Li256ELb1ELb1ELb1ELb0EEENS1_36VarlenDynamicPersistentTileSchedulerILi128ELi80ELi256ELi128ELb1ELb1ELb1ELb1ELb1ELb1EEEEEEEEEvNT_6ParamsE)
	.align		4
        /*004c*/ 	.word	index@(__assertfail)
	.align		4
        /*0050*/ 	.word	0x00000000
	.align		4
        /*0054*/ 	.word	0xfffffffe
	.align		4
        /*0058*/ 	.word	0x00000000
	.align		4
        /*005c*/ 	.word	0xfffffffd
	.align		4
        /*0060*/ 	.word	0x00000000
	.align		4
        /*0064*/ 	.word	0xfffffffc


//--------------------- .nv.constant4             --------------------------
	.section	.nv.constant4,"a",@progbits
	.align	8
	.align		8
.nv.constant4:
        /*0000*/ 	.dword	__assertfail
	.align		8
        /*0008*/ 	.dword	__unnamed_1
	.align		8
        /*0010*/ 	.dword	__unnamed_2
	.align		8
        /*0018*/ 	.dword	__unnamed_3
	.align		8
        /*0020*/ 	.dword	__unnamed_4
	.align		8
        /*0028*/ 	.dword	__unnamed_5
	.align		8
        /*0030*/ 	.dword	__unnamed_6
	.align		8
        /*0038*/ 	.dword	__unnamed_7
	.align		8
        /*0040*/ 	.dword	__unnamed_8
	.align		8
        /*0048*/ 	.dword	__unnamed_9
	.align		8
        /*0050*/ 	.dword	_ZN80_INTERNAL_abbeae53_44_flash_fwd_hdim256_fp16_split_softcap_sm90_cu_8e232a79_38564cuda3std3__45__cpo5beginE
	.align		8
        /*0058*/ 	.dword	_ZN80_INTERNAL_abbeae53_44_flash_fwd_hdim256_fp16_split_softcap_sm90_cu_8e232a79_38564cuda3std3__45__cpo3endE
	.align		8
        /*0060*/ 	.dword	_ZN80_INTERNAL_abbeae53_44_flash_fwd_hdim256_fp16_split_softcap_sm90_cu_8e232a79_38564cuda3std3__45__cpo6cbeginE
	.align		8
        /*0068*/ 	.dword	_ZN80_INTERNAL_abbeae53_44_flash_fwd_hdim256_fp16_split_softcap_sm90_cu_8e232a79_38564cuda3std3__45__cpo4cendE
	.align		8
        /*0070*/ 	.dword	_ZN80_INTERNAL_abbeae53_44_flash_fwd_hdim256_fp16_split_softcap_sm90_cu_8e232a79_38564cuda3std3__482_GLOBAL__N__abbeae53_44_flash_fwd_hdim256_fp16_split_softcap_sm90_cu_8e232a79_38566ignoreE
	.align		8
        /*0078*/ 	.dword	_ZN80_INTERNAL_abbeae53_44_flash_fwd_hdim256_fp16_split_softcap_sm90_cu_8e232a79_38564cuda3std3__419piecewise_constructE
	.align		8
        /*0080*/ 	.dword	_ZN80_INTERNAL_abbeae53_44_flash_fwd_hdim256_fp16_split_softcap_sm90_cu_8e232a79_38564cuda3std3__48in_placeE
	.align		8
        /*0088*/ 	.dword	_ZN80_INTERNAL_abbeae53_44_flash_fwd_hdim256_fp16_split_softcap_sm90_cu_8e232a79_38564cuda3std6ranges3__45__cpo4swapE
	.align		8
        /*0090*/ 	.dword	_ZN80_INTERNAL_abbeae53_44_flash_fwd_hdim256_fp16_split_softcap_sm90_cu_8e232a79_38564cuda3std6ranges3__45__cpo9iter_moveE
	.align		8
        /*0098*/ 	.dword	_ZN80_INTERNAL_abbeae53_44_flash_fwd_hdim256_fp16_split_softcap_sm90_cu_8e232a79_38564cute7productE
	.align		8
        /*00a0*/ 	.dword	_ZN80_INTERNAL_abbeae53_44_flash_fwd_hdim256_fp16_split_softcap_sm90_cu_8e232a79_38564cute1_E
	.align		8
        /*00a8*/ 	.dword	$str$20
	.align		8
        /*00b0*/ 	.dword	$str$21


//--------------------- .text._ZN7cutlass13device_kernelIN5flash11enable_sm90INS1_16FlashAttnFwdSm90INS1_25CollectiveMainloopFwdSm90ILi2EN4cute5tupleIJNS5_1CILi1EEES8_S8_EEENS6_IJNS7_ILi128EEENS7_ILi80EEENS7_ILi256EEEEEELi256ENS_6half_tEfNS_4arch4Sm90ELb0ELb0ELb1ELb0ELb0ELb0ELb0ELb1ELb1ELb1ELb1ELb0EEENS1_21CollectiveEpilogueFwdINS6_IJSA_SC_SB_EEES9_SE_SG_Li256ELb0ELb1ELb1ELb0EEENS1_19SingleTileSchedulerILb0ELb1ELb1ELi128EEEEEEEEEvNT_6ParamsE --------------------------
	.section	.text._ZN7cutlass13device_kernelIN5flash11enable_sm90INS1_16FlashAttnFwdSm90INS1_25CollectiveMainloopFwdSm90ILi2EN4cute5tupleIJNS5_1CILi1EEES8_S8_EEENS6_IJNS7_ILi128EEENS7_ILi80EEENS7_ILi256EEEEEELi256ENS_6half_tEfNS_4arch4Sm90ELb0ELb0ELb1ELb0ELb0ELb0ELb0ELb1ELb1ELb1ELb1ELb0EEENS1_21CollectiveEpilogueFwdINS6_IJSA_SC_SB_EEES9_SE_SG_Li256ELb0ELb1ELb1ELb0EEENS1_19SingleTileSchedulerILb0ELb1ELb1ELi128EEEEEEEEEvNT_6ParamsE,"ax",@progbits
	.align	128
.text._ZN7cutlass13device_kernelIN5flash11enable_sm90INS1_16FlashAttnFwdSm90INS1_25CollectiveMainloopFwdSm90ILi2EN4cute5tupleIJNS5_1CILi1EEES8_S8_EEENS6_IJNS7_ILi128EEENS7_ILi80EEENS7_ILi256EEEEEELi256ENS_6half_tEfNS_4arch4Sm90ELb0ELb0ELb1ELb0ELb0ELb0ELb0ELb1ELb1ELb1ELb1ELb0EEENS1_21CollectiveEpilogueFwdINS6_IJSA_SC_SB_EEES9_SE_SG_Li256ELb0ELb1ELb1ELb0EEENS1_19SingleTileSchedulerILb0ELb1ELb1ELi128EEEEEEEEEvNT_6ParamsE:
        .type           _ZN7cutlass13device_kernelIN5flash11enable_sm90INS1_16FlashAttnFwdSm90INS1_25CollectiveMainloopFwdSm90ILi2EN4cute5tupleIJNS5_1CILi1EEES8_S8_EEENS6_IJNS7_ILi128EEENS7_ILi80EEENS7_ILi256EEEEEELi256ENS_6half_tEfNS_4arch4Sm90ELb0ELb0ELb1ELb0ELb0ELb0ELb0ELb1ELb1ELb1ELb1ELb0EEENS1_21CollectiveEpilogueFwdINS6_IJSA_SC_SB_EEES9_SE_SG_Li256ELb0ELb1ELb1ELb0EEENS1_19SingleTileSchedulerILb0ELb1ELb1ELi128EEEEEEEEEvNT_6ParamsE,@function
        .size           _ZN7cutlass13device_kernelIN5flash11enable_sm90INS1_16FlashAttnFwdSm90INS1_25CollectiveMainloopFwdSm90ILi2EN4cute5tupleIJNS5_1CILi1EEES8_S8_EEENS6_IJNS7_ILi128EEENS7_ILi80EEENS7_ILi256EEEEEELi256ENS_6half_tEfNS_4arch4Sm90ELb0ELb0ELb1ELb0ELb0ELb0ELb0ELb1ELb1ELb1ELb1ELb0EEENS1_21CollectiveEpilogueFwdINS6_IJSA_SC_SB_EEES9_SE_SG_Li256ELb0ELb1ELb1ELb0EEENS1_19SingleTileSchedulerILb0ELb1ELb1ELi128EEEEEEEEEvNT_6ParamsE,(.L_x_3200 - _ZN7cutlass13device_kernelIN5flash11enable_sm90INS1_16FlashAttnFwdSm90INS1_25CollectiveMainloopFwdSm90ILi2EN4cute5tupleIJNS5_1CILi1EEES8_S8_EEENS6_IJNS7_ILi128EEENS7_ILi80EEENS7_ILi256EEEEEELi256ENS_6half_tEfNS_4arch4Sm90ELb0ELb0ELb1ELb0ELb0ELb0ELb0ELb1ELb1ELb1ELb1ELb0EEENS1_21CollectiveEpilogueFwdINS6_IJSA_SC_SB_EEES9_SE_SG_Li256ELb0ELb1ELb1ELb0EEENS1_19SingleTileSchedulerILb0ELb1ELb1ELi128EEEEEEEEEvNT_6ParamsE)
        .other          _ZN7cutlass13device_kernelIN5flash11enable_sm90INS1_16FlashAttnFwdSm90INS1_25CollectiveMainloopFwdSm90ILi2EN4cute5tupleIJNS5_1CILi1EEES8_S8_EEENS6_IJNS7_ILi128EEENS7_ILi80EEENS7_ILi256EEEEEELi256ENS_6half_tEfNS_4arch4Sm90ELb0ELb0ELb1ELb0ELb0ELb0ELb0ELb1ELb1ELb1ELb1ELb0EEENS1_21CollectiveEpilogueFwdINS6_IJSA_SC_SB_EEES9_SE_SG_Li256ELb0ELb1ELb1ELb0EEENS1_19SingleTileSchedulerILb0ELb1ELb1ELi128EEEEEEEEEvNT_6ParamsE,@"STO_CUDA_ENTRY STV_DEFAULT"
_ZN7cutlass13device_kernelIN5flash11enable_sm90INS1_16FlashAttnFwdSm90INS1_25CollectiveMainloopFwdSm90ILi2EN4cute5tupleIJNS5_1CILi1EEES8_S8_EEENS6_IJNS7_ILi128EEENS7_ILi80EEENS7_ILi256EEEEEELi256ENS_6half_tEfNS_4arch4Sm90ELb0ELb0ELb1ELb0ELb0ELb0ELb0ELb1ELb1ELb1ELb1ELb0EEENS1_21CollectiveEpilogueFwdINS6_IJSA_SC_SB_EEES9_SE_SG_Li256ELb0ELb1ELb1ELb0EEENS1_19SingleTileSchedulerILb0ELb1ELb1ELi128EEEEEEEEEvNT_6ParamsE:
[----:B------:R-:W0:Y:S02]  /*0000*/  LDC R1, c[0x0][0x28] ;  /* 0x00000a00ff017b82 */ /* 0x000e240000000800 */
[----:B0-----:R-:W-:Y:S01]  /*0010*/  VIADD R1, R1, 0xffffffe8 ;  /* 0xffffffe801017836 */ /* 0x001fe20000000000 */
[----:B------:R-:W0:Y:S01]  /*0020*/  S2R R3, SR_TID.X ;  /* 0x0000000000037919 */ /* 0x000e220000002100 */
[----:B------:R-:W-:Y:S01]  /*0030*/  ELECT P0, URZ, PT ;  /* 0x00000000003f782f */ /* 0x000fe20003800000 */
[----:B------:R-:W-:Y:S01]  /*0040*/  BSSY B0, `(.L_x_0) ;  /* 0x000000d000007945 */ /* 0x000fe20003800000 */
[----:B0-----:R-:W-:-:S05]  /*0050*/  SHF.R.U32.HI R0, RZ, 0x5, R3 ;  /* 0x00000005ff007819 */ /* 0x001fca0000011603 */
[----:B------:R-:W0:Y:S02]  /*0060*/  SHFL.IDX PT, R2, R0, RZ, 0x1f ;  /* 0x00001fff00027589 */ /* 0x000e2400000e0000 */
[----:B0-----:R-:W-:-:S13]  /*0070*/  ISETP.EQ.AND P0, PT, R2, RZ, P0 ;  /* 0x000000ff0200720c */ /* 0x001fda0000702270 */
[----:B------:R-:W-:Y:S05]  /*0080*/  @!P0 BRA `(.L_x_1) ;  /* 0x0000000000208947 */ /* 0x000fea0003800000 */
[----:B------:R-:W-:Y:S02]  /*0090*/  ULDC.64 UR4, c[0x0][0x198] ;  /* 0x0000660000047ab9 */ /* 0x000fe40000000a00 */
[----:B------:R-:W-:Y:S02]  /*00a0*/  UIADD3 UR6, UP0, UR4, 0x370, URZ ;  /* 0x0000037004067890 */ /* 0x000fe4000ff1e03f */
[----:B------:R-:W-:Y:S02]  /*00b0*/  UIADD3 UR4, UP1, UR4, 0x470, URZ ;  /* 0x0000047004047890 */ /* 0x000fe4000ff3e03f */
[----:B------:R-:W-:Y:S02]  /*00c0*/  UIADD3.X UR7, URZ, UR5, URZ, UP0, !UPT ;  /* 0x000000053f077290 */ /* 0x000fe400087fe43f */
[----:B------:R-:W-:-:S07]  /*00d0*/  UIADD3.X UR5, URZ, UR5, URZ, UP1, !UPT ;  /* 0x000000053f057290 */ /* 0x000fce0008ffe43f */
[----:B------:R0:W-:Y:S02]  /*00e0*/  UTMACCTL.PF [UR6] ;  /* 0x00000000060079b9 */ /* 0x0001e40008040000 */
[----:B------:R0:W-:Y:S02]  /*00f0*/  UTMACCTL.PF [UR4] ;  /* 0x00000000040079b9 */ /* 0x0001e40008040000 */
[----:B0-----:R-:W-:Y:S01]  /*0100*/  NOP ;  /* 0x0000000000007918 */ /* 0x001fe20000000000 */
.L_x_1:
[----:B------:R-:W-:Y:S05]  /*0110*/  BSYNC B0 ;  /* 0x0000000000007941 */ /* 0x000fea0003800000 */
.L_x_0:
[----:B------:R-:W-:Y:S01]  /*0120*/  VOTEU.ANY UP0, P0 ;  /* 0x00000000003f7886 */ /* 0x000fe20000000100 */
[----:B------:R-:W0:Y:S01]  /*0130*/  SHFL.IDX PT, R2, R0, RZ, 0x1f ;  /* 0x00001fff00027589 */ /* 0x000e2200000e0000 */
[----:B------:R-:W-:Y:S01]  /*0140*/  UMOV UR4, 0x80 ;  /* 0x0000008000047882 */ /* 0x000fe20000000000 */
[----:B------:R-:W-:Y:S01]  /*0150*/  UMOV UR7, 0x100 ;  /* 0x0000010000077882 */ /* 0x000fe20000000000 */
[----:B------:R-:W-:Y:S01]  /*0160*/  VOTEU.ANY UP1, P0 ;  /* 0x00000000003f7886 */ /* 0x000fe20000020100 */
[----:B------:R-:W1:Y:S01]  /*0170*/  @UP0 S2UR UR8, SR_CgaCtaId ;  /* 0x00000000000809c3 */ /* 0x000e620000008800 */
[----:B------:R-:W-:Y:S01]  /*0180*/  @UP0 UMOV UR6, 0x400 ;  /* 0x0000040000060882 */ /* 0x000fe20000000000 */
[----:B------:R-:W-:-:S04]  /*0190*/  @UP0 UIADD3 UR4, -UR4, 0x100000, URZ ;  /* 0x0010000004040890 */ /* 0x000fc8000fffe13f */
[----:B------:R-:W-:Y:S02]  /*01a0*/  @UP0 USHF.L.U32 UR5, UR4, 0xb, URZ ;  /* 0x0000000b04050899 */ /* 0x000fe4000800063f */
[----:B------:R-:W-:Y:S01]  /*01b0*/  @UP0 USHF.L.U32 UR4, UR4, 0x1, URZ ;  /* 0x0000000104040899 */ /* 0x000fe2000800063f */
[----:B0-----:R-:W-:Y:S02]  /*01c0*/  ISETP.NE.AND P1, PT, R2, RZ, PT ;  /* 0x000000ff0200720c */ /* 0x001fe40003f25270 */
[----:B------:R-:W-:Y:S01]  /*01d0*/  SHF.R.U32.HI R2, RZ, 0x7, R3 ;  /* 0x00000007ff027819 */ /* 0x000fe20000011603 */
[----:B-1----:R-:W-:Y:S02]  /*01e0*/  @UP0 ULEA UR8, UR8, UR6, 0x18 ;  /* 0x0000000608080291 */ /* 0x002fe4000f8ec03f */
[----:B------:R-:W-:-:S04]  /*01f0*/  @UP0 UIADD3 UR6, -UR7, 0x100000, URZ ;  /* 0x0010000007060890 */ /* 0x000fc8000fffe13f */
[----:B------:R-:W-:Y:S02]  /*0200*/  @UP0 USHF.L.U32 UR7, UR6, 0xb, URZ ;  /* 0x0000000b06070899 */ /* 0x000fe4000800063f */
[----:B------:R-:W-:Y:S01]  /*0210*/  @UP0 USHF.L.U32 UR6, UR6, 0x1, URZ ;  /* 0x0000000106060899 */ /* 0x000fe2000800063f */
[----:B------:R-:W-:Y:S01]  /*0220*/  VOTEU.ANY UP0, P0 ;  /* 0x00000000003f7886 */ /* 0x000fe20000000100 */
[----:B------:R-:W0:Y:S04]  /*0230*/  SHFL.IDX PT, R2, R2, RZ, 0x1f ;  /* 0x00001fff02027589 */ /* 0x000e2800000e0000 */
[----:B------:R-:W1:Y:S02]  /*0240*/  FENCE.VIEW.ASYNC.S ;  /* 0x00000000000073c6 */ /* 0x000e640000000000 */
[----:B-1----:R1:W2:Y:S04]  /*0250*/  @UP0 SYNCS.EXCH.64 URZ, [UR8+0x38800], UR4 ;  /* 0x03880004083f05b2 */ /* 0x0022a80008000100 */
[----:B------:R1:W3:Y:S01]  /*0260*/  @UP1 SYNCS.EXCH.64 URZ, [UR8+0x38820], UR6 ;  /* 0x03882006083f15b2 */ /* 0x0002e20008000100 */
[----:B------:R-:W-:Y:S05]  /*0270*/  @P1 BRA `(.L_x_2) ;  /* 0x0000000000481947 */ /* 0x000fea0003800000 */
[----:B-1----:R-:W1:Y:S01]  /*0280*/  S2UR UR5, SR_CgaCtaId ;  /* 0x00000000000579c3 */ /* 0x002e620000008800 */
[----:B------:R-:W-:Y:S01]  /*0290*/  UMOV UR4, 0x400 ;  /* 0x0000040000047882 */ /* 0x000fe20000000000 */
[----:B------:R-:W-:Y:S01]  /*02a0*/  UMOV UR6, 0x1 ;  /* 0x0000000100067882 */ /* 0x000fe20000000000 */
[----:B------:R-:W-:Y:S01]  /*02b0*/  UMOV UR7, 0x2 ;  /* 0x0000000200077882 */ /* 0x000fe20000000000 */
[----:B------:R-:W-:Y:S01]  /*02c0*/  ELECT P0, URZ, PT ;  /* 0x00000000003f782f */ /* 0x000fe20003800000 */
[----:B-1----:R-:W-:Y:S02]  /*02d0*/  ULEA UR8, UR5, UR4, 0x18 ;  /* 0x0000000405087291 */ /* 0x002fe4000f8ec03f */
[----:B------:R-:W-:-:S04]  /*02e0*/  UIADD3 UR4, -UR6, 0x100000, URZ ;  /* 0x0010000006047890 */ /* 0x000fc8000fffe13f */
[----:B------:R-:W-:Y:S02]  /*02f0*/  USHF.L.U32 UR5, UR4, 0xb, URZ ;  /* 0x0000000b04057899 */ /* 0x000fe4000800063f */
[----:B------:R-:W-:Y:S02]  /*0300*/  USHF.L.U32 UR4, UR4, 0x1, URZ ;  /* 0x0000000104047899 */ /* 0x000fe4000800063f */
[----:B------:R-:W-:-:S04]  /*0310*/  UIADD3 UR6, -UR7, 0x100000, URZ ;  /* 0x0010000007067890 */ /* 0x000fc8000fffe13f */
[----:B------:R-:W-:Y:S02]  /*0320*/  USHF.L.U32 UR7, UR6, 0xb, URZ ;  /* 0x0000000b06077899 */ /* 0x000fe4000800063f */
[----:B------:R-:W-:Y:S01]  /*0330*/  USHF.L.U32 UR6, UR6, 0x1, URZ ;  /* 0x0000000106067899 */ /* 0x000fe2000800063f */
[----:B------:R-:W1:Y:S03]  /*0340*/  FENCE.VIEW.ASYNC.S ;  /* 0x00000000000073c6 */ /* 0x000e660000000000 */
[----:B-1----:R4:W1:Y:S08]  /*0350*/  SYNCS.EXCH.64 URZ, [UR8+0x38830], UR4 ;  /* 0x03883004083f75b2 */ /* 0x0028700008000100 */
[----:B------:R4:W0:Y:S01]  /*0360*/  SYNCS.EXCH.64 URZ, [UR8+0x38840], UR6 ;  /* 0x03884006083f75b2 */ /* 0x0008220008000100 */
[----:B------:R4:W0:Y:S01]  /*0370*/  SYNCS.EXCH.64 URZ, [UR8+0x38838], UR4 ;  /* 0x03883804083f75b2 */ /* 0x0008220008000100 */
[----:B------:R4:W0:Y:S02]  /*0380*/  SYNCS.EXCH.64 URZ, [UR8+0x38848], UR6 ;  /* 0x03884806083f75b2 */ /* 0x0008240008000100 */
[----:B----4-:R-:W-:Y:S01]  /*0390*/  NOP ;  /* 0x0000000000007918 */ /* 0x010fe20000000000 */
.L_x_2:
[----:B------:R-:W4:Y:S01]  /*03a0*/  SHFL.IDX PT, R3, R0, RZ, 0x1f ;  /* 0x00001fff00037589 */ /* 0x000f2200000e0000 */
[----:B------:R-:W-:Y:S01]  /*03b0*/  NOP ;  /* 0x0000000000007918 */ /* 0x000fe20000000000 */
[----:B----4-:R-:W-:-:S13]  /*03c0*/  ISETP.NE.AND P0, PT, R3, RZ, PT ;  /* 0x000000ff0300720c */ /* 0x010fda0003f05270 */
        /* <DEDUP_REMOVED lines=19> */
.L_x_3:
[----:B------:R-:W4:Y:S01]  /*0500*/  SHFL.IDX PT, R3, R0, RZ, 0x1f ;  /* 0x00001fff00037589 */ /* 0x000f2200000e0000 */
[----:B------:R-:W-:Y:S01]  /*0510*/  NOP ;  /* 0x0000000000007918 */ /* 0x000fe20000000000 */
[----:B----4-:R-:W-:-:S13]  /*0520*/  ISETP.NE.AND P0, PT, R3, RZ, PT ;  /* 0x000000ff0300720c */ /* 0x010fda0003f05270 */
[----:B------:R-:W-:Y:S05]  /*0530*/  @P0 BRA `(.L_x_4) ;  /* 0x0000000000380947 */ /* 0x000fea0003800000 */
[----:B-1----:R-:W1:Y:S01]  /*0540*/  S2UR UR5, SR_CgaCtaId ;  /* 0x00000000000579c3 */ /* 0x002e620000008800 */
[----:B------:R-:W-:Y:S01]  /*0550*/  UMOV UR4, 0x400 ;  /* 0x0000040000047882 */ /* 0x000fe20000000000 */
[----:B------:R-:W-:Y:S01]  /*0560*/  UMOV UR7, 0x1 ;  /* 0x0000000100077882 */ /* 0x000fe20000000000 */
[----:B------:R-:W-:Y:S01]  /*0570*/  ELECT P0, URZ, PT ;  /* 0x00000000003f782f */ /* 0x000fe20003800000 */
[----:B-1----:R-:W-:Y:S02]  /*0580*/  ULEA UR6, UR5, UR4, 0x18 ;  /* 0x0000000405067291 */ /* 0x002fe4000f8ec03f */
[----:B------:R-:W-:-:S04]  /*0590*/  UIADD3 UR4, -UR7, 0x100000, URZ ;  /* 0x0010000007047890 */ /* 0x000fc8000fffe13f */
[----:B------:R-:W-:Y:S02]  /*05a0*/  USHF.L.U32 UR5, UR4, 0xb, URZ ;  /* 0x0000000b04057899 */ /* 0x000fe4000800063f */
[----:B------:R-:W-:Y:S01]  /*05b0*/  USHF.L.U32 UR4, UR4, 0x1, URZ ;  /* 0x0000000104047899 */ /* 0x000fe2000800063f */
[----:B------:R-:W1:Y:S11]  /*05c0*/  FENCE.VIEW.ASYNC.S ;  /* 0x00000000000073c6 */ /* 0x000e760000000000 */
[----:B-1----:R4:W1:Y:S01]  /*05d0*/  SYNCS.EXCH.64 URZ, [UR6+0x38870], UR4 ;  /* 0x03887004063f75b2 */ /* 0x0028620008000100 */
[----:B------:R4:W0:Y:S01]  /*05e0*/  SYNCS.EXCH.64 URZ, [UR6+0x38880], UR4 ;  /* 0x03888004063f75b2 */ /* 0x0008220008000100 */
[----:B------:R4:W0:Y:S01]  /*05f0*/  SYNCS.EXCH.64 URZ, [UR6+0x38878], UR4 ;  /* 0x03887804063f75b2 */ /* 0x0008220008000100 */
[----:B------:R4:W0:Y:S02]  /*0600*/  SYNCS.EXCH.64 URZ, [UR6+0x38888], UR4 ;  /* 0x03888804063f75b2 */ /* 0x0008240008000100 */
[----:B----4-:R-:W-:Y:S01]  /*0610*/  NOP ;  /* 0x0000000000007918 */ /* 0x010fe20000000000 */
.L_x_4:
        /* <DEDUP_REMOVED lines=22> */
.L_x_5:
        /* <DEDUP_REMOVED lines=22> */
.L_x_6:
[----:B0-----:R-:W-:Y:S01]  /*08e0*/  ISETP.NE.AND P0, PT, R2, RZ, PT ;  /* 0x000000ff0200720c */ /* 0x001fe20003f05270 */
[----:B------:R-:W-:Y:S01]  /*08f0*/  IMAD.MOV.U32 R2, RZ, RZ, 0x1 ;  /* 0x00000001ff027424 */ /* 0x000fe200078e00ff */
[----:B------:R-:W-:Y:S01]  /*0900*/  NOP ;  /* 0x0000000000007918 */ /* 0x000fe20000000000 */
[----:B------:R-:W-:Y:S03]  /*0910*/  BSSY B6, `(.L_x_7) ;  /* 0x000110d000067945 */ /* 0x000fe60003800000 */
[----:B------:R-:W-:-:S05]  /*0920*/  SEL R2, R2, 0x2, !P0 ;  /* 0x0000000202027807 */ /* 0x000fca0004000000 */
[----:B------:R0:W-:Y:S01]  /*0930*/  STL [R1+0x14], R2 ;  /* 0x0000140201007387 */ /* 0x0001e20000100800 */
[----:B-123--:R-:W-:Y:S06]  /*0940*/  BAR.SYNC.DEFER_BLOCKING 0x0 ;  /* 0x0000000000007b1d */ /* 0x00efec0000010000 */
[----:B------:R-:W-:Y:S05]  /*0950*/  @!P0 BRA `(.L_x_8) ;  /* 0x000000c800308947 */ /* 0x000fea0003800000 */
.L_x_9:
[----:B------:R-:W-:-:S08]  /*0960*/  NOP ;  /* 0x0000000000007918 */ /* 0x000fd00000000000 */
[----:B------:R-:W1:Y:S02]  /*0970*/  USETMAXREG.TRY_ALLOC.CTAPOOL UP0, 0xf0 ;  /* 0x000000f0000079c8 */ /* 0x000e640008000600 */
[----:B-1----:R-:W-:-:S13]  /*0980*/  PLOP3.LUT P0, PT, PT, PT, UP0, 0x80, 0x0 ;  /* 0x000000000000781c */ /* 0x002fda0003f0f008 */
[----:B------:R-:W-:Y:S05]  /*0990*/  @!P0 BRA `(.L_x_9) ;  /* 0xfffffffc00f08947 */ /* 0x000fea000383ffff */
[----:B0-----:R-:W0:Y:S08]  /*09a0*/  LDC R2, c[0x0][0xc50] ;  /* 0x00031400ff027b82 */ /* 0x001e300000000800 */
[----:B------:R-:W1:Y:S08]  /*09b0*/  S2UR UR4, SR_CTAID.Y ;  /* 0x00000000000479c3 */ /* 0x000e700000002600 */
[----:B------:R-:W2:Y:S08]  /*09c0*/  S2UR UR5, SR_CTAID.Z ;  /* 0x00000000000579c3 */ /* 0x000eb00000002700 */
[----:B------:R-:W-:Y:S06]  /*09d0*/  BAR.ARV 0x8, 0x180 ;  /* 0x0206000000007b1d */ /* 0x000fec0000002000 */
[----:B0-----:R-:W-:Y:S01]  /*09e0*/  ISETP.NE.AND P0, PT, R2, 0x1, PT ;  /* 0x000000010200780c */ /* 0x001fe20003f05270 */
[----:B-1----:R-:W-:-:S12]  /*09f0*/  IMAD.U32 R19, RZ, RZ, UR4 ;  /* 0x00000004ff137e24 */ /* 0x002fd8000f8e00ff */
[----:B------:R-:W0:Y:S08]  /*0a00*/  @P0 LDC R0, c[0x0][0xc54] ;  /* 0x00031500ff000b82 */ /* 0x000e300000000800 */
[----:B------:R-:W1:Y:S01]  /*0a10*/  @P0 LDC R3, c[0x0][0xc58] ;  /* 0x00031600ff030b82 */ /* 0x000e620000000800 */
[----:B0-----:R-:W-:-:S05]  /*0a20*/  @P0 IMAD.HI.U32 R0, R0, UR4, RZ ;  /* 0x0000000400000c27 */ /* 0x001fca000f8e00ff */
[----:B-1----:R-:W-:Y:S02]  /*0a30*/  @P0 SHF.R.U32.HI R19, RZ, R3, R0 ;  /* 0x00000003ff130219 */ /* 0x002fe40000011600 */
[----:B--2---:R-:W-:-:S03]  /*0a40*/  ISETP.LE.AND P0, PT, RZ, UR5, PT ;  /* 0x00000005ff007c0c */ /* 0x004fc6000bf03270 */
[----:B------:R-:W-:-:S04]  /*0a50*/  IMAD.MOV R3, RZ, RZ, -R19 ;  /* 0x000000ffff037224 */ /* 0x000fc800078e0a13 */
[----:B------:R-:W-:-:S06]  /*0a60*/  IMAD R2, R2, R3, UR4 ;  /* 0x0000000402027e24 */ /* 0x000fcc000f8e0203 */
[----:B------:R-:W-:Y:S05]  /*0a70*/  @!P0 BRA `(.L_x_10) ;  /* 0x0000010c00d88947 */ /* 0x000fea0003800000 */
[----:B------:R-:W0:Y:S01]  /*0a80*/  LDC.64 R4, c[0x0][0x418] ;  /* 0x00010600ff047b82 */ /* 0x000e220000000a00 */
[----:B------:R-:W-:Y:S01]  /*0a90*/  LOP3.LUT R17, R2, 0xffff, RZ, 0xc0, !PT ;  /* 0x0000ffff02117812 */ /* 0x000fe200078ec0ff */
[----:B------:R-:W-:-:S06]  /*0aa0*/  IMAD.MOV.U32 R22, RZ, RZ, RZ ;  /* 0x000000ffff167224 */ /* 0x000fcc00078e00ff */
[----:B------:R-:W1:Y:S08]  /*0ab0*/  LDC R23, c[0x0][0x424] ;  /* 0x00010900ff177b82 */ /* 0x000e700000000800 */
[----:B------:R-:W2:Y:S01]  /*0ac0*/  LDC R0, c[0x0][0x2f0] ;  /* 0x0000bc00ff007b82 */ /* 0x000ea20000000800 */
[----:B0-----:R-:W-:-:S04]  /*0ad0*/  ISETP.NE.U32.AND P0, PT, R4, RZ, PT ;  /* 0x000000ff0400720c */ /* 0x001fc80003f05070 */
[----:B------:R-:W-:-:S04]  /*0ae0*/  ISETP.NE.AND.EX P0, PT, R5, RZ, PT, P0 ;  /* 0x000000ff0500720c */ /* 0x000fc80003f05300 */
[----:B-1----:R-:W-:-:S05]  /*0af0*/  SEL R23, R23, 0x1, P0 ;  /* 0x0000000117177807 */ /* 0x002fca0000000000 */
[----:B--2---:R-:W-:-:S05]  /*0b00*/  IMAD R23, R23, R0, RZ ;  /* 0x0000000017177224 */ /* 0x004fca00078e02ff */
[C---:B------:R-:W-:Y:S02]  /*0b10*/  ISETP.GE.AND P0, PT, R23.reuse, 0x1, PT ;  /* 0x000000011700780c */ /* 0x040fe40003f06270 */
[----:B------:R-:W-:-:S05]  /*0b20*/  IADD3 R0, R23, 0x4f, RZ ;  /* 0x0000004f17007810 */ /* 0x000fca0007ffe0ff */
[----:B------:R-:W-:-:S05]  /*0b30*/  IMAD.HI R0, R0, 0x66666667, RZ ;  /* 0x6666666700007827 */ /* 0x000fca00078e02ff */
[----:B------:R-:W-:-:S04]  /*0b40*/  SHF.R.U32.HI R3, RZ, 0x1f, R0 ;  /* 0x0000001fff037819 */ /* 0x000fc80000011600 */
[----:B------:R-:W-:Y:S01]  /*0b50*/  LEA.HI.SX32 R0, R0, R3, 0x1b ;  /* 0x0000000300007211 */ /* 0x000fe200078fdaff */
[----:B------:R-:W-:Y:S06]  /*0b60*/  @!P0 BRA `(.L_x_11) ;  /* 0x0000000000788947 */ /* 0x000fec0003800000 */
[----:B------:R-:W-:-:S04]  /*0b70*/  SHF.R.U32.HI R5, RZ, 0x10, R2 ;  /* 0x00000010ff057819 */ /* 0x000fc80000011602 */
[----:B------:R-:W-:-:S13]  /*0b80*/  ISETP.NE.AND P0, PT, R5, RZ, PT ;  /* 0x000000ff0500720c */ /* 0x000fda0003f05270 */
[----:B------:R-:W0:Y:S02]  /*0b90*/  @!P0 LDC R5, c[0x0][0x9f0] ;  /* 0x00027c00ff058b82 */ /* 0x000e240000000800 */
[-C--:B0-----:R-:W-:Y:S02]  /*0ba0*/  IABS R7, R5.reuse ;  /* 0x0000000500077213 */ /* 0x081fe40000000000 */
[----:B------:R-:W-:Y:S02]  /*0bb0*/  IADD3 R4, R0, -0x1, R5 ;  /* 0xffffffff00047810 */ /* 0x000fe40007ffe005 */
[----:B------:R-:W0:Y:S01]  /*0bc0*/  I2F.RP R6, R7 ;  /* 0x0000000700067306 */ /* 0x000e220000209400 */
[----:B------:R-:W-:-:S05]  /*0bd0*/  IABS R10, R5 ;  /* 0x00000005000a7213 */ /* 0x000fca0000000000 */
[----:B------:R-:W-:Y:S02]  /*0be0*/  IMAD.MOV R10, RZ, RZ, -R10 ;  /* 0x000000ffff0a7224 */ /* 0x000fe400078e0a0a */
[----:B0-----:R-:W0:Y:S02]  /*0bf0*/  MUFU.RCP R6, R6 ;  /* 0x0000000600067308 */ /* 0x001e240000001000 */
[----:B0-----:R-:W-:Y:S01]  /*0c00*/  VIADD R2, R6, 0xffffffe ;  /* 0x0ffffffe06027836 */ /* 0x001fe20000000000 */
[----:B------:R-:W-:Y:S02]  /*0c10*/  IABS R6, R4 ;  /* 0x0000000400067213 */ /* 0x000fe40000000000 */
[----:B------:R-:W-:-:S03]  /*0c20*/  LOP3.LUT R4, R4, R5, RZ, 0x3c, !PT ;  /* 0x0000000504047212 */ /* 0x000fc600078e3cff */
[----:B------:R0:W1:Y:S01]  /*0c30*/  F2I.FTZ.U32.TRUNC.NTZ R3, R2 ;  /* 0x0000000200037305 */ /* 0x000062000021f000 */
[----:B------:R-:W-:Y:S02]  /*0c40*/  ISETP.GE.AND P2, PT, R4, RZ, PT ;  /* 0x000000ff0400720c */ /* 0x000fe40003f46270 */
[----:B0-----:R-:W-:Y:S01]  /*0c50*/  MOV R2, RZ ;  /* 0x000000ff00027202 */ /* 0x001fe20000000f00 */
[----:B-1----:R-:W-:-:S04]  /*0c60*/  IMAD.MOV R8, RZ, RZ, -R3 ;  /* 0x000000ffff087224 */ /* 0x002fc800078e0a03 */
[----:B------:R-:W-:-:S04]  /*0c70*/  IMAD R9, R8, R7, RZ ;  /* 0x0000000708097224 */ /* 0x000fc800078e02ff */
[----:B------:R-:W-:-:S04]  /*0c80*/  IMAD.HI.U32 R3, R3, R9, R2 ;  /* 0x0000000903037227 */ /* 0x000fc800078e0002 */
[----:B------:R-:W-:Y:S02]  /*0c90*/  IMAD.MOV.U32 R2, RZ, RZ, R10 ;  /* 0x000000ffff027224 */ /* 0x000fe400078e000a */
[----:B------:R-:W-:-:S04]  /*0ca0*/  IMAD.HI.U32 R3, R3, R6, RZ ;  /* 0x0000000603037227 */ /* 0x000fc800078e00ff */
[----:B------:R-:W-:-:S05]  /*0cb0*/  IMAD R2, R3, R2, R6 ;  /* 0x0000000203027224 */ /* 0x000fca00078e0206 */
[----:B------:R-:W-:-:S13]  /*0cc0*/  ISETP.GT.U32.AND P1, PT, R7, R2, PT ;  /* 0x000000020700720c */ /* 0x000fda0003f24070 */
[----:B------:R-:W-:Y:S02]  /*0cd0*/  @!P1 IMAD.IADD R2, R2, 0x1, -R7 ;  /* 0x0000000102029824 */ /* 0x000fe400078e0a07 */
[----:B------:R-:W-:Y:S01]  /*0ce0*/  @!P1 VIADD R3, R3, 0x1 ;  /* 0x0000000103039836 */ /* 0x000fe20000000000 */
[----:B------:R-:W-:Y:S02]  /*0cf0*/  ISETP.NE.AND P1, PT, R5, RZ, PT ;  /* 0x000000ff0500720c */ /* 0x000fe40003f25270 */
[----:B------:R-:W-:-:S13]  /*0d00*/  ISETP.GE.U32.AND P0, PT, R2, R7, PT ;  /* 0x000000070200720c */ /* 0x000fda0003f06070 */
[----:B------:R-:W-:-:S05]  /*0d10*/  @P0 VIADD R3, R3, 0x1 ;  /* 0x0000000103030836 */ /* 0x000fca0000000000 */
[----:B------:R-:W-:Y:S02]  /*0d20*/  @!P2 IADD3 R3, -R3, RZ, RZ ;  /* 0x000000ff0303a210 */ /* 0x000fe40007ffe1ff */
[----:B------:R-:W-:-:S05]  /*0d30*/  @!P1 LOP3.LUT R3, RZ, R5, RZ, 0x33, !PT ;  /* 0x00000005ff039212 */ /* 0x000fca00078e33ff */
[----:B------:R-:W-:-:S07]  /*0d40*/  IMAD.MOV.U32 R22, RZ, RZ, R3 ;  /* 0x000000ffff167224 */ /* 0x000fce00078e0003 */
.L_x_11:
[----:B------:R-:W0:Y:S01]  /*0d50*/  S2R R2, SR_TID.X ;  /* 0x0000000000027919 */ /* 0x000e220000002100 */
[-C--:B------:R-:W-:Y:S01]  /*0d60*/  IMAD R17, R17, R22.reuse, RZ ;  /* 0x0000001611117224 */ /* 0x080fe200078e02ff */
[----:B------:R-:W-:Y:S01]  /*0d70*/  PLOP3.LUT P0, PT, PT, PT, PT, 0x80, 0x0 ;  /* 0x000000000000781c */ /* 0x000fe20003f0f070 */
[----:B------:R-:W-:Y:S01]  /*0d80*/  IMAD.MOV.U32 R3, RZ, RZ, RZ ;  /* 0x000000ffff037224 */ /* 0x000fe200078e00ff */
[----:B------:R-:W-:Y:S02]  /*0d90*/  CS2R R150, SRZ ;  /* 0x0000000000967805 */ /* 0x000fe4000001ff00 */
[----:B------:R-:W-:Y:S02]  /*0da0*/  CS2R R148, SRZ ;  /* 0x0000000000947805 */ /* 0x000fe4000001ff00 */
[----:B------:R-:W-:Y:S01]  /*0db0*/  VIADDMNMX R22, R17, R22, R0, PT ;  /* 0x0000001611167246 */ /* 0x000fe20003800100 */
[----:B------:R-:W-:Y:S01]  /*0dc0*/  IMAD.MOV.U32 R0, RZ, RZ, RZ ;  /* 0x000000ffff007224 */ /* 0x000fe200078e00ff */
[----:B------:R-:W-:-:S02]  /*0dd0*/  CS2R R146, SRZ ;  /* 0x0000000000927805 */ /* 0x000fc4000001ff00 */
[----:B------:R-:W-:Y:S02]  /*0de0*/  CS2R R144, SRZ ;  /* 0x0000000000907805 */ /* 0x000fe4000001ff00 */
[----:B------:R-:W-:Y:S02]  /*0df0*/  ISETP.GT.AND P1, PT, R22, R17, PT ;  /* 0x000000111600720c */ /* 0x000fe40003f24270 */
[----:B------:R-:W-:Y:S02]  /*0e00*/  CS2R R142, SRZ ;  /* 0x00000000008e7805 */ /* 0x000fe4000001ff00 */
[----:B------:R-:W-:Y:S02]  /*0e10*/  CS2R R140, SRZ ;  /* 0x00000000008c7805 */ /* 0x000fe4000001ff00 */
[----:B------:R-:W-:Y:S02]  /*0e20*/  CS2R R138, SRZ ;  /* 0x00000000008a7805 */ /* 0x000fe4000001ff00 */
[----:B------:R-:W-:-:S02]  /*0e30*/  CS2R R136, SRZ ;  /* 0x0000000000887805 */ /* 0x000fc4000001ff00 */
[----:B------:R-:W-:Y:S02]  /*0e40*/  CS2R R134, SRZ ;  /* 0x0000000000867805 */ /* 0x000fe4000001ff00 */
[----:B------:R-:W-:Y:S02]  /*0e50*/  CS2R R132, SRZ ;  /* 0x0000000000847805 */ /* 0x000fe4000001ff00 */
        /* <DEDUP_REMOVED lines=14> */
[----:B------:R-:W-:Y:S01]  /*0f40*/  CS2R R102, SRZ ;  /* 0x0000000000667805 */ /* 0x000fe2000001ff00 */
[----:B0-----:R-:W-:Y:S01]  /*0f50*/  VIADD R152, R2, 0xffffff80 ;  /* 0xffffff8002987836 */ /* 0x001fe20000000000 */
        /* <DEDUP_REMOVED lines=38> */
[----:B------:R-:W-:Y:S01]  /*11c0*/  CS2R R24, SRZ ;  /* 0x0000000000187805 */ /* 0x000fe2000001ff00 */
[----:B------:R-:W-:Y:S06]  /*11d0*/  @!P1 BRA `(.L_x_12) ;  /* 0x0000009800e09947 */ /* 0x000fec0003800000 */
[----:B------:R-:W-:Y:S01]  /*11e0*/  SHF.R.S32.HI R3, RZ, 0x1f, R152 ;  /* 0x0000001fff037819 */ /* 0x000fe20000011498 */
[----:B------:R-:W0:Y:S01]  /*11f0*/  S2UR UR7, SR_CgaCtaId ;  /* 0x00000000000779c3 */ /* 0x000e220000008800 */
[----:B------:R-:W-:Y:S02]  /*1200*/  UMOV UR6, 0x400 ;  /* 0x0000040000067882 */ /* 0x000fe40000000000 */
[----:B------:R-:W-:-:S04]  /*1210*/  LEA.HI R64, R3, R152, RZ, 0x7 ;  /* 0x0000009803407211 */ /* 0x000fc800078f38ff */
[----:B------:R-:W-:-:S06]  /*1220*/  SHF.R.S32.HI R0, RZ, 0x7, R64 ;  /* 0x00000007ff007819 */ /* 0x000fcc0000011440 */
[----:B------:R-:W1:Y:S01]  /*1230*/  SHFL.IDX PT, R0, R0, RZ, 0x1f ;  /* 0x00001fff00007589 */ /* 0x000e6200000e0000 */
[----:B0-----:R-:W-:-:S04]  /*1240*/  ULEA UR8, UR7, UR6, 0x18 ;  /* 0x0000000607087291 */ /* 0x001fc8000f8ec03f */
[----:B------:R-:W-:Y:S02]  /*1250*/  UIADD3 UR6, UR8, 0x14400, URZ ;  /* 0x0001440008067890 */ /* 0x000fe4000fffe03f */
[----:B------:R-:W-:Y:S02]  /*1260*/  MOV R16, UR8 ;  /* 0x0000000800107c02 */ /* 0x000fe40008000f00 */
[----:B------:R-:W-:Y:S01]  /*1270*/  ULOP3.LUT UP0, URZ, UR6, 0x9f, URZ, 0xc0, !UPT ;  /* 0x0000009f063f7892 */ /* 0x000fe2000f80c03f */
[----:B-1----:R-:W-:-:S05]  /*1280*/  R2UR UR4, R0 ;  /* 0x00000000000472ca */ /* 0x002fca00000e0000 */
[----:B------:R-:W-:-:S08]  /*1290*/  PLOP3.LUT P0, PT, PT, PT, UP0, 0x80, 0x0 ;  /* 0x000000000000781c */ /* 0x000fd00003f0f008 */
[----:B------:R-:W-:-:S04]  /*12a0*/  ULEA.HI UR5, UR4, UR4, URZ, 0x1 ;  /* 0x0000000404057291 */ /* 0x000fc8000f8f083f */
[----:B------:R-:W-:-:S04]  /*12b0*/  ULOP3.LUT UR5, UR5, 0x1e, URZ, 0xc0, !UPT ;  /* 0x0000001e05057892 */ /* 0x000fc8000f8ec03f */
[----:B------:R-:W-:-:S04]  /*12c0*/  UIADD3 UR5, UR4, -UR5, URZ ;  /* 0x8000000504057290 */ /* 0x000fc8000fffe03f */
[----:B------:R-:W-:-:S04]  /*12d0*/  ULEA UR5, UR5, UR6, 0xd ;  /* 0x0000000605057291 */ /* 0x000fc8000f8e683f */
[----:B------:R-:W-:-:S04]  /*12e0*/  USHF.R.U32.HI UR5, URZ, 0x4, UR5 ;  /* 0x000000043f057899 */ /* 0x000fc80008011605 */
[----:B------:R-:W-:Y:S01]  /*12f0*/  ULOP3.LUT UR36, UR5, 0x3fff, URZ, 0xc0, !UPT ;  /* 0x00003fff05247892 */ /* 0x000fe2000f8ec03f */
[----:B------:R-:W-:Y:S11]  /*1300*/  @!P0 BRA `(.L_x_13) ;  /* 0x0000000000408947 */ /* 0x000ff60003800000 */
[----:B------:R-:W-:Y:S01]  /*1310*/  MOV R0, 0x0 ;  /* 0x0000000000007802 */ /* 0x000fe20000000f00 */
[----:B------:R-:W-:Y:S01]  /*1320*/  ULDC.64 UR4, c[0x4][0xa8] ;  /* 0x01002a0000047ab9 */ /* 0x000fe20000000a00 */
[----:B------:R-:W-:Y:S01]  /*1330*/  ULDC.64 UR6, c[0x4][0x28] ;  /* 0x01000a0000067ab9 */ /* 0x000fe20000000a00 */
[----:B------:R-:W-:Y:S01]  /*1340*/  IMAD.U32 R4, RZ, RZ, UR4 ;  /* 0x00000004ff047e24 */ /* 0x000fe2000f8e00ff */
[----:B------:R0:W1:Y:S01]  /*1350*/  LDC.64 R2, c[0x4][R0] ;  /* 0x0100000000027b82 */ /* 0x0000620000000a00 */
[----:B------:R-:W-:Y:S01]  /*1360*/  IMAD.U32 R5, RZ, RZ, UR5 ;  /* 0x00000005ff057e24 */ /* 0x000fe2000f8e00ff */
[----:B------:R-:W-:Y:S01]  /*1370*/  ULDC.64 UR4, c[0x4][0xb0] ;  /* 0x01002c0000047ab9 */ /* 0x000fe20000000a00 */
[----:B------:R-:W-:Y:S01]  /*1380*/  MOV R10, UR6 ;  /* 0x00000006000a7c02 */ /* 0x000fe20008000f00 */
[----:B------:R-:W-:Y:S02]  /*1390*/  IMAD.U32 R6, RZ, RZ, UR4 ;  /* 0x00000004ff067e24 */ /* 0x000fe4000f8e00ff */
[----:B------:R-:W-:-:S02]  /*13a0*/  IMAD.U32 R7, RZ, RZ, UR5 ;  /* 0x00000005ff077e24 */ /* 0x000fc4000f8e00ff */
[----:B------:R-:W-:Y:S02]  /*13b0*/  IMAD.U32 R11, RZ, RZ, UR7 ;  /* 0x00000007ff0b7e24 */ /* 0x000fe4000f8e00ff */
[----:B------:R-:W-:Y:S02]  /*13c0*/  IMAD.MOV.U32 R8, RZ, RZ, 0x70 ;  /* 0x00000070ff087424 */ /* 0x000fe400078e00ff */
[----:B------:R-:W-:Y:S02]  /*13d0*/  IMAD.MOV.U32 R12, RZ, RZ, 0x1 ;  /* 0x00000001ff0c7424 */ /* 0x000fe400078e00ff */
[----:B0-----:R-:W-:-:S07]  /*13e0*/  IMAD.MOV.U32 R13, RZ, RZ, RZ ;  /* 0x000000ffff0d7224 */ /* 0x001fce00078e00ff */
[----:B------:R-:W-:-:S07]  /*13f0*/  LEPC R20, `(.L_x_13) ;  /* 0x000000001014794e */ /* 0x000fce0000000000 */
[----:B-1----:R-:W-:Y:S05]  /*1400*/  CALL.ABS.NOINC R2 ;  /* 0x0000000002007343 */ /* 0x002fea0003c00000 */
.L_x_13:
[----:B------:R-:W2:Y:S01]  /*1410*/  LDL.LU R18, [R1+0x14] ;  /* 0x0000140001127983 */ /* 0x000ea20000300800 */
[----:B------:R-:W-:Y:S02]  /*1420*/  R2UR UR4, R16 ;  /* 0x00000000100472ca */ /* 0x000fe400000e0000 */
[----:B------:R-:W-:-:S11]  /*1430*/  SHF.L.U32 R2, RZ, 0x1f, RZ ;  /* 0x0000001fff027819 */ /* 0x000fd600000006ff */
[----:B------:R-:W0:Y:S01]  /*1440*/  SYNCS.PHASECHK.TRANS64.TRYWAIT P1, [UR4+0x38800], R2 ;  /* 0x03880002ff0075a7 */ /* 0x000e220008020144 */
[----:B--2---:R-:W-:-:S04]  /*1450*/  LOP3.LUT R0, R18, 0x1, RZ, 0xfc, !PT ;  /* 0x0000000112007812 */ /* 0x004fc800078efcff */
[----:B------:R-:W-:Y:S01]  /*1460*/  ISETP.NE.AND P0, PT, R0, 0x3, PT ;  /* 0x000000030000780c */ /* 0x000fe20003f05270 */
[----:B0-----:R-:W-:-:S12]  /*1470*/  @!P1 BRA `(.L_x_14) ;  /* 0x0000010400609947 */ /* 0x001fd80003800000 */
.L_x_132:
[----:B------:R-:W-:Y:S05]  /*1480*/  @!P0 BRA `(.L_x_15) ;  /* 0x0000000000048947 */ /* 0x000fea0003800000 */
[----:B------:R-:W-:Y:S01]  /*1490*/  BPT.TRAP 0x1 ;  /* 0x000000040000795c */ /* 0x000fe20000300000 */
.L_x_15:
[----:B------:R-:W-:-:S13]  /*14a0*/  R2UR UR4, R16 ;  /* 0x00000000100472ca */ /* 0x000fda00000e0000 */
[----:B------:R1:W2:Y:S01]  /*14b0*/  SYNCS.PHASECHK.TRANS64.TRYWAIT P2, [UR4+0x38830], R2 ;  /* 0x03883002ff0075a7 */ /* 0x0002a20008040144 */
[----:B------:R-:W-:Y:S05]  /*14c0*/  @!P0 BRA `(.L_x_16) ;  /* 0x0000000000048947 */ /* 0x000fea0003800000 */
[----:B------:R-:W-:Y:S01]  /*14d0*/  BPT.TRAP 0x1 ;  /* 0x000000040000795c */ /* 0x000fe20000300000 */
.L_x_16:
[----:B------:R-:W3:Y:S01]  /*14e0*/  S2R R0, SR_TID.X ;  /* 0x0000000000007919 */ /* 0x000ee20000002100 */
[----:B------:R-:W-:Y:S02]  /*14f0*/  MOV R4, UR36 ;  /* 0x0000002400047c02 */ /* 0x000fe40008000f00 */
[----:B---3--:R-:W-:-:S04]  /*1500*/  LOP3.LUT R0, R0, 0x7f, RZ, 0xc0, !PT ;  /* 0x0000007f00007812 */ /* 0x008fc800078ec0ff */
[----:B------:R-:W-:Y:S01]  /*1510*/  ISETP.NE.AND P1, PT, R0, RZ, PT ;  /* 0x000000ff0000720c */ /* 0x000fe20003f25270 */
[----:B--2---:R-:W-:-:S12]  /*1520*/  @P2 BRA `(.L_x_17) ;  /* 0x00000000000c2947 */ /* 0x004fd80003800000 */
[----:B------:R-:W-:-:S13]  /*1530*/  R2UR UR4, R16 ;  /* 0x00000000100472ca */ /* 0x000fda00000e0000 */
[----:B------:R-:W2:Y:S02]  /*1540*/  SYNCS.PHASECHK.TRANS64.TRYWAIT P2, [UR4+0x38830], R2 ;  /* 0x03883002ff0075a7 */ /* 0x000ea40008040144 */
[----:B--2---:R-:W-:Y:S05]  /*1550*/  @!P2 BRA `(.L_x_18) ;  /* 0x000001040044a947 */ /* 0x004fea0003800000 */
.L_x_17:
[----:B------:R-:W-:Y:S05]  /*1560*/  WARPSYNC.ALL ;  /* 0x0000000000007948 */ /* 0x000fea0003800000 */
[----:B------:R-:W-:Y:S01]  /*1570*/  IMAD.MOV.U32 R9, RZ, RZ, RZ ;  /* 0x000000ffff097224 */ /* 0x000fe200078e00ff */
[----:B------:R-:W-:Y:S01]  /*1580*/  LOP3.LUT R4, R4, 0x10000, RZ, 0xfc, !PT ;  /* 0x0001000004047812 */ /* 0x000fe200078efcff */
[----:B------:R-:W-:Y:S02]  /*1590*/  IMAD.MOV.U32 R151, RZ, RZ, RZ ;  /* 0x000000ffff977224 */ /* 0x000fe400078e00ff */
[----:B------:R-:W-:Y:S01]  /*15a0*/  IMAD.MOV.U32 R5, RZ, RZ, 0x40000040 ;  /* 0x40000040ff057424 */ /* 0x000fe200078e00ff */
[----:B------:R-:W-:Y:S01]  /*15b0*/  R2UR UR60, R16 ;  /* 0x00000000103c72ca */ /* 0x000fe200000e0000 */
[----:B------:R-:W-:Y:S01]  /*15c0*/  WARPGROUP.ARRIVE ;  /* 0x00000000000079c5 */ /* 0x000fe20000000000 */
[C---:B------:R-:W-:Y:S01]  /*15d0*/  R2UR UR8, R4.reuse ;  /* 0x00000000040872ca */ /* 0x040fe200000e0000 */
[----:B------:R-:W-:Y:S01]  /*15e0*/  UMOV UR11, 0x40000040 ;  /* 0x40000040000b7882 */ /* 0x000fe20000000000 */
        /* <DEDUP_REMOVED lines=9> */
[----:B------:R-:W-:Y:S01]  /*1680*/  UIADD3 UR4, UR60, 0x24400, URZ ;  /* 0x000244003c047890 */ /* 0x000fe2000fffe03f */
[C---:B------:R-:W-:Y:S01]  /*1690*/  R2UR UR20, R4.reuse ;  /* 0x00000000041472ca */ /* 0x040fe200000e0000 */
[----:B------:R-:W-:Y:S01]  /*16a0*/  UMOV UR29, 0x40000040 ;  /* 0x40000040001d7882 */ /* 0x000fe20000000000 */
[C---:B------:R-:W-:Y:S01]  /*16b0*/  R2UR UR21, R5.reuse ;  /* 0x00000000051572ca */ /* 0x040fe200000e0000 */
[----:B------:R-:W-:Y:S01]  /*16c0*/  USHF.R.U32.HI UR4, URZ, 0x4, UR4 ;  /* 0x000000043f047899 */ /* 0x000fe20008011604 */
[C---:B------:R-:W-:Y:S01]  /*16d0*/  R2UR UR24, R4.reuse ;  /* 0x00000000041872ca */ /* 0x040fe200000e0000 */
[----:B------:R-:W-:Y:S01]  /*16e0*/  IMAD.U32 R13, RZ, RZ, UR29 ;  /* 0x0000001dff0d7e24 */ /* 0x000fe2000f8e00ff */
[----:B------:R-:W-:Y:S01]  /*16f0*/  R2UR UR25, R5 ;  /* 0x00000000051972ca */ /* 0x000fe200000e0000 */
[----:B------:R-:W-:Y:S01]  /*1700*/  ULOP3.LUT UR4, UR4, 0x3fff, URZ, 0xc0, !UPT ;  /* 0x00003fff04047892 */ /* 0x000fe2000f8ec03f */
[----:B------:R-:W-:Y:S01]  /*1710*/  R2UR UR6, R4 ;  /* 0x00000000040672ca */ /* 0x000fe200000e0000 */
[----:B------:R-:W-:Y:S01]  /*1720*/  UMOV UR31, 0x40000040 ;  /* 0x40000040001f7882 */ /* 0x000fe20000000000 */
[----:B------:R-:W-:Y:S01]  /*1730*/  UMOV UR33, 0x40000040 ;  /* 0x4000004000217882 */ /* 0x000fe20000000000 */
[----:B------:R-:W-:Y:S01]  /*1740*/  ULOP3.LUT UR61, UR4, 0x10000, URZ, 0xfc, !UPT ;  /* 0x00010000043d7892 */ /* 0x000fe2000f8efc3f */
[----:B0-----:R-:W-:Y:S01]  /*1750*/  LOP3.LUT R3, R64, 0xffffff80, RZ, 0xc0, !PT ;  /* 0xffffff8040037812 */ /* 0x001fe200078ec0ff */
[----:B------:R-:W-:Y:S01]  /*1760*/  UMOV UR35, 0x40000040 ;  /* 0x4000004000237882 */ /* 0x000fe20000000000 */
[----:B------:R-:W-:Y:S01]  /*1770*/  UMOV UR37, 0x40000040 ;  /* 0x4000004000257882 */ /* 0x000fe20000000000 */
[----:B------:R-:W-:Y:S01]  /*1780*/  UIADD3 UR4, UR61, 0x80, URZ ;  /* 0x000000803d047890 */ /* 0x000fe2000fffe03f */
[----:B------:R-:W-:Y:S01]  /*1790*/  P2R R14, PR, RZ, 0x1 ;  /* 0x00000001ff0e7803 */ /* 0x000fe20000000000 */
[----:B------:R-:W-:Y:S01]  /*17a0*/  UIADD3 UR30, UR61, 0x500, URZ ;  /* 0x000005003d1e7890 */ /* 0x000fe2000fffe03f */
[----:B------:R-:W-:Y:S01]  /*17b0*/  IMAD.IADD R3, R152, 0x1, -R3 ;  /* 0x0000000198037824 */ /* 0x000fe200078e0a03 */
[----:B------:R-:W-:Y:S01]  /*17c0*/  UMOV UR10, UR61 ;  /* 0x0000003d000a7c82 */ /* 0x000fe20008000000 */
[----:B------:R-:W-:Y:S01]  /*17d0*/  UIADD3 UR34, UR61, 0x502, URZ ;  /* 0x000005023d227890 */ /* 0x000fe2000fffe03f */
[----:B------:R-:W-:Y:S01]  /*17e0*/  HGMMA.64x16x16.F32 R56, gdesc[UR8], RZ, !UPT, gsb0 ;  /* 0x00200000083879f0 */ /* 0x000fe2000c0008ff */
[----:B------:R-:W-:Y:S01]  /*17f0*/  UMOV UR14, UR4 ;  /* 0x00000004000e7c82 */ /* 0x000fe20008000000 */
[----:B------:R-:W-:Y:S01]  /*1800*/  UIADD3 UR8, UR61, 0x100, URZ ;  /* 0x000001003d087890 */ /* 0x000fe2000fffe03f */
[----:B------:R-:W-:Y:S01]  /*1810*/  SHF.R.S32.HI R0, RZ, 0x1f, R3 ;  /* 0x0000001fff007819 */ /* 0x000fe20000011403 */
[----:B------:R-:W-:-:S02]  /*1820*/  UIADD3 UR10, UR61, 0x180, URZ ;  /* 0x000001803d0a7890 */ /* 0x000fc4000fffe03f */
[----:B------:R-:W-:Y:S01]  /*1830*/  IMAD.U32 R18, RZ, RZ, UR61 ;  /* 0x0000003dff127e24 */ /* 0x000fe2000f8e00ff */
[----:B------:R-:W-:Y:S01]  /*1840*/  UIADD3 UR4, UR61, 0x200, URZ ;  /* 0x000002003d047890 */ /* 0x000fe2000fffe03f */
[----:B------:R-:W-:Y:S01]  /*1850*/  LEA.HI R0, R0, R3, RZ, 0x2 ;  /* 0x0000000300007211 */ /* 0x000fe200078f10ff */
[----:B------:R-:W-:Y:S01]  /*1860*/  UIADD3 UR5, UR6, 0x2, URZ ;  /* 0x0000000206057890 */ /* 0x000fe2000fffe03f */
[----:B------:R-:W-:Y:S01]  /*1870*/  MOV R150, R151 ;  /* 0x0000009700967202 */ /* 0x000fe20000000f00 */
[----:B------:R-:W-:Y:S01]  /*1880*/  UMOV UR18, UR8 ;  /* 0x0000000800127c82 */ /* 0x000fe20008000000 */
[----:B------:R-:W-:Y:S01]  /*1890*/  UMOV UR22, UR10 ;  /* 0x0000000a00167c82 */ /* 0x000fe20008000000 */
[----:B------:R-:W-:Y:S01]  /*18a0*/  UIADD3 UR10, UR61, 0x2, URZ ;  /* 0x000000023d0a7890 */ /* 0x000fe2000fffe03f */
[----:B------:R-:W-:Y:S01]  /*18b0*/  LOP3.LUT R0, R0, 0x7ffffffc, RZ, 0xc0, !PT ;  /* 0x7ffffffc00007812 */ /* 0x000fe200078ec0ff */
[----:B------:R-:W-:Y:S01]  /*18c0*/  UMOV UR26, UR4 ;  /* 0x00000004001a7c82 */ /* 0x000fe20008000000 */
[----:B------:R-:W-:Y:S01]  /*18d0*/  UMOV UR28, UR5 ;  /* 0x00000005001c7c82 */ /* 0x000fe20008000000 */
[----:B------:R-:W-:Y:S01]  /*18e0*/  UMOV UR9, UR29 ;  /* 0x0000001d00097c82 */ /* 0x000fe20008000000 */
[----:B------:R-:W-:Y:S01]  /*18f0*/  UMOV UR8, UR28 ;  /* 0x0000001c00087c82 */ /* 0x000fe20008000000 */
[----:B------:R-:W-:Y:S01]  /*1900*/  UMOV UR11, 0x40000040 ;  /* 0x40000040000b7882 */ /* 0x000fe20000000000 */
[----:B------:R-:W-:Y:S01]  /*1910*/  UIADD3 UR4, UR61, 0x102, URZ ;  /* 0x000001023d047890 */ /* 0x000fe2000fffe03f */
[----:B------:R-:W-:Y:S01]  /*1920*/  MOV R12, UR28 ;  /* 0x0000001c000c7c02 */ /* 0x000fe20008000f00 */
[----:B------:R-:W-:Y:S01]  /*1930*/  UIADD3 UR5, UR61, 0x182, URZ ;  /* 0x000001823d057890 */ /* 0x000fe2000fffe03f */
[----:B------:R-:W-:Y:S01]  /*1940*/  IADD3 R0, R3, -R0, RZ ;  /* 0x8000000003007210 */ /* 0x000fe20007ffe0ff */
[----:B------:R-:W-:Y:S01]  /*1950*/  UIADD3 UR7, UR6, 0x4, URZ ;  /* 0x0000000406077890 */ /* 0x000fe2000fffe03f */
[----:B------:R-:W-:Y:S01]  /*1960*/  IMAD.MOV.U32 R3, RZ, RZ, -0x2 ;  /* 0xfffffffeff037424 */ /* 0x000fe200078e00ff */
[----:B------:R-:W-:Y:S01]  /*1970*/  UIADD3 UR32, UR6, 0x802, URZ ;  /* 0x0000080206207890 */ /* 0x000fe2000fffe03f */
[--C-:B------:R-:W-:Y:S01]  /*1980*/  IMAD.MOV.U32 R149, RZ, RZ, R151.reuse ;  /* 0x000000ffff957224 */ /* 0x100fe200078e0097 */
[----:B------:R-:W-:Y:S01]  /*1990*/  UIADD3 UR36, UR6, 0x804, URZ ;  /* 0x0000080406247890 */ /* 0x000fe2000fffe03f */
[----:B------:R-:W-:Y:S01]  /*19a0*/  IMAD R0, R0, R3, 0x50 ;  /* 0x0000005000007424 */ /* 0x000fe200078e0203 */
[----:B------:R-:W-:Y:S01]  /*19b0*/  UIADD3 UR38, UR61, 0x504, URZ ;  /* 0x000005043d267890 */ /* 0x000fe2000fffe03f */
[--C-:B------:R-:W-:Y:S01]  /*19c0*/  IMAD.MOV.U32 R148, RZ, RZ, R151.reuse ;  /* 0x000000ffff947224 */ /* 0x100fe200078e0097 */
[----:B------:R-:W-:Y:S01]  /*19d0*/  UMOV UR39, 0x40000040 ;  /* 0x4000004000277882 */ /* 0x000fe20000000000 */
[----:B------:R-:W-:Y:S01]  /*19e0*/  UIADD3 UR40, UR6, 0x806, URZ ;  /* 0x0000080606287890 */ /* 0x000fe2000fffe03f */
[----:B------:R-:W-:Y:S01]  /*19f0*/  IMAD.IADD R23, R23, 0x1, R0 ;  /* 0x0000000117177824 */ /* 0x000fe200078e0200 */
[----:B------:R-:W-:Y:S01]  /*1a00*/  UIADD3 UR42, UR61, 0x506, URZ ;  /* 0x000005063d2a7890 */ /* 0x000fe2000fffe03f */
[----:B------:R-:W-:Y:S01]  /*1a10*/  IMAD.MOV.U32 R147, RZ, RZ, R151 ;  /* 0x000000ffff937224 */ /* 0x000fe200078e0097 */
[----:B------:R-:W-:Y:S01]  /*1a20*/  UMOV UR41, 0x40000040 ;  /* 0x4000004000297882 */ /* 0x000fe20000000000 */
[----:B------:R-:W-:Y:S01]  /*1a30*/  UMOV UR43, 0x40000040 ;  /* 0x40000040002b7882 */ /* 0x000fe20000000000 */
[----:B------:R-:W-:Y:S01]  /*1a40*/  UIADD3 UR44, UR6, 0xc00, URZ ;  /* 0x00000c00062c7890 */ /* 0x000fe2000fffe03f */
[C---:B------:R-:W-:Y:S01]  /*1a50*/  IMAD R23, R22.reuse, -0x50, R23 ;  /* 0xffffffb016177824 */ /* 0x040fe200078e0217 */
[----:B------:R-:W-:Y:S01]  /*1a60*/  UIADD3 UR46, UR61, 0x780, URZ ;  /* 0x000007803d2e7890 */ /* 0x000fe2000fffe03f */
[----:B------:R-:W-:Y:S01]  /*1a70*/  VIADD R22, R22, 0xfffffffe ;  /* 0xfffffffe16167836 */ /* 0x000fe20000000000 */
[----:B------:R-:W-:Y:S01]  /*1a80*/  UMOV UR45, 0x40000040 ;  /* 0x40000040002d7882 */ /* 0x000fe20000000000 */
[----:B------:R-:W-:Y:S01]  /*1a90*/  UMOV UR47, 0x40000040 ;  /* 0x40000040002f7882 */ /* 0x000fe20000000000 */
[----:B------:R-:W-:Y:S01]  /*1aa0*/  UIADD3 UR48, UR6, 0xc02, URZ ;  /* 0x00000c0206307890 */ /* 0x000fe2000fffe03f */
[C---:B------:R-:W-:Y:S01]  /*1ab0*/  ISETP.GT.AND P6, PT, R23.reuse, RZ, PT ;  /* 0x000000ff1700720c */ /* 0x040fe20003fc4270 */
[----:B------:R-:W-:Y:S01]  /*1ac0*/  UIADD3 UR50, UR61, 0x782, URZ ;  /* 0x000007823d327890 */ /* 0x000fe2000fffe03f */
[C---:B------:R-:W-:Y:S01]  /*1ad0*/  ISETP.GT.AND P5, PT, R23.reuse, 0x1, PT ;  /* 0x000000011700780c */ /* 0x040fe20003fa4270 */
[----:B------:R-:W-:Y:S01]  /*1ae0*/  UMOV UR49, 0x40000040 ;  /* 0x4000004000317882 */ /* 0x000fe20000000000 */
[----:B------:R-:W-:Y:S01]  /*1af0*/  UMOV UR51, 0x40000040 ;  /* 0x4000004000337882 */ /* 0x000fe20000000000 */
[----:B------:R-:W-:Y:S01]  /*1b00*/  UIADD3 UR52, UR6, 0xc04, URZ ;  /* 0x00000c0406347890 */ /* 0x000fe2000fffe03f */
[----:B------:R-:W-:Y:S01]  /*1b10*/  ISETP.GT.AND P4, PT, R23, 0x8, PT ;  /* 0x000000081700780c */ /* 0x000fe20003f84270 */
[----:B------:R-:W-:-:S02]  /*1b20*/  WARPGROUP.DEPBAR.LE gsb0, 0x0 ;  /* 0x00008000000079c5 */ /* 0x000fc40000010000 */
[----:B------:R-:W-:Y:S01]  /*1b30*/  WARPGROUP.ARRIVE ;  /* 0x00000000000079c5 */ /* 0x000fe20000000000 */
[----:B------:R-:W-:Y:S01]  /*1b40*/  UIADD3 UR54, UR61, 0x784, URZ ;  /* 0x000007843d367890 */ /* 0x000fe2000fffe03f */
[C---:B------:R-:W-:Y:S01]  /*1b50*/  ISETP.GT.AND P2, PT, R23.reuse, 0x9, PT ;  /* 0x000000091700780c */ /* 0x040fe20003f44270 */
[----:B------:R-:W-:Y:S01]  /*1b60*/  UMOV UR53, 0x40000040 ;  /* 0x4000004000357882 */ /* 0x000fe20000000000 */
[----:B------:R-:W-:Y:S01]  /*1b70*/  UMOV UR55, 0x40000040 ;  /* 0x4000004000377882 */ /* 0x000fe20000000000 */
[----:B------:R-:W-:Y:S01]  /*1b80*/  UIADD3 UR58, UR61, 0x786, URZ ;  /* 0x000007863d3a7890 */ /* 0x000fe2000fffe03f */
[----:B------:R-:W-:Y:S01]  /*1b90*/  HGMMA.64x16x16.F32 R48, gdesc[UR12], RZ, !UPT, gsb0 ;  /* 0x002000000c3079f0 */ /* 0x000fe2000c0008ff */
[----:B------:R-:W-:Y:S01]  /*1ba0*/  UIADD3 UR12, UR61, 0x4, URZ ;  /* 0x000000043d0c7890 */ /* 0x000fe2000fffe03f */
[----:B------:R-:W-:Y:S01]  /*1bb0*/  ISETP.GT.AND P3, PT, R23, 0x10, PT ;  /* 0x000000101700780c */ /* 0x000fe20003f64270 */
[----:B------:R-:W-:Y:S01]  /*1bc0*/  UIADD3 UR13, UR6, 0x6, URZ ;  /* 0x00000006060d7890 */ /* 0x000fe2000fffe03f */
[--C-:B------:R-:W-:Y:S01]  /*1bd0*/  IMAD.MOV.U32 R146, RZ, RZ, R151.reuse ;  /* 0x000000ffff927224 */ /* 0x100fe200078e0097 */
[----:B------:R-:W-:Y:S01]  /*1be0*/  UIADD3 UR14, UR6, 0x400, URZ ;  /* 0x00000400060e7890 */ /* 0x000fe2000fffe03f */
[-C--:B------:R-:W-:Y:S01]  /*1bf0*/  MOV R145, R151.reuse ;  /* 0x0000009700917202 */ /* 0x080fe20000000f00 */
[----:B------:R-:W-:Y:S01]  /*1c00*/  UMOV UR15, 0x40000040 ;  /* 0x40000040000f7882 */ /* 0x000fe20000000000 */
[----:B------:R-:W-:Y:S01]  /*1c10*/  UMOV UR59, 0x40000040 ;  /* 0x40000040003b7882 */ /* 0x000fe20000000000 */
[--C-:B------:R-:W-:Y:S01]  /*1c20*/  IMAD.MOV.U32 R144, RZ, RZ, R151.reuse ;  /* 0x000000ffff907224 */ /* 0x100fe200078e0097 */
[-C--:B------:R-:W-:Y:S01]  /*1c30*/  MOV R140, R151.reuse ;  /* 0x00000097008c7202 */ /* 0x080fe20000000f00 */
        /* <DEDUP_REMOVED lines=23> */
[----:B------:R-:W-:Y:S01]  /*1db0*/  MOV R70, R151 ;  /* 0x0000009700467202 */ /* 0x000fe20000000f00 */
[----:B------:R-:W-:-:S02]  /*1dc0*/  IMAD.MOV.U32 R128, RZ, RZ, R151 ;  /* 0x000000ffff807224 */ /* 0x000fc400078e0097 */
[--C-:B------:R-:W-:Y:S02]  /*1dd0*/  IMAD.MOV.U32 R127, RZ, RZ, R151.reuse ;  /* 0x000000ffff7f7224 */ /* 0x100fe400078e0097 */
[--C-:B------:R-:W-:Y:S02]  /*1de0*/  IMAD.MOV.U32 R126, RZ, RZ, R151.reuse ;  /* 0x000000ffff7e7224 */ /* 0x100fe400078e0097 */
[--C-:B------:R-:W-:Y:S02]  /*1df0*/  IMAD.MOV.U32 R124, RZ, RZ, R151.reuse ;  /* 0x000000ffff7c7224 */ /* 0x100fe400078e0097 */
[--C-:B------:R-:W-:Y:S02]  /*1e00*/  IMAD.MOV.U32 R123, RZ, RZ, R151.reuse ;  /* 0x000000ffff7b7224 */ /* 0x100fe400078e0097 */
[--C-:B------:R-:W-:Y:S02]  /*1e10*/  IMAD.MOV.U32 R122, RZ, RZ, R151.reuse ;  /* 0x000000ffff7a7224 */ /* 0x100fe400078e0097 */
[----:B------:R-:W-:-:S02]  /*1e20*/  IMAD.MOV.U32 R121, RZ, RZ, R151 ;  /* 0x000000ffff797224 */ /* 0x000fc400078e0097 */
[--C-:B------:R-:W-:Y:S02]  /*1e30*/  IMAD.MOV.U32 R119, RZ, RZ, R151.reuse ;  /* 0x000000ffff777224 */ /* 0x100fe400078e0097 */
[--C-:B------:R-:W-:Y:S01]  /*1e40*/  IMAD.MOV.U32 R118, RZ, RZ, R151.reuse ;  /* 0x000000ffff767224 */ /* 0x100fe200078e0097 */
[----:B------:R-:W-:Y:S02]  /*1e50*/  WARPGROUP.DEPBAR.LE gsb0, 0x0 ;  /* 0x00008000000079c5 */ /* 0x000fe40000010000 */
[----:B------:R-:W-:Y:S01]  /*1e60*/  WARPGROUP.ARRIVE ;  /* 0x00000000000079c5 */ /* 0x000fe20000000000 */
[--C-:B------:R-:W-:Y:S02]  /*1e70*/  IMAD.MOV.U32 R117, RZ, RZ, R151.reuse ;  /* 0x000000ffff757224 */ /* 0x100fe400078e0097 */
[--C-:B------:R-:W-:Y:S02]  /*1e80*/  IMAD.MOV.U32 R116, RZ, RZ, R151.reuse ;  /* 0x000000ffff747224 */ /* 0x100fe400078e0097 */
[--C-:B------:R-:W-:Y:S01]  /*1e90*/  IMAD.MOV.U32 R114, RZ, RZ, R151.reuse ;  /* 0x000000ffff727224 */ /* 0x100fe200078e0097 */
[----:B------:R-:W-:Y:S01]  /*1ea0*/  HGMMA.64x16x16.F32 R40, gdesc[UR16], RZ, !UPT, gsb0 ;  /* 0x00200000102879f0 */ /* 0x000fe2000c0008ff */
[----:B------:R-:W-:Y:S01]  /*1eb0*/  UIADD3 UR16, UR61, 0x280, URZ ;  /* 0x000002803d107890 */ /* 0x000fe2000fffe03f */
[--C-:B------:R-:W-:Y:S01]  /*1ec0*/  IMAD.MOV.U32 R113, RZ, RZ, R151.reuse ;  /* 0x000000ffff717224 */ /* 0x100fe200078e0097 */
[----:B------:R-:W-:Y:S01]  /*1ed0*/  UIADD3 UR18, UR61, 0x282, URZ ;  /* 0x000002823d127890 */ /* 0x000fe2000fffe03f */
[--C-:B------:R-:W-:Y:S01]  /*1ee0*/  IMAD.MOV.U32 R112, RZ, RZ, R151.reuse ;  /* 0x000000ffff707224 */ /* 0x100fe200078e0097 */
[----:B------:R-:W-:Y:S01]  /*1ef0*/  UMOV UR17, 0x40000040 ;  /* 0x4000004000117882 */ /* 0x000fe20000000000 */
[----:B------:R-:W-:Y:S01]  /*1f00*/  UMOV UR19, 0x40000040 ;  /* 0x4000004000137882 */ /* 0x000fe20000000000 */
        /* <DEDUP_REMOVED lines=22> */
[--C-:B------:R-:W-:Y:S01]  /*2070*/  IMAD.MOV.U32 R72, RZ, RZ, R151.reuse ;  /* 0x000000ffff487224 */ /* 0x100fe200078e0097 */
[----:B------:R-:W-:Y:S02]  /*2080*/  WARPGROUP.DEPBAR.LE gsb0, 0x0 ;  /* 0x00008000000079c5 */ /* 0x000fe40000010000 */
[----:B------:R-:W-:Y:S01]  /*2090*/  WARPGROUP.ARRIVE ;  /* 0x00000000000079c5 */ /* 0x000fe20000000000 */
[----:B------:R-:W-:-:S02]  /*20a0*/  IMAD.MOV.U32 R68, RZ, RZ, R151 ;  /* 0x000000ffff447224 */ /* 0x000fc400078e0097 */
[--C-:B------:R-:W-:Y:S02]  /*20b0*/  IMAD.MOV.U32 R66, RZ, RZ, R151.reuse ;  /* 0x000000ffff427224 */ /* 0x100fe400078e0097 */
[----:B------:R-:W-:Y:S01]  /*20c0*/  IMAD.MOV.U32 R64, RZ, RZ, R151 ;  /* 0x000000ffff407224 */ /* 0x000fe200078e0097 */
[----:B------:R-:W-:Y:S01]  /*20d0*/  HGMMA.64x16x16.F32 R32, gdesc[UR20], RZ, !UPT, gsb0 ;  /* 0x00200000142079f0 */ /* 0x000fe2000c0008ff */
[----:B------:R-:W-:Y:S02]  /*20e0*/  UIADD3 UR20, UR6, 0x404, URZ ;  /* 0x0000040406147890 */ /* 0x000fe4000fffe03f */
[----:B------:R-:W-:Y:S01]  /*20f0*/  UIADD3 UR22, UR61, 0x284, URZ ;  /* 0x000002843d167890 */ /* 0x000fe2000fffe03f */
[----:B------:R-:W-:Y:S01]  /*2100*/  UMOV UR21, 0x40000040 ;  /* 0x4000004000157882 */ /* 0x000fe20000000000 */
[----:B------:R-:W-:Y:S01]  /*2110*/  UMOV UR23, 0x40000040 ;  /* 0x4000004000177882 */ /* 0x000fe20000000000 */
[----:B------:R-:W-:Y:S02]  /*2120*/  WARPGROUP.DEPBAR.LE gsb0, 0x0 ;  /* 0x00008000000079c5 */ /* 0x000fe40000010000 */
[----:B------:R-:W-:-:S06]  /*2130*/  WARPGROUP.ARRIVE ;  /* 0x00000000000079c5 */ /* 0x000fcc0000000000 */
[----:B------:R-:W-:Y:S01]  /*2140*/  HGMMA.64x16x16.F32 R24, gdesc[UR24], RZ, !UPT, gsb0 ;  /* 0x00200000181879f0 */ /* 0x000fe2000c0008ff */
[----:B------:R-:W-:Y:S02]  /*2150*/  UIADD3 UR24, UR6, 0x406, URZ ;  /* 0x0000040606187890 */ /* 0x000fe4000fffe03f */
[----:B------:R-:W-:Y:S01]  /*2160*/  UIADD3 UR26, UR61, 0x286, URZ ;  /* 0x000002863d1a7890 */ /* 0x000fe2000fffe03f */
[----:B------:R-:W-:Y:S01]  /*2170*/  UMOV UR25, 0x40000040 ;  /* 0x4000004000197882 */ /* 0x000fe20000000000 */
[----:B------:R-:W-:Y:S01]  /*2180*/  UMOV UR27, 0x40000040 ;  /* 0x40000040001b7882 */ /* 0x000fe20000000000 */
[----:B------:R-:W-:Y:S02]  /*2190*/  WARPGROUP.DEPBAR.LE gsb0, 0x0 ;  /* 0x00008000000079c5 */ /* 0x000fe40000010000 */
[----:B------:R-:W-:-:S06]  /*21a0*/  WARPGROUP.ARRIVE ;  /* 0x00000000000079c5 */ /* 0x000fcc0000000000 */
[----:B------:R-:W-:Y:S01]  /*21b0*/  HGMMA.64x16x16.F32 R56, gdesc[UR8], R56, gsb0 ;  /* 0x00200000083879f0 */ /* 0x000fe20008000838 */
[----:B------:R-:W-:Y:S01]  /*21c0*/  UIADD3 UR10, UR61, 0x82, URZ ;  /* 0x000000823d0a7890 */ /* 0x000fe2000fffe03f */
[----:B------:R-:W-:Y:S01]  /*21d0*/  UMOV UR8, UR28 ;  /* 0x0000001c00087c82 */ /* 0x000fe20008000000 */
[----:B------:R-:W-:Y:S01]  /*21e0*/  UMOV UR9, UR29 ;  /* 0x0000001d00097c82 */ /* 0x000fe20008000000 */
[----:B------:R-:W-:Y:S01]  /*21f0*/  UMOV UR11, 0x40000040 ;  /* 0x40000040000b7882 */ /* 0x000fe20000000000 */
[----:B------:R-:W-:Y:S02]  /*2200*/  WARPGROUP.DEPBAR.LE gsb0, 0x0 ;  /* 0x00008000000079c5 */ /* 0x000fe40000010000 */
[----:B------:R-:W-:-:S06]  /*2210*/  WARPGROUP.ARRIVE ;  /* 0x00000000000079c5 */ /* 0x000fcc0000000000 */
[----:B------:R-:W-:Y:S01]  /*2220*/  HGMMA.64x16x16.F32 R48, gdesc[UR8], R48, gsb0 ;  /* 0x00200000083079f0 */ /* 0x000fe20008000830 */
[----:B------:R-:W-:Y:S01]  /*2230*/  UMOV UR8, UR28 ;  /* 0x0000001c00087c82 */ /* 0x000fe20008000000 */
[----:B------:R-:W-:Y:S01]  /*2240*/  UMOV UR9, UR29 ;  /* 0x0000001d00097c82 */ /* 0x000fe20008000000 */
[----:B------:R-:W-:Y:S01]  /*2250*/  UMOV UR10, UR4 ;  /* 0x00000004000a7c82 */ /* 0x000fe20008000000 */
[----:B------:R-:W-:Y:S01]  /*2260*/  UMOV UR11, 0x40000040 ;  /* 0x40000040000b7882 */ /* 0x000fe20000000000 */
[----:B------:R-:W-:Y:S01]  /*2270*/  UIADD3 UR4, UR61, 0x202, URZ ;  /* 0x000002023d047890 */ /* 0x000fe2000fffe03f */
[----:B------:R-:W-:Y:S02]  /*2280*/  WARPGROUP.DEPBAR.LE gsb0, 0x0 ;  /* 0x00008000000079c5 */ /* 0x000fe40000010000 */
[----:B------:R-:W-:-:S06]  /*2290*/  WARPGROUP.ARRIVE ;  /* 0x00000000000079c5 */ /* 0x000fcc0000000000 */
[----:B------:R-:W-:Y:S01]  /*22a0*/  HGMMA.64x16x16.F32 R40, gdesc[UR8], R40, gsb0 ;  /* 0x00200000082879f0 */ /* 0x000fe20008000828 */
[----:B------:R-:W-:Y:S01]  /*22b0*/  UMOV UR8, UR28 ;  /* 0x0000001c00087c82 */ /* 0x000fe20008000000 */
[----:B------:R-:W-:Y:S01]  /*22c0*/  UMOV UR9, UR29 ;  /* 0x0000001d00097c82 */ /* 0x000fe20008000000 */
[----:B------:R-:W-:Y:S01]  /*22d0*/  UMOV UR10, UR5 ;  /* 0x00000005000a7c82 */ /* 0x000fe20008000000 */
[----:B------:R-:W-:Y:S01]  /*22e0*/  UMOV UR11, 0x40000040 ;  /* 0x40000040000b7882 */ /* 0x000fe20000000000 */
        /* <DEDUP_REMOVED lines=8> */
[----:B------:R-:W-:Y:S01]  /*2370*/  UMOV UR4, UR7 ;  /* 0x0000000700047c82 */ /* 0x000fe20008000000 */
[----:B------:R-:W-:Y:S02]  /*2380*/  UIADD3 UR7, UR61, 0x104, URZ ;  /* 0x000001043d077890 */ /* 0x000fe4000fffe03f */
[----:B------:R-:W-:Y:S01]  /*2390*/  UIADD3 UR28, UR6, 0x800, URZ ;  /* 0x00000800061c7890 */ /* 0x000fe2000fffe03f */
[----:B------:R-:W-:Y:S01]  /*23a0*/  UMOV UR29, 0x40000040 ;  /* 0x40000040001d7882 */ /* 0x000fe20000000000 */
[----:B------:R-:W-:-:S02]  /*23b0*/  WARPGROUP.DEPBAR.LE gsb0, 0x0 ;  /* 0x00008000000079c5 */ /* 0x000fc40000010000 */
        /* <DEDUP_REMOVED lines=42> */
[----:B------:R-:W-:Y:S01]  /*2660*/  UMOV UR9, 0x40000040 ;  /* 0x4000004000097882 */ /* 0x000fe20000000000 */
[----:B------:R-:W-:Y:S01]  /*2670*/  UMOV UR10, UR12 ;  /* 0x0000000c000a7c82 */ /* 0x000fe20008000000 */
[----:B------:R-:W-:Y:S01]  /*2680*/  UMOV UR11, 0x40000040 ;  /* 0x40000040000b7882 */ /* 0x000fe20000000000 */
[----:B------:R-:W-:Y:S01]  /*2690*/  UIADD3 UR12, UR61, 0x186, URZ ;  /* 0x000001863d0c7890 */ /* 0x000fe2000fffe03f */
[----:B------:R-:W-:Y:S01]  /*26a0*/  UMOV UR13, 0x40000040 ;  /* 0x40000040000d7882 */ /* 0x000fe20000000000 */
[----:B------:R-:W-:Y:S02]  /*26b0*/  WARPGROUP.DEPBAR.LE gsb0, 0x0 ;  /* 0x00008000000079c5 */ /* 0x000fe40000010000 */
[----:B------:R-:W-:-:S06]  /*26c0*/  WARPGROUP.ARRIVE ;  /* 0x00000000000079c5 */ /* 0x000fcc0000000000 */
[----:B------:R-:W-:Y:S01]  /*26d0*/  HGMMA.64x16x16.F32 R56, gdesc[UR8], R56, gsb0 ;  /* 0x00200000083879f0 */ /* 0x000fe20008000838 */
[----:B------:R-:W-:Y:S01]  /*26e0*/  UIADD3 UR10, UR61, 0x86, URZ ;  /* 0x000000863d0a7890 */ /* 0x000fe2000fffe03f */
[----:B------:R-:W-:Y:S01]  /*26f0*/  UMOV UR11, 0x40000040 ;  /* 0x40000040000b7882 */ /* 0x000fe20000000000 */
[----:B------:R-:W-:Y:S02]  /*2700*/  WARPGROUP.DEPBAR.LE gsb0, 0x0 ;  /* 0x00008000000079c5 */ /* 0x000fe40000010000 */
[----:B------:R-:W-:-:S06]  /*2710*/  WARPGROUP.ARRIVE ;  /* 0x00000000000079c5 */ /* 0x000fcc0000000000 */
[----:B------:R-:W-:Y:S01]  /*2720*/  HGMMA.64x16x16.F32 R48, gdesc[UR8], R48, gsb0 ;  /* 0x00200000083079f0 */ /* 0x000fe20008000830 */
        /* <DEDUP_REMOVED lines=9> */
[----:B------:R-:W-:Y:S01]  /*27c0*/  UMOV UR14, UR16 ;  /* 0x00000010000e7c82 */ /* 0x000fe20008000000 */
[----:B------:R-:W-:Y:S01]  /*27d0*/  UIADD3 UR16, UR6, 0x402, URZ ;  /* 0x0000040206107890 */ /* 0x000fe2000fffe03f */
        /* <DEDUP_REMOVED lines=9> */
[----:B------:R-:W-:Y:S02]  /*2870*/  UIADD3 UR10, UR61, 0x400, URZ ;  /* 0x000004003d0a7890 */ /* 0x000fe4000fffe03f */
        /* <DEDUP_REMOVED lines=26> */
[----:B------:R-:W-:Y:S02]  /*2a20*/  UMOV UR15, 0x40000040 ;  /* 0x40000040000f7882 */ /* 0x000fe40000000000 */
[----:B------:R-:W-:Y:S01]  /*2a30*/  UMOV UR57, UR15 ;  /* 0x0000000f00397c82 */ /* 0x000fe20008000000 */
[----:B------:R-:W-:Y:S01]  /*2a40*/  IMAD.U32 R11, RZ, RZ, UR15 ;  /* 0x0000000fff0b7e24 */ /* 0x000fe2000f8e00ff */
        /* <DEDUP_REMOVED lines=25> */
[----:B------:R-:W-:Y:S03]  /*2be0*/  HGMMA.64x16x16.F32 R24, gdesc[UR16], R24, gsb0 ;  /* 0x00200000101879f0 */ /* 0x000fe60008000818 */
        /* <DEDUP_REMOVED lines=198> */
[----:B------:R-:W-:Y:S02]  /*3850*/  UIADD3 UR10, UR6, 0xc06, URZ ;  /* 0x00000c06060a7890 */ /* 0x000fe4000fffe03f */
[----:B------:R-:W-:-:S05]  /*3860*/  UIADD3 UR6, UR61, 0x884, URZ ;  /* 0x000008843d067890 */ /* 0x000fca000fffe03f */
[----:B------:R-:W-:Y:S02]  /*3870*/  UMOV UR14, UR10 ;  /* 0x0000000a000e7c82 */ /* 0x000fe40008000000 */
[----:B------:R-:W-:Y:S01]  /*3880*/  UMOV UR56, UR14 ;  /* 0x0000000e00387c82 */ /* 0x000fe20008000000 */
[----:B------:R-:W-:Y:S01]  /*3890*/  IMAD.U32 R10, RZ, RZ, UR14 ;  /* 0x0000000eff0a7e24 */ /* 0x000fe2000f8e00ff */
        /* <DEDUP_REMOVED lines=25> */
[----:B------:R-:W-:Y:S02]  /*3a30*/  ULDC UR7, c[0x0][0x988] ;  /* 0x0002620000077ab9 */ /* 0x000fe40000000800 */
[----:B-1----:R-:W-:Y:S01]  /*3a40*/  IMAD.U32 R2, RZ, RZ, UR7 ;  /* 0x00000007ff027e24 */ /* 0x002fe2000f8e00ff */
[----:B------:R-:W-:Y:S02]  /*3a50*/  WARPGROUP.DEPBAR.LE gsb0, 0x0 ;  /* 0x00008000000079c5 */ /* 0x000fe40000010000 */
[----:B------:R-:W-:-:S06]  /*3a60*/  WARPGROUP.ARRIVE ;  /* 0x00000000000079c5 */ /* 0x000fcc0000000000 */
[----:B------:R-:W-:Y:S01]  /*3a70*/  HGMMA.64x16x16.F32 R32, gdesc[UR52], R32, gsb0 ;  /* 0x00200000342079f0 */ /* 0x000fe20008000820 */
[----:B------:R-:W-:Y:S01]  /*3a80*/  UMOV UR54, UR6 ;  /* 0x0000000600367c82 */ /* 0x000fe20008000000 */
[----:B------:R-:W-:Y:S01]  /*3a90*/  UMOV UR55, 0x40000040 ;  /* 0x4000004000377882 */ /* 0x000fe20000000000 */
[----:B------:R-:W-:Y:S01]  /*3aa0*/  ULDC UR6, c[0x0][0x9d8] ;  /* 0x0002760000067ab9 */ /* 0x000fe20000000800 */
[----:B------:R-:W-:Y:S02]  /*3ab0*/  WARPGROUP.DEPBAR.LE gsb0, 0x0 ;  /* 0x00008000000079c5 */ /* 0x000fe40000010000 */
[----:B------:R-:W-:-:S06]  /*3ac0*/  WARPGROUP.ARRIVE ;  /* 0x00000000000079c5 */ /* 0x000fcc0000000000 */
[----:B------:R-:W-:Y:S03]  /*3ad0*/  HGMMA.64x16x16.F32 R24, gdesc[UR52], R24, gsb0 ;  /* 0x00200000341879f0 */ /* 0x000fe60008000818 */
        /* <DEDUP_REMOVED lines=8> */
[----:B------:R-:W-:Y:S01]  /*3b60*/  WARPGROUP.ARRIVE ;  /* 0x00000000000079c5 */ /* 0x000fe20000000000 */
[----:B------:R-:W-:Y:S01]  /*3b70*/  FMUL.FTZ R58, R58, UR6 ;  /* 0x000000063a3a7c20 */ /* 0x000fe20008410000 */
[----:B------:R-:W-:Y:S01]  /*3b80*/  FMUL.FTZ R59, R59, UR6 ;  /* 0x000000063b3b7c20 */ /* 0x000fe20008410000 */
[----:B------:R-:W-:Y:S01]  /*3b90*/  FMUL.FTZ R62, R62, UR6 ;  /* 0x000000063e3e7c20 */ /* 0x000fe20008410000 */
[----:B------:R-:W-:Y:S01]  /*3ba0*/  FMUL.FTZ R63, R63, UR6 ;  /* 0x000000063f3f7c20 */ /* 0x000fe20008410000 */
[----:B------:R-:W-:Y:S01]  /*3bb0*/  FMUL.FTZ R56, R56, UR6 ;  /* 0x0000000638387c20 */ /* 0x000fe20008410000 */
[----:B------:R-:W-:Y:S01]  /*3bc0*/  HGMMA.64x16x16.F32 R48, gdesc[UR56], R48, gsb0 ;  /* 0x00200000383079f0 */ /* 0x000fe20008000830 */
[----:B------:R-:W-:Y:S01]  /*3bd0*/  UIADD3 UR58, UR61, 0x886, URZ ;  /* 0x000008863d3a7890 */ /* 0x000fe2000fffe03f */
[----:B------:R-:W0:Y:S01]  /*3be0*/  MUFU.TANH R58, R58 ;  /* 0x0000003a003a7308 */ /* 0x000e220000002400 */
[----:B------:R-:W-:Y:S01]  /*3bf0*/  UMOV UR56, UR14 ;  /* 0x0000000e00387c82 */ /* 0x000fe20008000000 */
[----:B------:R-:W-:Y:S01]  /*3c00*/  UMOV UR57, UR15 ;  /* 0x0000000f00397c82 */ /* 0x000fe20008000000 */
[----:B------:R-:W-:Y:S01]  /*3c10*/  UMOV UR59, 0x40000040 ;  /* 0x40000040003b7882 */ /* 0x000fe20000000000 */
[----:B------:R-:W-:Y:S01]  /*3c20*/  FMUL.FTZ R57, R57, UR6 ;  /* 0x0000000639397c20 */ /* 0x000fe20008410000 */
[----:B------:R-:W-:Y:S01]  /*3c30*/  FMUL.FTZ R60, R60, UR6 ;  /* 0x000000063c3c7c20 */ /* 0x000fe20008410000 */
[----:B------:R-:W-:-:S02]  /*3c40*/  FMUL.FTZ R61, R61, UR6 ;  /* 0x000000063d3d7c20 */ /* 0x000fc40008410000 */
[----:B------:R-:W1:Y:S08]  /*3c50*/  MUFU.TANH R59, R59 ;  /* 0x0000003b003b7308 */ /* 0x000e700000002400 */
[----:B------:R-:W2:Y:S01]  /*3c60*/  MUFU.TANH R62, R62 ;  /* 0x0000003e003e7308 */ /* 0x000ea20000002400 */
[----:B0-----:R-:W-:Y:S01]  /*3c70*/  FSEL R15, R58, -INF , P6 ;  /* 0xff8000003a0f7808 */ /* 0x001fe20003000000 */
[----:B------:R-:W-:-:S06]  /*3c80*/  IMAD.MOV.U32 R58, RZ, RZ, R151 ;  /* 0x000000ffff3a7224 */ /* 0x000fcc00078e0097 */
[----:B------:R-:W0:Y:S01]  /*3c90*/  MUFU.TANH R63, R63 ;  /* 0x0000003f003f7308 */ /* 0x000e220000002400 */
[----:B-1----:R-:W-:-:S04]  /*3ca0*/  FSEL R59, R59, -INF , P5 ;  /* 0xff8000003b3b7808 */ /* 0x002fc80002800000 */
[----:B------:R-:W-:-:S03]  /*3cb0*/  FMNMX.FTZ R0, R15, R59, !PT ;  /* 0x0000003b0f007209 */ /* 0x000fc60007810000 */
[----:B------:R-:W1:Y:S01]  /*3cc0*/  MUFU.TANH R56, R56 ;  /* 0x0000003800387308 */ /* 0x000e620000002400 */
[----:B--2---:R-:W-:Y:S01]  /*3cd0*/  FSEL R65, R62, -INF , P4 ;  /* 0xff8000003e417808 */ /* 0x004fe20002000000 */
[----:B------:R-:W-:-:S03]  /*3ce0*/  IMAD.MOV.U32 R62, RZ, RZ, R151 ;  /* 0x000000ffff3e7224 */ /* 0x000fc600078e0097 */
[----:B------:R-:W-:-:S03]  /*3cf0*/  FMNMX.FTZ R0, R65, R0, !PT ;  /* 0x0000000041007209 */ /* 0x000fc60007810000 */
[----:B------:R-:W2:Y:S01]  /*3d00*/  MUFU.TANH R57, R57 ;  /* 0x0000003900397308 */ /* 0x000ea20000002400 */
[----:B0-----:R-:W-:-:S04]  /*3d10*/  FSEL R63, R63, -INF , P2 ;  /* 0xff8000003f3f7808 */ /* 0x001fc80001000000 */
[----:B------:R-:W-:-:S03]  /*3d20*/  FMNMX.FTZ R0, R63, R0, !PT ;  /* 0x000000003f007209 */ /* 0x000fc60007810000 */
[----:B------:R-:W0:Y:S01]  /*3d30*/  MUFU.TANH R60, R60 ;  /* 0x0000003c003c7308 */ /* 0x000e220000002400 */
[----:B-1----:R-:W-:Y:S01]  /*3d40*/  FSEL R3, R56, -INF , P6 ;  /* 0xff80000038037808 */ /* 0x002fe20003000000 */
        /* <DEDUP_REMOVED lines=9> */
[----:B------:R-:W1:Y:S01]  /*3de0*/  MUFU.TANH R50, R50 ;  /* 0x0000003200327308 */ /* 0x000e620000002400 */
[----:B------:R-:W-:Y:S01]  /*3df0*/  UMOV UR56, UR14 ;  /* 0x0000000e00387c82 */ /* 0x000fe20008000000 */
[----:B------:R-:W-:Y:S01]  /*3e00*/  UMOV UR57, UR15 ;  /* 0x0000000f00397c82 */ /* 0x000fe20008000000 */
[----:B------:R-:W-:Y:S01]  /*3e10*/  UMOV UR59, 0x40000040 ;  /* 0x40000040003b7882 */ /* 0x000fe20000000000 */
[----:B------:R-:W-:Y:S01]  /*3e20*/  FMUL.FTZ R49, R49, UR6 ;  /* 0x0000000631317c20 */ /* 0x000fe20008410000 */
[----:B------:R-:W-:Y:S01]  /*3e30*/  FMUL.FTZ R52, R52, UR6 ;  /* 0x0000000634347c20 */ /* 0x000fe20008410000 */
[----:B------:R-:W-:Y:S01]  /*3e40*/  ISETP.GT.AND P6, PT, R23, 0x11, PT ;  /* 0x000000111700780c */ /* 0x000fe20003fc4270 */
[----:B------:R-:W-:Y:S01]  /*3e50*/  FMUL.FTZ R53, R53, UR6 ;  /* 0x0000000635357c20 */ /* 0x000fe20008410000 */
[----:B------:R-:W3:Y:S01]  /*3e60*/  MUFU.TANH R51, R51 ;  /* 0x0000003300337308 */ /* 0x000ee20000002400 */
[----:B--2---:R-:W-:Y:S01]  /*3e70*/  FSEL R57, R57, -INF , P5 ;  /* 0xff80000039397808 */ /* 0x004fe20002800000 */
[----:B------:R-:W-:Y:S01]  /*3e80*/  IMAD.MOV.U32 R56, RZ, RZ, R151 ;  /* 0x000000ffff387224 */ /* 0x000fe200078e0097 */
[----:B------:R-:W-:-:S02]  /*3e90*/  ISETP.GT.AND P5, PT, R23, 0x18, PT ;  /* 0x000000181700780c */ /* 0x000fc40003fa4270 */
[----:B0-----:R-:W-:Y:S02]  /*3ea0*/  FSEL R21, R60, -INF , P4 ;  /* 0xff8000003c157808 */ /* 0x001fe40002000000 */
[----:B------:R-:W-:Y:S01]  /*3eb0*/  ISETP.GT.AND P4, PT, R23, 0x19, PT ;  /* 0x000000191700780c */ /* 0x000fe20003f84270 */
[----:B------:R-:W0:Y:S01]  /*3ec0*/  MUFU.TANH R54, R54 ;  /* 0x0000003600367308 */ /* 0x000e220000002400 */
[----:B-1----:R-:W-:Y:S02]  /*3ed0*/  FSEL R69, R50, -INF , P3 ;  /* 0xff80000032457808 */ /* 0x002fe40001800000 */
[-C--:B------:R-:W-:Y:S02]  /*3ee0*/  MOV R60, R151.reuse ;  /* 0x00000097003c7202 */ /* 0x080fe40000000f00 */
[----:B------:R-:W-:Y:S02]  /*3ef0*/  FMNMX.FTZ R0, R69, R0, !PT ;  /* 0x0000000045007209 */ /* 0x000fe40007810000 */
[----:B------:R-:W-:Y:S01]  /*3f00*/  MOV R50, R151 ;  /* 0x0000009700327202 */ /* 0x000fe20000000f00 */
[----:B------:R-:W1:Y:S01]  /*3f10*/  MUFU.TANH R61, R61 ;  /* 0x0000003d003d7308 */ /* 0x000e620000002400 */
[----:B---3--:R-:W-:-:S04]  /*3f20*/  FSEL R51, R51, -INF , P6 ;  /* 0xff80000033337808 */ /* 0x008fc80003000000 */
[----:B------:R-:W-:-:S03]  /*3f30*/  FMNMX.FTZ R0, R51, R0, !PT ;  /* 0x0000000033007209 */ /* 0x000fc60007810000 */
[----:B------:R-:W2:Y:S01]  /*3f40*/  MUFU.TANH R55, R55 ;  /* 0x0000003700377308 */ /* 0x000ea20000002400 */
[----:B0-----:R-:W-:Y:S01]  /*3f50*/  FSEL R73, R54, -INF , P5 ;  /* 0xff80000036497808 */ /* 0x001fe20002800000 */
[----:B------:R-:W-:-:S03]  /*3f60*/  IMAD.MOV.U32 R54, RZ, RZ, R151 ;  /* 0x000000ffff367224 */ /* 0x000fc600078e0097 */
[----:B------:R-:W-:-:S03]  /*3f70*/  FMNMX.FTZ R0, R73, R0, !PT ;  /* 0x0000000049007209 */ /* 0x000fc60007810000 */
[----:B------:R-:W0:Y:S01]  /*3f80*/  MUFU.TANH R48, R48 ;  /* 0x0000003000307308 */ /* 0x000e220000002400 */
[----:B-1----:R-:W-:Y:S02]  /*3f90*/  FSEL R61, R61, -INF , P2 ;  /* 0xff8000003d3d7808 */ /* 0x002fe40001000000 */
[----:B------:R-:W-:-:S05]  /*3fa0*/  ISETP.GT.AND P2, PT, R23, 0x20, PT ;  /* 0x000000201700780c */ /* 0x000fca0003f44270 */
[----:B------:R-:W1:Y:S01]  /*3fb0*/  MUFU.TANH R49, R49 ;  /* 0x0000003100317308 */ /* 0x000e620000002400 */
[----:B--2---:R-:W-:Y:S01]  /*3fc0*/  FSEL R55, R55, -INF , P4 ;  /* 0xff80000037377808 */ /* 0x004fe20002000000 */
[----:B------:R-:W-:Y:S02]  /*3fd0*/  WARPGROUP.DEPBAR.LE gsb0, 0x0 ;  /* 0x00008000000079c5 */ /* 0x000fe40000010000 */
[----:B------:R-:W-:Y:S01]  /*3fe0*/  WARPGROUP.ARRIVE ;  /* 0x00000000000079c5 */ /* 0x000fe20000000000 */
[----:B------:R-:W-:Y:S01]  /*3ff0*/  FMUL.FTZ R42, R42, UR6 ;  /* 0x000000062a2a7c20 */ /* 0x000fe20008410000 */
[----:B------:R-:W-:Y:S01]  /*4000*/  FMUL.FTZ R43, R43, UR6 ;  /* 0x000000062b2b7c20 */ /* 0x000fe20008410000 */
[----:B------:R-:W-:Y:S01]  /*4010*/  FMUL.FTZ R46, R46, UR6 ;  /* 0x000000062e2e7c20 */ /* 0x000fe20008410000 */
[----:B------:R-:W-:Y:S01]  /*4020*/  FMUL.FTZ R47, R47, UR6 ;  /* 0x000000062f2f7c20 */ /* 0x000fe20008410000 */
[----:B------:R-:W2:Y:S01]  /*4030*/  MUFU.TANH R52, R52 ;  /* 0x0000003400347308 */ /* 0x000ea20000002400 */
[----:B------:R-:W-:Y:S01]  /*4040*/  HGMMA.64x16x16.F32 R32, gdesc[UR56], R32, gsb0 ;  /* 0x00200000382079f0 */ /* 0x000fe20008000820 */
[----:B------:R-:W-:Y:S01]  /*4050*/  UIADD3 UR58, UR61, 0x986, URZ ;  /* 0x000009863d3a7890 */ /* 0x000fe2000fffe03f */
[----:B------:R-:W-:Y:S01]  /*4060*/  FMUL.FTZ R41, R41, UR6 ;  /* 0x0000000629297c20 */ /* 0x000fe20008410000 */
[----:B------:R-:W-:Y:S01]  /*4070*/  UMOV UR56, UR14 ;  /* 0x0000000e00387c82 */ /* 0x000fe20008000000 */
[----:B------:R-:W-:Y:S01]  /*4080*/  UMOV UR57, UR15 ;  /* 0x0000000f00397c82 */ /* 0x000fe20008000000 */
[----:B------:R-:W-:Y:S01]  /*4090*/  UMOV UR59, 0x40000040 ;  /* 0x40000040003b7882 */ /* 0x000fe20000000000 */
[----:B------:R-:W-:Y:S01]  /*40a0*/  FMUL.FTZ R40, R40, UR6 ;  /* 0x0000000628287c20 */ /* 0x000fe20008410000 */
[----:B------:R-:W3:Y:S01]  /*40b0*/  MUFU.TANH R42, R42 ;  /* 0x0000002a002a7308 */ /* 0x000ee20000002400 */
[----:B0-----:R-:W-:Y:S01]  /*40c0*/  FSEL R67, R48, -INF , P3 ;  /* 0xff80000030437808 */ /* 0x001fe20001800000 */
[----:B------:R-:W-:Y:S01]  /*40d0*/  FMUL.FTZ R44, R44, UR6 ;  /* 0x000000062c2c7c20 */ /* 0x000fe20008410000 */
[----:B------:R-:W-:Y:S01]  /*40e0*/  ISETP.GT.AND P3, PT, R23, 0x21, PT ;  /* 0x000000211700780c */ /* 0x000fe20003f64270 */
[----:B------:R-:W-:Y:S01]  /*40f0*/  FMUL.FTZ R45, R45, UR6 ;  /* 0x000000062d2d7c20 */ /* 0x000fe20008410000 */
[----:B------:R-:W-:Y:S01]  /*4100*/  FMNMX.FTZ R0, R55, R0, !PT ;  /* 0x0000000037007209 */ /* 0x000fe20007810000 */
[----:B------:R-:W-:Y:S01]  /*4110*/  IMAD.MOV.U32 R48, RZ, RZ, R151 ;  /* 0x000000ffff307224 */ /* 0x000fe200078e0097 */
[----:B-1----:R-:W-:Y:S01]  /*4120*/  FSEL R49, R49, -INF , P6 ;  /* 0xff80000031317808 */ /* 0x002fe20003000000 */
[----:B------:R-:W0:Y:S01]  /*4130*/  MUFU.TANH R43, R43 ;  /* 0x0000002b002b7308 */ /* 0x000e220000002400 */
[----:B------:R-:W-:-:S02]  /*4140*/  ISETP.GT.AND P6, PT, R23, 0x28, PT ;  /* 0x000000281700780c */ /* 0x000fc40003fc4270 */
[----:B--2---:R-:W-:Y:S01]  /*4150*/  FSEL R71, R52, -INF , P5 ;  /* 0xff80000034477808 */ /* 0x004fe20002800000 */
[----:B------:R-:W-:Y:S01]  /*4160*/  IMAD.MOV.U32 R52, RZ, RZ, R151 ;  /* 0x000000ffff347224 */ /* 0x000fe200078e0097 */
[----:B------:R-:W-:-:S03]  /*4170*/  ISETP.GT.AND P5, PT, R23, 0x29, PT ;  /* 0x000000291700780c */ /* 0x000fc60003fa4270 */
[----:B------:R-:W1:Y:S01]  /*4180*/  MUFU.TANH R46, R46 ;  /* 0x0000002e002e7308 */ /* 0x000e620000002400 */
[----:B---3--:R-:W-:-:S04]  /*4190*/  FSEL R77, R42, -INF , P2 ;  /* 0xff8000002a4d7808 */ /* 0x008fc80001000000 */
[----:B------:R-:W-:-:S03]  /*41a0*/  FMNMX.FTZ R0, R77, R0, !PT ;  /* 0x000000004d007209 */ /* 0x000fc60007810000 */
[----:B------:R-:W2:Y:S01]  /*41b0*/  MUFU.TANH R53, R53 ;  /* 0x0000003500357308 */ /* 0x000ea20000002400 */
[----:B0-----:R-:W-:-:S04]  /*41c0*/  FSEL R43, R43, -INF , P3 ;  /* 0xff8000002b2b7808 */ /* 0x001fc80001800000 */
[----:B------:R-:W-:-:S03]  /*41d0*/  FMNMX.FTZ R0, R43, R0, !PT ;  /* 0x000000002b007209 */ /* 0x000fc60007810000 */
[----:B------:R-:W0:Y:S01]  /*41e0*/  MUFU.TANH R47, R47 ;  /* 0x0000002f002f7308 */ /* 0x000e220000002400 */
[----:B-1----:R-:W-:Y:S01]  /*41f0*/  FSEL R79, R46, -INF , P6 ;  /* 0xff8000002e4f7808 */ /* 0x002fe20003000000 */
[----:B------:R-:W-:-:S03]  /*4200*/  IMAD.MOV.U32 R46, RZ, RZ, R151 ;  /* 0x000000ffff2e7224 */ /* 0x000fc600078e0097 */
[----:B------:R-:W-:-:S03]  /*4210*/  FMNMX.FTZ R0, R79, R0, !PT ;  /* 0x000000004f007209 */ /* 0x000fc60007810000 */
[----:B------:R-:W1:Y:S01]  /*4220*/  MUFU.TANH R41, R41 ;  /* 0x0000002900297308 */ /* 0x000e620000002400 */
[----:B--2---:R-:W-:Y:S02]  /*4230*/  FSEL R53, R53, -INF , P4 ;  /* 0xff80000035357808 */ /* 0x004fe40002000000 */
[----:B------:R-:W-:Y:S01]  /*4240*/  ISETP.GT.AND P4, PT, R23, 0x30, PT ;  /* 0x000000301700780c */ /* 0x000fe20003f84270 */
[----:B------:R-:W-:Y:S02]  /*4250*/  WARPGROUP.DEPBAR.LE gsb0, 0x0 ;  /* 0x00008000000079c5 */ /* 0x000fe40000010000 */
[----:B------:R-:W-:Y:S01]  /*4260*/  WARPGROUP.ARRIVE ;  /* 0x00000000000079c5 */ /* 0x000fe20000000000 */
[----:B------:R-:W-:Y:S01]  /*4270*/  FMUL.FTZ R34, R34, UR6 ;  /* 0x0000000622227c20 */ /* 0x000fe20008410000 */
[----:B------:R-:W-:Y:S01]  /*4280*/  FMUL.FTZ R35, R35, UR6 ;  /* 0x0000000623237c20 */ /* 0x000fe20008410000 */
[----:B------:R-:W-:Y:S01]  /*4290*/  FMUL.FTZ R38, R38, UR6 ;  /* 0x0000000626267c20 */ /* 0x000fe20008410000 */
[----:B------:R-:W2:Y:S01]  /*42a0*/  MUFU.TANH R40, R40 ;  /* 0x0000002800287308 */ /* 0x000ea20000002400 */
[----:B------:R-:W-:Y:S01]  /*42b0*/  FMUL.FTZ R39, R39, UR6 ;  /* 0x0000000627277c20 */ /* 0x000fe20008410000 */
[----:B------:R-:W-:Y:S01]  /*42c0*/  HGMMA.64x16x16.F32 R24, gdesc[UR56], R24, gsb0 ;  /* 0x00200000381879f0 */ /* 0x000fe20008000818 */
[----:B------:R-:W-:Y:S01]  /*42d0*/  FMUL.FTZ R32, R32, UR6 ;  /* 0x0000000620207c20 */ /* 0x000fe20008410000 */
[----:B------:R-:W-:Y:S01]  /*42e0*/  FMUL.FTZ R33, R33, UR6 ;  /* 0x0000000621217c20 */ /* 0x000fe20008410000 */
[----:B0-----:R-:W-:Y:S01]  /*42f0*/  FSEL R81, R47, -INF , P5 ;  /* 0xff8000002f517808 */ /* 0x001fe20002800000 */
[----:B------:R-:W-:Y:S01]  /*4300*/  FMUL.FTZ R36, R36, UR6 ;  /* 0x0000000624247c20 */ /* 0x000fe20008410000 */
[----:B-1----:R-:W-:Y:S01]  /*4310*/  FSEL R41, R41, -INF , P3 ;  /* 0xff80000029297808 */ /* 0x002fe20001800000 */
[----:B------:R-:W0:Y:S01]  /*4320*/  MUFU.TANH R34, R34 ;  /* 0x0000002200227308 */ /* 0x000e220000002400 */
[----:B------:R-:W-:Y:S01]  /*4330*/  ISETP.GT.AND P3, PT, R23, 0x31, PT ;  /* 0x000000311700780c */ /* 0x000fe20003f64270 */
[----:B------:R-:W-:Y:S01]  /*4340*/  FMUL.FTZ R37, R37, UR6 ;  /* 0x0000000625257c20 */ /* 0x000fe20008410000 */
[----:B------:R-:W-:-:S05]  /*4350*/  FMNMX.FTZ R0, R81, R0, !PT ;  /* 0x0000000051007209 */ /* 0x000fca0007810000 */
[----:B------:R-:W1:Y:S01]  /*4360*/  MUFU.TANH R35, R35 ;  /* 0x0000002300237308 */ /* 0x000e620000002400 */
[----:B--2---:R-:W-:Y:S02]  /*4370*/  FSEL R75, R40, -INF , P2 ;  /* 0xff800000284b7808 */ /* 0x004fe40001000000 */
[----:B------:R-:W-:-:S05]  /*4380*/  ISETP.GT.AND P2, PT, R23, 0x38, PT ;  /* 0x000000381700780c */ /* 0x000fca0003f44270 */
[----:B------:R-:W2:Y:S01]  /*4390*/  MUFU.TANH R44, R44 ;  /* 0x0000002c002c7308 */ /* 0x000ea20000002400 */
[----:B0-----:R-:W-:-:S04]  /*43a0*/  FSEL R83, R34, -INF , P4 ;  /* 0xff80000022537808 */ /* 0x001fc80002000000 */
[----:B------:R-:W-:-:S03]  /*43b0*/  FMNMX.FTZ R0, R83, R0, !PT ;  /* 0x0000000053007209 */ /* 0x000fc60007810000 */
[----:B------:R-:W0:Y:S01]  /*43c0*/  MUFU.TANH R38, R38 ;  /* 0x0000002600267308 */ /* 0x000e220000002400 */
[----:B-1----:R-:W-:-:S04]  /*43d0*/  FSEL R85, R35, -INF , P3 ;  /* 0xff80000023557808 */ /* 0x002fc80001800000 */
[----:B------:R-:W-:-:S03]  /*43e0*/  FMNMX.FTZ R0, R85, R0, !PT ;  /* 0x0000000055007209 */ /* 0x000fc60007810000 */
[----:B------:R-:W1:Y:S01]  /*43f0*/  MUFU.TANH R45, R45 ;  /* 0x0000002d002d7308 */ /* 0x000e620000002400 */
[----:B--2---:R-:W-:Y:S01]  /*4400*/  FSEL R47, R44, -INF , P6 ;  /* 0xff8000002c2f7808 */ /* 0x004fe20003000000 */
[----:B------:R-:W-:Y:S01]  /*4410*/  IMAD.MOV.U32 R44, RZ, RZ, R151 ;  /* 0x000000ffff2c7224 */ /* 0x000fe200078e0097 */
[----:B------:R-:W-:-:S05]  /*4420*/  ISETP.GT.AND P6, PT, R23, 0x39, PT ;  /* 0x000000391700780c */ /* 0x000fca0003fc4270 */
[----:B------:R-:W2:Y:S01]  /*4430*/  MUFU.TANH R39, R39 ;  /* 0x0000002700277308 */ /* 0x000ea20000002400 */
[----:B0-----:R-:W-:-:S04]  /*4440*/  FSEL R87, R38, -INF , P2 ;  /* 0xff80000026577808 */ /* 0x001fc80001000000 */
[----:B------:R-:W-:Y:S01]  /*4450*/  FMNMX.FTZ R0, R87, R0, !PT ;  /* 0x0000000057007209 */ /* 0x000fe20007810000 */
[----:B------:R-:W-:Y:S02]  /*4460*/  WARPGROUP.DEPBAR.LE gsb0, 0x0 ;  /* 0x00008000000079c5 */ /* 0x000fe40000010000 */
[----:B------:R-:W-:Y:S01]  /*4470*/  FMUL.FTZ R26, R26, UR6 ;  /* 0x000000061a1a7c20 */ /* 0x000fe20008410000 */
[----:B------:R-:W-:Y:S01]  /*4480*/  FMUL.FTZ R27, R27, UR6 ;  /* 0x000000061b1b7c20 */ /* 0x000fe20008410000 */
[----:B------:R-:W0:Y:S01]  /*4490*/  MUFU.TANH R32, R32 ;  /* 0x0000002000207308 */ /* 0x000e220000002400 */
[----:B------:R-:W-:Y:S01]  /*44a0*/  FMUL.FTZ R30, R30, UR6 ;  /* 0x000000061e1e7c20 */ /* 0x000fe20008410000 */
[----:B------:R-:W-:Y:S01]  /*44b0*/  FMUL.FTZ R31, R31, UR6 ;  /* 0x000000061f1f7c20 */ /* 0x000fe20008410000 */
[----:B-1----:R-:W-:Y:S01]  /*44c0*/  FSEL R45, R45, -INF , P5 ;  /* 0xff8000002d2d7808 */ /* 0x002fe20002800000 */
[----:B------:R-:W-:Y:S01]  /*44d0*/  FMUL.FTZ R24, R24, UR6 ;  /* 0x0000000618187c20 */ /* 0x000fe20008410000 */
[----:B------:R-:W-:Y:S01]  /*44e0*/  ISETP.GT.AND P5, PT, R23, 0x40, PT ;  /* 0x000000401700780c */ /* 0x000fe20003fa4270 */
[----:B------:R-:W-:Y:S01]  /*44f0*/  FMUL.FTZ R25, R25, UR6 ;  /* 0x0000000619197c20 */ /* 0x000fe20008410000 */
[----:B--2---:R-:W-:Y:S01]  /*4500*/  FSEL R39, R39, -INF , P6 ;  /* 0xff80000027277808 */ /* 0x004fe20003000000 */
[----:B------:R-:W1:Y:S01]  /*4510*/  MUFU.TANH R26, R26 ;  /* 0x0000001a001a7308 */ /* 0x000e620000002400 */
[----:B------:R-:W-:Y:S01]  /*4520*/  FMUL.FTZ R28, R28, UR6 ;  /* 0x000000061c1c7c20 */ /* 0x000fe20008410000 */
[----:B------:R-:W-:Y:S01]  /*4530*/  FMUL.FTZ R29, R29, UR6 ;  /* 0x000000061d1d7c20 */ /* 0x000fe20008410000 */
[----:B------:R-:W-:-:S05]  /*4540*/  FMNMX.FTZ R0, R39, R0, !PT ;  /* 0x0000000027007209 */ /* 0x000fca0007810000 */
[----:B------:R-:W2:Y:S01]  /*4550*/  MUFU.TANH R33, R33 ;  /* 0x0000002100217308 */ /* 0x000ea20000002400 */
[----:B0-----:R-:W-:Y:S02]  /*4560*/  FSEL R35, R32, -INF , P4 ;  /* 0xff80000020237808 */ /* 0x001fe40002000000 */
[----:B------:R-:W-:-:S05]  /*4570*/  ISETP.GT.AND P4, PT, R23, 0x41, PT ;  /* 0x000000411700780c */ /* 0x000fca0003f84270 */
[----:B------:R-:W0:Y:S01]  /*4580*/  MUFU.TANH R27, R27 ;  /* 0x0000001b001b7308 */ /* 0x000e220000002400 */
[----:B-1----:R-:W-:-:S04]  /*4590*/  FSEL R89, R26, -INF , P5 ;  /* 0xff8000001a597808 */ /* 0x002fc80002800000 */
[----:B------:R-:W-:-:S03]  /*45a0*/  FMNMX.FTZ R0, R89, R0, !PT ;  /* 0x0000000059007209 */ /* 0x000fc60007810000 */
[----:B------:R-:W1:Y:S01]  /*45b0*/  MUFU.TANH R36, R36 ;  /* 0x0000002400247308 */ /* 0x000e620000002400 */
[----:B--2---:R-:W-:Y:S02]  /*45c0*/  FSEL R33, R33, -INF , P3 ;  /* 0xff80000021217808 */ /* 0x004fe40001800000 */
[----:B------:R-:W-:-:S05]  /*45d0*/  ISETP.GT.AND P3, PT, R23, 0x48, PT ;  /* 0x000000481700780c */ /* 0x000fca0003f64270 */
[----:B------:R-:W2:Y:S01]  /*45e0*/  MUFU.TANH R30, R30 ;  /* 0x0000001e001e7308 */ /* 0x000ea20000002400 */
[----:B0-----:R-:W-:-:S04]  /*45f0*/  FSEL R91, R27, -INF , P4 ;  /* 0xff8000001b5b7808 */ /* 0x001fc80002000000 */
[----:B------:R-:W-:-:S03]  /*4600*/  FMNMX.FTZ R0, R91, R0, !PT ;  /* 0x000000005b007209 */ /* 0x000fc60007810000 */
[----:B------:R-:W0:Y:S01]  /*4610*/  MUFU.TANH R31, R31 ;  /* 0x0000001f001f7308 */ /* 0x000e220000002400 */
[----:B-1----:R-:W-:Y:S02]  /*4620*/  FSEL R27, R36, -INF , P2 ;  /* 0xff800000241b7808 */ /* 0x002fe40001000000 */
[----:B------:R-:W-:-:S05]  /*4630*/  ISETP.GT.AND P2, PT, R23, 0x49, PT ;  /* 0x000000491700780c */ /* 0x000fca0003f44270 */
[----:B------:R-:W1:Y:S01]  /*4640*/  MUFU.TANH R37, R37 ;  /* 0x0000002500257308 */ /* 0x000e620000002400 */
[----:B--2---:R-:W-:-:S04]  /*4650*/  FSEL R93, R30, -INF , P3 ;  /* 0xff8000001e5d7808 */ /* 0x004fc80001800000 */
[----:B------:R-:W-:-:S03]  /*4660*/  FMNMX.FTZ R0, R93, R0, !PT ;  /* 0x000000005d007209 */ /* 0x000fc60007810000 */
[----:B------:R-:W-:Y:S01]  /*4670*/  MUFU.TANH R24, R24 ;  /* 0x0000001800187308 */ /* 0x000fe20000002400 */
[----:B0-----:R-:W-:-:S04]  /*4680*/  FSEL R31, R31, -INF , P2 ;  /* 0xff8000001f1f7808 */ /* 0x001fc80001000000 */
[----:B------:R-:W-:-:S03]  /*4690*/  FMNMX.FTZ R0, R31, R0, !PT ;  /* 0x000000001f007209 */ /* 0x000fc60007810000 */
[----:B------:R-:W0:Y:S01]  /*46a0*/  MUFU.TANH R25, R25 ;  /* 0x0000001900197308 */ /* 0x000e220000002400 */
[----:B-1----:R-:W-:Y:S01]  /*46b0*/  FSEL R37, R37, -INF , P6 ;  /* 0xff80000025257808 */ /* 0x002fe20003000000 */
[----:B------:R-:W1:Y:S06]  /*46c0*/  SHFL.BFLY PT, R7, R0, 0x2, 0x1f ;  /* 0x0c401f0000077f89 */ /* 0x000e6c00000e0000 */
[----:B------:R-:W2:Y:S08]  /*46d0*/  MUFU.TANH R28, R28 ;  /* 0x0000001c001c7308 */ /* 0x000eb00000002400 */
[----:B------:R-:W3:Y:S01]  /*46e0*/  MUFU.TANH R29, R29 ;  /* 0x0000001d001d7308 */ /* 0x000ee20000002400 */
[----:B0-----:R-:W-:-:S02]  /*46f0*/  FSEL R25, R25, -INF , P4 ;  /* 0xff80000019197808 */ /* 0x001fc40002000000 */
[----:B--2---:R-:W-:Y:S02]  /*4700*/  FSEL R23, R28, -INF , P3 ;  /* 0xff8000001c177808 */ /* 0x004fe40001800000 */
[----:B-1----:R-:W-:Y:S02]  /*4710*/  FMNMX.FTZ R6, R0, R7, !PT ;  /* 0x0000000700067209 */ /* 0x002fe40007810000 */
[----:B------:R-:W-:-:S03]  /*4720*/  FMNMX.FTZ R0, R3, R57, !PT ;  /* 0x0000003903007209 */ /* 0x000fc60007810000 */
[----:B------:R-:W0:Y:S01]  /*4730*/  SHFL.BFLY PT, R7, R6, 0x1, 0x1f ;  /* 0x0c201f0006077f89 */ /* 0x000e2200000e0000 */
[----:B------:R-:W-:Y:S02]  /*4740*/  FMNMX.FTZ R0, R21, R0, !PT ;  /* 0x0000000015007209 */ /* 0x000fe40007810000 */
[----:B---3--:R-:W-:Y:S02]  /*4750*/  FSEL R29, R29, -INF , P2 ;  /* 0xff8000001d1d7808 */ /* 0x008fe40001000000 */
[----:B------:R-:W-:-:S04]  /*4760*/  FMNMX.FTZ R0, R61, R0, !PT ;  /* 0x000000003d007209 */ /* 0x000fc80007810000 */
[----:B------:R-:W-:-:S04]  /*4770*/  FMNMX.FTZ R0, R67, R0, !PT ;  /* 0x0000000043007209 */ /* 0x000fc80007810000 */
[----:B------:R-:W-:-:S04]  /*4780*/  FMNMX.FTZ R0, R49, R0, !PT ;  /* 0x0000000031007209 */ /* 0x000fc80007810000 */
[----:B------:R-:W-:-:S04]  /*4790*/  FMNMX.FTZ R0, R71, R0, !PT ;  /* 0x0000000047007209 */ /* 0x000fc80007810000 */
[----:B------:R-:W-:Y:S02]  /*47a0*/  FMNMX.FTZ R0, R53, R0, !PT ;  /* 0x0000000035007209 */ /* 0x000fe40007810000 */
[----:B0-----:R-:W-:Y:S02]  /*47b0*/  FMNMX.FTZ R7, R6, R7, !PT ;  /* 0x0000000706077209 */ /* 0x001fe40007810000 */
[----:B------:R-:W-:Y:S02]  /*47c0*/  FMNMX.FTZ R0, R75, R0, !PT ;  /* 0x000000004b007209 */ /* 0x000fe40007810000 */
[C---:B------:R-:W-:Y:S01]  /*47d0*/  FSETP.NEU.FTZ.AND P0, PT, R7.reuse, -INF , PT ;  /* 0xff8000000700780b */ /* 0x040fe20003f1d000 */
[----:B------:R-:W-:Y:S01]  /*47e0*/  FMUL.FTZ R8, R7, R2 ;  /* 0x0000000207087220 */ /* 0x000fe20000410000 */
[----:B------:R-:W-:-:S04]  /*47f0*/  FMNMX.FTZ R0, R41, R0, !PT ;  /* 0x0000000029007209 */ /* 0x000fc80007810000 */
[----:B------:R-:W-:Y:S02]  /*4800*/  FMNMX.FTZ R0, R47, R0, !PT ;  /* 0x000000002f007209 */ /* 0x000fe40007810000 */
[----:B------:R-:W-:Y:S02]  /*4810*/  FSEL R8, R8, RZ, P0 ;  /* 0x000000ff08087208 */ /* 0x000fe40000000000 */
[----:B------:R-:W-:Y:S02]  /*4820*/  FMNMX.FTZ R0, R45, R0, !PT ;  /* 0x000000002d007209 */ /* 0x000fe40007810000 */
[----:B------:R-:W-:Y:S01]  /*4830*/  ISETP.NE.AND P0, PT, R14, RZ, PT ;  /* 0x000000ff0e00720c */ /* 0x000fe20003f05270 */
[--C-:B------:R-:W-:Y:S01]  /*4840*/  FFMA.FTZ R15, R15, R2, -R8.reuse ;  /* 0x000000020f0f7223 */ /* 0x100fe20000010808 */
[----:B------:R-:W-:Y:S01]  /*4850*/  FMNMX.FTZ R0, R35, R0, !PT ;  /* 0x0000000023007209 */ /* 0x000fe20007810000 */
[-CC-:B------:R-:W-:Y:S01]  /*4860*/  FFMA.FTZ R6, R51, R2.reuse, -R8.reuse ;  /* 0x0000000233067223 */ /* 0x180fe20000010808 */
[--C-:B------:R-:W-:Y:S01]  /*4870*/  FFMA.FTZ R59, R59, R2, -R8.reuse ;  /* 0x000000023b3b7223 */ /* 0x100fe20000010808 */
[----:B------:R0:W-:Y:S01]  /*4880*/  MUFU.EX2 R209, R15 ;  /* 0x0000000f00d17308 */ /* 0x0001e20000000800 */
[----:B------:R-:W-:Y:S01]  /*4890*/  FMNMX.FTZ R0, R33, R0, !PT ;  /* 0x0000000021007209 */ /* 0x000fe20007810000 */
[-CC-:B------:R-:W-:Y:S01]  /*48a0*/  FFMA.FTZ R65, R65, R2.reuse, -R8.reuse ;  /* 0x0000000241417223 */ /* 0x180fe20000010808 */
[-CC-:B------:R-:W-:Y:S01]  /*48b0*/  FFMA.FTZ R63, R63, R2.reuse, -R8.reuse ;  /* 0x000000023f3f7223 */ /* 0x180fe20000010808 */
[--C-:B------:R-:W-:Y:S01]  /*48c0*/  FFMA.FTZ R69, R69, R2, -R8.reuse ;  /* 0x0000000245457223 */ /* 0x100fe20000010808 */
[----:B------:R-:W-:Y:S01]  /*48d0*/  FMNMX.FTZ R0, R27, R0, !PT ;  /* 0x000000001b007209 */ /* 0x000fe20007810000 */
[-CC-:B------:R-:W-:Y:S01]  /*48e0*/  FFMA.FTZ R73, R73, R2.reuse, -R8.reuse ;  /* 0x0000000249497223 */ /* 0x180fe20000010808 */
[-CC-:B------:R-:W-:Y:S01]  /*48f0*/  FFMA.FTZ R55, R55, R2.reuse, -R8.reuse ;  /* 0x0000000237377223 */ /* 0x180fe20000010808 */
[----:B------:R1:W-:Y:S01]  /*4900*/  MUFU.EX2 R14, R59 ;  /* 0x0000003b000e7308 */ /* 0x0003e20000000800 */
[----:B0-----:R-:W-:Y:S01]  /*4910*/  FSEL R15, R24, -INF , P5 ;  /* 0xff800000180f7808 */ /* 0x001fe20002800000 */
[--C-:B------:R-:W-:Y:S01]  /*4920*/  FFMA.FTZ R77, R77, R2, -R8.reuse ;  /* 0x000000024d4d7223 */ /* 0x100fe20000010808 */
[----:B------:R-:W-:Y:S01]  /*4930*/  FMNMX.FTZ R0, R37, R0, !PT ;  /* 0x0000000025007209 */ /* 0x000fe20007810000 */
[-CC-:B------:R-:W-:Y:S01]  /*4940*/  FFMA.FTZ R43, R43, R2.reuse, -R8.reuse ;  /* 0x000000022b2b7223 */ /* 0x180fe20000010808 */
[-CC-:B------:R-:W-:Y:S01]  /*4950*/  FFMA.FTZ R79, R79, R2.reuse, -R8.reuse ;  /* 0x000000024f4f7223 */ /* 0x180fe20000010808 */
[--C-:B------:R-:W-:Y:S01]  /*4960*/  FFMA.FTZ R81, R81, R2, -R8.reuse ;  /* 0x0000000251517223 */ /* 0x100fe20000010808 */
[----:B------:R-:W-:Y:S01]  /*4970*/  FMNMX.FTZ R0, R15, R0, !PT ;  /* 0x000000000f007209 */ /* 0x000fe20007810000 */
[----:B------:R-:W-:Y:S01]  /*4980*/  MUFU.EX2 R24, R6 ;  /* 0x0000000600187308 */ /* 0x000fe20000000800 */
[-CC-:B------:R-:W-:Y:S01]  /*4990*/  FFMA.FTZ R83, R83, R2.reuse, -R8.reuse ;  /* 0x0000000253537223 */ /* 0x180fe20000010808 */
[--C-:B------:R-:W-:Y:S01]  /*49a0*/  FFMA.FTZ R85, R85, R2, -R8.reuse ;  /* 0x0000000255557223 */ /* 0x100fe20000010808 */
[----:B------:R-:W-:Y:S01]  /*49b0*/  FMNMX.FTZ R0, R25, R0, !PT ;  /* 0x0000000019007209 */ /* 0x000fe20007810000 */
[-CC-:B------:R-:W-:Y:S01]  /*49c0*/  FFMA.FTZ R87, R87, R2.reuse, -R8.reuse ;  /* 0x0000000257577223 */ /* 0x180fe20000010808 */
[-CC-:B------:R-:W-:Y:S01]  /*49d0*/  FFMA.FTZ R39, R39, R2.reuse, -R8.reuse ;  /* 0x0000000227277223 */ /* 0x180fe20000010808 */
[--C-:B------:R-:W-:Y:S01]  /*49e0*/  FFMA.FTZ R89, R89, R2, -R8.reuse ;  /* 0x0000000259597223 */ /* 0x100fe20000010808 */
[----:B------:R-:W-:Y:S01]  /*49f0*/  FMNMX.FTZ R0, R23, R0, !PT ;  /* 0x0000000017007209 */ /* 0x000fe20007810000 */
[-CC-:B------:R-:W-:Y:S01]  /*4a00*/  FFMA.FTZ R91, R91, R2.reuse, -R8.reuse ;  /* 0x000000025b5b7223 */ /* 0x180fe20000010808 */
[-CC-:B------:R-:W-:Y:S01]  /*4a10*/  FFMA.FTZ R93, R93, R2.reuse, -R8.reuse ;  /* 0x000000025d5d7223 */ /* 0x180fe20000010808 */
[----:B------:R-:W-:Y:S01]  /*4a20*/  FFMA.FTZ R31, R31, R2, -R8 ;  /* 0x000000021f1f7223 */ /* 0x000fe20000010808 */
[----:B------:R-:W-:Y:S01]  /*4a30*/  FMNMX.FTZ R0, R29, R0, !PT ;  /* 0x000000001d007209 */ /* 0x000fe20007810000 */
[----:B------:R-:W-:Y:S01]  /*4a40*/  MUFU.EX2 R65, R65 ;  /* 0x0000004100417308 */ /* 0x000fe20000000800 */
[----:B-1----:R-:W-:-:S03]  /*4a50*/  IMAD.MOV.U32 R59, RZ, RZ, R151 ;  /* 0x000000ffff3b7224 */ /* 0x002fc600078e0097 */
[----:B------:R-:W0:Y:S04]  /*4a60*/  SHFL.BFLY PT, R51, R0, 0x2, 0x1f ;  /* 0x0c401f0000337f89 */ /* 0x000e2800000e0000 */
[----:B------:R1:W2:Y:S08]  /*4a70*/  MUFU.EX2 R20, R63 ;  /* 0x0000003f00147308 */ /* 0x0002b00000000800 */
[----:B------:R-:W3:Y:S01]  /*4a80*/  MUFU.EX2 R69, R69 ;  /* 0x0000004500457308 */ /* 0x000ee20000000800 */
[----:B-1----:R-:W-:-:S07]  /*4a90*/  IMAD.MOV.U32 R63, RZ, RZ, R151 ;  /* 0x000000ffff3f7224 */ /* 0x002fce00078e0097 */
[----:B------:R-:W-:Y:S01]  /*4aa0*/  MUFU.EX2 R73, R73 ;  /* 0x0000004900497308 */ /* 0x000fe20000000800 */
[----:B--2---:R-:W-:Y:S02]  /*4ab0*/  F2FP.F16.F32.PACK_AB R211, R20, R65 ;  /* 0x0000004114d3723e */ /* 0x004fe400000000ff */
[----:B0-----:R-:W-:-:S05]  /*4ac0*/  FMNMX.FTZ R51, R0, R51, !PT ;  /* 0x0000003300337209 */ /* 0x001fca0007810000 */
[----:B------:R-:W-:Y:S01]  /*4ad0*/  MUFU.EX2 R38, R31 ;  /* 0x0000001f00267308 */ /* 0x000fe20000000800 */
[----:B------:R-:W0:Y:S01]  /*4ae0*/  SHFL.BFLY PT, R6, R51, 0x1, 0x1f ;  /* 0x0c201f0033067f89 */ /* 0x000e2200000e0000 */
[----:B---3--:R-:W-:-:S06]  /*4af0*/  F2FP.F16.F32.PACK_AB R205, R24, R69 ;  /* 0x0000004518cd723e */ /* 0x008fcc00000000ff */
[----:B------:R1:W2:Y:S08]  /*4b00*/  MUFU.EX2 R26, R55 ;  /* 0x00000037001a7308 */ /* 0x0002b00000000800 */
[----:B------:R-:W-:Y:S01]  /*4b10*/  MUFU.EX2 R77, R77 ;  /* 0x0000004d004d7308 */ /* 0x000fe20000000800 */
[----:B-1----:R-:W-:-:S07]  /*4b20*/  MOV R55, R151 ;  /* 0x0000009700377202 */ /* 0x002fce0000000f00 */
[----:B------:R1:W-:Y:S01]  /*4b30*/  MUFU.EX2 R34, R39 ;  /* 0x0000002700227308 */ /* 0x0003e20000000800 */
[----:B0-----:R-:W-:Y:S01]  /*4b40*/  FMNMX.FTZ R6, R51, R6, !PT ;  /* 0x0000000633067209 */ /* 0x001fe20007810000 */
[----:B------:R-:W-:Y:S01]  /*4b50*/  IMAD.MOV.U32 R51, RZ, RZ, R151 ;  /* 0x000000ffff337224 */ /* 0x000fe200078e0097 */
[----:B--2---:R-:W-:Y:S02]  /*4b60*/  F2FP.F16.F32.PACK_AB R207, R26, R73 ;  /* 0x000000491acf723e */ /* 0x004fe400000000ff */
[C---:B------:R-:W-:Y:S01]  /*4b70*/  FSETP.NEU.FTZ.AND P2, PT, R6.reuse, -INF , PT ;  /* 0xff8000000600780b */ /* 0x040fe20003f5d000 */
[----:B------:R-:W-:Y:S02]  /*4b80*/  FMUL.FTZ R0, R6, R2 ;  /* 0x0000000206007220 */ /* 0x000fe40000410000 */
[----:B------:R-:W-:Y:S03]  /*4b90*/  MUFU.EX2 R28, R43 ;  /* 0x0000002b001c7308 */ /* 0x000fe60000000800 */
[----:B------:R-:W-:Y:S01]  /*4ba0*/  FSEL R8, R0, RZ, P2 ;  /* 0x000000ff00087208 */ /* 0x000fe20001000000 */
[----:B------:R-:W-:Y:S01]  /*4bb0*/  FADD.FTZ R0, R209, R14 ;  /* 0x0000000ed1007221 */ /* 0x000fe20000010000 */
[----:B------:R-:W-:-:S02]  /*4bc0*/  F2FP.F16.F32.PACK_AB R209, R14, R209 ;  /* 0x000000d10ed1723e */ /* 0x000fc400000000ff */
[----:B------:R-:W-:Y:S01]  /*4bd0*/  ISETP.GE.AND P2, PT, R22, R17, PT ;  /* 0x000000111600720c */ /* 0x000fe20003f46270 */
[-CC-:B------:R-:W-:Y:S01]  /*4be0*/  FFMA.FTZ R3, R3, R2.reuse, -R8.reuse ;  /* 0x0000000203037223 */ /* 0x180fe20000010808 */
[-CC-:B------:R-:W-:Y:S01]  /*4bf0*/  FFMA.FTZ R57, R57, R2.reuse, -R8.reuse ;  /* 0x0000000239397223 */ /* 0x180fe20000010808 */
[-CC-:B------:R-:W-:Y:S01]  /*4c00*/  FFMA.FTZ R21, R21, R2.reuse, -R8.reuse ;  /* 0x0000000215157223 */ /* 0x180fe20000010808 */
[-CC-:B------:R-:W-:Y:S01]  /*4c10*/  FFMA.FTZ R61, R61, R2.reuse, -R8.reuse ;  /* 0x000000023d3d7223 */ /* 0x180fe20000010808 */
[-C--:B------:R-:W-:Y:S01]  /*4c20*/  FFMA.FTZ R67, R67, R2.reuse, -R8 ;  /* 0x0000000243437223 */ /* 0x080fe20000010808 */
[----:B------:R-:W-:Y:S01]  /*4c30*/  MUFU.EX2 R208, R57 ;  /* 0x0000003900d07308 */ /* 0x000fe20000000800 */
[----:B------:R-:W-:Y:S01]  /*4c40*/  FADD.FTZ R31, R65, R0 ;  /* 0x00000000411f7221 */ /* 0x000fe20000010000 */
[-CC-:B------:R-:W-:Y:S01]  /*4c50*/  FFMA.FTZ R49, R49, R2.reuse, -R8.reuse ;  /* 0x0000000231317223 */ /* 0x180fe20000010808 */
[-CC-:B------:R-:W-:Y:S01]  /*4c60*/  FFMA.FTZ R71, R71, R2.reuse, -R8.reuse ;  /* 0x0000000247477223 */ /* 0x180fe20000010808 */
[-CC-:B------:R-:W-:Y:S01]  /*4c70*/  FFMA.FTZ R53, R53, R2.reuse, -R8.reuse ;  /* 0x0000000235357223 */ /* 0x180fe20000010808 */
[----:B------:R-:W-:Y:S01]  /*4c80*/  FADD.FTZ R0, R20, R31 ;  /* 0x0000001f14007221 */ /* 0x000fe20000010000 */
[-CC-:B------:R-:W-:Y:S01]  /*4c90*/  FFMA.FTZ R75, R75, R2.reuse, -R8.reuse ;  /* 0x000000024b4b7223 */ /* 0x180fe20000010808 */
[-C--:B------:R-:W-:Y:S01]  /*4ca0*/  FFMA.FTZ R41, R41, R2.reuse, -R8 ;  /* 0x0000000229297223 */ /* 0x080fe20000010808 */
[----:B------:R-:W0:Y:S01]  /*4cb0*/  MUFU.EX2 R3, R3 ;  /* 0x0000000300037308 */ /* 0x000e220000000800 */
[----:B------:R-:W-:Y:S01]  /*4cc0*/  FADD.FTZ R31, R69, R0 ;  /* 0x00000000451f7221 */ /* 0x000fe20000010000 */
[-CC-:B------:R-:W-:Y:S01]  /*4cd0*/  FFMA.FTZ R47, R47, R2.reuse, -R8.reuse ;  /* 0x000000022f2f7223 */ /* 0x180fe20000010808 */
[-CC-:B------:R-:W-:Y:S01]  /*4ce0*/  FFMA.FTZ R45, R45, R2.reuse, -R8.reuse ;  /* 0x000000022d2d7223 */ /* 0x180fe20000010808 */
[-CC-:B------:R-:W-:Y:S01]  /*4cf0*/  FFMA.FTZ R35, R35, R2.reuse, -R8.reuse ;  /* 0x0000000223237223 */ /* 0x180fe20000010808 */
[----:B------:R-:W-:Y:S01]  /*4d00*/  FADD.FTZ R40, R24, R31 ;  /* 0x0000001f18287221 */ /* 0x000fe20000010000 */
[-CC-:B------:R-:W-:Y:S01]  /*4d10*/  FFMA.FTZ R33, R33, R2.reuse, -R8.reuse ;  /* 0x0000000221217223 */ /* 0x180fe20000010808 */
[-C--:B------:R-:W-:Y:S01]  /*4d20*/  FFMA.FTZ R27, R27, R2.reuse, -R8 ;  /* 0x000000021b1b7223 */ /* 0x080fe20000010808 */
[----:B------:R-:W2:Y:S01]  /*4d30*/  MUFU.EX2 R21, R21 ;  /* 0x0000001500157308 */ /* 0x000ea20000000800 */
[----:B-1----:R-:W-:Y:S01]  /*4d40*/  FADD.FTZ R39, R73, R40 ;  /* 0x0000002849277221 */ /* 0x002fe20000010000 */
[-CC-:B------:R-:W-:Y:S01]  /*4d50*/  FFMA.FTZ R37, R37, R2.reuse, -R8.reuse ;  /* 0x0000000225257223 */ /* 0x180fe20000010808 */
[-CC-:B------:R-:W-:Y:S01]  /*4d60*/  FFMA.FTZ R15, R15, R2.reuse, -R8.reuse ;  /* 0x000000020f0f7223 */ /* 0x180fe20000010808 */
[-CC-:B------:R-:W-:Y:S01]  /*4d70*/  FFMA.FTZ R25, R25, R2.reuse, -R8.reuse ;  /* 0x0000000219197223 */ /* 0x180fe20000010808 */
[----:B------:R-:W-:Y:S01]  /*4d80*/  FADD.FTZ R40, R26, R39 ;  /* 0x000000271a287221 */ /* 0x000fe20000010000 */
[-CC-:B------:R-:W-:Y:S01]  /*4d90*/  FFMA.FTZ R23, R23, R2.reuse, -R8.reuse ;  /* 0x0000000217177223 */ /* 0x180fe20000010808 */
[----:B------:R-:W-:Y:S01]  /*4da0*/  FFMA.FTZ R8, R29, R2, -R8 ;  /* 0x000000021d087223 */ /* 0x000fe20000010808 */
[----:B------:R1:W3:Y:S01]  /*4db0*/  MUFU.EX2 R210, R61 ;  /* 0x0000003d00d27308 */ /* 0x0002e20000000800 */
[----:B0-----:R-:W-:Y:S01]  /*4dc0*/  FADD.FTZ R0, R3, R208 ;  /* 0x000000d003007221 */ /* 0x001fe20000010000 */
[----:B------:R-:W-:Y:S01]  /*4dd0*/  FADD.FTZ R39, R77, R40 ;  /* 0x000000284d277221 */ /* 0x000fe20000010000 */
[----:B------:R-:W-:Y:S01]  /*4de0*/  F2FP.F16.F32.PACK_AB R208, R208, R3 ;  /* 0x00000003d0d0723e */ /* 0x000fe200000000ff */
[----:B------:R-:W-:Y:S01]  /*4df0*/  IMAD.MOV.U32 R73, RZ, RZ, R151 ;  /* 0x000000ffff497224 */ /* 0x000fe200078e0097 */
[C---:B------:R-:W-:Y:S01]  /*4e00*/  F2FP.F16.F32.PACK_AB R201, R28.reuse, R77 ;  /* 0x0000004d1cc9723e */ /* 0x040fe200000000ff */
[----:B------:R-:W-:Y:S01]  /*4e10*/  FADD.FTZ R42, R28, R39 ;  /* 0x000000271c2a7221 */ /* 0x000fe20000010000 */
[--C-:B------:R-:W-:Y:S01]  /*4e20*/  IMAD.MOV.U32 R77, RZ, RZ, R151.reuse ;  /* 0x000000ffff4d7224 */ /* 0x100fe200078e0097 */
[----:B------:R-:W0:Y:S01]  /*4e30*/  MUFU.EX2 R67, R67 ;  /* 0x0000004300437308 */ /* 0x000e220000000800 */
[----:B--2---:R-:W-:Y:S01]  /*4e40*/  FADD.FTZ R31, R21, R0 ;  /* 0x00000000151f7221 */ /* 0x004fe20000010000 */
[--C-:B------:R-:W-:Y:S01]  /*4e50*/  IMAD.MOV.U32 R69, RZ, RZ, R151.reuse ;  /* 0x000000ffff457224 */ /* 0x100fe200078e0097 */
[----:B------:R-:W-:Y:S01]  /*4e60*/  MOV R65, R151 ;  /* 0x0000009700417202 */ /* 0x000fe20000000f00 */
[----:B-1----:R-:W-:-:S02]  /*4e70*/  IMAD.MOV.U32 R61, RZ, RZ, R151 ;  /* 0x000000ffff3d7224 */ /* 0x002fc400078e0097 */
[----:B------:R-:W-:Y:S02]  /*4e80*/  IMAD.MOV.U32 R57, RZ, RZ, R151 ;  /* 0x000000ffff397224 */ /* 0x000fe400078e0097 */
[----:B------:R1:W2:Y:S01]  /*4e90*/  MUFU.EX2 R204, R49 ;  /* 0x0000003100cc7308 */ /* 0x0002a20000000800 */
[C---:B---3--:R-:W-:Y:S01]  /*4ea0*/  FADD.FTZ R0, R210.reuse, R31 ;  /* 0x0000001fd2007221 */ /* 0x048fe20000010000 */
[----:B------:R-:W-:Y:S01]  /*4eb0*/  F2FP.F16.F32.PACK_AB R210, R210, R21 ;  /* 0x00000015d2d2723e */ /* 0x000fe200000000ff */
[--C-:B------:R-:W-:Y:S02]  /*4ec0*/  IMAD.MOV.U32 R43, RZ, RZ, R151.reuse ;  /* 0x000000ffff2b7224 */ /* 0x100fe400078e0097 */
[--C-:B------:R-:W-:Y:S02]  /*4ed0*/  IMAD.MOV.U32 R39, RZ, RZ, R151.reuse ;  /* 0x000000ffff277224 */ /* 0x100fe400078e0097 */
[--C-:B------:R-:W-:Y:S01]  /*4ee0*/  IMAD.MOV.U32 R28, RZ, RZ, R151.reuse ;  /* 0x000000ffff1c7224 */ /* 0x100fe200078e0097 */
[----:B------:R-:W3:Y:S01]  /*4ef0*/  MUFU.EX2 R71, R71 ;  /* 0x0000004700477308 */ /* 0x000ee20000000800 */
[----:B0-----:R-:W-:Y:S01]  /*4f00*/  FADD.FTZ R31, R67, R0 ;  /* 0x00000000431f7221 */ /* 0x001fe20000010000 */
[----:B-1----:R-:W-:-:S02]  /*4f10*/  IMAD.MOV.U32 R49, RZ, RZ, R151 ;  /* 0x000000ffff317224 */ /* 0x002fc400078e0097 */
[--C-:B------:R-:W-:Y:S02]  /*4f20*/  IMAD.MOV.U32 R26, RZ, RZ, R151.reuse ;  /* 0x000000ffff1a7224 */ /* 0x100fe400078e0097 */
[----:B------:R-:W-:Y:S02]  /*4f30*/  IMAD.MOV.U32 R24, RZ, RZ, R151 ;  /* 0x000000ffff187224 */ /* 0x000fe400078e0097 */
[----:B------:R0:W1:Y:S01]  /*4f40*/  MUFU.EX2 R206, R53 ;  /* 0x0000003500ce7308 */ /* 0x0000620000000800 */
[C---:B--2---:R-:W-:Y:S01]  /*4f50*/  FADD.FTZ R40, R204.reuse, R31 ;  /* 0x0000001fcc287221 */ /* 0x044fe20000010000 */
[----:B------:R-:W-:Y:S01]  /*4f60*/  F2FP.F16.F32.PACK_AB R204, R204, R67 ;  /* 0x00000043cccc723e */ /* 0x000fe200000000ff */
[----:B------:R-:W-:-:S05]  /*4f70*/  IMAD.MOV.U32 R67, RZ, RZ, R151 ;  /* 0x000000ffff437224 */ /* 0x000fca00078e0097 */
[----:B------:R2:W-:Y:S01]  /*4f80*/  MUFU.EX2 R200, R41 ;  /* 0x0000002900c87308 */ /* 0x0005e20000000800 */
[----:B---3--:R-:W-:Y:S01]  /*4f90*/  FADD.FTZ R31, R71, R40 ;  /* 0x00000028471f7221 */ /* 0x008fe20000010000 */
[----:B0-----:R-:W-:-:S06]  /*4fa0*/  IMAD.MOV.U32 R53, RZ, RZ, R151 ;  /* 0x000000ffff357224 */ /* 0x001fcc00078e0097 */
[----:B------:R-:W0:Y:S01]  /*4fb0*/  MUFU.EX2 R75, R75 ;  /* 0x0000004b004b7308 */ /* 0x000e220000000800 */
[----:B--2---:R-:W-:-:S05]  /*4fc0*/  IMAD.U32 R41, RZ, RZ, UR60 ;  /* 0x0000003cff297e24 */ /* 0x004fca000f8e00ff */
[----:B------:R-:W-:Y:S01]  /*4fd0*/  @!P1 IADD3 R0, R41, 0x38840, RZ ;  /* 0x0003884029009810 */ /* 0x000fe20007ffe0ff */
[----:B------:R-:W-:Y:S01]  /*4fe0*/  IMAD.MOV.U32 R41, RZ, RZ, R151 ;  /* 0x000000ffff297224 */ /* 0x000fe200078e0097 */
[----:B------:R-:W-:Y:S02]  /*4ff0*/  MUFU.EX2 R79, R79 ;  /* 0x0000004f004f7308 */ /* 0x000fe40000000800 */
[----:B------:R-:W-:-:S04]  /*5000*/  @!P1 PRMT R0, RZ, 0x654, R0 ;  /* 0x00000654ff009816 */ /* 0x000fc80000000000 */
[----:B------:R1:W-:Y:S02]  /*5010*/  @!P1 SYNCS.ARRIVE.TRANS64.RED.A1T0 RZ, [R0+URZ], RZ ;  /* 0x000000ff00ff99a7 */ /* 0x0003e4000810043f */
[----:B------:R-:W2:Y:S01]  /*5020*/  MUFU.EX2 R47, R47 ;  /* 0x0000002f002f7308 */ /* 0x000ea20000000800 */
[C---:B-1----:R-:W-:Y:S01]  /*5030*/  FADD.FTZ R0, R206.reuse, R31 ;  /* 0x0000001fce007221 */ /* 0x042fe20000010000 */
[----:B------:R-:W-:-:S06]  /*5040*/  F2FP.F16.F32.PACK_AB R206, R206, R71 ;  /* 0x00000047cece723e */ /* 0x000fcc00000000ff */
[----:B------:R1:W3:Y:S01]  /*5050*/  MUFU.EX2 R30, R81 ;  /* 0x00000051001e7308 */ /* 0x0002e20000000800 */
[----:B------:R-:W-:Y:S02]  /*5060*/  IMAD.MOV.U32 R71, RZ, RZ, R151 ;  /* 0x000000ffff477224 */ /* 0x000fe400078e0097 */
[----:B0-----:R-:W-:-:S04]  /*5070*/  FADD.FTZ R31, R75, R0 ;  /* 0x000000004b1f7221 */ /* 0x001fc80000010000 */
[C---:B------:R-:W-:Y:S01]  /*5080*/  FADD.FTZ R0, R200.reuse, R31 ;  /* 0x0000001fc8007221 */ /* 0x040fe20000010000 */
[----:B------:R-:W-:Y:S01]  /*5090*/  F2FP.F16.F32.PACK_AB R200, R200, R75 ;  /* 0x0000004bc8c8723e */ /* 0x000fe200000000ff */
[----:B------:R0:W4:Y:S01]  /*50a0*/  MUFU.EX2 R202, R45 ;  /* 0x0000002d00ca7308 */ /* 0x0001220000000800 */
[----:B-1----:R-:W-:Y:S02]  /*50b0*/  IMAD.MOV.U32 R81, RZ, RZ, R151 ;  /* 0x000000ffff517224 */ /* 0x002fe400078e0097 */
[----:B--2---:R-:W-:Y:S01]  /*50c0*/  FADD.FTZ R29, R47, R0 ;  /* 0x000000002f1d7221 */ /* 0x004fe20000010000 */
[----:B------:R-:W-:-:S04]  /*50d0*/  MOV R75, R151 ;  /* 0x00000097004b7202 */ /* 0x000fc80000000f00 */
[----:B------:R-:W-:Y:S01]  /*50e0*/  MUFU.EX2 R83, R83 ;  /* 0x0000005300537308 */ /* 0x000fe20000000800 */
[----:B---3--:R-:W-:Y:S02]  /*50f0*/  F2FP.F16.F32.PACK_AB R203, R30, R79 ;  /* 0x0000004f1ecb723e */ /* 0x008fe400000000ff */
[----:B0-----:R-:W-:-:S05]  /*5100*/  MOV R45, R151 ;  /* 0x00000097002d7202 */ /* 0x001fca0000000f00 */
[----:B------:R-:W0:Y:S01]  /*5110*/  MUFU.EX2 R35, R35 ;  /* 0x0000002300237308 */ /* 0x000e220000000800 */
[C---:B----4-:R-:W-:Y:S01]  /*5120*/  FADD.FTZ R0, R202.reuse, R29 ;  /* 0x0000001dca007221 */ /* 0x050fe20000010000 */
[----:B------:R-:W-:Y:S01]  /*5130*/  F2FP.F16.F32.PACK_AB R202, R202, R47 ;  /* 0x0000002fcaca723e */ /* 0x000fe200000000ff */
[----:B------:R-:W-:-:S05]  /*5140*/  IMAD.MOV.U32 R47, RZ, RZ, R151 ;  /* 0x000000ffff2f7224 */ /* 0x000fca00078e0097 */
[----:B------:R1:W2:Y:S08]  /*5150*/  MUFU.EX2 R32, R85 ;  /* 0x0000005500207308 */ /* 0x0002b00000000800 */
[----:B------:R3:W4:Y:S01]  /*5160*/  MUFU.EX2 R196, R33 ;  /* 0x0000002100c47308 */ /* 0x0007220000000800 */
[----:B0-----:R-:W-:Y:S01]  /*5170*/  FADD.FTZ R29, R35, R0 ;  /* 0x00000000231d7221 */ /* 0x001fe20000010000 */
[----:B-1----:R-:W-:-:S06]  /*5180*/  MOV R85, R151 ;  /* 0x0000009700557202 */ /* 0x002fcc0000000f00 */
[----:B------:R-:W0:Y:S01]  /*5190*/  MUFU.EX2 R87, R87 ;  /* 0x0000005700577308 */ /* 0x000e220000000800 */
[----:B---3--:R-:W-:Y:S01]  /*51a0*/  FADD.FTZ R33, R79, R42 ;  /* 0x0000002a4f217221 */ /* 0x008fe20000010000 */
[----:B--2---:R-:W-:Y:S01]  /*51b0*/  F2FP.F16.F32.PACK_AB R197, R32, R83 ;  /* 0x0000005320c5723e */ /* 0x004fe200000000ff */
[----:B------:R-:W-:Y:S02]  /*51c0*/  IMAD.MOV.U32 R79, RZ, RZ, R151 ;  /* 0x000000ffff4f7224 */ /* 0x000fe400078e0097 */
[----:B------:R-:W-:Y:S01]  /*51d0*/  FADD.FTZ R40, R30, R33 ;  /* 0x000000211e287221 */ /* 0x000fe20000010000 */
[----:B------:R-:W-:Y:S01]  /*51e0*/  IMAD.MOV.U32 R42, RZ, RZ, R151 ;  /* 0x000000ffff2a7224 */ /* 0x000fe200078e0097 */
[----:B------:R-:W-:Y:S01]  /*51f0*/  MOV R30, R151 ;  /* 0x00000097001e7202 */ /* 0x000fe20000000f00 */
[----:B------:R-:W-:Y:S01]  /*5200*/  MUFU.EX2 R27, R27 ;  /* 0x0000001b001b7308 */ /* 0x000fe20000000800 */
[----:B------:R-:W-:Y:S01]  /*5210*/  FADD.FTZ R33, R83, R40 ;  /* 0x0000002853217221 */ /* 0x000fe20000010000 */
[C---:B----4-:R-:W-:Y:S01]  /*5220*/  FADD.FTZ R0, R196.reuse, R29 ;  /* 0x0000001dc4007221 */ /* 0x050fe20000010000 */
[----:B------:R-:W-:Y:S01]  /*5230*/  F2FP.F16.F32.PACK_AB R196, R196, R35 ;  /* 0x00000023c4c4723e */ /* 0x000fe200000000ff */
[----:B------:R-:W-:-:S02]  /*5240*/  IMAD.MOV.U32 R83, RZ, RZ, R151 ;  /* 0x000000ffff537224 */ /* 0x000fc400078e0097 */
[----:B------:R-:W-:Y:S01]  /*5250*/  FADD.FTZ R40, R32, R33 ;  /* 0x0000002120287221 */ /* 0x000fe20000010000 */
[----:B------:R-:W-:Y:S01]  /*5260*/  MOV R35, R151 ;  /* 0x0000009700237202 */ /* 0x000fe20000000f00 */
[--C-:B------:R-:W-:Y:S01]  /*5270*/  IMAD.MOV.U32 R33, RZ, RZ, R151.reuse ;  /* 0x000000ffff217224 */ /* 0x100fe200078e0097 */
[----:B------:R1:W-:Y:S01]  /*5280*/  MUFU.EX2 R198, R37 ;  /* 0x0000002500c67308 */ /* 0x0003e20000000800 */
[----:B0-----:R-:W-:Y:S01]  /*5290*/  FADD.FTZ R31, R87, R40 ;  /* 0x00000028571f7221 */ /* 0x001fe20000010000 */
[C---:B------:R-:W-:Y:S01]  /*52a0*/  F2FP.F16.F32.PACK_AB R199, R34.reuse, R87 ;  /* 0x0000005722c7723e */ /* 0x040fe200000000ff */
[----:B------:R-:W-:Y:S01]  /*52b0*/  IMAD.MOV.U32 R87, RZ, RZ, R151 ;  /* 0x000000ffff577224 */ /* 0x000fe200078e0097 */
[----:B------:R-:W-:Y:S01]  /*52c0*/  MOV R40, R151 ;  /* 0x0000009700287202 */ /* 0x000fe20000000f00 */
[----:B------:R-:W-:Y:S01]  /*52d0*/  FADD.FTZ R14, R34, R31 ;  /* 0x0000001f220e7221 */ /* 0x000fe20000010000 */
[--C-:B------:R-:W-:Y:S02]  /*52e0*/  IMAD.MOV.U32 R34, RZ, RZ, R151.reuse ;  /* 0x000000ffff227224 */ /* 0x100fe400078e0097 */
[----:B------:R-:W0:Y:S01]  /*52f0*/  MUFU.EX2 R89, R89 ;  /* 0x0000005900597308 */ /* 0x000e220000000800 */
[----:B-1----:R-:W-:-:S02]  /*5300*/  IMAD.MOV.U32 R37, RZ, RZ, R151 ;  /* 0x000000ffff257224 */ /* 0x002fc400078e0097 */
[----:B------:R-:W-:-:S05]  /*5310*/  IMAD.MOV.U32 R32, RZ, RZ, R151 ;  /* 0x000000ffff207224 */ /* 0x000fca00078e0097 */
[----:B------:R-:W-:Y:S08]  /*5320*/  MUFU.EX2 R15, R15 ;  /* 0x0000000f000f7308 */ /* 0x000ff00000000800 */
[----:B------:R1:W2:Y:S01]  /*5330*/  MUFU.EX2 R36, R91 ;  /* 0x0000005b00247308 */ /* 0x0002a20000000800 */
[----:B0-----:R-:W-:-:S07]  /*5340*/  FADD.FTZ R31, R89, R14 ;  /* 0x0000000e591f7221 */ /* 0x001fce0000010000 */
[----:B------:R0:W3:Y:S01]  /*5350*/  MUFU.EX2 R192, R25 ;  /* 0x0000001900c07308 */ /* 0x0000e20000000800 */
[----:B-1----:R-:W-:-:S07]  /*5360*/  IMAD.MOV.U32 R91, RZ, RZ, R151 ;  /* 0x000000ffff5b7224 */ /* 0x002fce00078e0097 */
[----:B------:R-:W1:Y:S01]  /*5370*/  MUFU.EX2 R93, R93 ;  /* 0x0000005d005d7308 */ /* 0x000e620000000800 */
[----:B0-----:R-:W-:Y:S01]  /*5380*/  FADD.FTZ R25, R27, R0 ;  /* 0x000000001b197221 */ /* 0x001fe20000010000 */
[C---:B--2---:R-:W-:Y:S01]  /*5390*/  FADD.FTZ R14, R36.reuse, R31 ;  /* 0x0000001f240e7221 */ /* 0x044fe20000010000 */
[----:B------:R-:W-:Y:S01]  /*53a0*/  F2FP.F16.F32.PACK_AB R193, R36, R89 ;  /* 0x0000005924c1723e */ /* 0x000fe200000000ff */
[----:B------:R-:W-:Y:S02]  /*53b0*/  IMAD.MOV.U32 R89, RZ, RZ, R151 ;  /* 0x000000ffff597224 */ /* 0x000fe400078e0097 */
[C---:B------:R-:W-:Y:S01]  /*53c0*/  FADD.FTZ R0, R198.reuse, R25 ;  /* 0x00000019c6007221 */ /* 0x040fe20000010000 */
[----:B------:R-:W-:Y:S01]  /*53d0*/  F2FP.F16.F32.PACK_AB R198, R198, R27 ;  /* 0x0000001bc6c6723e */ /* 0x000fe200000000ff */
[--C-:B------:R-:W-:Y:S01]  /*53e0*/  IMAD.MOV.U32 R36, RZ, RZ, R151.reuse ;  /* 0x000000ffff247224 */ /* 0x100fe200078e0097 */
[----:B------:R-:W0:Y:S01]  /*53f0*/  MUFU.EX2 R23, R23 ;  /* 0x0000001700177308 */ /* 0x000e220000000800 */
[----:B------:R-:W-:Y:S01]  /*5400*/  FADD.FTZ R25, R15, R0 ;  /* 0x000000000f197221 */ /* 0x000fe20000010000 */
[----:B------:R-:W-:-:S02]  /*5410*/  IMAD.MOV.U32 R31, RZ, RZ, R151 ;  /* 0x000000ffff1f7224 */ /* 0x000fc400078e0097 */
[----:B------:R-:W-:Y:S02]  /*5420*/  IMAD.MOV.U32 R27, RZ, RZ, R151 ;  /* 0x000000ffff1b7224 */ /* 0x000fe400078e0097 */
[C---:B---3--:R-:W-:Y:S01]  /*5430*/  FADD.FTZ R0, R192.reuse, R25 ;  /* 0x00000019c0007221 */ /* 0x048fe20000010000 */
[----:B------:R-:W-:Y:S01]  /*5440*/  F2FP.F16.F32.PACK_AB R192, R192, R15 ;  /* 0x0000000fc0c0723e */ /* 0x000fe200000000ff */
[----:B------:R-:W2:Y:S01]  /*5450*/  MUFU.EX2 R8, R8 ;  /* 0x0000000800087308 */ /* 0x000ea20000000800 */
[----:B-1----:R-:W-:Y:S01]  /*5460*/  FADD.FTZ R29, R93, R14 ;  /* 0x0000000e5d1d7221 */ /* 0x002fe20000010000 */
[C---:B------:R-:W-:Y:S01]  /*5470*/  F2FP.F16.F32.PACK_AB R195, R38.reuse, R93 ;  /* 0x0000005d26c3723e */ /* 0x040fe200000000ff */
[----:B------:R-:W-:Y:S01]  /*5480*/  IMAD.MOV.U32 R93, RZ, RZ, R151 ;  /* 0x000000ffff5d7224 */ /* 0x000fe200078e0097 */
[----:B------:R-:W-:Y:S01]  /*5490*/  MOV R25, R151 ;  /* 0x0000009700197202 */ /* 0x000fe20000000f00 */
[----:B------:R-:W-:Y:S01]  /*54a0*/  FADD.FTZ R14, R38, R29 ;  /* 0x0000001d260e7221 */ /* 0x000fe20000010000 */
[----:B------:R-:W-:-:S02]  /*54b0*/  IMAD.MOV.U32 R38, RZ, RZ, R151 ;  /* 0x000000ffff267224 */ /* 0x000fc400078e0097 */
[----:B------:R-:W-:Y:S02]  /*54c0*/  IMAD.MOV.U32 R29, RZ, RZ, R151 ;  /* 0x000000ffff1d7224 */ /* 0x000fe400078e0097 */
[----:B0-----:R-:W-:Y:S01]  /*54d0*/  FADD.FTZ R3, R23, R0 ;  /* 0x0000000017037221 */ /* 0x001fe20000010000 */
[----:B------:R-:W-:-:S03]  /*54e0*/  IMAD.MOV.U32 R0, RZ, RZ, 0x3f800000 ;  /* 0x3f800000ff007424 */ /* 0x000fc600078e00ff */
[C---:B--2---:R-:W-:Y:S01]  /*54f0*/  FADD.FTZ R15, R8.reuse, R3 ;  /* 0x00000003080f7221 */ /* 0x044fe20000010000 */
[----:B------:R-:W-:Y:S01]  /*5500*/  F2FP.F16.F32.PACK_AB R194, R8, R23 ;  /* 0x0000001708c2723e */ /* 0x000fe200000000ff */
[----:B------:R-:W-:Y:S02]  /*5510*/  IMAD.MOV.U32 R3, RZ, RZ, 0x3f800000 ;  /* 0x3f800000ff037424 */ /* 0x000fe400078e00ff */
[----:B------:R-:W-:Y:S01]  /*5520*/  IMAD.MOV.U32 R8, RZ, RZ, RZ ;  /* 0x000000ffff087224 */ /* 0x000fe200078e00ff */
[----:B------:R-:W-:Y:S06]  /*5530*/  @!P2 BRA `(.L_x_19) ;  /* 0x0000004000dca947 */ /* 0x000fec0003800000 */
[----:B------:R-:W-:Y:S01]  /*5540*/  UMOV UR6, URZ ;  /* 0x0000003f00067c82 */ /* 0x000fe20008000000 */
[----:B------:R-:W-:Y:S01]  /*5550*/  IMAD.MOV.U32 R20, RZ, RZ, R7 ;  /* 0x000000ffff147224 */ /* 0x000fe200078e0007 */
[----:B------:R-:W-:Y:S01]  /*5560*/  MOV R0, 0x3f800000 ;  /* 0x3f80000000007802 */ /* 0x000fe20000000f00 */
[----:B------:R-:W-:Y:S01]  /*5570*/  IMAD.MOV.U32 R21, RZ, RZ, R6 ;  /* 0x000000ffff157224 */ /* 0x000fe200078e0006 */
[----:B------:R-:W-:Y:S01]  /*5580*/  CS2R R150, SRZ ;  /* 0x0000000000967805 */ /* 0x000fe2000001ff00 */
[----:B------:R-:W-:Y:S01]  /*5590*/  IMAD.MOV.U32 R23, RZ, RZ, RZ ;  /* 0x000000ffff177224 */ /* 0x000fe200078e00ff */
[----:B------:R-:W-:Y:S01]  /*55a0*/  CS2R R146, SRZ ;  /* 0x0000000000927805 */ /* 0x000fe2000001ff00 */
[----:B------:R-:W-:Y:S01]  /*55b0*/  IMAD.MOV.U32 R3, RZ, RZ, 0x3f800000 ;  /* 0x3f800000ff037424 */ /* 0x000fe200078e00ff */
        /* <DEDUP_REMOVED lines=61> */
[----:B------:R-:W-:Y:S01]  /*5990*/  CS2R R24, SRZ ;  /* 0x0000000000187805 */ /* 0x000fe2000001ff00 */
[----:B------:R-:W-:Y:S01]  /*59a0*/  IMAD.U32 R214, RZ, RZ, UR6 ;  /* 0x00000006ffd67e24 */ /* 0x000fe2000f8e00ff */
[----:B------:R-:W-:-:S06]  /*59b0*/  ULDC UR61, c[0x0][0x9d8] ;  /* 0x00027600003d7ab9 */ /* 0x000fcc0000000800 */
.L_x_28:
[----:B------:R-:W-:-:S13]  /*59c0*/  R2UR UR6, R214 ;  /* 0x00000000d60672ca */ /* 0x000fda00000e0000 */
[----:B------:R-:W-:-:S04]  /*59d0*/  UIADD3 UR6, UR6, 0x1, URZ ;  /* 0x0000000106067890 */ /* 0x000fc8000fffe03f */
[----:B------:R-:W-:-:S04]  /*59e0*/  UISETP.NE.AND UP0, UPT, UR6, 0x2, UPT ;  /* 0x000000020600788c */ /* 0x000fc8000bf05270 */
[----:B------:R-:W-:Y:S02]  /*59f0*/  USEL UR7, URZ, 0x1, UP0 ;  /* 0x000000013f077887 */ /* 0x000fe40008000000 */
[----:B------:R-:W-:-:S04]  /*5a00*/  USEL UR6, UR6, URZ, UP0 ;  /* 0x0000003f06067287 */ /* 0x000fc80008000000 */
[----:B------:R-:W-:Y:S02]  /*5a10*/  LOP3.LUT R8, R23, UR7, RZ, 0x3c, !PT ;  /* 0x0000000717087c12 */ /* 0x000fe4000f8e3cff */
[----:B------:R-:W-:Y:S01]  /*5a20*/  IMAD.U32 R9, RZ, RZ, UR6 ;  /* 0x00000006ff097e24 */ /* 0x000fe2000f8e00ff */
[----:B------:R-:W-:Y:S06]  /*5a30*/  @!P0 BRA `(.L_x_20) ;  /* 0x0000000000048947 */ /* 0x000fec0003800000 */
[----:B------:R-:W-:Y:S01]  /*5a40*/  BPT.TRAP 0x1 ;  /* 0x000000040000795c */ /* 0x000fe20000300000 */
.L_x_20:
[----:B------:R-:W-:Y:S02]  /*5a50*/  R2UR UR7, R16 ;  /* 0x00000000100772ca */ /* 0x000fe400000e0000 */
[----:B------:R-:W-:-:S11]  /*5a60*/  SHF.L.U32 R2, R8, 0x1f, RZ ;  /* 0x0000001f08027819 */ /* 0x000fd600000006ff */
[----:B------:R-:W-:-:S06]  /*5a70*/  ULEA UR6, UR6, UR7, 0x3 ;  /* 0x0000000706067291 */ /* 0x000fcc000f8e183f */
[----:B------:R-:W-:-:S03]  /*5a80*/  IMAD.U32 R215, RZ, RZ, UR6 ;  /* 0x00000006ffd77e24 */ /* 0x000fc6000f8e00ff */
[----:B------:R0:W1:Y:S01]  /*5a90*/  SYNCS.PHASECHK.TRANS64.TRYWAIT P2, [UR6+0x38830], R2 ;  /* 0x03883002ff0075a7 */ /* 0x0000620008040146 */
[----:B------:R-:W-:Y:S05]  /*5aa0*/  @!P0 BRA `(.L_x_21) ;  /* 0x0000000000048947 */ /* 0x000fea0003800000 */
[----:B------:R-:W-:Y:S01]  /*5ab0*/  BPT.TRAP 0x1 ;  /* 0x000000040000795c */ /* 0x000fe20000300000 */
.L_x_21:
[----:B-1----:R-:W-:Y:S05]  /*5ac0*/  @P2 BRA `(.L_x_22) ;  /* 0x00000000000c2947 */ /* 0x002fea0003800000 */
[----:B------:R-:W-:-:S13]  /*5ad0*/  R2UR UR6, R215 ;  /* 0x00000000d70672ca */ /* 0x000fda00000e0000 */
[----:B------:R-:W1:Y:S02]  /*5ae0*/  SYNCS.PHASECHK.TRANS64.TRYWAIT P2, [UR6+0x38830], R2 ;  /* 0x03883002ff0075a7 */ /* 0x000e640008040146 */
[----:B-1----:R-:W-:Y:S05]  /*5af0*/  @!P2 BRA `(.L_x_23) ;  /* 0x000000bc00f8a947 */ /* 0x002fea0003800000 */
.L_x_22:
[----:B------:R-:W-:Y:S01]  /*5b00*/  R2UR UR6, R18 ;  /* 0x00000000120672ca */ /* 0x000fe200000e0000 */
[----:B------:R-:W-:Y:S01]  /*5b10*/  WARPGROUP.ARRIVE ;  /* 0x00000000000079c5 */ /* 0x000fe20000000000 */
[----:B------:R-:W-:Y:S01]  /*5b20*/  R2UR UR60, R9 ;  /* 0x00000000093c72ca */ /* 0x000fe200000e0000 */
[----:B------:R-:W-:Y:S01]  /*5b30*/  UMOV UR59, 0x40000040 ;  /* 0x40000040003b7882 */ /* 0x000fe20000000000 */
[C---:B------:R-:W-:Y:S01]  /*5b40*/  R2UR UR56, R4.reuse ;  /* 0x00000000043872ca */ /* 0x040fe200000e0000 */
[----:B------:R-:W-:Y:S01]  /*5b50*/  UMOV UR43, 0x40000040 ;  /* 0x40000040002b7882 */ /* 0x000fe20000000000 */
[C---:B------:R-:W-:Y:S01]  /*5b60*/  R2UR UR57, R5.reuse ;  /* 0x00000000053972ca */ /* 0x040fe200000e0000 */
[----:B------:R-:W-:Y:S01]  /*5b70*/  UMOV UR47, 0x40000040 ;  /* 0x40000040002f7882 */ /* 0x000fe20000000000 */
[----:B01----:R-:W-:Y:S01]  /*5b80*/  MOV R2, UR41 ;  /* 0x0000002900027c02 */ /* 0x003fe20008000f00 */
[----:B------:R-:W-:Y:S01]  /*5b90*/  UMOV UR51, 0x40000040 ;  /* 0x4000004000337882 */ /* 0x000fe20000000000 */
[----:B------:R-:W-:Y:S01]  /*5ba0*/  MOV R6, UR40 ;  /* 0x0000002800067c02 */ /* 0x000fe20008000f00 */
[----:B------:R-:W-:Y:S01]  /*5bb0*/  UMOV UR55, 0x40000040 ;  /* 0x4000004000377882 */ /* 0x000fe20000000000 */
[C---:B------:R-:W-:Y:S01]  /*5bc0*/  R2UR UR40, R4.reuse ;  /* 0x00000000042872ca */ /* 0x040fe200000e0000 */
[----:B------:R-:W-:Y:S01]  /*5bd0*/  UMOV UR15, 0x40000040 ;  /* 0x40000040000f7882 */ /* 0x000fe20000000000 */
[C---:B------:R-:W-:Y:S01]  /*5be0*/  R2UR UR41, R5.reuse ;  /* 0x00000000052972ca */ /* 0x040fe200000e0000 */
[----:B------:R-:W-:Y:S01]  /*5bf0*/  UIMAD UR60, UR60, 0xa00, UR6 ;  /* 0x00000a003c3c78a4 */ /* 0x000fe2000f8e0206 */
[----:B------:R-:W-:Y:S01]  /*5c00*/  MOV R7, UR45 ;  /* 0x0000002d00077c02 */ /* 0x000fe20008000f00 */
[----:B------:R-:W-:Y:S01]  /*5c10*/  UMOV UR19, 0x40000040 ;  /* 0x4000004000137882 */ /* 0x000fe20000000000 */
[----:B------:R-:W-:Y:S01]  /*5c20*/  MOV R152, UR44 ;  /* 0x0000002c00987c02 */ /* 0x000fe20008000f00 */
[----:B------:R-:W-:Y:S01]  /*5c30*/  UIADD3 UR6, UR60, 0x80, URZ ;  /* 0x000000803c067890 */ /* 0x000fe2000fffe03f */
[C---:B------:R-:W-:Y:S01]  /*5c40*/  R2UR UR44, R4.reuse ;  /* 0x00000000042c72ca */ /* 0x040fe200000e0000 */
[----:B------:R-:W-:Y:S01]  /*5c50*/  UIADD3 UR7, UR60, 0x100, URZ ;  /* 0x000001003c077890 */ /* 0x000fe2000fffe03f */
[C---:B------:R-:W-:Y:S01]  /*5c60*/  R2UR UR45, R5.reuse ;  /* 0x00000000052d72ca */ /* 0x040fe200000e0000 */
[----:B------:R-:W-:Y:S01]  /*5c70*/  UMOV UR58, UR60 ;  /* 0x0000003c003a7c82 */ /* 0x000fe20008000000 */
[----:B------:R-:W-:Y:S01]  /*5c80*/  MOV R153, UR49 ;  /* 0x0000003100997c02 */ /* 0x000fe20008000f00 */
[----:B------:R-:W-:Y:S01]  /*5c90*/  HGMMA.64x16x16.F32 R184, gdesc[UR56], RZ, !UPT, gsb0 ;  /* 0x0020000038b879f0 */ /* 0x000fe2000c0008ff */
[----:B------:R-:W-:Y:S01]  /*5ca0*/  UMOV UR42, UR6 ;  /* 0x00000006002a7c82 */ /* 0x000fe20008000000 */
[----:B------:R-:W-:Y:S01]  /*5cb0*/  MOV R154, UR48 ;  /* 0x00000030009a7c02 */ /* 0x000fe20008000f00 */
[----:B------:R-:W-:Y:S01]  /*5cc0*/  UMOV UR46, UR7 ;  /* 0x00000007002e7c82 */ /* 0x000fe20008000000 */
[C---:B------:R-:W-:Y:S01]  /*5cd0*/  R2UR UR48, R4.reuse ;  /* 0x00000000043072ca */ /* 0x040fe200000e0000 */
[----:B------:R-:W-:Y:S01]  /*5ce0*/  UIADD3 UR6, UR60, 0x180, URZ ;  /* 0x000001803c067890 */ /* 0x000fe2000fffe03f */
[C---:B------:R-:W-:Y:S01]  /*5cf0*/  R2UR UR49, R5.reuse ;  /* 0x00000000053172ca */ /* 0x040fe200000e0000 */
[----:B------:R-:W-:Y:S01]  /*5d00*/  UIADD3 UR58, UR60, 0x200, URZ ;  /* 0x000002003c3a7890 */ /* 0x000fe2000fffe03f */
[----:B------:R-:W-:Y:S01]  /*5d10*/  R2UR UR56, R4 ;  /* 0x00000000043872ca */ /* 0x000fe200000e0000 */
[----:B------:R-:W-:Y:S01]  /*5d20*/  UMOV UR59, 0x40000040 ;  /* 0x40000040003b7882 */ /* 0x000fe20000000000 */
[----:B------:R-:W-:Y:S01]  /*5d30*/  R2UR UR57, R5 ;  /* 0x00000000053972ca */ /* 0x000fe200000e0000 */
[----:B------:R-:W-:Y:S01]  /*5d40*/  UIADD3 UR7, UR60, 0x182, URZ ;  /* 0x000001823c077890 */ /* 0x000fe2000fffe03f */
[----:B------:R-:W-:Y:S01]  /*5d50*/  MOV R212, UR53 ;  /* 0x0000003500d47c02 */ /* 0x000fe20008000f00 */
[----:B------:R-:W-:Y:S01]  /*5d60*/  UMOV UR50, UR6 ;  /* 0x0000000600327c82 */ /* 0x000fe20008000000 */
[----:B------:R-:W-:Y:S01]  /*5d70*/  MOV R213, UR52 ;  /* 0x0000003400d57c02 */ /* 0x000fe20008000f00 */
[----:B------:R-:W-:Y:S01]  /*5d80*/  UIADD3 UR6, UR60, 0x2, URZ ;  /* 0x000000023c067890 */ /* 0x000fe2000fffe03f */
[----:B------:R-:W-:Y:S01]  /*5d90*/  R2UR UR52, R12 ;  /* 0x000000000c3472ca */ /* 0x000fe200000e0000 */
[----:B------:R-:W-:Y:S01]  /*5da0*/  UIADD3 UR14, UR60, 0x280, URZ ;  /* 0x000002803c0e7890 */ /* 0x000fe2000fffe03f */
[----:B------:R-:W-:Y:S01]  /*5db0*/  R2UR UR53, R13 ;  /* 0x000000000d3572ca */ /* 0x000fe200000e0000 */
[----:B------:R-:W-:Y:S01]  /*5dc0*/  UIADD3 UR18, UR60, 0x282, URZ ;  /* 0x000002823c127890 */ /* 0x000fe2000fffe03f */
[-C--:B------:R-:W-:Y:S01]  /*5dd0*/  FMUL.FTZ R24, R24, R3.reuse ;  /* 0x0000000318187220 */ /* 0x080fe20000410000 */
[----:B------:R-:W-:Y:S01]  /*5de0*/  UIADD3 UR22, UR60, 0x284, URZ ;  /* 0x000002843c167890 */ /* 0x000fe2000fffe03f */
[-C--:B------:R-:W-:Y:S01]  /*5df0*/  FMUL.FTZ R25, R25, R3.reuse ;  /* 0x0000000319197220 */ /* 0x080fe20000410000 */
[----:B------:R-:W-:Y:S01]  /*5e00*/  UMOV UR54, UR6 ;  /* 0x0000000600367c82 */ /* 0x000fe20008000000 */
[----:B------:R-:W-:Y:S01]  /*5e10*/  UIADD3 UR6, UR60, 0x102, URZ ;  /* 0x000001023c067890 */ /* 0x000fe2000fffe03f */
[-C--:B------:R-:W-:Y:S01]  /*5e20*/  FMUL.FTZ R28, R28, R3.reuse ;  /* 0x000000031c1c7220 */ /* 0x080fe20000410000 */
[----:B------:R-:W-:Y:S01]  /*5e30*/  UMOV UR23, 0x40000040 ;  /* 0x4000004000177882 */ /* 0x000fe20000000000 */
[----:B------:R-:W-:Y:S01]  /*5e40*/  UIADD3 UR26, UR60, 0x286, URZ ;  /* 0x000002863c1a7890 */ /* 0x000fe2000fffe03f */
[-C--:B------:R-:W-:Y:S01]  /*5e50*/  FMUL.FTZ R29, R29, R3.reuse ;  /* 0x000000031d1d7220 */ /* 0x080fe20000410000 */
[----:B------:R-:W-:Y:S01]  /*5e60*/  UMOV UR10, UR52 ;  /* 0x00000034000a7c82 */ /* 0x000fe20008000000 */
[----:B------:R-:W-:Y:S01]  /*5e70*/  UMOV UR27, 0x40000040 ;  /* 0x40000040001b7882 */ /* 0x000fe20000000000 */
[----:B------:R-:W-:Y:S01]  /*5e80*/  UMOV UR11, UR53 ;  /* 0x00000035000b7c82 */ /* 0x000fe20008000000 */
[----:B------:R-:W-:Y:S01]  /*5e90*/  UIADD3 UR30, UR60, 0x500, URZ ;  /* 0x000005003c1e7890 */ /* 0x000fe2000fffe03f */
[-C--:B------:R-:W-:Y:S01]  /*5ea0*/  FMUL.FTZ R32, R32, R3.reuse ;  /* 0x0000000320207220 */ /* 0x080fe20000410000 */
[----:B------:R-:W-:Y:S01]  /*5eb0*/  UMOV UR31, 0x40000040 ;  /* 0x40000040001f7882 */ /* 0x000fe20000000000 */
[----:B------:R-:W-:Y:S01]  /*5ec0*/  UIADD3 UR34, UR60, 0x502, URZ ;  /* 0x000005023c227890 */ /* 0x000fe2000fffe03f */
[-C--:B------:R-:W-:Y:S01]  /*5ed0*/  FMUL.FTZ R33, R33, R3.reuse ;  /* 0x0000000321217220 */ /* 0x080fe20000410000 */
[----:B------:R-:W-:Y:S01]  /*5ee0*/  UMOV UR35, 0x40000040 ;  /* 0x4000004000237882 */ /* 0x000fe20000000000 */
[----:B------:R-:W-:Y:S01]  /*5ef0*/  UIADD3 UR38, UR60, 0x504, URZ ;  /* 0x000005043c267890 */ /* 0x000fe2000fffe03f */
[-C--:B------:R-:W-:Y:S01]  /*5f00*/  FMUL.FTZ R36, R36, R3.reuse ;  /* 0x0000000324247220 */ /* 0x080fe20000410000 */
[----:B------:R-:W-:Y:S01]  /*5f10*/  UMOV UR39, 0x40000040 ;  /* 0x4000004000277882 */ /* 0x000fe20000000000 */
[-C--:B------:R-:W-:Y:S01]  /*5f20*/  FMUL.FTZ R37, R37, R3.reuse ;  /* 0x0000000325257220 */ /* 0x080fe20000410000 */
        /* <DEDUP_REMOVED lines=9> */
[----:B------:R-:W-:Y:S01]  /*5fc0*/  FMUL.FTZ R57, R57, R3 ;  /* 0x0000000339397220 */ /* 0x000fe20000410000 */
[----:B------:R-:W-:-:S02]  /*5fd0*/  WARPGROUP.DEPBAR.LE gsb0, 0x0 ;  /* 0x00008000000079c5 */ /* 0x000fc40000010000 */
[----:B------:R-:W-:Y:S01]  /*5fe0*/  WARPGROUP.ARRIVE ;  /* 0x00000000000079c5 */ /* 0x000fe20000000000 */
[-C--:B------:R-:W-:Y:S01]  /*5ff0*/  FMUL.FTZ R60, R60, R3.reuse ;  /* 0x000000033c3c7220 */ /* 0x080fe20000410000 */
[-C--:B------:R-:W-:Y:S01]  /*6000*/  FMUL.FTZ R61, R61, R3.reuse ;  /* 0x000000033d3d7220 */ /* 0x080fe20000410000 */
[-C--:B------:R-:W-:Y:S01]  /*6010*/  FMUL.FTZ R64, R64, R3.reuse ;  /* 0x0000000340407220 */ /* 0x080fe20000410000 */
[-C--:B------:R-:W-:Y:S01]  /*6020*/  FMUL.FTZ R65, R65, R3.reuse ;  /* 0x0000000341417220 */ /* 0x080fe20000410000 */
[-C--:B------:R-:W-:Y:S01]  /*6030*/  FMUL.FTZ R68, R68, R3.reuse ;  /* 0x0000000344447220 */ /* 0x080fe20000410000 */
[----:B------:R-:W-:Y:S01]  /*6040*/  HGMMA.64x16x16.F32 R176, gdesc[UR40], RZ, !UPT, gsb0 ;  /* 0x0020000028b079f0 */ /* 0x000fe2000c0008ff */
[----:B------:R-:W-:Y:S01]  /*6050*/  R2UR UR41, R2 ;  /* 0x00000000022972ca */ /* 0x000fe200000e0000 */
[----:B------:R-:W-:Y:S01]  /*6060*/  UIADD3 UR42, UR60, 0x506, URZ ;  /* 0x000005063c2a7890 */ /* 0x000fe2000fffe03f */
[----:B------:R-:W-:Y:S01]  /*6070*/  R2UR UR40, R6 ;  /* 0x00000000062872ca */ /* 0x000fe200000e0000 */
[----:B------:R-:W-:Y:S01]  /*6080*/  UMOV UR43, 0x40000040 ;  /* 0x40000040002b7882 */ /* 0x000fe20000000000 */
[----:B------:R-:W-:Y:S01]  /*6090*/  MOV R2, UR9 ;  /* 0x0000000900027c02 */ /* 0x000fe20008000f00 */
[-C--:B------:R-:W-:Y:S01]  /*60a0*/  FMUL.FTZ R69, R69, R3.reuse ;  /* 0x0000000345457220 */ /* 0x080fe20000410000 */
[----:B------:R-:W-:Y:S01]  /*60b0*/  MOV R6, UR8 ;  /* 0x0000000800067c02 */ /* 0x000fe20008000f00 */
        /* <DEDUP_REMOVED lines=117> */
[----:B------:R-:W-:Y:S01]  /*6810*/  FMUL.FTZ R151, R151, R0 ;  /* 0x0000000097977220 */ /* 0x000fe20000410000 */
[----:B------:R-:W-:-:S02]  /*6820*/  WARPGROUP.DEPBAR.LE gsb0, 0x0 ;  /* 0x00008000000079c5 */ /* 0x000fc40000010000 */
[----:B------:R-:W-:-:S06]  /*6830*/  WARPGROUP.ARRIVE ;  /* 0x00000000000079c5 */ /* 0x000fcc0000000000 */
[----:B------:R-:W-:Y:S01]  /*6840*/  HGMMA.64x16x16.F32 R152, gdesc[UR56], RZ, !UPT, gsb0 ;  /* 0x00200000389879f0 */ /* 0x000fe2000c0008ff */
[----:B------:R-:W-:Y:S01]  /*6850*/  UIADD3 UR58, UR60, 0x82, URZ ;  /* 0x000000823c3a7890 */ /* 0x000fe2000fffe03f */
[----:B------:R-:W-:Y:S01]  /*6860*/  UMOV UR56, UR10 ;  /* 0x0000000a00387c82 */ /* 0x000fe20008000000 */
[----:B------:R-:W-:Y:S01]  /*6870*/  UMOV UR57, UR11 ;  /* 0x0000000b00397c82 */ /* 0x000fe20008000000 */
[----:B------:R-:W-:Y:S01]  /*6880*/  UMOV UR59, 0x40000040 ;  /* 0x40000040003b7882 */ /* 0x000fe20000000000 */
[----:B------:R-:W-:Y:S02]  /*6890*/  WARPGROUP.DEPBAR.LE gsb0, 0x0 ;  /* 0x00008000000079c5 */ /* 0x000fe40000010000 */
[----:B------:R-:W-:-:S06]  /*68a0*/  WARPGROUP.ARRIVE ;  /* 0x00000000000079c5 */ /* 0x000fcc0000000000 */
[----:B------:R-:W-:Y:S01]  /*68b0*/  HGMMA.64x16x16.F32 R184, gdesc[UR52], R184, gsb0 ;  /* 0x0020000034b879f0 */ /* 0x000fe200080008b8 */
[----:B------:R-:W-:Y:S01]  /*68c0*/  R2UR UR53, R212 ;  /* 0x00000000d43572ca */ /* 0x000fe200000e0000 */
[----:B------:R-:W-:Y:S01]  /*68d0*/  UIADD3 UR54, UR60, 0x784, URZ ;  /* 0x000007843c367890 */ /* 0x000fe2000fffe03f */
[----:B------:R-:W-:Y:S01]  /*68e0*/  R2UR UR52, R213 ;  /* 0x00000000d53472ca */ /* 0x000fe200000e0000 */
        /* <DEDUP_REMOVED lines=24> */
[----:B------:R-:W-:Y:S02]  /*6a70*/  UIADD3 UR6, UR60, 0x4, URZ ;  /* 0x000000043c067890 */ /* 0x000fe4000fffe03f */
[----:B------:R-:W-:Y:S02]  /*6a80*/  UIADD3 UR10, UR60, 0x84, URZ ;  /* 0x000000843c0a7890 */ /* 0x000fe4000fffe03f */
[----:B------:R-:W-:Y:S01]  /*6a90*/  UIADD3 UR11, UR60, 0x104, URZ ;  /* 0x000001043c0b7890 */ /* 0x000fe2000fffe03f */
[----:B------:R-:W-:-:S02]  /*6aa0*/  WARPGROUP.DEPBAR.LE gsb0, 0x0 ;  /* 0x00008000000079c5 */ /* 0x000fc40000010000 */
        /* <DEDUP_REMOVED lines=27> */
[----:B------:R-:W-:Y:S01]  /*6c60*/  UMOV UR11, 0x40000040 ;  /* 0x40000040000b7882 */ /* 0x000fe20000000000 */
[----:B------:R-:W-:Y:S02]  /*6c70*/  WARPGROUP.DEPBAR.LE gsb0, 0x0 ;  /* 0x00008000000079c5 */ /* 0x000fe40000010000 */
[----:B------:R-:W-:-:S06]  /*6c80*/  WARPGROUP.ARRIVE ;  /* 0x00000000000079c5 */ /* 0x000fcc0000000000 */
[----:B------:R-:W-:Y:S01]  /*6c90*/  HGMMA.64x16x16.F32 R152, gdesc[UR4], R152, gsb0 ;  /* 0x00200000049879f0 */ /* 0x000fe20008000898 */
[----:B------:R-:W-:Y:S02]  /*6ca0*/  UIADD3 UR6, UR60, 0x86, URZ ;  /* 0x000000863c067890 */ /* 0x000fe4000fffe03f */
        /* <DEDUP_REMOVED lines=28> */
[----:B------:R-:W-:Y:S01]  /*6e70*/  R2UR UR8, R10 ;  /* 0x000000000a0872ca */ /* 0x000fe200000e0000 */
[----:B------:R-:W-:Y:S01]  /*6e80*/  UMOV UR11, 0x40000040 ;  /* 0x40000040000b7882 */ /* 0x000fe20000000000 */
[----:B------:R-:W-:Y:S01]  /*6e90*/  R2UR UR9, R11 ;  /* 0x000000000b0972ca */ /* 0x000fe200000e0000 */
        /* <DEDUP_REMOVED lines=287> */
[----:B------:R-:W-:-:S07]  /*8090*/  UIADD3 UR6, UR60, 0x786, URZ ;  /* 0x000007863c067890 */ /* 0x000fce000fffe03f */
[----:B------:R-:W-:Y:S01]  /*80a0*/  UMOV UR10, UR6 ;  /* 0x00000006000a7c82 */ /* 0x000fe20008000000 */
[----:B------:R-:W-:Y:S01]  /*80b0*/  UIADD3 UR6, UR60, 0x886, URZ ;  /* 0x000008863c067890 */ /* 0x000fe2000fffe03f */
[----:B------:R-:W-:Y:S02]  /*80c0*/  WARPGROUP.DEPBAR.LE gsb0, 0x0 ;  /* 0x00008000000079c5 */ /* 0x000fe40000010000 */
[----:B------:R-:W-:-:S06]  /*80d0*/  WARPGROUP.ARRIVE ;  /* 0x00000000000079c5 */ /* 0x000fcc0000000000 */
[----:B------:R-:W-:Y:S01]  /*80e0*/  HGMMA.64x16x16.F32 R160, gdesc[UR52], R160, gsb0 ;  /* 0x0020000034a079f0 */ /* 0x000fe200080008a0 */
[----:B------:R-:W-:Y:S01]  /*80f0*/  UMOV UR54, UR7 ;  /* 0x0000000700367c82 */ /* 0x000fe20008000000 */
[----:B------:R-:W-:Y:S01]  /*8100*/  UMOV UR55, 0x40000040 ;  /* 0x4000004000377882 */ /* 0x000fe20000000000 */
[----:B------:R-:W-:Y:S02]  /*8110*/  UIADD3 UR7, UR60, 0x906, URZ ;  /* 0x000009063c077890 */ /* 0x000fe4000fffe03f */
        /* <DEDUP_REMOVED lines=8> */
[----:B------:R-:W-:Y:S01]  /*81a0*/  UMOV UR11, UR9 ;  /* 0x00000009000b7c82 */ /* 0x000fe20008000000 */
[----:B------:R-:W-:Y:S01]  /*81b0*/  UMOV UR56, UR10 ;  /* 0x0000000a00387c82 */ /* 0x000fe20008000000 */
[----:B------:R-:W-:Y:S01]  /*81c0*/  UMOV UR57, UR11 ;  /* 0x0000000b00397c82 */ /* 0x000fe20008000000 */
[----:B------:R-:W-:Y:S02]  /*81d0*/  R2UR UR9, R2 ;  /* 0x00000000020972ca */ /* 0x000fe400000e0000 */
[----:B------:R-:W-:Y:S01]  /*81e0*/  R2UR UR8, R6 ;  /* 0x00000000060872ca */ /* 0x000fe200000e0000 */
[----:B------:R-:W-:Y:S02]  /*81f0*/  WARPGROUP.DEPBAR.LE gsb0, 0x0 ;  /* 0x00008000000079c5 */ /* 0x000fe40000010000 */
[----:B------:R-:W-:-:S06]  /*8200*/  WARPGROUP.ARRIVE ;  /* 0x00000000000079c5 */ /* 0x000fcc0000000000 */
[----:B------:R-:W-:Y:S01]  /*8210*/  HGMMA.64x16x16.F32 R176, gdesc[UR56], R176, gsb0 ;  /* 0x0020000038b079f0 */ /* 0x000fe200080008b0 */
[----:B------:R-:W-:Y:S01]  /*8220*/  UMOV UR56, UR10 ;  /* 0x0000000a00387c82 */ /* 0x000fe20008000000 */
        /* <DEDUP_REMOVED lines=19> */
[----:B------:R-:W-:Y:S03]  /*8360*/  HGMMA.64x16x16.F32 R152, gdesc[UR56], R152, gsb0 ;  /* 0x00200000389879f0 */ /* 0x000fe60008000898 */
[----:B------:R-:W-:Y:S02]  /*8370*/  WARPGROUP.DEPBAR.LE gsb0, 0x0 ;  /* 0x00008000000079c5 */ /* 0x000fe40000010000 */
[----:B------:R-:W-:Y:S05]  /*8380*/  @!P0 BRA `(.L_x_24) ;  /* 0x0000000000048947 */ /* 0x000fea0003800000 */
[----:B------:R-:W-:Y:S01]  /*8390*/  BPT.TRAP 0x1 ;  /* 0x000000040000795c */ /* 0x000fe20000300000 */
.L_x_24:
[----:B------:R-:W-:Y:S02]  /*83a0*/  R2UR UR7, R16 ;  /* 0x00000000100772ca */ /* 0x000fe400000e0000 */
[----:B------:R-:W-:Y:S02]  /*83b0*/  R2UR UR6, R214 ;  /* 0x00000000d60672ca */ /* 0x000fe400000e0000 */
[----:B------:R-:W-:-:S11]  /*83c0*/  SHF.L.U32 R0, R23, 0x1f, RZ ;  /* 0x0000001f17007819 */ /* 0x000fd600000006ff */
[----:B------:R-:W-:-:S09]  /*83d0*/  ULEA UR7, UR6, UR7, 0x3 ;  /* 0x0000000706077291 */ /* 0x000fd2000f8e183f */
[----:B------:R0:W1:Y:S01]  /*83e0*/  SYNCS.PHASECHK.TRANS64.TRYWAIT P2, [UR7+0x38850], R0 ;  /* 0x03885000ff0075a7 */ /* 0x0000620008040147 */
[----:B------:R-:W-:Y:S05]  /*83f0*/  @!P0 BRA `(.L_x_25) ;  /* 0x0000000000048947 */ /* 0x000fea0003800000 */
[----:B------:R-:W-:Y:S01]  /*8400*/  BPT.TRAP 0x1 ;  /* 0x000000040000795c */ /* 0x000fe20000300000 */
.L_x_25:
[----:B-1----:R-:W-:Y:S05]  /*8410*/  @P2 BRA `(.L_x_26) ;  /* 0x0000000000082947 */ /* 0x002fea0003800000 */
[----:B------:R-:W1:Y:S02]  /*8420*/  SYNCS.PHASECHK.TRANS64.TRYWAIT P2, [UR7+0x38850], R0 ;  /* 0x03885000ff0075a7 */ /* 0x000e640008040147 */
[----:B-1----:R-:W-:Y:S05]  /*8430*/  @!P2 BRA `(.L_x_27) ;  /* 0x0000009400c4a947 */ /* 0x002fea0003800000 */
.L_x_26:
[----:B------:R-:W-:Y:S01]  /*8440*/  R2UR UR6, R16 ;  /* 0x00000000100672ca */ /* 0x000fe200000e0000 */
[----:B------:R-:W-:Y:S01]  /*8450*/  WARPGROUP.ARRIVE ;  /* 0x00000000000079c5 */ /* 0x000fe20000000000 */
[----:B------:R-:W-:Y:S01]  /*8460*/  R2UR UR10, R214 ;  /* 0x00000000d60a72ca */ /* 0x000fe200000e0000 */
[----:B------:R-:W-:Y:S01]  /*8470*/  UMOV UR11, 0x40000040 ;  /* 0x40000040000b7882 */ /* 0x000fe20000000000 */
[----:B01----:R-:W-:Y:S01]  /*8480*/  FMUL.FTZ R0, R184, UR61 ;  /* 0x0000003db8007c20 */ /* 0x003fe20008410000 */
[----:B------:R-:W-:Y:S01]  /*8490*/  FMUL.FTZ R7, R185, UR61 ;  /* 0x0000003db9077c20 */ /* 0x000fe20008410000 */
[----:B------:R-:W-:Y:S01]  /*84a0*/  FMUL.FTZ R213, R169, UR61 ;  /* 0x0000003da9d57c20 */ /* 0x000fe20008410000 */
[----:B------:R-:W-:Y:S01]  /*84b0*/  R2UR UR14, R215 ;  /* 0x00000000d70e72ca */ /* 0x000fe200000e0000 */
[----:B------:R-:W-:Y:S01]  /*84c0*/  FMUL.FTZ R215, R172, UR61 ;  /* 0x0000003dacd77c20 */ /* 0x000fe20008410000 */
[----:B------:R-:W-:Y:S01]  /*84d0*/  FMUL.FTZ R217, R173, UR61 ;  /* 0x0000003dadd97c20 */ /* 0x000fe20008410000 */
[----:B------:R-:W0:Y:S01]  /*84e0*/  MUFU.TANH R0, R0 ;  /* 0x0000000000007308 */ /* 0x000e220000002400 */
[----:B------:R-:W-:Y:S01]  /*84f0*/  FMUL.FTZ R219, R160, UR61 ;  /* 0x0000003da0db7c20 */ /* 0x000fe20008410000 */
[----:B------:R-:W-:Y:S01]  /*8500*/  FMUL.FTZ R221, R161, UR61 ;  /* 0x0000003da1dd7c20 */ /* 0x000fe20008410000 */
[----:B------:R-:W-:Y:S01]  /*8510*/  UIADD3 UR6, UR6, 0x400, URZ ;  /* 0x0000040006067890 */ /* 0x000fe2000fffe03f */
[----:B------:R-:W-:Y:S01]  /*8520*/  FMUL.FTZ R223, R164, UR61 ;  /* 0x0000003da4df7c20 */ /* 0x000fe20008410000 */
[----:B------:R-:W-:Y:S01]  /*8530*/  FMUL.FTZ R233, R165, UR61 ;  /* 0x0000003da5e97c20 */ /* 0x000fe20008410000 */
[----:B------:R-:W-:Y:S01]  /*8540*/  FMUL.FTZ R23, R186, UR61 ;  /* 0x0000003dba177c20 */ /* 0x000fe20008410000 */
[----:B------:R-:W-:Y:S01]  /*8550*/  USHF.R.U32.HI UR6, URZ, 0x4, UR6 ;  /* 0x000000043f067899 */ /* 0x000fe20008011606 */
[----:B------:R-:W1:Y:S01]  /*8560*/  MUFU.TANH R7, R7 ;  /* 0x0000000700077308 */ /* 0x000e620000002400 */
[----:B------:R-:W-:Y:S01]  /*8570*/  FMUL.FTZ R227, R152, UR61 ;  /* 0x0000003d98e37c20 */ /* 0x000fe20008410000 */
[----:B------:R-:W-:Y:S01]  /*8580*/  FMUL.FTZ R185, R187, UR61 ;  /* 0x0000003dbbb97c20 */ /* 0x000fe20008410000 */
[----:B------:R-:W-:Y:S01]  /*8590*/  ULOP3.LUT UR6, UR6, 0x3fff, URZ, 0xc0, !UPT ;  /* 0x00003fff06067892 */ /* 0x000fe2000f8ec03f */
[----:B------:R-:W-:Y:S01]  /*85a0*/  FMUL.FTZ R231, R153, UR61 ;  /* 0x0000003d99e77c20 */ /* 0x000fe20008410000 */
[----:B------:R-:W-:Y:S01]  /*85b0*/  FMUL.FTZ R187, R190, UR61 ;  /* 0x0000003dbebb7c20 */ /* 0x000fe20008410000 */
[----:B------:R-:W-:Y:S01]  /*85c0*/  FMUL.FTZ R229, R156, UR61 ;  /* 0x0000003d9ce57c20 */ /* 0x000fe20008410000 */
[----:B------:R-:W-:Y:S01]  /*85d0*/  ULOP3.LUT UR6, UR6, 0x2800000, URZ, 0xfc, !UPT ;  /* 0x0280000006067892 */ /* 0x000fe2000f8efc3f */
[----:B------:R-:W-:Y:S01]  /*85e0*/  MUFU.TANH R213, R213 ;  /* 0x000000d500d57308 */ /* 0x000fe20000002400 */
[----:B0-----:R-:W-:Y:S01]  /*85f0*/  FMNMX.FTZ R2, R0, R21, !PT ;  /* 0x0000001500027209 */ /* 0x001fe20007810000 */
[----:B------:R-:W-:Y:S01]  /*8600*/  FMUL.FTZ R225, R157, UR61 ;  /* 0x0000003d9de17c20 */ /* 0x000fe20008410000 */
[----:B------:R-:W-:Y:S01]  /*8610*/  UIMAD UR6, UR10, 0xa00, UR6 ;  /* 0x00000a000a0678a4 */ /* 0x000fe2000f8e0206 */
[----:B------:R-:W-:Y:S01]  /*8620*/  FMUL.FTZ R179, R179, UR61 ;  /* 0x0000003db3b37c20 */ /* 0x000fe20008410000 */
[----:B------:R-:W-:Y:S01]  /*8630*/  FMUL.FTZ R153, R183, UR61 ;  /* 0x0000003db7997c20 */ /* 0x000fe20008410000 */
[----:B------:R-:W-:Y:S01]  /*8640*/  FMUL.FTZ R169, R175, UR61 ;  /* 0x0000003dafa97c20 */ /* 0x000fe20008410000 */
[----:B------:R-:W-:Y:S01]  /*8650*/  FMUL.FTZ R175, R154, UR61 ;  /* 0x0000003d9aaf7c20 */ /* 0x000fe20008410000 */
[----:B------:R-:W-:Y:S01]  /*8660*/  MUFU.TANH R215, R215 ;  /* 0x000000d700d77308 */ /* 0x000fe20000002400 */
[----:B-1----:R-:W-:Y:S01]  /*8670*/  FMNMX.FTZ R2, R7, R2, !PT ;  /* 0x0000000207027209 */ /* 0x002fe20007810000 */
[----:B------:R-:W-:Y:S01]  /*8680*/  UMOV UR10, UR6 ;  /* 0x00000006000a7c82 */ /* 0x000fe20008000000 */
[----:B------:R-:W-:Y:S01]  /*8690*/  FMUL.FTZ R157, R170, UR61 ;  /* 0x0000003daa9d7c20 */ /* 0x000fe20008410000 */
[----:B------:R-:W-:Y:S01]  /*86a0*/  HGMMA.64x256x16.F32 R24, R208, gdesc[UR8].tnspB, R24, gsb0 ;  /* 0x43e00008d0187df0 */ /* 0x000fe20008000818 */
[----:B------:R-:W-:Y:S01]  /*86b0*/  UIADD3 UR10, UR6, 0x80, URZ ;  /* 0x00000080060a7890 */ /* 0x000fe2000fffe03f */
[----:B------:R-:W-:Y:S01]  /*86c0*/  FMUL.FTZ R161, R171, UR61 ;  /* 0x0000003daba17c20 */ /* 0x000fe20008410000 */
[----:B------:R-:W-:Y:S01]  /*86d0*/  UMOV UR11, 0x40000040 ;  /* 0x40000040000b7882 */ /* 0x000fe20000000000 */
[----:B------:R-:W-:Y:S01]  /*86e0*/  MUFU.TANH R217, R217 ;  /* 0x000000d900d97308 */ /* 0x000fe20000002400 */
[----:B------:R-:W-:Y:S01]  /*86f0*/  FMUL.FTZ R165, R174, UR61 ;  /* 0x0000003daea57c20 */ /* 0x000fe20008410000 */
[----:B------:R-:W-:Y:S01]  /*8700*/  FMUL.FTZ R171, R162, UR61 ;  /* 0x0000003da2ab7c20 */ /* 0x000fe20008410000 */
[----:B------:R-:W-:Y:S01]  /*8710*/  FMUL.FTZ R163, R163, UR61 ;  /* 0x0000003da3a37c20 */ /* 0x000fe20008410000 */
[----:B------:R-:W-:Y:S01]  /*8720*/  FMUL.FTZ R173, R166, UR61 ;  /* 0x0000003da6ad7c20 */ /* 0x000fe20008410000 */
[----:B------:R-:W-:Y:S01]  /*8730*/  FMUL.FTZ R167, R167, UR61 ;  /* 0x0000003da7a77c20 */ /* 0x000fe20008410000 */
[----:B------:R-:W-:Y:S01]  /*8740*/  FMUL.FTZ R155, R155, UR61 ;  /* 0x0000003d9b9b7c20 */ /* 0x000fe20008410000 */
[----:B------:R-:W-:Y:S01]  /*8750*/  FMUL.FTZ R183, R158, UR61 ;  /* 0x0000003d9eb77c20 */ /* 0x000fe20008410000 */
[----:B------:R-:W-:Y:S01]  /*8760*/  MUFU.TANH R219, R219 ;  /* 0x000000db00db7308 */ /* 0x000fe20000002400 */
[----:B------:R-:W-:Y:S01]  /*8770*/  FMUL.FTZ R159, R159, UR61 ;  /* 0x0000003d9f9f7c20 */ /* 0x000fe20008410000 */
[C---:B------:R-:W-:Y:S01]  /*8780*/  ISETP.GT.AND P2, PT, R22.reuse, R17, PT ;  /* 0x000000111600720c */ /* 0x040fe20003f44270 */
[----:B------:R-:W-:-:S05]  /*8790*/  VIADD R22, R22, 0xffffffff ;  /* 0xffffffff16167836 */ /* 0x000fca0000000000 */
[----:B------:R-:W-:Y:S08]  /*87a0*/  MUFU.TANH R221, R221 ;  /* 0x000000dd00dd7308 */ /* 0x000ff00000002400 */
[----:B------:R-:W-:Y:S08]  /*87b0*/  MUFU.TANH R223, R223 ;  /* 0x000000df00df7308 */ /* 0x000ff00000002400 */
[----:B------:R-:W-:Y:S08]  /*87c0*/  MUFU.TANH R233, R233 ;  /* 0x000000e900e97308 */ /* 0x000ff00000002400 */
[----:B------:R-:W0:Y:S08]  /*87d0*/  MUFU.TANH R23, R23 ;  /* 0x0000001700177308 */ /* 0x000e300000002400 */
[----:B------:R-:W-:Y:S08]  /*87e0*/  MUFU.TANH R227, R227 ;  /* 0x000000e300e37308 */ /* 0x000ff00000002400 */
[----:B------:R-:W1:Y:S01]  /*87f0*/  MUFU.TANH R185, R185 ;  /* 0x000000b900b97308 */ /* 0x000e620000002400 */
[----:B0-----:R-:W-:-:S07]  /*8800*/  FMNMX.FTZ R152, R23, R20, !PT ;  /* 0x0000001417987209 */ /* 0x001fce0007810000 */
[----:B------:R-:W-:Y:S08]  /*8810*/  MUFU.TANH R231, R231 ;  /* 0x000000e700e77308 */ /* 0x000ff00000002400 */
[----:B------:R-:W0:Y:S01]  /*8820*/  MUFU.TANH R187, R187 ;  /* 0x000000bb00bb7308 */ /* 0x000e220000002400 */
[----:B-1----:R-:W-:-:S07]  /*8830*/  FMNMX.FTZ R152, R185, R152, !PT ;  /* 0x00000098b9987209 */ /* 0x002fce0007810000 */
[----:B------:R-:W-:Y:S08]  /*8840*/  MUFU.TANH R229, R229 ;  /* 0x000000e500e57308 */ /* 0x000ff00000002400 */
[----:B------:R-:W-:Y:S01]  /*8850*/  MUFU.TANH R225, R225 ;  /* 0x000000e100e17308 */ /* 0x000fe20000002400 */
[----:B0-----:R-:W-:-:S07]  /*8860*/  FMNMX.FTZ R154, R187, R152, !PT ;  /* 0x00000098bb9a7209 */ /* 0x001fce0007810000 */
[----:B------:R-:W-:Y:S08]  /*8870*/  MUFU.TANH R179, R179 ;  /* 0x000000b300b37308 */ /* 0x000ff00000002400 */
        /* <DEDUP_REMOVED lines=12> */
[----:B------:R-:W-:Y:S01]  /*8940*/  MUFU.TANH R159, R159 ;  /* 0x0000009f009f7308 */ /* 0x000fe20000002400 */
[----:B------:R-:W-:-:S02]  /*8950*/  WARPGROUP.DEPBAR.LE gsb0, 0x0 ;  /* 0x00008000000079c5 */ /* 0x000fc40000010000 */
[----:B------:R-:W-:Y:S01]  /*8960*/  WARPGROUP.ARRIVE ;  /* 0x00000000000079c5 */ /* 0x000fe20000000000 */
[----:B------:R-:W-:Y:S01]  /*8970*/  FMUL.FTZ R209, R177, UR61 ;  /* 0x0000003db1d17c20 */ /* 0x000fe20008410000 */
[----:B------:R-:W-:Y:S01]  /*8980*/  FMUL.FTZ R211, R168, UR61 ;  /* 0x0000003da8d37c20 */ /* 0x000fe20008410000 */
[----:B------:R-:W-:-:S03]  /*8990*/  FMUL.FTZ R177, R178, UR61 ;  /* 0x0000003db2b17c20 */ /* 0x000fc60008410000 */
[----:B------:R-:W-:Y:S01]  /*89a0*/  HGMMA.64x256x16.F32 R24, R204, gdesc[UR8].tnspB, R24, gsb0 ;  /* 0x43e00008cc187df0 */ /* 0x000fe20008000818 */
[----:B------:R-:W-:Y:S01]  /*89b0*/  UIADD3 UR10, UR6, 0x100, URZ ;  /* 0x00000100060a7890 */ /* 0x000fe2000fffe03f */
[----:B------:R-:W-:Y:S01]  /*89c0*/  MUFU.TANH R209, R209 ;  /* 0x000000d100d17308 */ /* 0x000fe20000002400 */
[----:B------:R-:W-:-:S07]  /*89d0*/  UMOV UR11, 0x40000040 ;  /* 0x40000040000b7882 */ /* 0x000fce0000000000 */
[----:B------:R-:W-:Y:S08]  /*89e0*/  MUFU.TANH R211, R211 ;  /* 0x000000d300d37308 */ /* 0x000ff00000002400 */
[----:B------:R-:W-:Y:S01]  /*89f0*/  MUFU.TANH R177, R177 ;  /* 0x000000b100b17308 */ /* 0x000fe20000002400 */
[----:B------:R-:W-:Y:S02]  /*8a00*/  WARPGROUP.DEPBAR.LE gsb0, 0x0 ;  /* 0x00008000000079c5 */ /* 0x000fe40000010000 */
[----:B------:R-:W-:Y:S01]  /*8a10*/  WARPGROUP.ARRIVE ;  /* 0x00000000000079c5 */ /* 0x000fe20000000000 */
[----:B------:R-:W-:Y:S01]  /*8a20*/  FMUL.FTZ R207, R188, UR61 ;  /* 0x0000003dbccf7c20 */ /* 0x000fe20008410000 */
[----:B------:R-:W-:Y:S01]  /*8a30*/  FMUL.FTZ R205, R189, UR61 ;  /* 0x0000003dbdcd7c20 */ /* 0x000fe20008410000 */
[----:B------:R-:W-:Y:S01]  /*8a40*/  FMUL.FTZ R189, R191, UR61 ;  /* 0x0000003dbfbd7c20 */ /* 0x000fe20008410000 */
[----:B------:R-:W-:-:S03]  /*8a50*/  FMUL.FTZ R191, R176, UR61 ;  /* 0x0000003db0bf7c20 */ /* 0x000fc60008410000 */
[----:B------:R-:W-:Y:S01]  /*8a60*/  HGMMA.64x256x16.F32 R24, R200, gdesc[UR8].tnspB, R24, gsb0 ;  /* 0x43e00008c8187df0 */ /* 0x000fe20008000818 */
[----:B------:R-:W-:Y:S01]  /*8a70*/  UIADD3 UR10, UR6, 0x180, URZ ;  /* 0x00000180060a7890 */ /* 0x000fe2000fffe03f */
[----:B------:R-:W0:Y:S01]  /*8a80*/  MUFU.TANH R207, R207 ;  /* 0x000000cf00cf7308 */ /* 0x000e220000002400 */
[----:B------:R-:W-:Y:S01]  /*8a90*/  UMOV UR11, 0x40000040 ;  /* 0x40000040000b7882 */ /* 0x000fe20000000000 */
[----:B------:R-:W-:-:S06]  /*8aa0*/  UIADD3 UR6, UR6, 0x200, URZ ;  /* 0x0000020006067890 */ /* 0x000fcc000fffe03f */
[----:B------:R-:W1:Y:S08]  /*8ab0*/  MUFU.TANH R205, R205 ;  /* 0x000000cd00cd7308 */ /* 0x000e700000002400 */
[----:B------:R-:W2:Y:S01]  /*8ac0*/  MUFU.TANH R191, R191 ;  /* 0x000000bf00bf7308 */ /* 0x000ea20000002400 */
[----:B0-----:R-:W-:-:S07]  /*8ad0*/  FMNMX.FTZ R2, R207, R2, !PT ;  /* 0x00000002cf027209 */ /* 0x001fce0007810000 */
[----:B------:R-:W0:Y:S01]  /*8ae0*/  MUFU.TANH R189, R189 ;  /* 0x000000bd00bd7308 */ /* 0x000e220000002400 */
[----:B-1----:R-:W-:-:S04]  /*8af0*/  FMNMX.FTZ R2, R205, R2, !PT ;  /* 0x00000002cd027209 */ /* 0x002fc80007810000 */
[----:B--2---:R-:W-:-:S04]  /*8b00*/  FMNMX.FTZ R2, R191, R2, !PT ;  /* 0x00000002bf027209 */ /* 0x004fc80007810000 */
[----:B------:R-:W-:Y:S02]  /*8b10*/  FMNMX.FTZ R2, R209, R2, !PT ;  /* 0x00000002d1027209 */ /* 0x000fe40007810000 */
[----:B0-----:R-:W-:-:S04]  /*8b20*/  FMNMX.FTZ R154, R189, R154, !PT ;  /* 0x0000009abd9a7209 */ /* 0x001fc80007810000 */
[----:B------:R-:W-:-:S04]  /*8b30*/  FMNMX.FTZ R154, R177, R154, !PT ;  /* 0x0000009ab19a7209 */ /* 0x000fc80007810000 */
[----:B------:R-:W-:Y:S01]  /*8b40*/  FMNMX.FTZ R154, R179, R154, !PT ;  /* 0x0000009ab39a7209 */ /* 0x000fe20007810000 */
[----:B------:R-:W-:Y:S02]  /*8b50*/  WARPGROUP.DEPBAR.LE gsb0, 0x0 ;  /* 0x00008000000079c5 */ /* 0x000fe40000010000 */
[----:B------:R-:W-:Y:S01]  /*8b60*/  WARPGROUP.ARRIVE ;  /* 0x00000000000079c5 */ /* 0x000fe20000000000 */
[----:B------:R-:W-:Y:S01]  /*8b70*/  FMUL.FTZ R201, R180, UR61 ;  /* 0x0000003db4c97c20 */ /* 0x000fe20008410000 */
[----:B------:R-:W-:Y:S01]  /*8b80*/  FMUL.FTZ R203, R181, UR61 ;  /* 0x0000003db5cb7c20 */ /* 0x000fe20008410000 */
[----:B------:R-:W-:-:S03]  /*8b90*/  FMUL.FTZ R181, R182, UR61 ;  /* 0x0000003db6b57c20 */ /* 0x000fc60008410000 */
[----:B------:R-:W-:Y:S01]  /*8ba0*/  HGMMA.64x256x16.F32 R24, R196, gdesc[UR8].tnspB, R24, gsb0 ;  /* 0x43e00008c4187df0 */ /* 0x000fe20008000818 */
[----:B------:R-:W0:Y:S01]  /*8bb0*/  MUFU.TANH R201, R201 ;  /* 0x000000c900c97308 */ /* 0x000e220000002400 */
[----:B------:R-:W-:Y:S01]  /*8bc0*/  UMOV UR10, UR6 ;  /* 0x00000006000a7c82 */ /* 0x000fe20008000000 */
[----:B------:R-:W-:Y:S01]  /*8bd0*/  UMOV UR11, 0x40000040 ;  /* 0x40000040000b7882 */ /* 0x000fe20000000000 */
[----:B------:R-:W-:-:S05]  /*8be0*/  R2UR UR6, R9 ;  /* 0x00000000090672ca */ /* 0x000fca00000e0000 */
[----:B------:R-:W1:Y:S08]  /*8bf0*/  MUFU.TANH R203, R203 ;  /* 0x000000cb00cb7308 */ /* 0x000e700000002400 */
[----:B------:R-:W2:Y:S01]  /*8c00*/  MUFU.TANH R181, R181 ;  /* 0x000000b500b57308 */ /* 0x000ea20000002400 */
[----:B0-----:R-:W-:Y:S02]  /*8c10*/  FMNMX.FTZ R2, R201, R2, !PT ;  /* 0x00000002c9027209 */ /* 0x001fe40007810000 */
[----:B------:R-:W-:-:S02]  /*8c20*/  MOV R214, UR6 ;  /* 0x0000000600d67c02 */ /* 0x000fc40008000f00 */
[----:B-1----:R-:W-:-:S04]  /*8c30*/  FMNMX.FTZ R2, R203, R2, !PT ;  /* 0x00000002cb027209 */ /* 0x002fc80007810000 */
[----:B------:R-:W-:-:S04]  /*8c40*/  FMNMX.FTZ R2, R211, R2, !PT ;  /* 0x00000002d3027209 */ /* 0x000fc80007810000 */
[----:B------:R-:W-:Y:S02]  /*8c50*/  FMNMX.FTZ R2, R213, R2, !PT ;  /* 0x00000002d5027209 */ /* 0x000fe40007810000 */
[----:B--2---:R-:W-:Y:S02]  /*8c60*/  FMNMX.FTZ R154, R181, R154, !PT ;  /* 0x0000009ab59a7209 */ /* 0x004fe40007810000 */
[----:B------:R-:W-:Y:S02]  /*8c70*/  FMNMX.FTZ R2, R215, R2, !PT ;  /* 0x00000002d7027209 */ /* 0x000fe40007810000 */
[----:B------:R-:W-:Y:S02]  /*8c80*/  FMNMX.FTZ R154, R153, R154, !PT ;  /* 0x0000009a999a7209 */ /* 0x000fe40007810000 */
[----:B------:R-:W-:Y:S02]  /*8c90*/  FMNMX.FTZ R2, R217, R2, !PT ;  /* 0x00000002d9027209 */ /* 0x000fe40007810000 */
[----:B------:R-:W-:-:S02]  /*8ca0*/  FMNMX.FTZ R154, R157, R154, !PT ;  /* 0x0000009a9d9a7209 */ /* 0x000fc40007810000 */
[----:B------:R-:W-:Y:S02]  /*8cb0*/  FMNMX.FTZ R2, R219, R2, !PT ;  /* 0x00000002db027209 */ /* 0x000fe40007810000 */
[----:B------:R-:W-:Y:S02]  /*8cc0*/  FMNMX.FTZ R154, R161, R154, !PT ;  /* 0x0000009aa19a7209 */ /* 0x000fe40007810000 */
        /* <DEDUP_REMOVED lines=13> */
[----:B------:R-:W-:-:S03]  /*8da0*/  FMNMX.FTZ R154, R175, R154, !PT ;  /* 0x0000009aaf9a7209 */ /* 0x000fc60007810000 */
[----:B------:R-:W0:Y:S01]  /*8db0*/  SHFL.BFLY PT, R3, R2, 0x2, 0x1f ;  /* 0x0c401f0002037f89 */ /* 0x000e2200000e0000 */
[----:B------:R-:W-:-:S04]  /*8dc0*/  FMNMX.FTZ R154, R155, R154, !PT ;  /* 0x0000009a9b9a7209 */ /* 0x000fc80007810000 */
[----:B------:R-:W-:-:S04]  /*8dd0*/  FMNMX.FTZ R154, R183, R154, !PT ;  /* 0x0000009ab79a7209 */ /* 0x000fc80007810000 */
[----:B------:R-:W-:Y:S02]  /*8de0*/  FMNMX.FTZ R154, R159, R154, !PT ;  /* 0x0000009a9f9a7209 */ /* 0x000fe40007810000 */
[----:B0-----:R-:W-:Y:S02]  /*8df0*/  FMNMX.FTZ R3, R2, R3, !PT ;  /* 0x0000000302037209 */ /* 0x001fe40007810000 */
[----:B------:R-:W0:Y:S03]  /*8e00*/  LDC R2, c[0x0][0x988] ;  /* 0x00026200ff027b82 */ /* 0x000e260000000800 */
[----:B------:R-:W1:Y:S02]  /*8e10*/  SHFL.BFLY PT, R6, R3, 0x1, 0x1f ;  /* 0x0c201f0003067f89 */ /* 0x000e6400000e0000 */
[----:B-1----:R-:W-:-:S05]  /*8e20*/  FMNMX.FTZ R6, R3, R6, !PT ;  /* 0x0000000603067209 */ /* 0x002fca0007810000 */
[C---:B0-----:R-:W-:Y:S01]  /*8e30*/  FMUL.FTZ R152, R6.reuse, R2 ;  /* 0x0000000206987220 */ /* 0x041fe20000410000 */
[----:B------:R-:W-:-:S03]  /*8e40*/  FADD.FTZ R3, -R6, R21 ;  /* 0x0000001506037221 */ /* 0x000fc60000010100 */
[-CC-:B------:R-:W-:Y:S01]  /*8e50*/  FFMA.FTZ R21, R7, R2.reuse, -R152.reuse ;  /* 0x0000000207157223 */ /* 0x180fe20000010898 */
[-CC-:B------:R-:W-:Y:S01]  /*8e60*/  FFMA.FTZ R208, R0, R2.reuse, -R152.reuse ;  /* 0x0000000200d07223 */ /* 0x180fe20000010898 */
[----:B------:R-:W0:Y:S01]  /*8e70*/  SHFL.BFLY PT, R7, R154, 0x2, 0x1f ;  /* 0x0c401f009a077f89 */ /* 0x000e2200000e0000 */
[-C--:B------:R-:W-:Y:S01]  /*8e80*/  FMUL.FTZ R3, R3, R2.reuse ;  /* 0x0000000203037220 */ /* 0x080fe20000410000 */
[-CC-:B------:R-:W-:Y:S01]  /*8e90*/  FFMA.FTZ R204, R191, R2.reuse, -R152.reuse ;  /* 0x00000002bfcc7223 */ /* 0x180fe20000010898 */
[-CC-:B------:R-:W-:Y:S01]  /*8ea0*/  FFMA.FTZ R191, R209, R2.reuse, -R152.reuse ;  /* 0x00000002d1bf7223 */ /* 0x180fe20000010898 */
[-CC-:B------:R-:W-:Y:S01]  /*8eb0*/  FFMA.FTZ R206, R201, R2.reuse, -R152.reuse ;  /* 0x00000002c9ce7223 */ /* 0x180fe20000010898 */
[----:B------:R-:W-:Y:S01]  /*8ec0*/  MUFU.EX2 R208, R208 ;  /* 0x000000d000d07308 */ /* 0x000fe20000000800 */
[-CC-:B------:R-:W-:Y:S01]  /*8ed0*/  FFMA.FTZ R201, R213, R2.reuse, -R152.reuse ;  /* 0x00000002d5c97223 */ /* 0x180fe20000010898 */
[-CC-:B------:R-:W-:Y:S01]  /*8ee0*/  FFMA.FTZ R202, R215, R2.reuse, -R152.reuse ;  /* 0x00000002d7ca7223 */ /* 0x180fe20000010898 */
[-CC-:B------:R-:W-:Y:S01]  /*8ef0*/  FFMA.FTZ R210, R207, R2.reuse, -R152.reuse ;  /* 0x00000002cfd27223 */ /* 0x180fe20000010898 */
[-CC-:B------:R-:W-:Y:S01]  /*8f00*/  FFMA.FTZ R200, R211, R2.reuse, -R152.reuse ;  /* 0x00000002d3c87223 */ /* 0x180fe20000010898 */
[-CC-:B------:R-:W-:Y:S01]  /*8f10*/  FFMA.FTZ R213, R221, R2.reuse, -R152.reuse ;  /* 0x00000002ddd57223 */ /* 0x180fe20000010898 */
[-CC-:B------:R-:W-:Y:S01]  /*8f20*/  FFMA.FTZ R215, R233, R2.reuse, -R152.reuse ;  /* 0x00000002e9d77223 */ /* 0x180fe20000010898 */
[-CC-:B------:R-:W-:Y:S01]  /*8f30*/  FFMA.FTZ R156, R229, R2.reuse, -R152.reuse ;  /* 0x00000002e59c7223 */ /* 0x180fe20000010898 */
[----:B------:R-:W1:Y:S08]  /*8f40*/  MUFU.EX2 R3, R3 ;  /* 0x0000000300037308 */ /* 0x000e700000000800 */
[----:B------:R-:W2:Y:S01]  /*8f50*/  MUFU.EX2 R21, R21 ;  /* 0x0000001500157308 */ /* 0x000ea20000000800 */
[----:B0-----:R-:W-:Y:S01]  /*8f60*/  FMNMX.FTZ R0, R154, R7, !PT ;  /* 0x000000079a007209 */ /* 0x001fe20007810000 */
[----:B------:R-:W-:-:S04]  /*8f70*/  FFMA.FTZ R154, R227, R2, -R152 ;  /* 0x00000002e39a7223 */ /* 0x000fc80000010898 */
[----:B------:R-:W0:Y:S02]  /*8f80*/  SHFL.BFLY PT, R7, R0, 0x1, 0x1f ;  /* 0x0c201f0000077f89 */ /* 0x000e2400000e0000 */
[----:B------:R-:W-:Y:S01]  /*8f90*/  MUFU.EX2 R210, R210 ;  /* 0x000000d200d27308 */ /* 0x000fe20000000800 */
[----:B-1----:R-:W-:-:S07]  /*8fa0*/  FFMA.FTZ R168, R3, R15, R208 ;  /* 0x0000000f03a87223 */ /* 0x002fce00000100d0 */
[----:B------:R-:W-:Y:S01]  /*8fb0*/  MUFU.EX2 R204, R204 ;  /* 0x000000cc00cc7308 */ /* 0x000fe20000000800 */
[----:B--2---:R-:W-:-:S07]  /*8fc0*/  F2FP.F16.F32.PACK_AB R208, R21, R208 ;  /* 0x000000d015d0723e */ /* 0x004fce00000000ff */
[----:B------:R-:W-:Y:S01]  /*8fd0*/  MUFU.EX2 R191, R191 ;  /* 0x000000bf00bf7308 */ /* 0x000fe20000000800 */
[----:B0-----:R-:W-:-:S07]  /*8fe0*/  FMNMX.FTZ R7, R0, R7, !PT ;  /* 0x0000000700077209 */ /* 0x001fce0007810000 */
[----:B------:R-:W-:Y:S08]  /*8ff0*/  MUFU.EX2 R206, R206 ;  /* 0x000000ce00ce7308 */ /* 0x000ff00000000800 */
[----:B------:R-:W-:Y:S08]  /*9000*/  MUFU.EX2 R200, R200 ;  /* 0x000000c800c87308 */ /* 0x000ff00000000800 */
[----:B------:R-:W-:Y:S08]  /*9010*/  MUFU.EX2 R201, R201 ;  /* 0x000000c900c97308 */ /* 0x000ff00000000800 */
[----:B------:R-:W-:Y:S08]  /*9020*/  MUFU.EX2 R202, R202 ;  /* 0x000000ca00ca7308 */ /* 0x000ff00000000800 */
[----:B------:R-:W-:Y:S08]  /*9030*/  MUFU.EX2 R213, R213 ;  /* 0x000000d500d57308 */ /* 0x000ff00000000800 */
[----:B------:R-:W-:Y:S08]  /*9040*/  MUFU.EX2 R215, R215 ;  /* 0x000000d700d77308 */ /* 0x000ff00000000800 */
[----:B------:R-:W-:Y:S08]  /*9050*/  MUFU.EX2 R154, R154 ;  /* 0x0000009a009a7308 */ /* 0x000ff00000000800 */
[----:B------:R-:W-:Y:S01]  /*9060*/  MUFU.EX2 R156, R156 ;  /* 0x0000009c009c7308 */ /* 0x000fe20000000800 */
[----:B------:R-:W-:-:S02]  /*9070*/  WARPGROUP.DEPBAR.LE gsb0, 0x0 ;  /* 0x00008000000079c5 */ /* 0x000fc40000010000 */
[----:B------:R-:W-:Y:S01]  /*9080*/  WARPGROUP.ARRIVE ;  /* 0x00000000000079c5 */ /* 0x000fe20000000000 */
[-C--:B------:R-:W-:Y:S01]  /*9090*/  FFMA.FTZ R197, R205, R2.reuse, -R152 ;  /* 0x00000002cdc57223 */ /* 0x080fe20000010898 */
[C---:B------:R-:W-:Y:S01]  /*90a0*/  FADD.FTZ R205, -R7.reuse, R20 ;  /* 0x0000001407cd7221 */ /* 0x040fe20000010100 */
[-C--:B------:R-:W-:Y:S01]  /*90b0*/  FMUL.FTZ R20, R7, R2.reuse ;  /* 0x0000000207147220 */ /* 0x080fe20000410000 */
[-CC-:B------:R-:W-:Y:S01]  /*90c0*/  FFMA.FTZ R199, R203, R2.reuse, -R152.reuse ;  /* 0x00000002cbc77223 */ /* 0x180fe20000010898 */
[-C--:B------:R-:W-:Y:S01]  /*90d0*/  FFMA.FTZ R203, R217, R2.reuse, -R152 ;  /* 0x00000002d9cb7223 */ /* 0x080fe20000010898 */
[----:B------:R-:W-:Y:S01]  /*90e0*/  HGMMA.64x256x16.F32 R24, R192, gdesc[UR8].tnspB, R24, gsb0 ;  /* 0x43e00008c0187df0 */ /* 0x000fe20008000818 */
[-C--:B------:R-:W-:Y:S01]  /*90f0*/  FMUL.FTZ R0, R205, R2.reuse ;  /* 0x00000002cd007220 */ /* 0x080fe20000410000 */
[-C--:B------:R-:W-:Y:S01]  /*9100*/  FFMA.FTZ R209, R23, R2.reuse, -R20 ;  /* 0x0000000217d17223 */ /* 0x080fe20000010814 */
[-CC-:B------:R-:W-:Y:S01]  /*9110*/  FFMA.FTZ R196, R219, R2.reuse, -R152.reuse ;  /* 0x00000002dbc47223 */ /* 0x180fe20000010898 */
[-CC-:B------:R-:W-:Y:S01]  /*9120*/  FFMA.FTZ R198, R223, R2.reuse, -R152.reuse ;  /* 0x00000002dfc67223 */ /* 0x180fe20000010898 */
[-CC-:B------:R-:W-:Y:S01]  /*9130*/  FFMA.FTZ R217, R231, R2.reuse, -R152.reuse ;  /* 0x00000002e7d97223 */ /* 0x180fe20000010898 */
[-C--:B------:R-:W-:Y:S01]  /*9140*/  FFMA.FTZ R219, R225, R2.reuse, -R152 ;  /* 0x00000002e1db7223 */ /* 0x080fe20000010898 */
[-CC-:B------:R-:W-:Y:S01]  /*9150*/  FFMA.FTZ R152, R185, R2.reuse, -R20.reuse ;  /* 0x00000002b9987223 */ /* 0x180fe20000010814 */
[----:B------:R-:W-:Y:S01]  /*9160*/  MUFU.EX2 R0, R0 ;  /* 0x0000000000007308 */ /* 0x000fe20000000800 */
[-CC-:B------:R-:W-:Y:S01]  /*9170*/  FFMA.FTZ R23, R157, R2.reuse, -R20.reuse ;  /* 0x000000029d177223 */ /* 0x180fe20000010814 */
[----:B------:R-:W-:Y:S01]  /*9180*/  MOV R157, UR14 ;  /* 0x0000000e009d7c02 */ /* 0x000fe20008000f00 */
[-CC-:B------:R-:W-:Y:S01]  /*9190*/  FFMA.FTZ R211, R187, R2.reuse, -R20.reuse ;  /* 0x00000002bbd37223 */ /* 0x180fe20000010814 */
[-CC-:B------:R-:W-:Y:S01]  /*91a0*/  FFMA.FTZ R158, R189, R2.reuse, -R20.reuse ;  /* 0x00000002bd9e7223 */ /* 0x180fe20000010814 */
[-CC-:B------:R-:W-:Y:S01]  /*91b0*/  FFMA.FTZ R164, R161, R2.reuse, -R20.reuse ;  /* 0x00000002a1a47223 */ /* 0x180fe20000010814 */
[----:B------:R-:W-:Y:S01]  /*91c0*/  FFMA.FTZ R205, R177, R2, -R20 ;  /* 0x00000002b1cd7223 */ /* 0x000fe20000010814 */
[----:B------:R-:W-:Y:S01]  /*91d0*/  @!P1 VIADD R157, R157, 0x38840 ;  /* 0x000388409d9d9836 */ /* 0x000fe20000000000 */
[----:B------:R-:W0:Y:S01]  /*91e0*/  MUFU.EX2 R209, R209 ;  /* 0x000000d100d17308 */ /* 0x000e220000000800 */
[----:B------:R-:W-:-:S02]  /*91f0*/  IMAD.U32 R161, RZ, RZ, UR7 ;  /* 0x00000007ffa17e24 */ /* 0x000fc4000f8e00ff */
[-CC-:B------:R-:W-:Y:S01]  /*9200*/  FFMA.FTZ R160, R179, R2.reuse, -R20.reuse ;  /* 0x00000002b3a07223 */ /* 0x180fe20000010814 */
[-CC-:B------:R-:W-:Y:S01]  /*9210*/  FFMA.FTZ R207, R181, R2.reuse, -R20.reuse ;  /* 0x00000002b5cf7223 */ /* 0x180fe20000010814 */
[----:B------:R-:W-:Y:S01]  /*9220*/  @!P1 PRMT R157, RZ, 0x654, R157 ;  /* 0x00000654ff9d9816 */ /* 0x000fe2000000009d */
[----:B------:R-:W-:Y:S02]  /*9230*/  @!P1 VIADD R161, R161, 0x38860 ;  /* 0x00038860a1a19836 */ /* 0x000fe40000000000 */
[-CC-:B------:R-:W-:Y:S01]  /*9240*/  FFMA.FTZ R162, R153, R2.reuse, -R20.reuse ;  /* 0x0000000299a27223 */ /* 0x180fe20000010814 */
[-CC-:B------:R-:W-:Y:S01]  /*9250*/  FFMA.FTZ R153, R165, R2.reuse, -R20.reuse ;  /* 0x00000002a5997223 */ /* 0x180fe20000010814 */
[----:B------:R-:W1:Y:S01]  /*9260*/  MUFU.EX2 R152, R152 ;  /* 0x0000009800987308 */ /* 0x000e620000000800 */
[-CC-:B------:R-:W-:Y:S01]  /*9270*/  FFMA.FTZ R166, R169, R2.reuse, -R20.reuse ;  /* 0x00000002a9a67223 */ /* 0x180fe20000010814 */
[----:B------:R-:W-:Y:S01]  /*9280*/  @!P1 PRMT R161, RZ, 0x654, R161 ;  /* 0x00000654ffa19816 */ /* 0x000fe200000000a1 */
[-CC-:B------:R-:W-:Y:S01]  /*9290*/  FFMA.FTZ R171, R171, R2.reuse, -R20.reuse ;  /* 0x00000002abab7223 */ /* 0x180fe20000010814 */
[-CC-:B------:R-:W-:Y:S01]  /*92a0*/  FFMA.FTZ R173, R173, R2.reuse, -R20.reuse ;  /* 0x00000002adad7223 */ /* 0x180fe20000010814 */
[-CC-:B------:R-:W-:Y:S01]  /*92b0*/  FFMA.FTZ R167, R167, R2.reuse, -R20.reuse ;  /* 0x00000002a7a77223 */ /* 0x180fe20000010814 */
[-CC-:B------:R-:W-:Y:S01]  /*92c0*/  FFMA.FTZ R175, R175, R2.reuse, -R20.reuse ;  /* 0x00000002afaf7223 */ /* 0x180fe20000010814 */
[--C-:B------:R-:W-:Y:S01]  /*92d0*/  FFMA.FTZ R155, R155, R2, -R20.reuse ;  /* 0x000000029b9b7223 */ /* 0x100fe20000010814 */
[----:B------:R-:W-:Y:S01]  /*92e0*/  MUFU.EX2 R197, R197 ;  /* 0x000000c500c57308 */ /* 0x000fe20000000800 */
[----:B0-----:R-:W-:Y:S01]  /*92f0*/  FFMA.FTZ R15, R0, R14, R209 ;  /* 0x0000000e000f7223 */ /* 0x001fe200000100d1 */
[----:B------:R-:W-:-:S06]  /*9300*/  FFMA.FTZ R183, R183, R2, -R20 ;  /* 0x00000002b7b77223 */ /* 0x000fcc0000010814 */
[----:B------:R-:W-:Y:S01]  /*9310*/  MUFU.EX2 R211, R211 ;  /* 0x000000d300d37308 */ /* 0x000fe20000000800 */
[----:B-1----:R-:W-:-:S07]  /*9320*/  F2FP.F16.F32.PACK_AB R209, R152, R209 ;  /* 0x000000d198d1723e */ /* 0x002fce00000000ff */
[----:B------:R-:W-:Y:S08]  /*9330*/  MUFU.EX2 R158, R158 ;  /* 0x0000009e009e7308 */ /* 0x000ff00000000800 */
        /* <DEDUP_REMOVED lines=16> */
[----:B------:R-:W0:Y:S08]  /*9440*/  MUFU.EX2 R217, R217 ;  /* 0x000000d900d97308 */ /* 0x000e300000000800 */
[----:B------:R-:W1:Y:S08]  /*9450*/  MUFU.EX2 R155, R155 ;  /* 0x0000009b009b7308 */ /* 0x000e700000000800 */
[----:B------:R-:W-:Y:S08]  /*9460*/  MUFU.EX2 R183, R183 ;  /* 0x000000b700b77308 */ /* 0x000ff00000000800 */
[----:B------:R-:W2:Y:S01]  /*9470*/  MUFU.EX2 R219, R219 ;  /* 0x000000db00db7308 */ /* 0x000ea20000000800 */
[----:B------:R-:W-:-:S02]  /*9480*/  WARPGROUP.DEPBAR.LE gsb0, 0x0 ;  /* 0x00008000000079c5 */ /* 0x000fc40000010000 */
[----:B------:R3:W-:Y:S01]  /*9490*/  @!P1 SYNCS.ARRIVE.TRANS64.RED.A1T0 RZ, [R157+URZ], RZ ;  /* 0x000000ff9dff99a7 */ /* 0x0007e2000810043f */
[----:B0-----:R-:W-:Y:S02]  /*94a0*/  F2FP.F16.F32.PACK_AB R192, R217, R154 ;  /* 0x0000009ad9c0723e */ /* 0x001fe400000000ff */
[----:B-1----:R-:W-:Y:S02]  /*94b0*/  F2FP.F16.F32.PACK_AB R193, R155, R175 ;  /* 0x000000af9bc1723e */ /* 0x002fe400000000ff */
[----:B--2---:R-:W-:Y:S01]  /*94c0*/  F2FP.F16.F32.PACK_AB R194, R219, R156 ;  /* 0x0000009cdbc2723e */ /* 0x004fe200000000ff */
[----:B---3--:R-:W-:Y:S01]  /*94d0*/  FADD.FTZ R157, R21, R168 ;  /* 0x000000a8159d7221 */ /* 0x008fe20000010000 */
[----:B------:R-:W-:Y:S01]  /*94e0*/  FADD.FTZ R168, R152, R15 ;  /* 0x0000000f98a87221 */ /* 0x000fe20000010000 */
[----:B------:R0:W-:Y:S01]  /*94f0*/  @!P1 SYNCS.ARRIVE.TRANS64.RED.A1T0 RZ, [R161+URZ], RZ ;  /* 0x000000ffa1ff99a7 */ /* 0x0001e2000810043f */
[-C--:B------:R-:W-:Y:S01]  /*9500*/  FFMA.FTZ R15, R163, R2.reuse, -R20 ;  /* 0x00000002a30f7223 */ /* 0x080fe20000010814 */
[----:B------:R-:W-:Y:S01]  /*9510*/  FADD.FTZ R170, R210, R157 ;  /* 0x0000009dd2aa7221 */ /* 0x000fe20000010000 */
[----:B------:R-:W-:Y:S01]  /*9520*/  FADD.FTZ R157, R211, R168 ;  /* 0x000000a8d39d7221 */ /* 0x000fe20000010000 */
[----:B------:R-:W-:Y:S01]  /*9530*/  FFMA.FTZ R20, R159, R2, -R20 ;  /* 0x000000029f147223 */ /* 0x000fe20000010814 */
[----:B------:R-:W-:-:S02]  /*9540*/  F2FP.F16.F32.PACK_AB R211, R158, R211 ;  /* 0x000000d39ed3723e */ /* 0x000fc400000000ff */
[----:B------:R-:W-:Y:S01]  /*9550*/  FADD.FTZ R168, R158, R157 ;  /* 0x0000009d9ea87221 */ /* 0x000fe20000010000 */
[C---:B0-----:R-:W-:Y:S01]  /*9560*/  FADD.FTZ R161, R197.reuse, R170 ;  /* 0x000000aac5a17221 */ /* 0x041fe20000010000 */
[----:B------:R-:W0:Y:S01]  /*9570*/  MUFU.EX2 R15, R15 ;  /* 0x0000000f000f7308 */ /* 0x000e220000000800 */
[----:B------:R-:W-:Y:S01]  /*9580*/  F2FP.F16.F32.PACK_AB R210, R197, R210 ;  /* 0x000000d2c5d2723e */ /* 0x000fe200000000ff */
[----:B------:R-:W-:Y:S01]  /*9590*/  FADD.FTZ R157, R205, R168 ;  /* 0x000000a8cd9d7221 */ /* 0x000fe20000010000 */
[----:B------:R-:W-:Y:S01]  /*95a0*/  FADD.FTZ R170, R204, R161 ;  /* 0x000000a1ccaa7221 */ /* 0x000fe20000010000 */
[C---:B------:R-:W-:Y:S02]  /*95b0*/  F2FP.F16.F32.PACK_AB R204, R191.reuse, R204 ;  /* 0x000000ccbfcc723e */ /* 0x040fe400000000ff */
[C---:B------:R-:W-:Y:S01]  /*95c0*/  FADD.FTZ R168, R160.reuse, R157 ;  /* 0x0000009da0a87221 */ /* 0x040fe20000010000 */
[----:B------:R-:W-:Y:S01]  /*95d0*/  FADD.FTZ R161, R191, R170 ;  /* 0x000000aabfa17221 */ /* 0x000fe20000010000 */
[----:B------:R-:W1:Y:S01]  /*95e0*/  MUFU.EX2 R20, R20 ;  /* 0x0000001400147308 */ /* 0x000e620000000800 */
[----:B------:R-:W-:Y:S01]  /*95f0*/  F2FP.F16.F32.PACK_AB R205, R160, R205 ;  /* 0x000000cda0cd723e */ /* 0x000fe200000000ff */
[----:B------:R-:W-:Y:S01]  /*9600*/  FADD.FTZ R157, R207, R168 ;  /* 0x000000a8cf9d7221 */ /* 0x000fe20000010000 */
[----:B------:R-:W-:Y:S01]  /*9610*/  FADD.FTZ R170, R206, R161 ;  /* 0x000000a1ceaa7221 */ /* 0x000fe20000010000 */
[----:B------:R-:W-:-:S02]  /*9620*/  F2FP.F16.F32.PACK_AB R206, R199, R206 ;  /* 0x000000cec7ce723e */ /* 0x000fc400000000ff */
[C---:B------:R-:W-:Y:S01]  /*9630*/  FADD.FTZ R168, R162.reuse, R157 ;  /* 0x0000009da2a87221 */ /* 0x040fe20000010000 */
[----:B------:R-:W-:Y:S01]  /*9640*/  FADD.FTZ R161, R199, R170 ;  /* 0x000000aac7a17221 */ /* 0x000fe20000010000 */
[----:B------:R-:W-:Y:S02]  /*9650*/  F2FP.F16.F32.PACK_AB R207, R162, R207 ;  /* 0x000000cfa2cf723e */ /* 0x000fe400000000ff */
[----:B------:R-:W-:Y:S01]  /*9660*/  FADD.FTZ R21, R23, R168 ;  /* 0x000000a817157221 */ /* 0x000fe20000010000 */
[----:B------:R-:W-:Y:S01]  /*9670*/  FADD.FTZ R170, R200, R161 ;  /* 0x000000a1c8aa7221 */ /* 0x000fe20000010000 */
[----:B0-----:R-:W-:Y:S02]  /*9680*/  F2FP.F16.F32.PACK_AB R197, R15, R14 ;  /* 0x0000000e0fc5723e */ /* 0x001fe400000000ff */
[----:B------:R-:W-:Y:S01]  /*9690*/  FADD.FTZ R152, R164, R21 ;  /* 0x00000015a4987221 */ /* 0x000fe20000010000 */
[C---:B------:R-:W-:Y:S01]  /*96a0*/  FADD.FTZ R157, R201.reuse, R170 ;  /* 0x000000aac99d7221 */ /* 0x040fe20000010000 */
[----:B------:R-:W-:-:S02]  /*96b0*/  F2FP.F16.F32.PACK_AB R200, R201, R200 ;  /* 0x000000c8c9c8723e */ /* 0x000fc400000000ff */
[----:B------:R-:W-:Y:S01]  /*96c0*/  FADD.FTZ R21, R153, R152 ;  /* 0x0000009899157221 */ /* 0x000fe20000010000 */
[----:B------:R-:W-:Y:S01]  /*96d0*/  FADD.FTZ R168, R202, R157 ;  /* 0x0000009dcaa87221 */ /* 0x000fe20000010000 */
[----:B------:R-:W-:Y:S01]  /*96e0*/  F2FP.F16.F32.PACK_AB R201, R164, R23 ;  /* 0x00000017a4c9723e */ /* 0x000fe200000000ff */
[----:B------:R-:W-:Y:S02]  /*96f0*/  IMAD.MOV.U32 R23, RZ, RZ, R8 ;  /* 0x000000ffff177224 */ /* 0x000fe400078e0008 */
[----:B------:R-:W-:Y:S01]  /*9700*/  FADD.FTZ R21, R166, R21 ;  /* 0x00000015a6157221 */ /* 0x000fe20000010000 */
[C---:B------:R-:W-:Y:S01]  /*9710*/  FADD.FTZ R157, R203.reuse, R168 ;  /* 0x000000a8cb9d7221 */ /* 0x040fe20000010000 */
[----:B------:R-:W-:Y:S02]  /*9720*/  F2FP.F16.F32.PACK_AB R202, R203, R202 ;  /* 0x000000cacbca723e */ /* 0x000fe400000000ff */
[----:B-1----:R-:W-:Y:S01]  /*9730*/  F2FP.F16.F32.PACK_AB R195, R20, R183 ;  /* 0x000000b714c3723e */ /* 0x002fe200000000ff */
[----:B------:R-:W-:Y:S01]  /*9740*/  FADD.FTZ R152, R196, R157 ;  /* 0x0000009dc4987221 */ /* 0x000fe20000010000 */
[----:B------:R-:W-:-:S02]  /*9750*/  F2FP.F16.F32.PACK_AB R203, R166, R153 ;  /* 0x00000099a6cb723e */ /* 0x000fc400000000ff */
[C---:B------:R-:W-:Y:S01]  /*9760*/  F2FP.F16.F32.PACK_AB R196, R213.reuse, R196 ;  /* 0x000000c4d5c4723e */ /* 0x040fe200000000ff */
[----:B------:R-:W-:Y:S01]  /*9770*/  FADD.FTZ R157, R213, R152 ;  /* 0x00000098d59d7221 */ /* 0x000fe20000010000 */
[----:B------:R-:W-:Y:S01]  /*9780*/  FADD.FTZ R152, R14, R21 ;  /* 0x000000150e987221 */ /* 0x000fe20000010000 */
[----:B------:R-:W-:Y:S02]  /*9790*/  F2FP.F16.F32.PACK_AB R199, R167, R173 ;  /* 0x000000ada7c7723e */ /* 0x000fe400000000ff */
[----:B------:R-:W-:Y:S01]  /*97a0*/  FADD.FTZ R158, R198, R157 ;  /* 0x0000009dc69e7221 */ /* 0x000fe20000010000 */
[----:B------:R-:W-:Y:S01]  /*97b0*/  FADD.FTZ R152, R15, R152 ;  /* 0x000000980f987221 */ /* 0x000fe20000010000 */
[C---:B------:R-:W-:Y:S02]  /*97c0*/  F2FP.F16.F32.PACK_AB R198, R215.reuse, R198 ;  /* 0x000000c6d7c6723e */ /* 0x040fe400000000ff */
[----:B------:R-:W-:Y:S01]  /*97d0*/  FADD.FTZ R21, R215, R158 ;  /* 0x0000009ed7157221 */ /* 0x000fe20000010000 */
[----:B------:R-:W-:-:S03]  /*97e0*/  FADD.FTZ R152, R173, R152 ;  /* 0x00000098ad987221 */ /* 0x000fc60000010000 */
[----:B------:R-:W-:Y:S01]  /*97f0*/  FADD.FTZ R158, R154, R21 ;  /* 0x000000159a9e7221 */ /* 0x000fe20000010000 */
[----:B------:R-:W-:Y:S01]  /*9800*/  FADD.FTZ R152, R167, R152 ;  /* 0x00000098a7987221 */ /* 0x000fe20000010000 */
[----:B------:R-:W-:Y:S02]  /*9810*/  IMAD.MOV.U32 R21, RZ, RZ, R6 ;  /* 0x000000ffff157224 */ /* 0x000fe400078e0006 */
[----:B------:R-:W-:Y:S01]  /*9820*/  FADD.FTZ R15, R217, R158 ;  /* 0x0000009ed90f7221 */ /* 0x000fe20000010000 */
[----:B------:R-:W-:-:S03]  /*9830*/  FADD.FTZ R152, R175, R152 ;  /* 0x00000098af987221 */ /* 0x000fc60000010000 */
[----:B------:R-:W-:Y:S01]  /*9840*/  FADD.FTZ R14, R156, R15 ;  /* 0x0000000f9c0e7221 */ /* 0x000fe20000010000 */
[----:B------:R-:W-:-:S03]  /*9850*/  FADD.FTZ R152, R155, R152 ;  /* 0x000000989b987221 */ /* 0x000fc60000010000 */
[----:B------:R-:W-:Y:S01]  /*9860*/  FADD.FTZ R15, R219, R14 ;  /* 0x0000000edb0f7221 */ /* 0x000fe20000010000 */
[----:B------:R-:W-:-:S04]  /*9870*/  FADD.FTZ R152, R183, R152 ;  /* 0x00000098b7987221 */ /* 0x000fc80000010000 */
[----:B------:R-:W-:Y:S01]  /*9880*/  FADD.FTZ R14, R20, R152 ;  /* 0x00000098140e7221 */ /* 0x000fe20000010000 */
[----:B------:R-:W-:Y:S01]  /*9890*/  IMAD.MOV.U32 R20, RZ, RZ, R7 ;  /* 0x000000ffff147224 */ /* 0x000fe200078e0007 */
[----:B------:R-:W-:Y:S06]  /*98a0*/  @P2 BRA `(.L_x_28) ;  /* 0xffffffc000442947 */ /* 0x000fec000383ffff */
.L_x_19:
[----:B------:R-:W-:Y:S06]  /*98b0*/  BAR.ARV 0x8, 0x180 ;  /* 0x0206000000007b1d */ /* 0x000fec0000002000 */
        /* <DEDUP_REMOVED lines=128> */
[----:B------:R-:W-:Y:S06]  /*a0c0*/  @!P0 BRA `(.L_x_29) ;  /* 0x0000000000048947 */ /* 0x000fec0003800000 */
[----:B------:R-:W-:Y:S01]  /*a0d0*/  BPT.TRAP 0x1 ;  /* 0x000000040000795c */ /* 0x000fe20000300000 */
.L_x_29:
[----:B------:R-:W-:Y:S02]  /*a0e0*/  R2UR UR4, R16 ;  /* 0x00000000100472ca */ /* 0x000fe400000e0000 */
[----:B------:R-:W-:-:S11]  /*a0f0*/  SHF.L.U32 R8, R8, 0x1f, RZ ;  /* 0x0000001f08087819 */ /* 0x000fd600000006ff */
[----:B------:R-:W-:-:S04]  /*a100*/  LEA R11, R9, UR4, 0x3 ;  /* 0x00000004090b7c11 */ /* 0x000fc8000f8e18ff */
[----:B------:R0:W1:Y:S01]  /*a110*/  SYNCS.PHASECHK.TRANS64.TRYWAIT P2, [R11+URZ+0x38850], R8 ;  /* 0x038850080b0075a7 */ /* 0x000062000804017f */
[----:B------:R-:W-:Y:S05]  /*a120*/  @!P0 BRA `(.L_x_30) ;  /* 0x0000000000048947 */ /* 0x000fea0003800000 */
[----:B------:R-:W-:Y:S01]  /*a130*/  BPT.TRAP 0x1 ;  /* 0x000000040000795c */ /* 0x000fe20000300000 */
.L_x_30:
[----:B-1----:R-:W-:Y:S05]  /*a140*/  @P2 BRA `(.L_x_31) ;  /* 0x0000000000082947 */ /* 0x002fea0003800000 */
[----:B------:R-:W1:Y:S02]  /*a150*/  SYNCS.PHASECHK.TRANS64.TRYWAIT P0, [R11+URZ+0x38850], R8 ;  /* 0x038850080b0075a7 */ /* 0x000e64000800017f */
[----:B-1----:R-:W-:Y:S05]  /*a160*/  @!P0 BRA `(.L_x_32) ;  /* 0x0000007800908947 */ /* 0x002fea0003800000 */
.L_x_31:
[----:B------:R-:W-:Y:S01]  /*a170*/  R2UR UR4, R16 ;  /* 0x00000000100472ca */ /* 0x000fe200000e0000 */
[----:B------:R-:W-:Y:S01]  /*a180*/  WARPGROUP.ARRIVE ;  /* 0x00000000000079c5 */ /* 0x000fe20000000000 */
[----:B------:R-:W-:Y:S01]  /*a190*/  R2UR UR5, R9 ;  /* 0x00000000090572ca */ /* 0x000fe200000e0000 */
[----:B------:R-:W-:Y:S01]  /*a1a0*/  UMOV UR7, 0x40000040 ;  /* 0x4000004000077882 */ /* 0x000fe20000000000 */
[----:B------:R-:W2:Y:S01]  /*a1b0*/  SHFL.BFLY PT, R0, R15, 0x2, 0x1f ;  /* 0x0c401f000f007f89 */ /* 0x000ea200000e0000 */
[----:B01----:R-:W-:-:S03]  /*a1c0*/  @!P1 VIADD R11, R11, 0x38860 ;  /* 0x000388600b0b9836 */ /* 0x003fc60000000000 */
[----:B------:R-:W0:Y:S02]  /*a1d0*/  SHFL.BFLY PT, R3, R14, 0x2, 0x1f ;  /* 0x0c401f000e037f89 */ /* 0x000e2400000e0000 */
[----:B------:R-:W-:-:S03]  /*a1e0*/  @!P1 PRMT R11, RZ, 0x654, R11 ;  /* 0x00000654ff0b9816 */ /* 0x000fc6000000000b */
[----:B------:R-:W-:-:S04]  /*a1f0*/  UIADD3 UR4, UR4, 0x400, URZ ;  /* 0x0000040004047890 */ /* 0x000fc8000fffe03f */
[----:B------:R-:W-:-:S04]  /*a200*/  USHF.R.U32.HI UR4, URZ, 0x4, UR4 ;  /* 0x000000043f047899 */ /* 0x000fc80008011604 */
[----:B------:R-:W-:-:S04]  /*a210*/  ULOP3.LUT UR4, UR4, 0x3fff, URZ, 0xc0, !UPT ;  /* 0x00003fff04047892 */ /* 0x000fc8000f8ec03f */
[----:B------:R-:W-:Y:S01]  /*a220*/  ULOP3.LUT UR4, UR4, 0x2800000, URZ, 0xfc, !UPT ;  /* 0x0280000004047892 */ /* 0x000fe2000f8efc3f */
[----:B--2---:R-:W-:-:S03]  /*a230*/  FADD.FTZ R0, R0, R15 ;  /* 0x0000000f00007221 */ /* 0x004fc60000010000 */
[----:B------:R-:W-:Y:S01]  /*a240*/  UIMAD UR4, UR5, 0xa00, UR4 ;  /* 0x00000a00050478a4 */ /* 0x000fe2000f8e0204 */
[----:B0-----:R-:W-:Y:S02]  /*a250*/  FADD.FTZ R4, R3, R14 ;  /* 0x0000000e03047221 */ /* 0x001fe40000010000 */
[----:B------:R-:W0:Y:S04]  /*a260*/  SHFL.BFLY PT, R3, R0, 0x1, 0x1f ;  /* 0x0c201f0000037f89 */ /* 0x000e2800000e0000 */
[----:B------:R-:W-:Y:S02]  /*a270*/  UMOV UR6, UR4 ;  /* 0x0000000400067c82 */ /* 0x000fe40008000000 */
[----:B------:R-:W-:Y:S01]  /*a280*/  HGMMA.64x256x16.F32 R24, R208, gdesc[UR4].tnspB, R24, gsb0 ;  /* 0x43e00004d0187df0 */ /* 0x000fe20008000818 */
[----:B------:R-:W-:Y:S01]  /*a290*/  UIADD3 UR6, UR4, 0x80, URZ ;  /* 0x0000008004067890 */ /* 0x000fe2000fffe03f */
[----:B------:R-:W1:Y:S01]  /*a2a0*/  SHFL.BFLY PT, R5, R4, 0x1, 0x1f ;  /* 0x0c201f0004057f89 */ /* 0x000e6200000e0000 */
[----:B------:R-:W-:Y:S01]  /*a2b0*/  UMOV UR7, 0x40000040 ;  /* 0x4000004000077882 */ /* 0x000fe20000000000 */
[----:B0-----:R-:W-:Y:S01]  /*a2c0*/  FADD.FTZ R12, R0, R3 ;  /* 0x00000003000c7221 */ /* 0x001fe20000010000 */
[----:B------:R-:W-:Y:S01]  /*a2d0*/  MOV R0, 0xff800000 ;  /* 0xff80000000007802 */ /* 0x000fe20000000f00 */
[----:B------:R-:W-:-:S03]  /*a2e0*/  IMAD.MOV.U32 R3, RZ, RZ, -0x800000 ;  /* 0xff800000ff037424 */ /* 0x000fc600078e00ff */
[----:B------:R-:W-:Y:S01]  /*a2f0*/  FSETP.NE.FTZ.AND P0, PT, R12, RZ, PT ;  /* 0x000000ff0c00720b */ /* 0x000fe20003f15000 */
[----:B-1----:R-:W-:Y:S01]  /*a300*/  FADD.FTZ R13, R4, R5 ;  /* 0x00000005040d7221 */ /* 0x002fe20000010000 */
[----:B------:R-:W-:-:S04]  /*a310*/  CS2R R4, SRZ ;  /* 0x0000000000047805 */ /* 0x000fc8000001ff00 */
[----:B------:R-:W-:-:S07]  /*a320*/  FSETP.NE.FTZ.AND P2, PT, R13, RZ, PT ;  /* 0x000000ff0d00720b */ /* 0x000fce0003f55000 */
[----:B------:R-:W0:Y:S01]  /*a330*/  @P0 MUFU.LG2 R8, R12 ;  /* 0x0000000c00080308 */ /* 0x000e220000000c00 */
[----:B------:R-:W-:-:S05]  /*a340*/  @P0 FMUL.FTZ R9, R2, 0.69314718246459960938 ;  /* 0x3f31721802090820 */ /* 0x000fca0000410000 */
[----:B------:R-:W-:Y:S02]  /*a350*/  @P2 FMUL.FTZ R15, R2, 0.69314718246459960938 ;  /* 0x3f317218020f2820 */ /* 0x000fe40000410000 */
[----:B------:R-:W1:Y:S08]  /*a360*/  @P2 MUFU.LG2 R10, R13 ;  /* 0x0000000d000a2308 */ /* 0x000e700000000c00 */
[----:B------:R-:W2:Y:S01]  /*a370*/  @P0 MUFU.RCP R5, R12 ;  /* 0x0000000c00050308 */ /* 0x000ea20000001000 */
[----:B0-----:R-:W-:-:S04]  /*a380*/  @P0 FMUL.FTZ R8, R8, 0.69314718246459960938 ;  /* 0x3f31721808080820 */ /* 0x001fc80000410000 */
[----:B------:R-:W-:Y:S01]  /*a390*/  @P0 FFMA.FTZ R0, R9, R6, R8 ;  /* 0x0000000609000223 */ /* 0x000fe20000010008 */
[----:B------:R-:W-:Y:S02]  /*a3a0*/  PLOP3.LUT P0, PT, PT, PT, PT, 0x8, 0x0 ;  /* 0x000000000000781c */ /* 0x000fe40003f0e170 */
[----:B------:R-:W0:Y:S01]  /*a3b0*/  @P2 MUFU.RCP R4, R13 ;  /* 0x0000000d00042308 */ /* 0x000e220000001000 */
[----:B-1----:R-:W-:-:S04]  /*a3c0*/  @P2 FMUL.FTZ R10, R10, 0.69314718246459960938 ;  /* 0x3f3172180a0a2820 */ /* 0x002fc80000410000 */
[----:B------:R-:W-:Y:S01]  /*a3d0*/  @P2 FFMA.FTZ R3, R15, R7, R10 ;  /* 0x000000070f032223 */ /* 0x000fe2000001000a */
[----:B------:R-:W-:Y:S02]  /*a3e0*/  WARPGROUP.DEPBAR.LE gsb0, 0x0 ;  /* 0x00008000000079c5 */ /* 0x000fe40000010000 */
[----:B------:R-:W-:-:S06]  /*a3f0*/  WARPGROUP.ARRIVE ;  /* 0x00000000000079c5 */ /* 0x000fcc0000000000 */
[----:B------:R-:W-:Y:S01]  /*a400*/  HGMMA.64x256x16.F32 R24, R204, gdesc[UR4].tnspB, R24, gsb0 ;  /* 0x43e00004cc187df0 */ /* 0x000fe20008000818 */
[----:B------:R-:W-:Y:S01]  /*a410*/  UIADD3 UR6, UR4, 0x100, URZ ;  /* 0x0000010004067890 */ /* 0x000fe2000fffe03f */
[----:B------:R-:W-:Y:S01]  /*a420*/  UMOV UR7, 0x40000040 ;  /* 0x4000004000077882 */ /* 0x000fe20000000000 */
[----:B------:R-:W-:Y:S02]  /*a430*/  WARPGROUP.DEPBAR.LE gsb0, 0x0 ;  /* 0x00008000000079c5 */ /* 0x000fe40000010000 */
[----:B------:R-:W-:-:S15]  /*a440*/  WARPGROUP.ARRIVE ;  /* 0x00000000000079c5 */ /* 0x000fde0000000000 */
[----:B------:R-:W-:-:S08]  /*a450*/  NOP ;  /* 0x0000000000007918 */ /* 0x000fd00000000000 */
[----:B------:R-:W-:Y:S01]  /*a460*/  HGMMA.64x256x16.F32 R24, R200, gdesc[UR4].tnspB, R24, gsb0 ;  /* 0x43e00004c8187df0 */ /* 0x000fe20008000818 */
[----:B------:R-:W-:Y:S01]  /*a470*/  UIADD3 UR6, UR4, 0x180, URZ ;  /* 0x0000018004067890 */ /* 0x000fe2000fffe03f */
[----:B------:R-:W-:Y:S01]  /*a480*/  UMOV UR7, 0x40000040 ;  /* 0x4000004000077882 */ /* 0x000fe20000000000 */
[----:B------:R-:W-:Y:S01]  /*a490*/  UIADD3 UR4, UR4, 0x200, URZ ;  /* 0x0000020004047890 */ /* 0x000fe2000fffe03f */
[----:B------:R-:W-:Y:S02]  /*a4a0*/  WARPGROUP.DEPBAR.LE gsb0, 0x0 ;  /* 0x00008000000079c5 */ /* 0x000fe40000010000 */
[----:B------:R-:W-:-:S15]  /*a4b0*/  WARPGROUP.ARRIVE ;  /* 0x00000000000079c5 */ /* 0x000fde0000000000 */
[----:B------:R-:W-:-:S07]  /*a4c0*/  NOP ;  /* 0x0000000000007918 */ /* 0x000fce0000000000 */
[----:B------:R-:W-:Y:S01]  /*a4d0*/  HGMMA.64x256x16.F32 R24, R196, gdesc[UR4].tnspB, R24, gsb0 ;  /* 0x43e00004c4187df0 */ /* 0x000fe20008000818 */
[----:B------:R-:W-:Y:S01]  /*a4e0*/  UMOV UR6, UR4 ;  /* 0x0000000400067c82 */ /* 0x000fe20008000000 */
[----:B------:R-:W-:Y:S01]  /*a4f0*/  UMOV UR7, 0x40000040 ;  /* 0x4000004000077882 */ /* 0x000fe20000000000 */
[----:B------:R-:W-:Y:S02]  /*a500*/  WARPGROUP.DEPBAR.LE gsb0, 0x0 ;  /* 0x00008000000079c5 */ /* 0x000fe40000010000 */
[----:B------:R-:W-:-:S15]  /*a510*/  WARPGROUP.ARRIVE ;  /* 0x00000000000079c5 */ /* 0x000fde0000000000 */
[----:B------:R-:W-:-:S08]  /*a520*/  NOP ;  /* 0x0000000000007918 */ /* 0x000fd00000000000 */
[----:B------:R-:W-:Y:S03]  /*a530*/  HGMMA.64x256x16.F32 R24, R192, gdesc[UR4].tnspB, R24, gsb0 ;  /* 0x43e00004c0187df0 */ /* 0x000fe60008000818 */
[----:B------:R-:W-:Y:S02]  /*a540*/  WARPGROUP.DEPBAR.LE gsb0, 0x0 ;  /* 0x00008000000079c5 */ /* 0x000fe40000010000 */
[----:B------:R1:W-:Y:S01]  /*a550*/  @!P1 SYNCS.ARRIVE.TRANS64.RED.A1T0 RZ, [R11+URZ], RZ ;  /* 0x000000ff0bff99a7 */ /* 0x0003e2000810043f */
[-C--:B--2---:R-:W-:Y:S01]  /*a560*/  FMUL.FTZ R24, R24, R5.reuse ;  /* 0x0000000518187220 */ /* 0x084fe20000410000 */
        /* <DEDUP_REMOVED lines=63> */
[-C--:B0-----:R-:W-:Y:S01]  /*a960*/  FMUL.FTZ R26, R26, R4.reuse ;  /* 0x000000041a1a7220 */ /* 0x081fe20000410000 */
        /* <DEDUP_REMOVED lines=62> */
[----:B-1----:R-:W-:-:S07]  /*ad50*/  FMUL.FTZ R151, R151, R4 ;  /* 0x0000000497977220 */ /* 0x002fce0000410000 */
.L_x_12:
[----:B------:R-:W-:Y:S05]  /*ad60*/  @P0 BRA `(.L_x_33) ;  /* 0x0000002000440947 */ /* 0x000fea0003800000 */
[----:B------:R-:W0:Y:S01]  /*ad70*/  S2R R2, SR_TID.X ;  /* 0x0000000000027919 */ /* 0x000e220000002100 */
[----:B------:R-:W1:Y:S01]  /*ad80*/  LDC R8, c[0x0][0xbe8] ;  /* 0x0002fa00ff087b82 */ /* 0x000e620000000800 */
[----:B------:R-:W-:Y:S01]  /*ad90*/  ULDC.64 UR4, c[0x0][0xbd0] ;  /* 0x0002f40000047ab9 */ /* 0x000fe20000000a00 */
[----:B------:R-:W-:Y:S01]  /*ada0*/  ULDC.64 UR6, c[0x0][0xb38] ;  /* 0x0002ce0000067ab9 */ /* 0x000fe20000000a00 */
[----:B------:R-:W-:Y:S01]  /*adb0*/  ULDC.64 UR10, c[0x0][0x208] ;  /* 0x00008200000a7ab9 */ /* 0x000fe20000000a00 */
[----:B------:R-:W-:Y:S04]  /*adc0*/  BSSY B0, `(.L_x_34) ;  /* 0x0000145000007945 */ /* 0x000fe80003800000 */
[----:B------:R-:W2:Y:S08]  /*add0*/  S2UR UR9, SR_CTAID.Z ;  /* 0x00000000000979c3 */ /* 0x000eb00000002700 */
[----:B------:R-:W3:Y:S08]  /*ade0*/  LDC.64 R20, c[0x0][0xbd8] ;  /* 0x0002f600ff147b82 */ /* 0x000ef00000000a00 */
[----:B------:R-:W-:Y:S01]  /*adf0*/  BAR.SYNC.DEFER_BLOCKING 0x1, 0x100 ;  /* 0x0044000000007b1d */ /* 0x000fe20000010000 */
[----:B-1----:R-:W-:-:S07]  /*ae00*/  ISETP.NE.AND P0, PT, R8, 0x1, PT ;  /* 0x000000010800780c */ /* 0x002fce0003f05270 */
[----:B------:R-:W1:Y:S01]  /*ae10*/  S2UR UR8, SR_CTAID.Y ;  /* 0x00000000000879c3 */ /* 0x000e620000002600 */
[----:B0-----:R-:W-:-:S07]  /*ae20*/  VIADD R7, R2, 0xffffff80 ;  /* 0xffffff8002077836 */ /* 0x001fce0000000000 */
[----:B------:R-:W1:Y:S01]  /*ae30*/  LDC R152, c[0x0][0xc50] ;  /* 0x00031400ff987b82 */ /* 0x000e620000000800 */
[----:B------:R-:W-:-:S04]  /*ae40*/  SHF.R.S32.HI R6, RZ, 0x1f, R7 ;  /* 0x0000001fff067819 */ /* 0x000fc80000011407 */
[----:B------:R-:W-:-:S03]  /*ae50*/  LEA.HI R9, R6, R7, RZ, 0x7 ;  /* 0x0000000706097211 */ /* 0x000fc600078f38ff */
[----:B------:R-:W0:Y:S01]  /*ae60*/  @P0 LDC R18, c[0x0][0xbec] ;  /* 0x0002fb00ff120b82 */ /* 0x000e220000000800 */
[----:B------:R-:W-:Y:S02]  /*ae70*/  LEA.HI R6, R6, R7, RZ, 0x2 ;  /* 0x0000000706067211 */ /* 0x000fe400078f10ff */
[----:B------:R-:W-:Y:S02]  /*ae80*/  LOP3.LUT R2, R9, 0xffffff80, RZ, 0xc0, !PT ;  /* 0xffffff8009027812 */ /* 0x000fe400078ec0ff */
[----:B------:R-:W-:Y:S02]  /*ae90*/  LOP3.LUT R6, R6, 0xfffffffc, RZ, 0xc0, !PT ;  /* 0xfffffffc06067812 */ /* 0x000fe400078ec0ff */
[----:B------:R-:W-:Y:S01]  /*aea0*/  SHF.R.S32.HI R12, RZ, 0x7, R9 ;  /* 0x00000007ff0c7819 */ /* 0x000fe20000011409 */
[C---:B------:R-:W-:Y:S01]  /*aeb0*/  IMAD.IADD R2, R7.reuse, 0x1, -R2 ;  /* 0x0000000107027824 */ /* 0x040fe200078e0a02 */
[----:B------:R-:W4:Y:S01]  /*aec0*/  LDC.64 R22, c[0x0][0xb40] ;  /* 0x0002d000ff167b82 */ /* 0x000f220000000a00 */
[----:B------:R-:W-:-:S03]  /*aed0*/  IMAD.IADD R7, R7, 0x1, -R6 ;  /* 0x0000000107077824 */ /* 0x000fc600078e0a06 */
[----:B------:R-:W-:-:S04]  /*aee0*/  SHF.R.S32.HI R11, RZ, 0x1f, R2 ;  /* 0x0000001fff0b7819 */ /* 0x000fc80000011402 */
[----:B------:R-:W-:Y:S01]  /*aef0*/  LEA.HI R10, R11, R2, RZ, 0x2 ;  /* 0x000000020b0a7211 */ /* 0x000fe200078f10ff */
[----:B------:R-:W5:Y:S03]  /*af00*/  @P0 LDC R17, c[0x0][0xbf0] ;  /* 0x0002fc00ff110b82 */ /* 0x000f660000000800 */
[--C-:B------:R-:W-:Y:S02]  /*af10*/  SHF.R.S32.HI R4, RZ, 0x2, R10.reuse ;  /* 0x00000002ff047819 */ /* 0x100fe4000001140a */
[----:B------:R-:W-:-:S03]  /*af20*/  SHF.R.S32.HI R5, RZ, 0x1f, R10 ;  /* 0x0000001fff057819 */ /* 0x000fc6000001140a */
[----:B------:R-:W5:Y:S01]  /*af30*/  @P0 LDC R154, c[0x0][0xbec] ;  /* 0x0002fb00ff9a0b82 */ /* 0x000f620000000800 */
[----:B------:R-:W-:-:S04]  /*af40*/  LEA.HI R5, R5, R4, RZ, 0x3 ;  /* 0x0000000405057211 */ /* 0x000fc800078f18ff */
[----:B------:R-:W-:-:S03]  /*af50*/  LOP3.LUT R5, R5, 0xfffffff8, RZ, 0xc0, !PT ;  /* 0xfffffff805057812 */ /* 0x000fc600078ec0ff */
[----:B------:R-:W5:Y:S01]  /*af60*/  @P0 LDC R153, c[0x0][0xbf0] ;  /* 0x0002fc00ff990b82 */ /* 0x000f620000000800 */
[----:B------:R-:W-:Y:S02]  /*af70*/  IADD3 R6, R4, -R5, RZ ;  /* 0x8000000504067210 */ /* 0x000fe40007ffe0ff */
[----:B------:R-:W-:Y:S02]  /*af80*/  LEA.HI R4, R9, R12, RZ, 0x1 ;  /* 0x0000000c09047211 */ /* 0x000fe400078f08ff */
[----:B------:R-:W1:Y:S01]  /*af90*/  S2R R9, SR_CTAID.X ;  /* 0x0000000000097919 */ /* 0x000e620000002500 */
[----:B------:R-:W-:Y:S02]  /*afa0*/  LEA.HI R5, R11, R2, RZ, 0x5 ;  /* 0x000000020b057211 */ /* 0x000fe400078f28ff */
[----:B------:R-:W-:Y:S02]  /*afb0*/  LOP3.LUT R4, R4, 0x3fffffe, RZ, 0xc0, !PT ;  /* 0x03fffffe04047812 */ /* 0x000fe400078ec0ff */
[----:B------:R-:W-:-:S02]  /*afc0*/  LEA.HI R11, R7, R7, RZ, 0x1 ;  /* 0x00000007070b7211 */ /* 0x000fc400078f08ff */
[----:B------:R-:W-:Y:S01]  /*afd0*/  SHF.R.S32.HI R5, RZ, 0x5, R5 ;  /* 0x00000005ff057819 */ /* 0x000fe20000011405 */
[----:B------:R-:W-:Y:S01]  /*afe0*/  IMAD.IADD R4, R12, 0x1, -R4 ;  /* 0x000000010c047824 */ /* 0x000fe200078e0a04 */
[----:B------:R-:W-:-:S03]  /*aff0*/  LOP3.LUT R12, R11, 0x1ffffffe, RZ, 0xc0, !PT ;  /* 0x1ffffffe0b0c7812 */ /* 0x000fc600078ec0ff */
[----:B------:R-:W-:Y:S02]  /*b000*/  IMAD R5, R5, 0x10, R6 ;  /* 0x0000001005057824 */ /* 0x000fe400078e0206 */
[----:B------:R-:W-:Y:S01]  /*b010*/  IMAD.IADD R11, R7, 0x1, -R12 ;  /* 0x00000001070b7824 */ /* 0x000fe200078e0a0c */
[----:B------:R-:W-:Y:S02]  /*b020*/  SHF.R.S32.HI R12, RZ, 0x1f, R19 ;  /* 0x0000001fff0c7819 */ /* 0x000fe40000011413 */
[----:B------:R-:W-:Y:S01]  /*b030*/  LEA R16, R4, R5, 0x6 ;  /* 0x0000000504107211 */ /* 0x000fe200078e30ff */
[----:B------:R-:W-:-:S04]  /*b040*/  IMAD.WIDE.U32 R4, R19, UR4, RZ ;  /* 0x0000000413047c25 */ /* 0x000fc8000f8e00ff */
[C---:B------:R-:W-:Y:S01]  /*b050*/  IMAD R6, R12.reuse, UR4, RZ ;  /* 0x000000040c067c24 */ /* 0x040fe2000f8e02ff */
[----:B--2---:R-:W-:Y:S01]  /*b060*/  USHF.R.S32.HI UR4, URZ, 0x1f, UR9 ;  /* 0x0000001f3f047899 */ /* 0x004fe20008011409 */
[----:B------:R-:W-:Y:S02]  /*b070*/  IMAD R12, R12, UR6, RZ ;  /* 0x000000060c0c7c24 */ /* 0x000fe4000f8e02ff */
[C---:B------:R-:W-:Y:S02]  /*b080*/  IMAD R13, R19.reuse, UR5, R6 ;  /* 0x00000005130d7c24 */ /* 0x040fe4000f8e0206 */
[----:B------:R-:W-:-:S04]  /*b090*/  IMAD.WIDE.U32 R6, R19, UR6, RZ ;  /* 0x0000000613067c25 */ /* 0x000fc8000f8e00ff */
[----:B------:R-:W-:Y:S02]  /*b0a0*/  IMAD.IADD R5, R5, 0x1, R13 ;  /* 0x0000000105057824 */ /* 0x000fe400078e020d */
[----:B------:R-:W-:Y:S01]  /*b0b0*/  IMAD R13, R19, UR7, R12 ;  /* 0x00000007130d7c24 */ /* 0x000fe2000f8e020c */
[----:B------:R-:W-:Y:S01]  /*b0c0*/  ULDC.64 UR6, c[0x0][0xb48] ;  /* 0x0002d20000067ab9 */ /* 0x000fe20000000a00 */
[----:B------:R-:W-:Y:S02]  /*b0d0*/  IMAD R12, R11, 0x8, R16 ;  /* 0x000000080b0c7824 */ /* 0x000fe400078e0210 */
[----:B---3--:R-:W-:Y:S01]  /*b0e0*/  IMAD R14, R20, UR4, RZ ;  /* 0x00000004140e7c24 */ /* 0x008fe2000f8e02ff */
[----:B------:R-:W-:Y:S01]  /*b0f0*/  IADD3 R7, R7, R13, RZ ;  /* 0x0000000d07077210 */ /* 0x000fe20007ffe0ff */
[----:B-1----:R-:W-:Y:S02]  /*b100*/  IMAD R11, R9, 0x80, R12 ;  /* 0x00000080090b7824 */ /* 0x002fe400078e020c */
[----:B------:R-:W-:-:S02]  /*b110*/  IMAD.MOV R19, RZ, RZ, -R19 ;  /* 0x000000ffff137224 */ /* 0x000fc400078e0a13 */
[----:B0-----:R-:W-:-:S04]  /*b120*/  @P0 IMAD.HI.U32 R12, R11, R18, RZ ;  /* 0x000000120b0c0227 */ /* 0x001fc800078e00ff */
[----:B------:R-:W-:Y:S02]  /*b130*/  IMAD R15, R21, UR9, R14 ;  /* 0x00000009150f7c24 */ /* 0x000fe4000f8e020e */
[----:B----4-:R-:W-:Y:S01]  /*b140*/  IMAD R14, R22, UR4, RZ ;  /* 0x00000004160e7c24 */ /* 0x010fe2000f8e02ff */
[----:B------:R-:W-:Y:S01]  /*b150*/  ULDC.64 UR4, c[0x0][0xbe0] ;  /* 0x0002f80000047ab9 */ /* 0x000fe20000000a00 */
[----:B------:R-:W-:Y:S02]  /*b160*/  IMAD R21, R152, R19, UR8 ;  /* 0x0000000898157e24 */ /* 0x000fe4000f8e0213 */
[----:B------:R-:W-:-:S04]  /*b170*/  IMAD.WIDE.U32 R4, R20, UR9, R4 ;  /* 0x0000000914047c25 */ /* 0x000fc8000f8e0004 */
[----:B------:R-:W-:Y:S01]  /*b180*/  IMAD.MOV.U32 R13, RZ, RZ, R11 ;  /* 0x000000ffff0d7224 */ /* 0x000fe200078e000b */
[----:B-----5:R-:W-:Y:S01]  /*b190*/  @P0 SHF.R.U32.HI R13, RZ, R17, R12 ;  /* 0x00000011ff0d0219 */ /* 0x020fe2000001160c */
[----:B------:R-:W-:Y:S01]  /*b1a0*/  IMAD R17, R23, UR9, R14 ;  /* 0x0000000917117c24 */ /* 0x000fe2000f8e020e */
[----:B------:R-:W-:Y:S01]  /*b1b0*/  SHF.R.S32.HI R14, RZ, 0x1f, R21 ;  /* 0x0000001fff0e7819 */ /* 0x000fe20000011415 */
[----:B------:R-:W-:Y:S01]  /*b1c0*/  IMAD.WIDE.U32 R6, R22, UR9, R6 ;  /* 0x0000000916067c25 */ /* 0x000fe2000f8e0006 */
[----:B------:R-:W-:-:S03]  /*b1d0*/  ULDC.64 UR8, c[0x0][0xb28] ;  /* 0x0002ca0000087ab9 */ /* 0x000fc60000000a00 */
[----:B------:R-:W-:Y:S01]  /*b1e0*/  IMAD.IADD R5, R5, 0x1, R15 ;  /* 0x0000000105057824 */ /* 0x000fe200078e020f */
[----:B------:R-:W-:Y:S01]  /*b1f0*/  MOV R15, R11 ;  /* 0x0000000b000f7202 */ /* 0x000fe20000000f00 */
[----:B------:R-:W-:-:S04]  /*b200*/  @P0 IMAD.HI.U32 R154, R11, R154, RZ ;  /* 0x0000009a0b9a0227 */ /* 0x000fc800078e00ff */
[----:B------:R-:W-:Y:S01]  /*b210*/  IMAD.IADD R7, R7, 0x1, R17 ;  /* 0x0000000107077824 */ /* 0x000fe200078e0211 */
[----:B------:R-:W-:Y:S01]  /*b220*/  @P0 SHF.R.U32.HI R15, RZ, R153, R154 ;  /* 0x00000099ff0f0219 */ /* 0x000fe2000001169a */
[C---:B------:R-:W-:Y:S02]  /*b230*/  IMAD R12, R14.reuse, UR4, RZ ;  /* 0x000000040e0c7c24 */ /* 0x040fe4000f8e02ff */
[----:B------:R-:W-:Y:S02]  /*b240*/  IMAD R17, R14, UR6, RZ ;  /* 0x000000060e117c24 */ /* 0x000fe4000f8e02ff */
[----:B------:R-:W-:-:S04]  /*b250*/  IMAD.WIDE.U32 R4, R21, UR4, R4 ;  /* 0x0000000415047c25 */ /* 0x000fc8000f8e0004 */
[----:B------:R-:W-:Y:S01]  /*b260*/  IMAD R14, R21, UR5, R12 ;  /* 0x00000005150e7c24 */ /* 0x000fe2000f8e020c */
[----:B------:R-:W-:Y:S01]  /*b270*/  IADD3 R4, P0, R13, R4, RZ ;  /* 0x000000040d047210 */ /* 0x000fe20007f1e0ff */
[C---:B------:R-:W-:Y:S01]  /*b280*/  IMAD R19, R21.reuse, UR7, R17 ;  /* 0x0000000715137c24 */ /* 0x040fe2000f8e0211 */
[--C-:B------:R-:W-:Y:S01]  /*b290*/  SHF.R.S32.HI R17, RZ, 0x1f, R13.reuse ;  /* 0x0000001fff117819 */ /* 0x100fe2000001140d */
[----:B------:R-:W-:Y:S01]  /*b2a0*/  IMAD.MOV R13, RZ, RZ, -R13 ;  /* 0x000000ffff0d7224 */ /* 0x000fe200078e0a0d */
[----:B------:R-:W-:Y:S01]  /*b2b0*/  SHF.R.S32.HI R12, RZ, 0x1f, R15 ;  /* 0x0000001fff0c7819 */ /* 0x000fe2000001140f */
[----:B------:R-:W-:Y:S01]  /*b2c0*/  ULDC.64 UR4, c[0x0][0xb30] ;  /* 0x0002cc0000047ab9 */ /* 0x000fe20000000a00 */
[----:B------:R-:W-:Y:S01]  /*b2d0*/  IMAD.WIDE.U32 R6, R21, UR6, R6 ;  /* 0x0000000615067c25 */ /* 0x000fe2000f8e0006 */
[----:B------:R-:W-:Y:S01]  /*b2e0*/  IADD3.X R5, R17, R5, R14, P0, !PT ;  /* 0x0000000511057210 */ /* 0x000fe200007fe40e */
[----:B------:R-:W-:Y:S02]  /*b2f0*/  ULDC.64 UR6, c[0x0][0xbc8] ;  /* 0x0002f20000067ab9 */ /* 0x000fe40000000a00 */
[----:B------:R-:W-:Y:S01]  /*b300*/  IMAD.MOV R18, RZ, RZ, -R15 ;  /* 0x000000ffff127224 */ /* 0x000fe200078e0a0f */
[----:B------:R-:W-:Y:S01]  /*b310*/  IADD3 R7, R7, R19, RZ ;  /* 0x0000001307077210 */ /* 0x000fe20007ffe0ff */
[----:B------:R-:W-:-:S02]  /*b320*/  IMAD R12, R12, UR4, RZ ;  /* 0x000000040c0c7c24 */ /* 0x000fc4000f8e02ff */
[C-C-:B------:R-:W-:Y:S02]  /*b330*/  IMAD R13, R8.reuse, R13, R11.reuse ;  /* 0x0000000d080d7224 */ /* 0x140fe400078e020b */
[----:B------:R-:W-:Y:S02]  /*b340*/  IMAD R11, R8, R18, R11 ;  /* 0x00000012080b7224 */ /* 0x000fe400078e020b */
[C---:B------:R-:W-:Y:S01]  /*b350*/  IMAD R17, R15.reuse, UR5, R12 ;  /* 0x000000050f117c24 */ /* 0x040fe2000f8e020c */
[----:B------:R-:W-:Y:S01]  /*b360*/  SHF.R.S32.HI R12, RZ, 0x1f, R13 ;  /* 0x0000001fff0c7819 */ /* 0x000fe2000001140d */
[----:B------:R-:W-:Y:S01]  /*b370*/  IMAD.WIDE.U32 R6, R15, UR4, R6 ;  /* 0x000000040f067c25 */ /* 0x000fe2000f8e0006 */
[----:B------:R-:W-:Y:S01]  /*b380*/  SHF.R.S32.HI R14, RZ, 0x1f, R11 ;  /* 0x0000001fff0e7819 */ /* 0x000fe2000001140b */
[----:B------:R-:W0:Y:S01]  /*b390*/  S2UR UR5, SR_CgaCtaId ;  /* 0x00000000000579c3 */ /* 0x000e220000008800 */
[----:B------:R-:W-:Y:S01]  /*b3a0*/  UMOV UR4, 0x400 ;  /* 0x0000040000047882 */ /* 0x000fe20000000000 */
[----:B------:R-:W-:-:S02]  /*b3b0*/  IMAD R12, R12, UR6, RZ ;  /* 0x000000060c0c7c24 */ /* 0x000fc4000f8e02ff */
[----:B------:R-:W-:Y:S02]  /*b3c0*/  IMAD.IADD R7, R7, 0x1, R17 ;  /* 0x0000000107077824 */ /* 0x000fe400078e0211 */
[----:B------:R-:W-:Y:S02]  /*b3d0*/  IMAD R14, R14, UR8, RZ ;  /* 0x000000080e0e7c24 */ /* 0x000fe4000f8e02ff */
[C---:B------:R-:W-:Y:S02]  /*b3e0*/  IMAD R15, R13.reuse, UR7, R12 ;  /* 0x000000070d0f7c24 */ /* 0x040fe4000f8e020c */
[----:B------:R-:W-:Y:S01]  /*b3f0*/  IMAD.WIDE.U32 R4, R13, UR6, R4 ;  /* 0x000000060d047c25 */ /* 0x000fe2000f8e0004 */
[----:B------:R-:W-:-:S03]  /*b400*/  ULDC.64 UR6, c[0x0][0xba8] ;  /* 0x0002ea0000067ab9 */ /* 0x000fc60000000a00 */
[C---:B------:R-:W-:Y:S01]  /*b410*/  IMAD R17, R11.reuse, UR9, R14 ;  /* 0x000000090b117c24 */ /* 0x040fe2000f8e020e */
[----:B------:R-:W-:Y:S01]  /*b420*/  LEA R18, P0, R4, UR6, 0x2 ;  /* 0x0000000604127c11 */ /* 0x000fe2000f8010ff */
[----:B------:R-:W-:Y:S01]  /*b430*/  IMAD.WIDE.U32 R12, R11, UR8, R6 ;  /* 0x000000080b0c7c25 */ /* 0x000fe2000f8e0006 */
[----:B------:R-:W-:Y:S01]  /*b440*/  ULDC.64 UR8, c[0x0][0xb00] ;  /* 0x0002c00000087ab9 */ /* 0x000fe20000000a00 */
[----:B------:R-:W-:Y:S01]  /*b450*/  LEA R11, R9, R16, 0x7 ;  /* 0x00000010090b7211 */ /* 0x000fe200078e38ff */
[----:B------:R-:W-:Y:S01]  /*b460*/  ULDC UR6, c[0x0][0xa88] ;  /* 0x0002a20000067ab9 */ /* 0x000fe20000000800 */
[----:B------:R-:W-:Y:S01]  /*b470*/  IMAD.IADD R5, R5, 0x1, R15 ;  /* 0x0000000105057824 */ /* 0x000fe200078e020f */
[----:B------:R-:W-:Y:S01]  /*b480*/  LEA R6, P1, R12, UR8, 0x2 ;  /* 0x000000080c067c11 */ /* 0x000fe2000f8210ff */
[----:B------:R-:W-:Y:S01]  /*b490*/  IMAD.IADD R7, R13, 0x1, R17 ;  /* 0x000000010d077824 */ /* 0x000fe200078e0211 */
[----:B------:R-:W-:Y:S01]  /*b4a0*/  SHFL.IDX PT, R14, R18, 0x1, 0x1c1f ;  /* 0x003c1f00120e7f89 */ /* 0x000fe200000e0000 */
[----:B0-----:R-:W-:Y:S01]  /*b4b0*/  ULEA UR4, UR5, UR4, 0x18 ;  /* 0x0000000405047291 */ /* 0x001fe2000f8ec03f */
[----:B------:R-:W-:Y:S01]  /*b4c0*/  LEA.HI.X R17, R4, UR7, R5, 0x2, P0 ;  /* 0x0000000704117c11 */ /* 0x000fe200080f1405 */
[----:B------:R-:W-:Y:S01]  /*b4d0*/  IMAD R8, R8, UR6, RZ ;  /* 0x0000000608087c24 */ /* 0x000fe2000f8e02ff */
[----:B------:R-:W-:Y:S01]  /*b4e0*/  LEA.HI.X R7, R12, UR9, R7, 0x2, P1 ;  /* 0x000000090c077c11 */ /* 0x000fe200088f1407 */
[C---:B------:R-:W-:Y:S01]  /*b4f0*/  VIADD R9, R11.reuse, 0x8 ;  /* 0x000000080b097836 */ /* 0x040fe20000000000 */
[----:B------:R-:W-:Y:S01]  /*b500*/  SHFL.IDX PT, R12, R18, RZ, 0x1c1f ;  /* 0x001c1fff120c7589 */ /* 0x000fe200000e0000 */
[----:B------:R-:W-:Y:S01]  /*b510*/  LOP3.LUT P0, RZ, R2, 0x3, RZ, 0xc0, !PT ;  /* 0x0000000302ff7812 */ /* 0x000fe2000780c0ff */
[----:B------:R-:W-:Y:S01]  /*b520*/  UIADD3 UR4, UR4, 0x38820, URZ ;  /* 0x0003882004047890 */ /* 0x000fe2000fffe03f */
[CC--:B------:R-:W-:Y:S01]  /*b530*/  ISETP.GE.AND P2, PT, R11.reuse, R8.reuse, PT ;  /* 0x000000080b00720c */ /* 0x0c0fe20003f46270 */
[----:B------:R-:W0:Y:S01]  /*b540*/  SHFL.IDX PT, R13, R17, RZ, 0x1c1f ;  /* 0x001c1fff110d7589 */ /* 0x000e2200000e0000 */
[-C--:B------:R-:W-:Y:S01]  /*b550*/  ISETP.GE.OR P1, PT, R11, R8.reuse, P0 ;  /* 0x000000080b00720c */ /* 0x080fe20000726670 */
[----:B------:R-:W-:Y:S01]  /*b560*/  UPRMT UR4, URZ, 0x654, UR4 ;  /* 0x000006543f047896 */ /* 0x000fe20008000004 */
[----:B------:R-:W-:Y:S01]  /*b570*/  ISETP.GE.OR P0, PT, R9, R8, P0 ;  /* 0x000000080900720c */ /* 0x000fe20000706670 */
[----:B------:R1:W2:Y:S04]  /*b580*/  SHFL.IDX PT, R15, R17, 0x1, 0x1c1f ;  /* 0x003c1f00110f7f89 */ /* 0x0002a800000e0000 */
[----:B------:R3:W4:Y:S03]  /*b590*/  SHFL.IDX PT, R4, R6, RZ, 0x1c1f ;  /* 0x001c1fff06047589 */ /* 0x00072600000e0000 */
[----:B------:R-:W-:Y:S01]  /*b5a0*/  SYNCS.ARRIVE.TRANS64.RED.A1T0 RZ, [UR4], RZ ;  /* 0x000000ffffff79a7 */ /* 0x000fe20008100404 */
[----:B-1----:R-:W-:Y:S01]  /*b5b0*/  LOP3.LUT R17, R10, 0x7ffffffc, RZ, 0xc0, !PT ;  /* 0x7ffffffc0a117812 */ /* 0x002fe200078ec0ff */
[----:B------:R3:W1:Y:S04]  /*b5c0*/  SHFL.IDX PT, R5, R7, RZ, 0x1c1f ;  /* 0x001c1fff07057589 */ /* 0x00066800000e0000 */
[----:B------:R-:W-:-:S04]  /*b5d0*/  IMAD.IADD R2, R2, 0x1, -R17 ;  /* 0x0000000102027824 */ /* 0x000fc800078e0a11 */
[----:B------:R-:W-:Y:S01]  /*b5e0*/  IMAD.SHL.U32 R2, R2, 0x2, RZ ;  /* 0x0000000202027824 */ /* 0x000fe200078e00ff */
[----:B0-----:R3:W-:Y:S04]  /*b5f0*/  @!P1 ST.E desc[UR10][R12.64], R0 ;  /* 0x000000000c009985 */ /* 0x0017e8000c10190a */
[----:B--2---:R3:W-:Y:S01]  /*b600*/  @!P0 ST.E desc[UR10][R14.64], R3 ;  /* 0x000000030e008985 */ /* 0x0047e2000c10190a */
[----:B------:R-:W-:Y:S05]  /*b610*/  @P2 BRA `(.L_x_35) ;  /* 0x0000000800fc2947 */ /* 0x000fea0003800000 */
[C---:B---3--:R-:W-:Y:S01]  /*b620*/  VIADD R3, R2.reuse, 0x10 ;  /* 0x0000001002037836 */ /* 0x048fe20000000000 */
[C---:B------:R-:W-:Y:S01]  /*b630*/  IADD3 R0, R2.reuse, 0x8, RZ ;  /* 0x0000000802007810 */ /* 0x040fe20007ffe0ff */
[C---:B------:R-:W-:Y:S01]  /*b640*/  VIADD R10, R2.reuse, 0x18 ;  /* 0x00000018020a7836 */ /* 0x040fe20000000000 */
[----:B------:R-:W-:Y:S01]  /*b650*/  ULDC UR4, c[0x0][0xac8] ;  /* 0x0002b20000047ab9 */ /* 0x000fe20000000800 */
[----:B------:R-:W-:Y:S01]  /*b660*/  VIADD R18, R2, 0x20 ;  /* 0x0000002002127836 */ /* 0x000fe20000000000 */
[----:B------:R-:W-:Y:S01]  /*b670*/  ISETP.GE.AND P3, PT, R0, UR4, PT ;  /* 0x0000000400007c0c */ /* 0x000fe2000bf66270 */
[----:B------:R-:W-:Y:S01]  /*b680*/  ULDC.64 UR6, c[0x0][0x208] ;  /* 0x0000820000067ab9 */ /* 0x000fe20000000a00 */
[----:B------:R-:W-:Y:S01]  /*b690*/  ISETP.GE.AND P4, PT, R3, UR4, PT ;  /* 0x0000000403007c0c */ /* 0x000fe2000bf86270 */
[----:B------:R-:W-:Y:S01]  /*b6a0*/  VIADD R20, R2, 0x40 ;  /* 0x0000004002147836 */ /* 0x000fe20000000000 */
[----:B------:R-:W-:Y:S01]  /*b6b0*/  ISETP.GE.AND P5, PT, R10, UR4, PT ;  /* 0x000000040a007c0c */ /* 0x000fe2000bfa6270 */
[C---:B------:R-:W-:Y:S01]  /*b6c0*/  VIADD R22, R2.reuse, 0x50 ;  /* 0x0000005002167836 */ /* 0x040fe20000000000 */
[C---:B------:R-:W-:Y:S01]  /*b6d0*/  ISETP.GE.AND P2, PT, R2.reuse, UR4, PT ;  /* 0x0000000402007c0c */ /* 0x040fe2000bf46270 */
[C---:B------:R-:W-:Y:S01]  /*b6e0*/  VIADD R23, R2.reuse, 0x58 ;  /* 0x0000005802177836 */ /* 0x040fe20000000000 */
[----:B------:R-:W-:-:S02]  /*b6f0*/  IADD3 R19, R2, 0x28, RZ ;  /* 0x0000002802137810 */ /* 0x000fc40007ffe0ff */
[----:B------:R-:W-:Y:S02]  /*b700*/  ISETP.GE.AND P0, PT, R18, UR4, PT ;  /* 0x0000000412007c0c */ /* 0x000fe4000bf06270 */
[----:B------:R-:W-:Y:S02]  /*b710*/  ISETP.GE.AND P1, PT, R19, UR4, PT ;  /* 0x0000000413007c0c */ /* 0x000fe4000bf26270 */
[----:B------:R-:W-:Y:S02]  /*b720*/  @!P3 LEA.HI R0, R0, R0, RZ, 0x1 ;  /* 0x000000000000b211 */ /* 0x000fe400078f08ff */
[----:B------:R-:W-:Y:S02]  /*b730*/  @!P4 LEA.HI R3, R3, R3, RZ, 0x1 ;  /* 0x000000030303c211 */ /* 0x000fe400078f08ff */
[----:B------:R-:W-:Y:S02]  /*b740*/  @!P5 LEA.HI R10, R10, R10, RZ, 0x1 ;  /* 0x0000000a0a0ad211 */ /* 0x000fe400078f08ff */
[----:B------:R-:W-:Y:S01]  /*b750*/  @!P3 LOP3.LUT R13, R0, 0xfffffffe, RZ, 0xc0, !PT ;  /* 0xfffffffe000db812 */ /* 0x000fe200078ec0ff */
[----:B------:R-:W-:Y:S01]  /*b760*/  VIADD R0, R2, 0x30 ;  /* 0x0000003002007836 */ /* 0x000fe20000000000 */
[----:B------:R-:W-:-:S02]  /*b770*/  @!P4 LOP3.LUT R3, R3, 0xfffffffe, RZ, 0xc0, !PT ;  /* 0xfffffffe0303c812 */ /* 0x000fc400078ec0ff */
[----:B------:R-:W-:Y:S01]  /*b780*/  @!P5 LOP3.LUT R17, R10, 0xfffffffe, RZ, 0xc0, !PT ;  /* 0xfffffffe0a11d812 */ /* 0x000fe200078ec0ff */
[C-C-:B-1--4-:R-:W-:Y:S01]  /*b790*/  @!P2 IMAD.WIDE R10, R2.reuse, 0x4, R4.reuse ;  /* 0x00000004020aa825 */ /* 0x152fe200078e0204 */
[----:B------:R-:W-:Y:S02]  /*b7a0*/  IADD3 R21, R2, 0x48, RZ ;  /* 0x0000004802157810 */ /* 0x000fe40007ffe0ff */
[----:B------:R-:W-:Y:S01]  /*b7b0*/  ISETP.GE.AND P6, PT, R22, UR4, PT ;  /* 0x0000000416007c0c */ /* 0x000fe2000bfc6270 */
[--C-:B------:R-:W-:Y:S01]  /*b7c0*/  @!P3 IMAD.WIDE R12, R13, 0x4, R4.reuse ;  /* 0x000000040d0cb825 */ /* 0x100fe200078e0204 */
[----:B------:R0:W-:Y:S01]  /*b7d0*/  @!P2 ST.E.64 desc[UR6][R10.64], R24 ;  /* 0x000000180a00a985 */ /* 0x0001e2000c101b06 */
[----:B------:R-:W-:Y:S02]  /*b7e0*/  ISETP.GE.AND P2, PT, R0, UR4, PT ;  /* 0x0000000400007c0c */ /* 0x000fe4000bf46270 */
[----:B------:R-:W-:Y:S01]  /*b7f0*/  @!P4 IMAD.WIDE R14, R3, 0x4, R4 ;  /* 0x00000004030ec825 */ /* 0x000fe200078e0204 */
[----:B------:R1:W-:Y:S01]  /*b800*/  @!P3 ST.E.64 desc[UR6][R12.64], R28 ;  /* 0x0000001c0c00b985 */ /* 0x0003e2000c101b06 */
[----:B------:R-:W-:-:S02]  /*b810*/  @!P0 LEA.HI R18, R18, R18, RZ, 0x1 ;  /* 0x0000001212128211 */ /* 0x000fc400078f08ff */
[----:B------:R-:W-:Y:S01]  /*b820*/  VIADD R3, R2, 0x38 ;  /* 0x0000003802037836 */ /* 0x000fe20000000000 */
[----:B------:R2:W-:Y:S01]  /*b830*/  @!P4 ST.E.64 desc[UR6][R14.64], R32 ;  /* 0x000000200e00c985 */ /* 0x0005e2000c101b06 */
[----:B------:R-:W-:Y:S01]  /*b840*/  @!P5 IMAD.WIDE R16, R17, 0x4, R4 ;  /* 0x000000041110d825 */ /* 0x000fe200078e0204 */
[----:B------:R-:W-:Y:S02]  /*b850*/  ISETP.GE.AND P4, PT, R20, UR4, PT ;  /* 0x0000000414007c0c */ /* 0x000fe4000bf86270 */
[----:B------:R-:W-:Y:S02]  /*b860*/  ISETP.GE.AND P3, PT, R3, UR4, PT ;  /* 0x0000000403007c0c */ /* 0x000fe4000bf66270 */
[----:B------:R3:W-:Y:S01]  /*b870*/  @!P5 ST.E.64 desc[UR6][R16.64], R36 ;  /* 0x000000241000d985 */ /* 0x0007e2000c101b06 */
[----:B------:R-:W-:Y:S01]  /*b880*/  ISETP.GE.AND P5, PT, R21, UR4, PT ;  /* 0x0000000415007c0c */ /* 0x000fe2000bfa6270 */
[----:B0-----:R-:W-:Y:S01]  /*b890*/  VIADD R24, R2, 0x60 ;  /* 0x0000006002187836 */ /* 0x001fe20000000000 */
[----:B------:R-:W-:-:S02]  /*b8a0*/  @!P1 LEA.HI R19, R19, R19, RZ, 0x1 ;  /* 0x0000001313139211 */ /* 0x000fc400078f08ff */
[----:B------:R-:W-:Y:S02]  /*b8b0*/  @!P0 LOP3.LUT R11, R18, 0xfffffffe, RZ, 0xc0, !PT ;  /* 0xfffffffe120b8812 */ /* 0x000fe400078ec0ff */
[----:B-1----:R-:W-:Y:S02]  /*b8c0*/  @!P1 LOP3.LUT R13, R19, 0xfffffffe, RZ, 0xc0, !PT ;  /* 0xfffffffe130d9812 */ /* 0x002fe400078ec0ff */
[----:B------:R-:W-:Y:S01]  /*b8d0*/  @!P2 LEA.HI R0, R0, R0, RZ, 0x1 ;  /* 0x000000000000a211 */ /* 0x000fe200078f08ff */
[--C-:B------:R-:W-:Y:S01]  /*b8e0*/  @!P0 IMAD.WIDE R10, R11, 0x4, R4.reuse ;  /* 0x000000040b0a8825 */ /* 0x100fe200078e0204 */
[----:B--2---:R-:W-:Y:S02]  /*b8f0*/  @!P3 LEA.HI R14, R3, R3, RZ, 0x1 ;  /* 0x00000003030eb211 */ /* 0x004fe400078f08ff */
[----:B------:R-:W-:Y:S01]  /*b900*/  @!P4 LEA.HI R20, R20, R20, RZ, 0x1 ;  /* 0x000000141414c211 */ /* 0x000fe200078f08ff */
[----:B------:R-:W-:Y:S01]  /*b910*/  @!P1 IMAD.WIDE R12, R13, 0x4, R4 ;  /* 0x000000040d0c9825 */ /* 0x000fe200078e0204 */
[----:B------:R-:W-:Y:S01]  /*b920*/  @!P5 LEA.HI R21, R21, R21, RZ, 0x1 ;  /* 0x000000151515d211 */ /* 0x000fe200078f08ff */
[----:B------:R0:W-:Y:S01]  /*b930*/  @!P0 ST.E.64 desc[UR6][R10.64], R40 ;  /* 0x000000280a008985 */ /* 0x0001e2000c101b06 */
[----:B------:R-:W-:-:S02]  /*b940*/  @!P6 LEA.HI R22, R22, R22, RZ, 0x1 ;  /* 0x000000161616e211 */ /* 0x000fc400078f08ff */
[----:B------:R-:W-:Y:S01]  /*b950*/  @!P2 LOP3.LUT R3, R0, 0xfffffffe, RZ, 0xc0, !PT ;  /* 0xfffffffe0003a812 */ /* 0x000fe200078ec0ff */
[----:B------:R1:W-:Y:S01]  /*b960*/  @!P1 ST.E.64 desc[UR6][R12.64], R44 ;  /* 0x0000002c0c009985 */ /* 0x0003e2000c101b06 */
[----:B------:R-:W-:Y:S02]  /*b970*/  @!P3 LOP3.LUT R15, R14, 0xfffffffe, RZ, 0xc0, !PT ;  /* 0xfffffffe0e0fb812 */ /* 0x000fe400078ec0ff */
[----:B---3--:R-:W-:Y:S01]  /*b980*/  @!P4 LOP3.LUT R17, R20, 0xfffffffe, RZ, 0xc0, !PT ;  /* 0xfffffffe1411c812 */ /* 0x008fe200078ec0ff */
[----:B------:R-:W-:Y:S01]  /*b990*/  VIADD R20, R2, 0x78 ;  /* 0x0000007802147836 */ /* 0x000fe20000000000 */
[----:B------:R-:W-:Y:S02]  /*b9a0*/  @!P5 LOP3.LUT R21, R21, 0xfffffffe, RZ, 0xc0, !PT ;  /* 0xfffffffe1515d812 */ /* 0x000fe400078ec0ff */
[----:B------:R-:W-:Y:S02]  /*b9b0*/  @!P6 LOP3.LUT R19, R22, 0xfffffffe, RZ, 0xc0, !PT ;  /* 0xfffffffe1613e812 */ /* 0x000fe400078ec0ff */
[----:B------:R-:W-:Y:S01]  /*b9c0*/  ISETP.GE.AND P1, PT, R23, UR4, PT ;  /* 0x0000000417007c0c */ /* 0x000fe2000bf26270 */
[----:B0-----:R-:W-:Y:S01]  /*b9d0*/  @!P2 IMAD.WIDE R10, R3, 0x4, R4 ;  /* 0x00000004030aa825 */ /* 0x001fe200078e0204 */
[----:B------:R-:W-:-:S02]  /*b9e0*/  ISETP.GE.AND P0, PT, R24, UR4, PT ;  /* 0x0000000418007c0c */ /* 0x000fc4000bf06270 */
[C---:B------:R-:W-:Y:S01]  /*b9f0*/  IADD3 R0, R2.reuse, 0x68, RZ ;  /* 0x0000006802007810 */ /* 0x040fe20007ffe0ff */
[--C-:B-1----:R-:W-:Y:S01]  /*ba00*/  @!P3 IMAD.WIDE R12, R15, 0x4, R4.reuse ;  /* 0x000000040f0cb825 */ /* 0x102fe200078e0204 */
[----:B------:R0:W-:Y:S01]  /*ba10*/  @!P2 ST.E.64 desc[UR6][R10.64], R48 ;  /* 0x000000300a00a985 */ /* 0x0001e2000c101b06 */
[----:B------:R-:W-:Y:S02]  /*ba20*/  IADD3 R22, R2, 0x88, RZ ;  /* 0x0000008802167810 */ /* 0x000fe40007ffe0ff */
[--C-:B------:R-:W-:Y:S01]  /*ba30*/  @!P4 IMAD.WIDE R14, R17, 0x4, R4.reuse ;  /* 0x00000004110ec825 */ /* 0x100fe200078e0204 */
[----:B------:R1:W-:Y:S01]  /*ba40*/  @!P3 ST.E.64 desc[UR6][R12.64], R52 ;  /* 0x000000340c00b985 */ /* 0x0003e2000c101b06 */
[----:B------:R-:W-:Y:S02]  /*ba50*/  ISETP.GE.AND P2, PT, R0, UR4, PT ;  /* 0x0000000400007c0c */ /* 0x000fe4000bf46270 */
[----:B------:R-:W-:Y:S01]  /*ba60*/  @!P5 IMAD.WIDE R16, R21, 0x4, R4 ;  /* 0x000000041510d825 */ /* 0x000fe200078e0204 */
[----:B------:R2:W-:Y:S01]  /*ba70*/  @!P4 ST.E.64 desc[UR6][R14.64], R56 ;  /* 0x000000380e00c985 */ /* 0x0005e2000c101b06 */
[----:B------:R-:W-:-:S02]  /*ba80*/  ISETP.GE.AND P3, PT, R22, UR4, PT ;  /* 0x0000000416007c0c */ /* 0x000fc4000bf66270 */
[----:B------:R-:W-:Y:S01]  /*ba90*/  @!P6 IMAD.WIDE R18, R19, 0x4, R4 ;  /* 0x000000041312e825 */ /* 0x000fe200078e0204 */
[----:B------:R3:W-:Y:S01]  /*baa0*/  @!P5 ST.E.64 desc[UR6][R16.64], R60 ;  /* 0x0000003c1000d985 */ /* 0x0007e2000c101b06 */
[----:B------:R-:W-:Y:S02]  /*bab0*/  ISETP.GE.AND P5, PT, R20, UR4, PT ;  /* 0x0000000414007c0c */ /* 0x000fe4000bfa6270 */
[C---:B------:R-:W-:Y:S01]  /*bac0*/  VIADD R3, R2.reuse, 0x70 ;  /* 0x0000007002037836 */ /* 0x040fe20000000000 */
[----:B------:R4:W-:Y:S01]  /*bad0*/  @!P6 ST.E.64 desc[UR6][R18.64], R64 ;  /* 0x000000401200e985 */ /* 0x0009e2000c101b06 */
[----:B------:R-:W-:Y:S01]  /*bae0*/  VIADD R21, R2, 0x80 ;  /* 0x0000008002157836 */ /* 0x000fe20000000000 */
[----:B------:R-:W-:Y:S02]  /*baf0*/  @!P1 LEA.HI R23, R23, R23, RZ, 0x1 ;  /* 0x0000001717179211 */ /* 0x000fe400078f08ff */
[----:B------:R-:W-:Y:S02]  /*bb00*/  ISETP.GE.AND P6, PT, R3, UR4, PT ;  /* 0x0000000403007c0c */ /* 0x000fe4000bfc6270 */
[----:B------:R-:W-:-:S02]  /*bb10*/  ISETP.GE.AND P4, PT, R21, UR4, PT ;  /* 0x0000000415007c0c */ /* 0x000fc4000bf86270 */
[----:B------:R-:W-:Y:S02]  /*bb20*/  @!P0 LEA.HI R24, R24, R24, RZ, 0x1 ;  /* 0x0000001818188211 */ /* 0x000fe400078f08ff */
[----:B0-----:R-:W-:Y:S01]  /*bb30*/  @!P1 LOP3.LUT R11, R23, 0xfffffffe, RZ, 0xc0, !PT ;  /* 0xfffffffe170b9812 */ /* 0x001fe200078ec0ff */
[----:B------:R-:W-:Y:S01]  /*bb40*/  VIADD R23, R2, 0x90 ;  /* 0x0000009002177836 */ /* 0x000fe20000000000 */
[----:B-1----:R-:W-:Y:S01]  /*bb50*/  @!P0 LOP3.LUT R13, R24, 0xfffffffe, RZ, 0xc0, !PT ;  /* 0xfffffffe180d8812 */ /* 0x002fe200078ec0ff */
[----:B------:R-:W-:Y:S01]  /*bb60*/  VIADD R24, R2, 0x98 ;  /* 0x0000009802187836 */ /* 0x000fe20000000000 */
[----:B------:R-:W-:Y:S01]  /*bb70*/  @!P2 LEA.HI R0, R0, R0, RZ, 0x1 ;  /* 0x000000000000a211 */ /* 0x000fe200078f08ff */
[--C-:B------:R-:W-:Y:S01]  /*bb80*/  @!P1 IMAD.WIDE R10, R11, 0x4, R4.reuse ;  /* 0x000000040b0a9825 */ /* 0x100fe200078e0204 */
[----:B------:R-:W-:Y:S02]  /*bb90*/  @!P5 LEA.HI R20, R20, R20, RZ, 0x1 ;  /* 0x000000141414d211 */ /* 0x000fe400078f08ff */
[----:B--2---:R-:W-:Y:S01]  /*bba0*/  @!P6 LEA.HI R14, R3, R3, RZ, 0x1 ;  /* 0x00000003030ee211 */ /* 0x004fe200078f08ff */
[----:B------:R-:W-:Y:S01]  /*bbb0*/  @!P0 IMAD.WIDE R12, R13, 0x4, R4 ;  /* 0x000000040d0c8825 */ /* 0x000fe200078e0204 */
[----:B------:R-:W-:Y:S01]  /*bbc0*/  @!P4 LEA.HI R21, R21, R21, RZ, 0x1 ;  /* 0x000000151515c211 */ /* 0x000fe200078f08ff */
[----:B------:R0:W-:Y:S01]  /*bbd0*/  @!P1 ST.E.64 desc[UR6][R10.64], R68 ;  /* 0x000000440a009985 */ /* 0x0001e2000c101b06 */
[----:B------:R-:W-:-:S02]  /*bbe0*/  @!P3 LEA.HI R22, R22, R22, RZ, 0x1 ;  /* 0x000000161616b211 */ /* 0x000fc400078f08ff */
[----:B------:R-:W-:Y:S01]  /*bbf0*/  @!P2 LOP3.LUT R3, R0, 0xfffffffe, RZ, 0xc0, !PT ;  /* 0xfffffffe0003a812 */ /* 0x000fe200078ec0ff */
[----:B------:R1:W-:Y:S01]  /*bc00*/  @!P0 ST.E.64 desc[UR6][R12.64], R72 ;  /* 0x000000480c008985 */ /* 0x0003e2000c101b06 */
[----:B------:R-:W-:Y:S01]  /*bc10*/  @!P6 LOP3.LUT R15, R14, 0xfffffffe, RZ, 0xc0, !PT ;  /* 0xfffffffe0e0fe812 */ /* 0x000fe200078ec0ff */
[----:B------:R-:W-:Y:S01]  /*bc20*/  VIADD R0, R2, 0xa0 ;  /* 0x000000a002007836 */ /* 0x000fe20000000000 */
[----:B---3--:R-:W-:Y:S01]  /*bc30*/  @!P5 LOP3.LUT R17, R20, 0xfffffffe, RZ, 0xc0, !PT ;  /* 0xfffffffe1411d812 */ /* 0x008fe200078ec0ff */
[----:B------:R-:W-:Y:S01]  /*bc40*/  VIADD R20, R2, 0xb0 ;  /* 0x000000b002147836 */ /* 0x000fe20000000000 */
[----:B------:R-:W-:Y:S02]  /*bc50*/  @!P4 LOP3.LUT R21, R21, 0xfffffffe, RZ, 0xc0, !PT ;  /* 0xfffffffe1515c812 */ /* 0x000fe400078ec0ff */
[----:B----4-:R-:W-:Y:S01]  /*bc60*/  @!P3 LOP3.LUT R19, R22, 0xfffffffe, RZ, 0xc0, !PT ;  /* 0xfffffffe1613b812 */ /* 0x010fe200078ec0ff */
[C---:B------:R-:W-:Y:S01]  /*bc70*/  VIADD R22, R2.reuse, 0xc0 ;  /* 0x000000c002167836 */ /* 0x040fe20000000000 */
[----:B------:R-:W-:Y:S01]  /*bc80*/  ISETP.GE.AND P0, PT, R23, UR4, PT ;  /* 0x0000000417007c0c */ /* 0x000fe2000bf06270 */
[----:B0-----:R-:W-:Y:S01]  /*bc90*/  @!P2 IMAD.WIDE R10, R3, 0x4, R4 ;  /* 0x00000004030aa825 */ /* 0x001fe200078e0204 */
[----:B------:R-:W-:-:S02]  /*bca0*/  IADD3 R3, R2, 0xa8, RZ ;  /* 0x000000a802037810 */ /* 0x000fc40007ffe0ff */
[----:B------:R-:W-:Y:S01]  /*bcb0*/  ISETP.GE.AND P1, PT, R24, UR4, PT ;  /* 0x0000000418007c0c */ /* 0x000fe2000bf26270 */
[--C-:B-1----:R-:W-:Y:S01]  /*bcc0*/  @!P6 IMAD.WIDE R12, R15, 0x4, R4.reuse ;  /* 0x000000040f0ce825 */ /* 0x102fe200078e0204 */
[----:B------:R0:W-:Y:S01]  /*bcd0*/  @!P2 ST.E.64 desc[UR6][R10.64], R76 ;  /* 0x0000004c0a00a985 */ /* 0x0001e2000c101b06 */
[----:B------:R-:W-:Y:S02]  /*bce0*/  ISETP.GE.AND P2, PT, R0, UR4, PT ;  /* 0x0000000400007c0c */ /* 0x000fe4000bf46270 */
[--C-:B------:R-:W-:Y:S01]  /*bcf0*/  @!P5 IMAD.WIDE R14, R17, 0x4, R4.reuse ;  /* 0x00000004110ed825 */ /* 0x100fe200078e0204 */
[----:B------:R1:W-:Y:S01]  /*bd00*/  @!P6 ST.E.64 desc[UR6][R12.64], R80 ;  /* 0x000000500c00e985 */ /* 0x0003e2000c101b06 */
[----:B------:R-:W-:Y:S02]  /*bd10*/  ISETP.GE.AND P6, PT, R22, UR4, PT ;  /* 0x0000000416007c0c */ /* 0x000fe4000bfc6270 */
[----:B------:R-:W-:Y:S01]  /*bd20*/  @!P4 IMAD.WIDE R16, R21, 0x4, R4 ;  /* 0x000000041510c825 */ /* 0x000fe200078e0204 */
[----:B------:R2:W-:Y:S01]  /*bd30*/  @!P5 ST.E.64 desc[UR6][R14.64], R84 ;  /* 0x000000540e00d985 */ /* 0x0005e2000c101b06 */
[----:B------:R-:W-:-:S02]  /*bd40*/  @!P0 LEA.HI R23, R23, R23, RZ, 0x1 ;  /* 0x0000001717178211 */ /* 0x000fc400078f08ff */
[----:B------:R-:W-:Y:S01]  /*bd50*/  @!P3 IMAD.WIDE R18, R19, 0x4, R4 ;  /* 0x000000041312b825 */ /* 0x000fe200078e0204 */
[----:B------:R3:W-:Y:S01]  /*bd60*/  @!P4 ST.E.64 desc[UR6][R16.64], R88 ;  /* 0x000000581000c985 */ /* 0x0007e2000c101b06 */
[----:B------:R-:W-:Y:S02]  /*bd70*/  ISETP.GE.AND P4, PT, R20, UR4, PT ;  /* 0x0000000414007c0c */ /* 0x000fe4000bf86270 */
[----:B------:R-:W-:Y:S01]  /*bd80*/  VIADD R21, R2, 0xb8 ;  /* 0x000000b802157836 */ /* 0x000fe20000000000 */
[----:B------:R4:W-:Y:S01]  /*bd90*/  @!P3 ST.E.64 desc[UR6][R18.64], R92 ;  /* 0x0000005c1200b985 */ /* 0x0009e2000c101b06 */
[----:B------:R-:W-:Y:S02]  /*bda0*/  ISETP.GE.AND P3, PT, R3, UR4, PT ;  /* 0x0000000403007c0c */ /* 0x000fe4000bf66270 */
[----:B------:R-:W-:Y:S02]  /*bdb0*/  @!P1 LEA.HI R24, R24, R24, RZ, 0x1 ;  /* 0x0000001818189211 */ /* 0x000fe400078f08ff */
[----:B------:R-:W-:-:S02]  /*bdc0*/  ISETP.GE.AND P5, PT, R21, UR4, PT ;  /* 0x0000000415007c0c */ /* 0x000fc4000bfa6270 */
[----:B0-----:R-:W-:Y:S02]  /*bdd0*/  @!P0 LOP3.LUT R11, R23, 0xfffffffe, RZ, 0xc0, !PT ;  /* 0xfffffffe170b8812 */ /* 0x001fe400078ec0ff */
[----:B------:R-:W-:Y:S02]  /*bde0*/  @!P2 LEA.HI R0, R0, R0, RZ, 0x1 ;  /* 0x000000000000a211 */ /* 0x000fe400078f08ff */
[----:B-1----:R-:W-:Y:S01]  /*bdf0*/  @!P1 LOP3.LUT R13, R24, 0xfffffffe, RZ, 0xc0, !PT ;  /* 0xfffffffe180d9812 */ /* 0x002fe200078ec0ff */
[--C-:B------:R-:W-:Y:S01]  /*be00*/  @!P0 IMAD.WIDE R10, R11, 0x4, R4.reuse ;  /* 0x000000040b0a8825 */ /* 0x100fe200078e0204 */
[----:B------:R-:W-:Y:S02]  /*be10*/  @!P4 LEA.HI R20, R20, R20, RZ, 0x1 ;  /* 0x000000141414c211 */ /* 0x000fe400078f08ff */
[----:B------:R-:W-:Y:S01]  /*be20*/  @!P3 LEA.HI R3, R3, R3, RZ, 0x1 ;  /* 0x000000030303b211 */ /* 0x000fe200078f08ff */
[----:B------:R-:W-:Y:S01]  /*be30*/  @!P1 IMAD.WIDE R12, R13, 0x4, R4 ;  /* 0x000000040d0c9825 */ /* 0x000fe200078e0204 */
[----:B--2---:R-:W-:Y:S01]  /*be40*/  @!P2 LOP3.LUT R15, R0, 0xfffffffe, RZ, 0xc0, !PT ;  /* 0xfffffffe000fa812 */ /* 0x004fe200078ec0ff */
[----:B------:R0:W-:Y:S01]  /*be50*/  @!P0 ST.E.64 desc[UR6][R10.64], R96 ;  /* 0x000000600a008985 */ /* 0x0001e2000c101b06 */
[----:B------:R-:W-:-:S02]  /*be60*/  @!P5 LEA.HI R21, R21, R21, RZ, 0x1 ;  /* 0x000000151515d211 */ /* 0x000fc400078f08ff */
[----:B------:R-:W-:Y:S01]  /*be70*/  @!P3 LOP3.LUT R3, R3, 0xfffffffe, RZ, 0xc0, !PT ;  /* 0xfffffffe0303b812 */ /* 0x000fe200078ec0ff */
[--C-:B------:R-:W-:Y:S01]  /*be80*/  @!P2 IMAD.WIDE R14, R15, 0x4, R4.reuse ;  /* 0x000000040f0ea825 */ /* 0x100fe200078e0204 */
[----:B------:R-:W-:Y:S01]  /*be90*/  @!P6 LEA.HI R22, R22, R22, RZ, 0x1 ;  /* 0x000000161616e211 */ /* 0x000fe200078f08ff */
[----:B------:R1:W-:Y:S01]  /*bea0*/  @!P1 ST.E.64 desc[UR6][R12.64], R100 ;  /* 0x000000640c009985 */ /* 0x0003e2000c101b06 */
[----:B---3--:R-:W-:Y:S01]  /*beb0*/  @!P4 LOP3.LUT R17, R20, 0xfffffffe, RZ, 0xc0, !PT ;  /* 0xfffffffe1411c812 */ /* 0x008fe200078ec0ff */
[----:B------:R-:W-:Y:S01]  /*bec0*/  VIADD R20, R2, 0xd8 ;  /* 0x000000d802147836 */ /* 0x000fe20000000000 */
[----:B------:R-:W-:Y:S01]  /*bed0*/  @!P5 LOP3.LUT R21, R21, 0xfffffffe, RZ, 0xc0, !PT ;  /* 0xfffffffe1515d812 */ /* 0x000fe200078ec0ff */
[----:B------:R2:W-:Y:S01]  /*bee0*/  @!P2 ST.E.64 desc[UR6][R14.64], R104 ;  /* 0x000000680e00a985 */ /* 0x0005e2000c101b06 */
[----:B----4-:R-:W-:Y:S02]  /*bef0*/  @!P6 LOP3.LUT R19, R22, 0xfffffffe, RZ, 0xc0, !PT ;  /* 0xfffffffe1613e812 */ /* 0x010fe400078ec0ff */
[----:B------:R-:W-:Y:S01]  /*bf00*/  IADD3 R0, R2, 0xc8, RZ ;  /* 0x000000c802007810 */ /* 0x000fe20007ffe0ff */
[----:B0-----:R-:W-:Y:S01]  /*bf10*/  @!P3 IMAD.WIDE R10, R3, 0x4, R4 ;  /* 0x00000004030ab825 */ /* 0x001fe200078e0204 */
[----:B------:R-:W-:-:S02]  /*bf20*/  ISETP.GE.AND P2, PT, R20, UR4, PT ;  /* 0x0000000414007c0c */ /* 0x000fc4000bf46270 */
[----:B------:R-:W-:Y:S01]  /*bf30*/  ISETP.GE.AND P0, PT, R0, UR4, PT ;  /* 0x0000000400007c0c */ /* 0x000fe2000bf06270 */
[----:B------:R-:W-:Y:S01]  /*bf40*/  VIADD R3, R2, 0xd0 ;  /* 0x000000d002037836 */ /* 0x000fe20000000000 */
[----:B------:R0:W-:Y:S01]  /*bf50*/  @!P3 ST.E.64 desc[UR6][R10.64], R108 ;  /* 0x0000006c0a00b985 */ /* 0x0001e2000c101b06 */
[----:B-1----:R-:W-:-:S03]  /*bf60*/  @!P4 IMAD.WIDE R12, R17, 0x4, R4 ;  /* 0x00000004110cc825 */ /* 0x002fc600078e0204 */
[----:B------:R-:W-:Y:S01]  /*bf70*/  ISETP.GE.AND P1, PT, R3, UR4, PT ;  /* 0x0000000403007c0c */ /* 0x000fe2000bf26270 */
[--C-:B------:R-:W-:Y:S01]  /*bf80*/  @!P5 IMAD.WIDE R16, R21, 0x4, R4.reuse ;  /* 0x000000041510d825 */ /* 0x100fe200078e0204 */
[----:B------:R1:W-:Y:S01]  /*bf90*/  @!P4 ST.E.64 desc[UR6][R12.64], R112 ;  /* 0x000000700c00c985 */ /* 0x0003e2000c101b06 */
[----:B--2---:R-:W-:Y:S02]  /*bfa0*/  IADD3 R14, R2, 0xe8, RZ ;  /* 0x000000e8020e7810 */ /* 0x004fe40007ffe0ff */
[----:B------:R-:W-:Y:S01]  /*bfb0*/  @!P6 IMAD.WIDE R18, R19, 0x4, R4 ;  /* 0x000000041312e825 */ /* 0x000fe200078e0204 */
[----:B------:R2:W-:Y:S01]  /*bfc0*/  @!P5 ST.E.64 desc[UR6][R16.64], R116 ;  /* 0x000000741000d985 */ /* 0x0005e2000c101b06 */
[----:B------:R-:W-:Y:S02]  /*bfd0*/  ISETP.GE.AND P4, PT, R14, UR4, PT ;  /* 0x000000040e007c0c */ /* 0x000fe4000bf86270 */
[C---:B------:R-:W-:Y:S01]  /*bfe0*/  VIADD R21, R2.reuse, 0xe0 ;  /* 0x000000e002157836 */ /* 0x040fe20000000000 */
[----:B------:R3:W-:Y:S01]  /*bff0*/  @!P6 ST.E.64 desc[UR6][R18.64], R120 ;  /* 0x000000781200e985 */ /* 0x0007e2000c101b06 */
[----:B0-----:R-:W-:Y:S01]  /*c000*/  VIADD R11, R2, 0xf8 ;  /* 0x000000f8020b7836 */ /* 0x001fe20000000000 */
[----:B------:R-:W-:Y:S01]  /*c010*/  @!P0 LEA.HI R0, R0, R0, RZ, 0x1 ;  /* 0x0000000000008211 */ /* 0x000fe200078f08ff */
[----:B------:R-:W-:Y:S01]  /*c020*/  VIADD R15, R2, 0xf0 ;  /* 0x000000f0020f7836 */ /* 0x000fe20000000000 */
[----:B------:R-:W-:-:S02]  /*c030*/  ISETP.GE.AND P3, PT, R21, UR4, PT ;  /* 0x0000000415007c0c */ /* 0x000fc4000bf66270 */
[----:B------:R-:W-:Y:S02]  /*c040*/  ISETP.GE.AND P6, PT, R11, UR4, PT ;  /* 0x000000040b007c0c */ /* 0x000fe4000bfc6270 */
[----:B------:R-:W-:Y:S02]  /*c050*/  ISETP.GE.AND P5, PT, R15, UR4, PT ;  /* 0x000000040f007c0c */ /* 0x000fe4000bfa6270 */
[----:B------:R-:W-:Y:S02]  /*c060*/  @!P1 LEA.HI R3, R3, R3, RZ, 0x1 ;  /* 0x0000000303039211 */ /* 0x000fe400078f08ff */
[----:B------:R-:W-:Y:S02]  /*c070*/  @!P2 LEA.HI R20, R20, R20, RZ, 0x1 ;  /* 0x000000141414a211 */ /* 0x000fe400078f08ff */
[----:B------:R-:W-:Y:S02]  /*c080*/  @!P4 LEA.HI R14, R14, R14, RZ, 0x1 ;  /* 0x0000000e0e0ec211 */ /* 0x000fe400078f08ff */
[----:B------:R-:W-:-:S02]  /*c090*/  @!P1 LOP3.LUT R3, R3, 0xfffffffe, RZ, 0xc0, !PT ;  /* 0xfffffffe03039812 */ /* 0x000fc400078ec0ff */
[----:B------:R-:W-:Y:S02]  /*c0a0*/  @!P3 LEA.HI R21, R21, R21, RZ, 0x1 ;  /* 0x000000151515b211 */ /* 0x000fe400078f08ff */
[----:B-1----:R-:W-:Y:S02]  /*c0b0*/  @!P6 LEA.HI R12, R11, R11, RZ, 0x1 ;  /* 0x0000000b0b0ce211 */ /* 0x002fe400078f08ff */
[----:B------:R-:W-:Y:S02]  /*c0c0*/  @!P5 LEA.HI R10, R15, R15, RZ, 0x1 ;  /* 0x0000000f0f0ad211 */ /* 0x000fe400078f08ff */
[----:B------:R-:W-:Y:S02]  /*c0d0*/  @!P0 LOP3.LUT R11, R0, 0xfffffffe, RZ, 0xc0, !PT ;  /* 0xfffffffe000b8812 */ /* 0x000fe400078ec0ff */
[----:B------:R-:W-:Y:S02]  /*c0e0*/  @!P2 LOP3.LUT R15, R20, 0xfffffffe, RZ, 0xc0, !PT ;  /* 0xfffffffe140fa812 */ /* 0x000fe400078ec0ff */
[----:B--2---:R-:W-:-:S02]  /*c0f0*/  @!P3 LOP3.LUT R17, R21, 0xfffffffe, RZ, 0xc0, !PT ;  /* 0xfffffffe1511b812 */ /* 0x004fc400078ec0ff */
[----:B---3--:R-:W-:Y:S01]  /*c100*/  @!P4 LOP3.LUT R19, R14, 0xfffffffe, RZ, 0xc0, !PT ;  /* 0xfffffffe0e13c812 */ /* 0x008fe200078ec0ff */
[--C-:B------:R-:W-:Y:S01]  /*c110*/  @!P2 IMAD.WIDE R14, R15, 0x4, R4.reuse ;  /* 0x000000040f0ea825 */ /* 0x100fe200078e0204 */
[----:B------:R-:W-:Y:S02]  /*c120*/  @!P5 LOP3.LUT R21, R10, 0xfffffffe, RZ, 0xc0, !PT ;  /* 0xfffffffe0a15d812 */ /* 0x000fe400078ec0ff */
[----:B------:R-:W-:Y:S01]  /*c130*/  @!P6 LOP3.LUT R23, R12, 0xfffffffe, RZ, 0xc0, !PT ;  /* 0xfffffffe0c17e812 */ /* 0x000fe200078ec0ff */
[----:B------:R-:W-:-:S04]  /*c140*/  @!P0 IMAD.WIDE R10, R11, 0x4, R4 ;  /* 0x000000040b0a8825 */ /* 0x000fc800078e0204 */
[--C-:B------:R-:W-:Y:S01]  /*c150*/  @!P1 IMAD.WIDE R12, R3, 0x4, R4.reuse ;  /* 0x00000004030c9825 */ /* 0x100fe200078e0204 */
[----:B------:R0:W-:Y:S03]  /*c160*/  @!P0 ST.E.64 desc[UR6][R10.64], R124 ;  /* 0x0000007c0a008985 */ /* 0x0001e6000c101b06 */
[--C-:B------:R-:W-:Y:S01]  /*c170*/  @!P3 IMAD.WIDE R16, R17, 0x4, R4.reuse ;  /* 0x000000041110b825 */ /* 0x100fe200078e0204 */
[----:B------:R0:W-:Y:S03]  /*c180*/  @!P1 ST.E.64 desc[UR6][R12.64], R128 ;  /* 0x000000800c009985 */ /* 0x0001e6000c101b06 */
[--C-:B------:R-:W-:Y:S01]  /*c190*/  @!P4 IMAD.WIDE R18, R19, 0x4, R4.reuse ;  /* 0x000000041312c825 */ /* 0x100fe200078e0204 */
[----:B------:R0:W-:Y:S03]  /*c1a0*/  @!P2 ST.E.64 desc[UR6][R14.64], R132 ;  /* 0x000000840e00a985 */ /* 0x0001e6000c101b06 */
[--C-:B------:R-:W-:Y:S01]  /*c1b0*/  @!P5 IMAD.WIDE R20, R21, 0x4, R4.reuse ;  /* 0x000000041514d825 */ /* 0x100fe200078e0204 */
[----:B------:R0:W-:Y:S03]  /*c1c0*/  @!P3 ST.E.64 desc[UR6][R16.64], R136 ;  /* 0x000000881000b985 */ /* 0x0001e6000c101b06 */
[----:B------:R-:W-:Y:S01]  /*c1d0*/  @!P6 IMAD.WIDE R4, R23, 0x4, R4 ;  /* 0x000000041704e825 */ /* 0x000fe200078e0204 */
[----:B------:R0:W-:Y:S04]  /*c1e0*/  @!P4 ST.E.64 desc[UR6][R18.64], R140 ;  /* 0x0000008c1200c985 */ /* 0x0001e8000c101b06 */
[----:B------:R0:W-:Y:S04]  /*c1f0*/  @!P5 ST.E.64 desc[UR6][R20.64], R144 ;  /* 0x000000901400d985 */ /* 0x0001e8000c101b06 */
[----:B------:R0:W-:Y:S02]  /*c200*/  @!P6 ST.E.64 desc[UR6][R4.64], R148 ;  /* 0x000000940400e985 */ /* 0x0001e4000c101b06 */
.L_x_35:
[----:B------:R-:W-:Y:S05]  /*c210*/  BSYNC B0 ;  /* 0x0000000000007941 */ /* 0x000fea0003800000 */
.L_x_34:
[----:B------:R-:W-:Y:S01]  /*c220*/  ISETP.GE.AND P0, PT, R9, R8, PT ;  /* 0x000000080900720c */ /* 0x000fe20003f06270 */
[----:B01----:R0:W1:Y:S04]  /*c230*/  SHFL.IDX PT, R5, R7, 0x1, 0x1c1f ;  /* 0x003c1f0007057f89 */ /* 0x00306800000e0000 */
[----:B----4-:R0:W2:Y:S08]  /*c240*/  SHFL.IDX PT, R4, R6, 0x1, 0x1c1f ;  /* 0x003c1f0006047f89 */ /* 0x0100b000000e0000 */
[----:B0-----:R-:W-:Y:S05]  /*c250*/  @P0 BRA `(.L_x_10) ;  /* 0x0000005400e00947 */ /* 0x001fea0003800000 */
[C---:B---3--:R-:W-:Y:S01]  /*c260*/  VIADD R0, R2.reuse, 0x8 ;  /* 0x0000000802007836 */ /* 0x048fe20000000000 */
[C---:B------:R-:W-:Y:S01]  /*c270*/  IADD3 R3, R2.reuse, 0x10, RZ ;  /* 0x0000001002037810 */ /* 0x040fe20007ffe0ff */
[----:B------:R-:W-:Y:S01]  /*c280*/  ULDC UR4, c[0x0][0xac8] ;  /* 0x0002b20000047ab9 */ /* 0x000fe20000000800 */
[C---:B------:R-:W-:Y:S01]  /*c290*/  VIADD R12, R2.reuse, 0x18 ;  /* 0x00000018020c7836 */ /* 0x040fe20000000000 */
[C---:B------:R-:W-:Y:S01]  /*c2a0*/  ISETP.GE.AND P0, PT, R2.reuse, UR4, PT ;  /* 0x0000000402007c0c */ /* 0x040fe2000bf06270 */
[----:B------:R-:W-:Y:S01]  /*c2b0*/  VIADD R13, R2, 0x20 ;  /* 0x00000020020d7836 */ /* 0x000fe20000000000 */
[----:B------:R-:W-:Y:S01]  /*c2c0*/  ISETP.GE.AND P1, PT, R0, UR4, PT ;  /* 0x0000000400007c0c */ /* 0x000fe2000bf26270 */
[----:B------:R-:W-:Y:S01]  /*c2d0*/  ULDC.64 UR6, c[0x0][0x208] ;  /* 0x0000820000067ab9 */ /* 0x000fe20000000a00 */
[----:B------:R-:W-:Y:S01]  /*c2e0*/  ISETP.GE.AND P2, PT, R3, UR4, PT ;  /* 0x0000000403007c0c */ /* 0x000fe2000bf46270 */
[----:B------:R-:W-:Y:S01]  /*c2f0*/  VIADD R14, R2, 0x38 ;  /* 0x00000038020e7836 */ /* 0x000fe20000000000 */
[----:B------:R-:W-:Y:S01]  /*c300*/  ISETP.GE.AND P5, PT, R12, UR4, PT ;  /* 0x000000040c007c0c */ /* 0x000fe2000bfa6270 */
[C---:B------:R-:W-:Y:S01]  /*c310*/  VIADD R15, R2.reuse, 0x40 ;  /* 0x00000040020f7836 */ /* 0x040fe20000000000 */
[----:B------:R-:W-:Y:S01]  /*c320*/  ISETP.GE.AND P6, PT, R13, UR4, PT ;  /* 0x000000040d007c0c */ /* 0x000fe2000bfc6270 */
[C---:B------:R-:W-:Y:S01]  /*c330*/  VIADD R16, R2.reuse, 0x48 ;  /* 0x0000004802107836 */ /* 0x040fe20000000000 */
[C---:B------:R-:W-:Y:S01]  /*c340*/  IADD3 R18, R2.reuse, 0x50, RZ ;  /* 0x0000005002127810 */ /* 0x040fe20007ffe0ff */
[C---:B------:R-:W-:Y:S01]  /*c350*/  VIADD R19, R2.reuse, 0x58 ;  /* 0x0000005802137836 */ /* 0x040fe20000000000 */
[----:B------:R-:W-:Y:S01]  /*c360*/  ISETP.GE.AND P3, PT, R15, UR4, PT ;  /* 0x000000040f007c0c */ /* 0x000fe2000bf66270 */
[----:B-12---:R-:W-:Y:S01]  /*c370*/  @!P0 IMAD.WIDE R6, R2, 0x4, R4 ;  /* 0x0000000402068825 */ /* 0x006fe200078e0204 */
[----:B------:R-:W-:-:S02]  /*c380*/  ISETP.GE.AND P4, PT, R16, UR4, PT ;  /* 0x0000000410007c0c */ /* 0x000fc4000bf86270 */
[----:B------:R-:W-:Y:S01]  /*c390*/  @!P1 LEA.HI R0, R0, R0, RZ, 0x1 ;  /* 0x0000000000009211 */ /* 0x000fe200078f08ff */
[----:B------:R-:W-:Y:S01]  /*c3a0*/  VIADD R20, R2, 0x80 ;  /* 0x0000008002147836 */ /* 0x000fe20000000000 */
[----:B------:R-:W-:Y:S01]  /*c3b0*/  @!P2 LEA.HI R3, R3, R3, RZ, 0x1 ;  /* 0x000000030303a211 */ /* 0x000fe200078f08ff */
[----:B------:R0:W-:Y:S01]  /*c3c0*/  @!P0 ST.E.64 desc[UR6][R6.64], R26 ;  /* 0x0000001a06008985 */ /* 0x0001e2000c101b06 */
[----:B------:R-:W-:Y:S01]  /*c3d0*/  @!P1 LOP3.LUT R9, R0, 0xfffffffe, RZ, 0xc0, !PT ;  /* 0xfffffffe00099812 */ /* 0x000fe200078ec0ff */
[----:B------:R-:W-:Y:S01]  /*c3e0*/  VIADD R0, R2, 0x28 ;  /* 0x0000002802007836 */ /* 0x000fe20000000000 */
[----:B------:R-:W-:Y:S02]  /*c3f0*/  @!P2 LOP3.LUT R3, R3, 0xfffffffe, RZ, 0xc0, !PT ;  /* 0xfffffffe0303a812 */ /* 0x000fe400078ec0ff */
[----:B------:R-:W-:Y:S01]  /*c400*/  @!P5 LEA.HI R12, R12, R12, RZ, 0x1 ;  /* 0x0000000c0c0cd211 */ /* 0x000fe200078f08ff */
[----:B------:R-:W-:Y:S01]  /*c410*/  @!P1 IMAD.WIDE R8, R9, 0x4, R4 ;  /* 0x0000000409089825 */ /* 0x000fe200078e0204 */
[----:B------:R-:W-:-:S02]  /*c420*/  ISETP.GE.AND P0, PT, R0, UR4, PT ;  /* 0x0000000400007c0c */ /* 0x000fc4000bf06270 */
[----:B------:R-:W-:Y:S01]  /*c430*/  @!P6 LEA.HI R13, R13, R13, RZ, 0x1 ;  /* 0x0000000d0d0de211 */ /* 0x000fe200078f08ff */
[----:B------:R-:W-:Y:S01]  /*c440*/  @!P2 IMAD.WIDE R10, R3, 0x4, R4 ;  /* 0x00000004030aa825 */ /* 0x000fe200078e0204 */
[----:B------:R-:W-:Y:S01]  /*c450*/  IADD3 R3, R2, 0x30, RZ ;  /* 0x0000003002037810 */ /* 0x000fe20007ffe0ff */
[----:B------:R1:W-:Y:S01]  /*c460*/  @!P1 ST.E.64 desc[UR6][R8.64], R30 ;  /* 0x0000001e08009985 */ /* 0x0003e2000c101b06 */
[----:B------:R-:W-:Y:S02]  /*c470*/  @!P3 LEA.HI R15, R15, R15, RZ, 0x1 ;  /* 0x0000000f0f0fb211 */ /* 0x000fe400078f08ff */
[----:B------:R-:W-:Y:S01]  /*c480*/  ISETP.GE.AND P1, PT, R3, UR4, PT ;  /* 0x0000000403007c0c */ /* 0x000fe2000bf26270 */
[----:B------:R2:W-:Y:S01]  /*c490*/  @!P2 ST.E.64 desc[UR6][R10.64], R34 ;  /* 0x000000220a00a985 */ /* 0x0005e2000c101b06 */
[----:B------:R-:W-:Y:S02]  /*c4a0*/  ISETP.GE.AND P2, PT, R14, UR4, PT ;  /* 0x000000040e007c0c */ /* 0x000fe4000bf46270 */
[----:B0-----:R-:W-:-:S02]  /*c4b0*/  @!P5 LOP3.LUT R7, R12, 0xfffffffe, RZ, 0xc0, !PT ;  /* 0xfffffffe0c07d812 */ /* 0x001fc400078ec0ff */
[----:B------:R-:W-:Y:S02]  /*c4c0*/  @!P0 LEA.HI R0, R0, R0, RZ, 0x1 ;  /* 0x0000000000008211 */ /* 0x000fe400078f08ff */
[----:B------:R-:W-:Y:S01]  /*c4d0*/  @!P4 LEA.HI R16, R16, R16, RZ, 0x1 ;  /* 0x000000101010c211 */ /* 0x000fe200078f08ff */
[--C-:B------:R-:W-:Y:S01]  /*c4e0*/  @!P5 IMAD.WIDE R6, R7, 0x4, R4.reuse ;  /* 0x000000040706d825 */ /* 0x100fe200078e0204 */
[----:B------:R-:W-:Y:S02]  /*c4f0*/  @!P3 LOP3.LUT R15, R15, 0xfffffffe, RZ, 0xc0, !PT ;  /* 0xfffffffe0f0fb812 */ /* 0x000fe400078ec0ff */
[----:B-1----:R-:W-:Y:S02]  /*c500*/  @!P6 LOP3.LUT R9, R13, 0xfffffffe, RZ, 0xc0, !PT ;  /* 0xfffffffe0d09e812 */ /* 0x002fe400078ec0ff */
[----:B------:R0:W-:Y:S01]  /*c510*/  @!P5 ST.E.64 desc[UR6][R6.64], R38 ;  /* 0x000000260600d985 */ /* 0x0001e2000c101b06 */
[----:B--2---:R-:W-:Y:S02]  /*c520*/  @!P1 LEA.HI R10, R3, R3, RZ, 0x1 ;  /* 0x00000003030a9211 */ /* 0x004fe400078f08ff */
[----:B------:R-:W-:Y:S01]  /*c530*/  @!P2 LEA.HI R14, R14, R14, RZ, 0x1 ;  /* 0x0000000e0e0ea211 */ /* 0x000fe200078f08ff */
[----:B------:R-:W-:Y:S01]  /*c540*/  @!P6 IMAD.WIDE R8, R9, 0x4, R4 ;  /* 0x000000040908e825 */ /* 0x000fe200078e0204 */
[----:B------:R-:W-:-:S02]  /*c550*/  @!P0 LOP3.LUT R3, R0, 0xfffffffe, RZ, 0xc0, !PT ;  /* 0xfffffffe00038812 */ /* 0x000fc400078ec0ff */
[----:B------:R-:W-:Y:S01]  /*c560*/  @!P1 LOP3.LUT R11, R10, 0xfffffffe, RZ, 0xc0, !PT ;  /* 0xfffffffe0a0b9812 */ /* 0x000fe200078ec0ff */
[----:B------:R-:W-:Y:S01]  /*c570*/  VIADD R0, R2, 0x60 ;  /* 0x0000006002007836 */ /* 0x000fe20000000000 */
[----:B------:R-:W-:Y:S01]  /*c580*/  @!P2 LOP3.LUT R13, R14, 0xfffffffe, RZ, 0xc0, !PT ;  /* 0xfffffffe0e0da812 */ /* 0x000fe200078ec0ff */
[----:B------:R1:W-:Y:S01]  /*c590*/  @!P6 ST.E.64 desc[UR6][R8.64], R42 ;  /* 0x0000002a0800e985 */ /* 0x0003e2000c101b06 */
[----:B------:R-:W-:Y:S02]  /*c5a0*/  @!P4 LOP3.LUT R17, R16, 0xfffffffe, RZ, 0xc0, !PT ;  /* 0xfffffffe1011c812 */ /* 0x000fe400078ec0ff */
[----:B------:R-:W-:Y:S01]  /*c5b0*/  ISETP.GE.AND P5, PT, R18, UR4, PT ;  /* 0x0000000412007c0c */ /* 0x000fe2000bfa6270 */
[--C-:B0-----:R-:W-:Y:S01]  /*c5c0*/  @!P0 IMAD.WIDE R6, R3, 0x4, R4.reuse ;  /* 0x0000000403068825 */ /* 0x101fe200078e0204 */
[----:B------:R-:W-:Y:S02]  /*c5d0*/  ISETP.GE.AND P6, PT, R19, UR4, PT ;  /* 0x0000000413007c0c */ /* 0x000fe4000bfc6270 */
[C---:B------:R-:W-:Y:S01]  /*c5e0*/  IADD3 R16, R2.reuse, 0x70, RZ ;  /* 0x0000007002107810 */ /* 0x040fe20007ffe0ff */
[----:B------:R-:W-:Y:S01]  /*c5f0*/  VIADD R3, R2, 0x68 ;  /* 0x0000006802037836 */ /* 0x000fe20000000000 */
[----:B------:R0:W-:Y:S01]  /*c600*/  @!P0 ST.E.64 desc[UR6][R6.64], R46 ;  /* 0x0000002e06008985 */ /* 0x0001e2000c101b06 */
[----:B------:R-:W-:Y:S01]  /*c610*/  ISETP.GE.AND P0, PT, R20, UR4, PT ;  /* 0x0000000414007c0c */ /* 0x000fe2000bf06270 */
[----:B-1----:R-:W-:-:S05]  /*c620*/  @!P1 IMAD.WIDE R8, R11, 0x4, R4 ;  /* 0x000000040b089825 */ /* 0x002fca00078e0204 */
[----:B------:R-:W-:Y:S01]  /*c630*/  @!P5 LEA.HI R18, R18, R18, RZ, 0x1 ;  /* 0x000000121212d211 */ /* 0x000fe200078f08ff */
[--C-:B------:R-:W-:Y:S01]  /*c640*/  @!P2 IMAD.WIDE R10, R13, 0x4, R4.reuse ;  /* 0x000000040d0aa825 */ /* 0x100fe200078e0204 */
[----:B------:R1:W-:Y:S01]  /*c650*/  @!P1 ST.E.64 desc[UR6][R8.64], R50 ;  /* 0x0000003208009985 */ /* 0x0003e2000c101b06 */
[----:B------:R-:W-:Y:S02]  /*c660*/  @!P6 LEA.HI R19, R19, R19, RZ, 0x1 ;  /* 0x000000131313e211 */ /* 0x000fe400078f08ff */
[--C-:B------:R-:W-:Y:S01]  /*c670*/  @!P3 IMAD.WIDE R12, R15, 0x4, R4.reuse ;  /* 0x000000040f0cb825 */ /* 0x100fe200078e0204 */
[----:B------:R2:W-:Y:S01]  /*c680*/  @!P2 ST.E.64 desc[UR6][R10.64], R54 ;  /* 0x000000360a00a985 */ /* 0x0005e2000c101b06 */
[----:B------:R-:W-:Y:S02]  /*c690*/  ISETP.GE.AND P2, PT, R16, UR4, PT ;  /* 0x0000000410007c0c */ /* 0x000fe4000bf46270 */
[----:B------:R-:W-:Y:S01]  /*c6a0*/  @!P4 IMAD.WIDE R14, R17, 0x4, R4 ;  /* 0x00000004110ec825 */ /* 0x000fe200078e0204 */
[----:B------:R3:W-:Y:S01]  /*c6b0*/  @!P3 ST.E.64 desc[UR6][R12.64], R58 ;  /* 0x0000003a0c00b985 */ /* 0x0007e2000c101b06 */
[----:B------:R-:W-:-:S02]  /*c6c0*/  ISETP.GE.AND P3, PT, R3, UR4, PT ;  /* 0x0000000403007c0c */ /* 0x000fc4000bf66270 */
[----:B------:R-:W-:Y:S01]  /*c6d0*/  VIADD R17, R2, 0x78 ;  /* 0x0000007802117836 */ /* 0x000fe20000000000 */
[----:B------:R4:W-:Y:S01]  /*c6e0*/  @!P4 ST.E.64 desc[UR6][R14.64], R62 ;  /* 0x0000003e0e00c985 */ /* 0x0009e2000c101b06 */
[----:B------:R-:W-:Y:S02]  /*c6f0*/  ISETP.GE.AND P4, PT, R0, UR4, PT ;  /* 0x0000000400007c0c */ /* 0x000fe4000bf86270 */
[----:B0-----:R-:W-:Y:S01]  /*c700*/  @!P5 LOP3.LUT R7, R18, 0xfffffffe, RZ, 0xc0, !PT ;  /* 0xfffffffe1207d812 */ /* 0x001fe200078ec0ff */
[----:B------:R-:W-:Y:S01]  /*c710*/  VIADD R18, R2, 0x88 ;  /* 0x0000008802127836 */ /* 0x000fe20000000000 */
[----:B------:R-:W-:Y:S02]  /*c720*/  ISETP.GE.AND P1, PT, R17, UR4, PT ;  /* 0x0000000411007c0c */ /* 0x000fe4000bf26270 */
[----:B-1----:R-:W-:Y:S01]  /*c730*/  @!P6 LOP3.LUT R9, R19, 0xfffffffe, RZ, 0xc0, !PT ;  /* 0xfffffffe1309e812 */ /* 0x002fe200078ec0ff */
[----:B------:R-:W-:Y:S01]  /*c740*/  @!P5 IMAD.WIDE R6, R7, 0x4, R4 ;  /* 0x000000040706d825 */ /* 0x000fe200078e0204 */
[----:B------:R-:W-:-:S02]  /*c750*/  @!P2 LEA.HI R16, R16, R16, RZ, 0x1 ;  /* 0x000000101010a211 */ /* 0x000fc400078f08ff */
[----:B--2---:R-:W-:Y:S01]  /*c760*/  @!P3 LEA.HI R10, R3, R3, RZ, 0x1 ;  /* 0x00000003030ab211 */ /* 0x004fe200078f08ff */
[----:B------:R-:W-:Y:S01]  /*c770*/  @!P6 IMAD.WIDE R8, R9, 0x4, R4 ;  /* 0x000000040908e825 */ /* 0x000fe200078e0204 */
[----:B------:R-:W-:Y:S01]  /*c780*/  @!P0 LEA.HI R20, R20, R20, RZ, 0x1 ;  /* 0x0000001414148211 */ /* 0x000fe200078f08ff */
[----:B------:R0:W-:Y:S01]  /*c790*/  @!P5 ST.E.64 desc[UR6][R6.64], R66 ;  /* 0x000000420600d985 */ /* 0x0001e2000c101b06 */
[----:B------:R-:W-:Y:S02]  /*c7a0*/  @!P4 LEA.HI R0, R0, R0, RZ, 0x1 ;  /* 0x000000000000c211 */ /* 0x000fe400078f08ff */
[----:B------:R-:W-:Y:S01]  /*c7b0*/  @!P3 LOP3.LUT R11, R10, 0xfffffffe, RZ, 0xc0, !PT ;  /* 0xfffffffe0a0bb812 */ /* 0x000fe200078ec0ff */
[----:B------:R1:W-:Y:S01]  /*c7c0*/  @!P6 ST.E.64 desc[UR6][R8.64], R70 ;  /* 0x000000460800e985 */ /* 0x0003e2000c101b06 */
[----:B------:R-:W-:Y:S02]  /*c7d0*/  @!P1 LEA.HI R17, R17, R17, RZ, 0x1 ;  /* 0x0000001111119211 */ /* 0x000fe400078f08ff */
[----:B------:R-:W-:Y:S01]  /*c7e0*/  @!P4 LOP3.LUT R3, R0, 0xfffffffe, RZ, 0xc0, !PT ;  /* 0xfffffffe0003c812 */ /* 0x000fe200078ec0ff */
[----:B------:R-:W-:Y:S01]  /*c7f0*/  VIADD R0, R2, 0x98 ;  /* 0x0000009802007836 */ /* 0x000fe20000000000 */
[----:B---3--:R-:W-:Y:S01]  /*c800*/  @!P2 LOP3.LUT R13, R16, 0xfffffffe, RZ, 0xc0, !PT ;  /* 0xfffffffe100da812 */ /* 0x008fe200078ec0ff */
[----:B------:R-:W-:Y:S01]  /*c810*/  VIADD R16, R2, 0xa8 ;  /* 0x000000a802107836 */ /* 0x000fe20000000000 */
[----:B------:R-:W-:-:S02]  /*c820*/  @!P1 LOP3.LUT R17, R17, 0xfffffffe, RZ, 0xc0, !PT ;  /* 0xfffffffe11119812 */ /* 0x000fc400078ec0ff */
[----:B----4-:R-:W-:Y:S01]  /*c830*/  @!P0 LOP3.LUT R15, R20, 0xfffffffe, RZ, 0xc0, !PT ;  /* 0xfffffffe140f8812 */ /* 0x010fe200078ec0ff */
[--C-:B0-----:R-:W-:Y:S01]  /*c840*/  @!P4 IMAD.WIDE R6, R3, 0x4, R4.reuse ;  /* 0x000000040306c825 */ /* 0x101fe200078e0204 */
[----:B------:R-:W-:Y:S02]  /*c850*/  IADD3 R19, R2, 0x90, RZ ;  /* 0x0000009002137810 */ /* 0x000fe40007ffe0ff */
[----:B------:R-:W-:Y:S01]  /*c860*/  ISETP.GE.AND P6, PT, R18, UR4, PT ;  /* 0x0000000412007c0c */ /* 0x000fe2000bfc6270 */
[--C-:B-1----:R-:W-:Y:S01]  /*c870*/  @!P3 IMAD.WIDE R8, R11, 0x4, R4.reuse ;  /* 0x000000040b08b825 */ /* 0x102fe200078e0204 */
[----:B------:R-:W-:Y:S01]  /*c880*/  ISETP.GE.AND P5, PT, R19, UR4, PT ;  /* 0x0000000413007c0c */ /* 0x000fe2000bfa6270 */
[----:B------:R0:W-:Y:S02]  /*c890*/  @!P4 ST.E.64 desc[UR6][R6.64], R74 ;  /* 0x0000004a0600c985 */ /* 0x0001e4000c101b06 */
[--C-:B------:R-:W-:Y:S02]  /*c8a0*/  @!P2 IMAD.WIDE R10, R13, 0x4, R4.reuse ;  /* 0x000000040d0aa825 */ /* 0x100fe400078e0204 */
[----:B------:R1:W-:Y:S01]  /*c8b0*/  @!P3 ST.E.64 desc[UR6][R8.64], R78 ;  /* 0x0000004e0800b985 */ /* 0x0003e2000c101b06 */
[----:B------:R-:W-:Y:S01]  /*c8c0*/  ISETP.GE.AND P3, PT, R16, UR4, PT ;  /* 0x0000000410007c0c */ /* 0x000fe2000bf66270 */
[--C-:B------:R-:W-:Y:S01]  /*c8d0*/  @!P1 IMAD.WIDE R12, R17, 0x4, R4.reuse ;  /* 0x00000004110c9825 */ /* 0x100fe200078e0204 */
[----:B------:R-:W-:Y:S01]  /*c8e0*/  IADD3 R17, R2, 0xb0, RZ ;  /* 0x000000b002117810 */ /* 0x000fe20007ffe0ff */
[----:B------:R2:W-:Y:S02]  /*c8f0*/  @!P2 ST.E.64 desc[UR6][R10.64], R82 ;  /* 0x000000520a00a985 */ /* 0x0005e4000c101b06 */
[----:B------:R-:W-:Y:S01]  /*c900*/  @!P0 IMAD.WIDE R14, R15, 0x4, R4 ;  /* 0x000000040f0e8825 */ /* 0x000fe200078e0204 */
[----:B------:R-:W-:Y:S01]  /*c910*/  ISETP.GE.AND P2, PT, R17, UR4, PT ;  /* 0x0000000411007c0c */ /* 0x000fe2000bf46270 */
[----:B------:R3:W-:Y:S01]  /*c920*/  @!P1 ST.E.64 desc[UR6][R12.64], R86 ;  /* 0x000000560c009985 */ /* 0x0007e2000c101b06 */
[----:B------:R-:W-:Y:S01]  /*c930*/  @!P6 LEA.HI R18, R18, R18, RZ, 0x1 ;  /* 0x000000121212e211 */ /* 0x000fe200078f08ff */
[C---:B------:R-:W-:Y:S01]  /*c940*/  VIADD R3, R2.reuse, 0xa0 ;  /* 0x000000a002037836 */ /* 0x040fe20000000000 */
[----:B------:R-:W-:Y:S01]  /*c950*/  @!P5 LEA.HI R19, R19, R19, RZ, 0x1 ;  /* 0x000000131313d211 */ /* 0x000fe200078f08ff */
[----:B------:R4:W-:Y:S01]  /*c960*/  @!P0 ST.E.64 desc[UR6][R14.64], R90 ;  /* 0x0000005a0e008985 */ /* 0x0009e2000c101b06 */
[----:B------:R-:W-:Y:S01]  /*c970*/  VIADD R20, R2, 0xb8 ;  /* 0x000000b802147836 */ /* 0x000fe20000000000 */
[----:B------:R-:W-:-:S02]  /*c980*/  ISETP.GE.AND P0, PT, R0, UR4, PT ;  /* 0x0000000400007c0c */ /* 0x000fc4000bf06270 */
[----:B------:R-:W-:Y:S02]  /*c990*/  ISETP.GE.AND P4, PT, R3, UR4, PT ;  /* 0x0000000403007c0c */ /* 0x000fe4000bf86270 */
[----:B------:R-:W-:Y:S02]  /*c9a0*/  ISETP.GE.AND P1, PT, R20, UR4, PT ;  /* 0x0000000414007c0c */ /* 0x000fe4000bf26270 */
[----:B0-----:R-:W-:Y:S01]  /*c9b0*/  @!P6 LOP3.LUT R7, R18, 0xfffffffe, RZ, 0xc0, !PT ;  /* 0xfffffffe1207e812 */ /* 0x001fe200078ec0ff */
[C---:B------:R-:W-:Y:S01]  /*c9c0*/  VIADD R18, R2.reuse, 0xc0 ;  /* 0x000000c002127836 */ /* 0x040fe20000000000 */
[----:B-1----:R-:W-:Y:S01]  /*c9d0*/  @!P5 LOP3.LUT R9, R19, 0xfffffffe, RZ, 0xc0, !PT ;  /* 0xfffffffe1309d812 */ /* 0x002fe200078ec0ff */
[----:B------:R-:W-:Y:S01]  /*c9e0*/  VIADD R19, R2, 0xc8 ;  /* 0x000000c802137836 */ /* 0x000fe20000000000 */
[----:B------:R-:W-:Y:S01]  /*c9f0*/  @!P3 LEA.HI R16, R16, R16, RZ, 0x1 ;  /* 0x000000101010b211 */ /* 0x000fe200078f08ff */
[----:B------:R-:W-:Y:S01]  /*ca00*/  @!P6 IMAD.WIDE R6, R7, 0x4, R4 ;  /* 0x000000040706e825 */ /* 0x000fe200078e0204 */
[----:B------:R-:W-:-:S02]  /*ca10*/  @!P2 LEA.HI R17, R17, R17, RZ, 0x1 ;  /* 0x000000111111a211 */ /* 0x000fc400078f08ff */
[----:B------:R-:W-:Y:S01]  /*ca20*/  @!P0 LEA.HI R0, R0, R0, RZ, 0x1 ;  /* 0x0000000000008211 */ /* 0x000fe200078f08ff */
[----:B------:R-:W-:Y:S01]  /*ca30*/  @!P5 IMAD.WIDE R8, R9, 0x4, R4 ;  /* 0x000000040908d825 */ /* 0x000fe200078e0204 */
[----:B--2---:R-:W-:Y:S01]  /*ca40*/  @!P4 LEA.HI R10, R3, R3, RZ, 0x1 ;  /* 0x00000003030ac211 */ /* 0x004fe200078f08ff */
[----:B------:R0:W-:Y:S01]  /*ca50*/  @!P6 ST.E.64 desc[UR6][R6.64], R94 ;  /* 0x0000005e0600e985 */ /* 0x0001e2000c101b06 */
[----:B------:R-:W-:Y:S02]  /*ca60*/  @!P1 LEA.HI R20, R20, R20, RZ, 0x1 ;  /* 0x0000001414149211 */ /* 0x000fe400078f08ff */
[----:B------:R-:W-:Y:S01]  /*ca70*/  @!P0 LOP3.LUT R3, R0, 0xfffffffe, RZ, 0xc0, !PT ;  /* 0xfffffffe00038812 */ /* 0x000fe200078ec0ff */
[----:B------:R1:W-:Y:S01]  /*ca80*/  @!P5 ST.E.64 desc[UR6][R8.64], R98 ;  /* 0x000000620800d985 */ /* 0x0003e2000c101b06 */
[----:B------:R-:W-:Y:S02]  /*ca90*/  @!P4 LOP3.LUT R11, R10, 0xfffffffe, RZ, 0xc0, !PT ;  /* 0xfffffffe0a0bc812 */ /* 0x000fe400078ec0ff */
[----:B---3--:R-:W-:Y:S01]  /*caa0*/  @!P3 LOP3.LUT R13, R16, 0xfffffffe, RZ, 0xc0, !PT ;  /* 0xfffffffe100db812 */ /* 0x008fe200078ec0ff */
[----:B------:R-:W-:Y:S01]  /*cab0*/  VIADD R16, R2, 0xe0 ;  /* 0x000000e002107836 */ /* 0x000fe20000000000 */
[----:B------:R-:W-:-:S02]  /*cac0*/  @!P2 LOP3.LUT R17, R17, 0xfffffffe, RZ, 0xc0, !PT ;  /* 0xfffffffe1111a812 */ /* 0x000fc400078ec0ff */
[----:B----4-:R-:W-:Y:S02]  /*cad0*/  @!P1 LOP3.LUT R15, R20, 0xfffffffe, RZ, 0xc0, !PT ;  /* 0xfffffffe140f9812 */ /* 0x010fe400078ec0ff */
[----:B------:R-:W-:Y:S01]  /*cae0*/  ISETP.GE.AND P5, PT, R18, UR4, PT ;  /* 0x0000000412007c0c */ /* 0x000fe2000bfa6270 */
[--C-:B0-----:R-:W-:Y:S01]  /*caf0*/  @!P0 IMAD.WIDE R6, R3, 0x4, R4.reuse ;  /* 0x0000000403068825 */ /* 0x101fe200078e0204 */
[----:B------:R-:W-:Y:S02]  /*cb00*/  IADD3 R0, R2, 0xd0, RZ ;  /* 0x000000d002007810 */ /* 0x000fe40007ffe0ff */
[----:B------:R-:W-:Y:S01]  /*cb10*/  ISETP.GE.AND P6, PT, R19, UR4, PT ;  /* 0x0000000413007c0c */ /* 0x000fe2000bfc6270 */
[--C-:B-1----:R-:W-:Y:S01]  /*cb20*/  @!P4 IMAD.WIDE R8, R11, 0x4, R4.reuse ;  /* 0x000000040b08c825 */ /* 0x102fe200078e0204 */
[----:B------:R0:W-:Y:S01]  /*cb30*/  @!P0 ST.E.64 desc[UR6][R6.64], R102 ;  /* 0x0000006606008985 */ /* 0x0001e2000c101b06 */
[----:B------:R-:W-:Y:S02]  /*cb40*/  ISETP.GE.AND P0, PT, R0, UR4, PT ;  /* 0x0000000400007c0c */ /* 0x000fe4000bf06270 */
[----:B------:R-:W-:Y:S01]  /*cb50*/  @!P3 IMAD.WIDE R10, R13, 0x4, R4 ;  /* 0x000000040d0ab825 */ /* 0x000fe200078e0204 */
[----:B------:R1:W-:Y:S01]  /*cb60*/  @!P4 ST.E.64 desc[UR6][R8.64], R106 ;  /* 0x0000006a0800c985 */ /* 0x0003e2000c101b06 */
[----:B------:R-:W-:-:S02]  /*cb70*/  IADD3 R20, R2, 0xf0, RZ ;  /* 0x000000f002147810 */ /* 0x000fc40007ffe0ff */
[--C-:B------:R-:W-:Y:S01]  /*cb80*/  @!P2 IMAD.WIDE R12, R17, 0x4, R4.reuse ;  /* 0x00000004110ca825 */ /* 0x100fe200078e0204 */
[----:B------:R2:W-:Y:S01]  /*cb90*/  @!P3 ST.E.64 desc[UR6][R10.64], R110 ;  /* 0x0000006e0a00b985 */ /* 0x0005e2000c101b06 */
[----:B------:R-:W-:Y:S02]  /*cba0*/  @!P5 LEA.HI R18, R18, R18, RZ, 0x1 ;  /* 0x000000121212d211 */ /* 0x000fe400078f08ff */
[----:B------:R-:W-:Y:S01]  /*cbb0*/  @!P1 IMAD.WIDE R14, R15, 0x4, R4 ;  /* 0x000000040f0e9825 */ /* 0x000fe200078e0204 */
[----:B------:R-:W-:Y:S01]  /*cbc0*/  @!P2 ST.E.64 desc[UR6][R12.64], R114 ;  /* 0x000000720c00a985 */ /* 0x000fe2000c101b06 */
[----:B------:R-:W-:Y:S02]  /*cbd0*/  ISETP.GE.AND P2, PT, R16, UR4, PT ;  /* 0x0000000410007c0c */ /* 0x000fe4000bf46270 */
[C---:B------:R-:W-:Y:S01]  /*cbe0*/  VIADD R3, R2.reuse, 0xd8 ;  /* 0x000000d802037836 */ /* 0x040fe20000000000 */
[----:B------:R-:W-:Y:S01]  /*cbf0*/  @!P1 ST.E.64 desc[UR6][R14.64], R118 ;  /* 0x000000760e009985 */ /* 0x000fe2000c101b06 */
[----:B------:R-:W-:Y:S01]  /*cc00*/  VIADD R17, R2, 0xe8 ;  /* 0x000000e802117836 */ /* 0x000fe20000000000 */
[----:B0-----:R-:W-:Y:S01]  /*cc10*/  @!P5 LOP3.LUT R7, R18, 0xfffffffe, RZ, 0xc0, !PT ;  /* 0xfffffffe1207d812 */ /* 0x001fe200078ec0ff */
[----:B------:R-:W-:Y:S01]  /*cc20*/  VIADD R2, R2, 0xf8 ;  /* 0x000000f802027836 */ /* 0x000fe20000000000 */
[----:B------:R-:W-:-:S02]  /*cc30*/  ISETP.GE.AND P1, PT, R3, UR4, PT ;  /* 0x0000000403007c0c */ /* 0x000fc4000bf26270 */
[----:B------:R-:W-:Y:S01]  /*cc40*/  @!P6 LEA.HI R19, R19, R19, RZ, 0x1 ;  /* 0x000000131313e211 */ /* 0x000fe200078f08ff */
[----:B------:R-:W-:Y:S01]  /*cc50*/  @!P5 IMAD.WIDE R6, R7, 0x4, R4 ;  /* 0x000000040706d825 */ /* 0x000fe200078e0204 */
[----:B------:R-:W-:Y:S02]  /*cc60*/  ISETP.GE.AND P3, PT, R17, UR4, PT ;  /* 0x0000000411007c0c */ /* 0x000fe4000bf66270 */
[----:B------:R-:W-:Y:S02]  /*cc70*/  ISETP.GE.AND P4, PT, R20, UR4, PT ;  /* 0x0000000414007c0c */ /* 0x000fe4000bf86270 */
[----:B------:R-:W-:Y:S01]  /*cc80*/  @!P0 LEA.HI R0, R0, R0, RZ, 0x1 ;  /* 0x0000000000008211 */ /* 0x000fe200078f08ff */
[----:B------:R0:W-:Y:S01]  /*cc90*/  @!P5 ST.E.64 desc[UR6][R6.64], R122 ;  /* 0x0000007a0600d985 */ /* 0x0001e2000c101b06 */
[----:B-1----:R-:W-:Y:S02]  /*cca0*/  @!P6 LOP3.LUT R9, R19, 0xfffffffe, RZ, 0xc0, !PT ;  /* 0xfffffffe1309e812 */ /* 0x002fe400078ec0ff */
[----:B------:R-:W-:-:S02]  /*ccb0*/  @!P2 LEA.HI R16, R16, R16, RZ, 0x1 ;  /* 0x000000101010a211 */ /* 0x000fc400078f08ff */
[----:B--2---:R-:W-:Y:S01]  /*ccc0*/  @!P1 LEA.HI R10, R3, R3, RZ, 0x1 ;  /* 0x00000003030a9211 */ /* 0x004fe200078f08ff */
[--C-:B------:R-:W-:Y:S01]  /*ccd0*/  @!P6 IMAD.WIDE R8, R9, 0x4, R4.reuse ;  /* 0x000000040908e825 */ /* 0x100fe200078e0204 */
[----:B------:R-:W-:Y:S02]  /*cce0*/  @!P0 LOP3.LUT R3, R0, 0xfffffffe, RZ, 0xc0, !PT ;  /* 0xfffffffe00038812 */ /* 0x000fe400078ec0ff */
[----:B------:R-:W-:Y:S02]  /*ccf0*/  @!P3 LEA.HI R17, R17, R17, RZ, 0x1 ;  /* 0x000000111111b211 */ /* 0x000fe400078f08ff */
[----:B------:R1:W-:Y:S01]  /*cd00*/  @!P6 ST.E.64 desc[UR6][R8.64], R126 ;  /* 0x0000007e0800e985 */ /* 0x0003e2000c101b06 */
[----:B------:R-:W-:Y:S01]  /*cd10*/  @!P4 LEA.HI R20, R20, R20, RZ, 0x1 ;  /* 0x000000141414c211 */ /* 0x000fe200078f08ff */
[----:B0-----:R-:W-:Y:S01]  /*cd20*/  @!P0 IMAD.WIDE R6, R3, 0x4, R4 ;  /* 0x0000000403068825 */ /* 0x001fe200078e0204 */
[----:B------:R-:W-:Y:S02]  /*cd30*/  @!P1 LOP3.LUT R11, R10, 0xfffffffe, RZ, 0xc0, !PT ;  /* 0xfffffffe0a0b9812 */ /* 0x000fe400078ec0ff */
[----:B------:R-:W-:-:S02]  /*cd40*/  @!P2 LOP3.LUT R13, R16, 0xfffffffe, RZ, 0xc0, !PT ;  /* 0xfffffffe100da812 */ /* 0x000fc400078ec0ff */
[----:B------:R0:W-:Y:S01]  /*cd50*/  @!P0 ST.E.64 desc[UR6][R6.64], R130 ;  /* 0x0000008206008985 */ /* 0x0001e2000c101b06 */
[----:B------:R-:W-:Y:S02]  /*cd60*/  ISETP.GE.AND P0, PT, R2, UR4, PT ;  /* 0x0000000402007c0c */ /* 0x000fe4000bf06270 */
[----:B------:R-:W-:Y:S02]  /*cd70*/  @!P3 LOP3.LUT R17, R17, 0xfffffffe, RZ, 0xc0, !PT ;  /* 0xfffffffe1111b812 */ /* 0x000fe400078ec0ff */
[----:B------:R-:W-:Y:S01]  /*cd80*/  @!P4 LOP3.LUT R15, R20, 0xfffffffe, RZ, 0xc0, !PT ;  /* 0xfffffffe140fc812 */ /* 0x000fe200078ec0ff */
[----:B-1----:R-:W-:-:S04]  /*cd90*/  @!P1 IMAD.WIDE R8, R11, 0x4, R4 ;  /* 0x000000040b089825 */ /* 0x002fc800078e0204 */
[--C-:B------:R-:W-:Y:S01]  /*cda0*/  @!P2 IMAD.WIDE R10, R13, 0x4, R4.reuse ;  /* 0x000000040d0aa825 */ /* 0x100fe200078e0204 */
[----:B------:R0:W-:Y:S03]  /*cdb0*/  @!P1 ST.E.64 desc[UR6][R8.64], R134 ;  /* 0x0000008608009985 */ /* 0x0001e6000c101b06 */
[--C-:B------:R-:W-:Y:S01]  /*cdc0*/  @!P3 IMAD.WIDE R12, R17, 0x4, R4.reuse ;  /* 0x00000004110cb825 */ /* 0x100fe200078e0204 */
[----:B------:R0:W-:Y:S03]  /*cdd0*/  @!P2 ST.E.64 desc[UR6][R10.64], R138 ;  /* 0x0000008a0a00a985 */ /* 0x0001e6000c101b06 */
[----:B------:R-:W-:Y:S01]  /*cde0*/  @!P4 IMAD.WIDE R14, R15, 0x4, R4 ;  /* 0x000000040f0ec825 */ /* 0x000fe200078e0204 */
[----:B------:R0:W-:Y:S04]  /*cdf0*/  @!P3 ST.E.64 desc[UR6][R12.64], R142 ;  /* 0x0000008e0c00b985 */ /* 0x0001e8000c101b06 */
[----:B------:R0:W-:Y:S01]  /*ce00*/  @!P4 ST.E.64 desc[UR6][R14.64], R146 ;  /* 0x000000920e00c985 */ /* 0x0001e2000c101b06 */
[----:B------:R-:W-:Y:S05]  /*ce10*/  @P0 BRA `(.L_x_10) ;  /* 0x0000004800f00947 */ /* 0x000fea0003800000 */
[----:B------:R-:W-:Y:S01]  /*ce20*/  LEA.HI R2, R2, R2, RZ, 0x1 ;  /* 0x0000000202027211 */ /* 0x000fe200078f08ff */
[----:B------:R-:W-:-:S03]  /*ce30*/  ULDC.64 UR4, c[0x0][0x208] ;  /* 0x0000820000047ab9 */ /* 0x000fc60000000a00 */
[----:B------:R-:W-:-:S05]  /*ce40*/  LOP3.LUT R3, R2, 0xfffffffe, RZ, 0xc0, !PT ;  /* 0xfffffffe02037812 */ /* 0x000fca00078ec0ff */
[----:B------:R-:W-:-:S05]  /*ce50*/  IMAD.WIDE R4, R3, 0x4, R4 ;  /* 0x0000000403047825 */ /* 0x000fca00078e0204 */
[----:B------:R1:W-:Y:S01]  /*ce60*/  ST.E.64 desc[UR4][R4.64], R150 ;  /* 0x0000009604007985 */ /* 0x0003e2000c101b04 */
[----:B------:R-:W-:Y:S05]  /*ce70*/  BRA `(.L_x_10) ;  /* 0x0000004800d87947 */ /* 0x000fea0003800000 */
.L_x_33:
[----:B------:R-:W0:Y:S02]  /*ce80*/  S2R R0, SR_TID.X ;  /* 0x0000000000007919 */ /* 0x000e240000002100 */
[----:B0-----:R-:W-:-:S05]  /*ce90*/  VIADD R2, R0, 0xffffff80 ;  /* 0xffffff8000027836 */ /* 0x001fca0000000000 */
[----:B------:R-:W-:-:S13]  /*cea0*/  ISETP.GT.AND P0, PT, R2, 0x7f, PT ;  /* 0x0000007f0200780c */ /* 0x000fda0003f04270 */
[----:B------:R-:W-:Y:S05]  /*ceb0*/  @P0 BRA `(.L_x_10) ;  /* 0x0000004800c80947 */ /* 0x000fea0003800000 */
[----:B------:R-:W0:Y:S01]  /*cec0*/  S2R R3, SR_CTAID.X ;  /* 0x0000000000037919 */ /* 0x000e220000002500 */
[----:B------:R-:W1:Y:S01]  /*ced0*/  LDC R6, c[0x0][0xbe8] ;  /* 0x0002fa00ff067b82 */ /* 0x000e620000000800 */
[----:B------:R-:W-:Y:S01]  /*cee0*/  ULDC UR4, c[0x0][0xa88] ;  /* 0x0002a20000047ab9 */ /* 0x000fe20000000800 */
[----:B0-----:R-:W-:Y:S02]  /*cef0*/  IMAD R0, R3, 0x80, R0 ;  /* 0x0000008003007824 */ /* 0x001fe400078e0200 */
[----:B-1----:R-:W-:-:S03]  /*cf00*/  IMAD R3, R6, UR4, RZ ;  /* 0x0000000406037c24 */ /* 0x002fc6000f8e02ff */
[----:B------:R-:W-:-:S04]  /*cf10*/  IADD3 R0, R0, -0x80, RZ ;  /* 0xffffff8000007810 */ /* 0x000fc80007ffe0ff */
[----:B------:R-:W-:-:S13]  /*cf20*/  ISETP.GE.AND P0, PT, R0, R3, PT ;  /* 0x000000030000720c */ /* 0x000fda0003f06270 */
[----:B------:R-:W-:Y:S05]  /*cf30*/  @P0 BRA `(.L_x_10) ;  /* 0x0000004800a80947 */ /* 0x000fea0003800000 */
[----:B------:R-:W-:Y:S01]  /*cf40*/  ISETP.NE.AND P0, PT, R6, 0x1, PT ;  /* 0x000000010600780c */ /* 0x000fe20003f05270 */
[----:B------:R-:W0:Y:S01]  /*cf50*/  S2UR UR4, SR_CTAID.Z ;  /* 0x00000000000479c3 */ /* 0x000e220000002700 */
[----:B------:R-:W-:Y:S01]  /*cf60*/  SHF.R.S32.HI R4, RZ, 0x1f, R19 ;  /* 0x0000001fff047819 */ /* 0x000fe20000011413 */
[----:B------:R-:W-:Y:S01]  /*cf70*/  ULDC.64 UR6, c[0x0][0xbd0] ;  /* 0x0002f40000067ab9 */ /* 0x000fe20000000a00 */
[----:B------:R-:W-:Y:S01]  /*cf80*/  ULDC.64 UR10, c[0x0][0x208] ;  /* 0x00008200000a7ab9 */ /* 0x000fe20000000a00 */
[----:B------:R-:W-:-:S04]  /*cf90*/  IMAD.WIDE.U32 R2, R19, UR6, RZ ;  /* 0x0000000613027c25 */ /* 0x000fc8000f8e00ff */
[----:B------:R-:W1:Y:S01]  /*cfa0*/  LDC.64 R10, c[0x0][0xbd8] ;  /* 0x0002f600ff0a7b82 */ /* 0x000e620000000a00 */
[----:B------:R-:W-:-:S04]  /*cfb0*/  IMAD R4, R4, UR6, RZ ;  /* 0x0000000604047c24 */ /* 0x000fc8000f8e02ff */
[----:B------:R-:W-:Y:S02]  /*cfc0*/  IMAD R5, R19, UR7, R4 ;  /* 0x0000000713057c24 */ /* 0x000fe4000f8e0204 */
[----:B------:R-:W-:Y:S01]  /*cfd0*/  IMAD.MOV R19, RZ, RZ, -R19 ;  /* 0x000000ffff137224 */ /* 0x000fe200078e0a13 */
[----:B------:R-:W2:Y:S01]  /*cfe0*/  @P0 LDC R7, c[0x0][0xbec] ;  /* 0x0002fb00ff070b82 */ /* 0x000ea20000000800 */
[----:B------:R-:W-:Y:S02]  /*cff0*/  IMAD.IADD R3, R3, 0x1, R5 ;  /* 0x0000000103037824 */ /* 0x000fe400078e0205 */
[----:B------:R-:W-:-:S05]  /*d000*/  IMAD.MOV.U32 R5, RZ, RZ, R0 ;  /* 0x000000ffff057224 */ /* 0x000fca00078e0000 */
[----:B------:R-:W3:Y:S01]  /*d010*/  S2UR UR8, SR_CTAID.Y ;  /* 0x00000000000879c3 */ /* 0x000ee20000002600 */
[----:B0-----:R-:W-:-:S07]  /*d020*/  USHF.R.S32.HI UR5, URZ, 0x1f, UR4 ;  /* 0x0000001f3f057899 */ /* 0x001fce0008011404 */
[----:B------:R-:W3:Y:S01]  /*d030*/  LDC R8, c[0x0][0xc50] ;  /* 0x00031400ff087b82 */ /* 0x000ee20000000800 */
[C---:B-1----:R-:W-:Y:S02]  /*d040*/  IMAD R12, R10.reuse, UR5, RZ ;  /* 0x000000050a0c7c24 */ /* 0x042fe4000f8e02ff */
[----:B------:R-:W-:-:S04]  /*d050*/  IMAD.WIDE.U32 R2, R10, UR4, R2 ;  /* 0x000000040a027c25 */ /* 0x000fc8000f8e0002 */
[----:B------:R-:W-:Y:S01]  /*d060*/  IMAD R11, R11, UR4, R12 ;  /* 0x000000040b0b7c24 */ /* 0x000fe2000f8e020c */
[----:B------:R-:W0:Y:S01]  /*d070*/  @P0 LDC R9, c[0x0][0xbf0] ;  /* 0x0002fc00ff090b82 */ /* 0x000e220000000800 */
[----:B--2---:R-:W-:Y:S01]  /*d080*/  @P0 IMAD.HI.U32 R4, R0, R7, RZ ;  /* 0x0000000700040227 */ /* 0x004fe200078e00ff */
[----:B------:R-:W-:-:S03]  /*d090*/  ULDC.64 UR4, c[0x0][0xbe0] ;  /* 0x0002f80000047ab9 */ /* 0x000fc60000000a00 */
[----:B------:R-:W-:Y:S02]  /*d0a0*/  IMAD.IADD R3, R11, 0x1, R3 ;  /* 0x000000010b037824 */ /* 0x000fe400078e0203 */
[----:B---3--:R-:W-:-:S04]  /*d0b0*/  IMAD R19, R8, R19, UR8 ;  /* 0x0000000808137e24 */ /* 0x008fc8000f8e0213 */
[----:B------:R-:W-:Y:S01]  /*d0c0*/  IMAD.WIDE.U32 R2, R19, UR4, R2 ;  /* 0x0000000413027c25 */ /* 0x000fe2000f8e0002 */
[----:B0-----:R-:W-:Y:S02]  /*d0d0*/  @P0 SHF.R.U32.HI R5, RZ, R9, R4 ;  /* 0x00000009ff050219 */ /* 0x001fe40000011604 */
[----:B------:R-:W-:Y:S02]  /*d0e0*/  SHF.R.S32.HI R4, RZ, 0x1f, R19 ;  /* 0x0000001fff047819 */ /* 0x000fe40000011413 */
[C---:B------:R-:W-:Y:S02]  /*d0f0*/  IADD3 R7, -R5.reuse, RZ, RZ ;  /* 0x000000ff05077210 */ /* 0x040fe40007ffe1ff */
[----:B------:R-:W-:Y:S01]  /*d100*/  SHF.R.S32.HI R9, RZ, 0x1f, R5 ;  /* 0x0000001fff097819 */ /* 0x000fe20000011405 */
[----:B------:R-:W-:Y:S01]  /*d110*/  IMAD R4, R4, UR4, RZ ;  /* 0x0000000404047c24 */ /* 0x000fe2000f8e02ff */
[----:B------:R-:W-:Y:S01]  /*d120*/  IADD3 R2, P0, R5, R2, RZ ;  /* 0x0000000205027210 */ /* 0x000fe20007f1e0ff */
[----:B------:R-:W-:-:S02]  /*d130*/  IMAD R7, R6, R7, R0 ;  /* 0x0000000706077224 */ /* 0x000fc400078e0200 */
[----:B------:R-:W-:Y:S01]  /*d140*/  IMAD R4, R19, UR5, R4 ;  /* 0x0000000513047c24 */ /* 0x000fe2000f8e0204 */
[----:B------:R-:W-:Y:S02]  /*d150*/  ULDC.64 UR4, c[0x0][0xbc8] ;  /* 0x0002f20000047ab9 */ /* 0x000fe40000000a00 */
[----:B------:R-:W-:Y:S02]  /*d160*/  SHF.R.S32.HI R0, RZ, 0x1f, R7 ;  /* 0x0000001fff007819 */ /* 0x000fe40000011407 */
[----:B------:R-:W-:-:S03]  /*d170*/  IADD3.X R3, R9, R3, R4, P0, !PT ;  /* 0x0000000309037210 */ /* 0x000fc600007fe404 */
[----:B------:R-:W-:Y:S02]  /*d180*/  IMAD R0, R0, UR4, RZ ;  /* 0x0000000400007c24 */ /* 0x000fe4000f8e02ff */
[----:B------:R-:W-:-:S04]  /*d190*/  IMAD.WIDE.U32 R2, R7, UR4, R2 ;  /* 0x0000000407027c25 */ /* 0x000fc8000f8e0002 */
[----:B------:R-:W-:Y:S01]  /*d1a0*/  IMAD R5, R7, UR5, R0 ;  /* 0x0000000507057c24 */ /* 0x000fe2000f8e0200 */
[----:B------:R-:W-:Y:S02]  /*d1b0*/  ULDC.64 UR4, c[0x0][0xba8] ;  /* 0x0002ea0000047ab9 */ /* 0x000fe40000000a00 */
[----:B------:R-:W-:Y:S01]  /*d1c0*/  LEA R4, P0, R2, UR4, 0x2 ;  /* 0x0000000402047c11 */ /* 0x000fe2000f8010ff */
[----:B------:R-:W-:-:S05]  /*d1d0*/  IMAD.IADD R3, R3, 0x1, R5 ;  /* 0x0000000103037824 */ /* 0x000fca00078e0205 */
[----:B------:R-:W-:Y:S01]  /*d1e0*/  LEA.HI.X R5, R2, UR5, R3, 0x2, P0 ;  /* 0x0000000502057c11 */ /* 0x000fe200080f1403 */
[----:B------:R-:W-:-:S05]  /*d1f0*/  IMAD.MOV.U32 R3, RZ, RZ, -0x800000 ;  /* 0xff800000ff037424 */ /* 0x000fca00078e00ff */
[----:B------:R4:W-:Y:S01]  /*d200*/  STG.E desc[UR10][R4.64], R3 ;  /* 0x0000000304007986 */ /* 0x0009e2000c10190a */
[----:B------:R-:W-:Y:S05]  /*d210*/  BRA `(.L_x_10) ;  /* 0x0000004400f07947 */ /* 0x000fea0003800000 */
.L_x_8:
[----:B------:R-:W-:-:S08]  /*d220*/  NOP ;  /* 0x0000000000007918 */ /* 0x000fd00000000000 */
[----:B0-----:R-:W0:-:S00]  /*d230*/  USETMAXREG.DEALLOC.CTAPOOL 0x18 ;  /* 0x00000018000079c8 */ /* 0x001e0000080e0500 */
[----:B0-----:R-:W-:Y:S01]  /*d240*/  LOP3.LUT R0, R0, 0x3, RZ, 0xc0, !PT ;  /* 0x0000000300007812 */ /* 0x001fe200078ec0ff */
[----:B------:R-:W0:Y:S05]  /*d250*/  S2R R18, SR_CTAID.Z ;  /* 0x0000000000127919 */ /* 0x000e2a0000002700 */
[----:B------:R-:W1:Y:S01]  /*d260*/  S2UR UR6, SR_CTAID.Y ;  /* 0x00000000000679c3 */ /* 0x000e620000002600 */
[----:B------:R-:W2:Y:S02]  /*d270*/  SHFL.IDX PT, R0, R0, RZ, 0x1f ;  /* 0x00001fff00007589 */ /* 0x000ea400000e0000 */
[----:B--2---:R-:W-:-:S13]  /*d280*/  ISETP.NE.AND P0, PT, R0, RZ, PT ;  /* 0x000000ff0000720c */ /* 0x004fda0003f05270 */
[----:B01----:R-:W-:Y:S05]  /*d290*/  @!P0 BRA `(.L_x_36) ;  /* 0x0000000000288947 */ /* 0x003fea0003800000 */
[----:B------:R-:W-:Y:S01]  /*d2a0*/  ULDC UR7, c[0x0][0xc50] ;  /* 0x0003140000077ab9 */ /* 0x000fe20000000800 */
[----:B------:R-:W-:Y:S01]  /*d2b0*/  UMOV UR36, UR6 ;  /* 0x0000000600247c82 */ /* 0x000fe20008000000 */
[----:B------:R-:W-:-:S06]  /*d2c0*/  UISETP.NE.AND UP0, UPT, UR7, 0x1, UPT ;  /* 0x000000010700788c */ /* 0x000fcc000bf05270 */
[----:B------:R-:W-:-:S13]  /*d2d0*/  PLOP3.LUT P0, PT, PT, PT, UP0, 0x80, 0x0 ;  /* 0x000000000000781c */ /* 0x000fda0003f0f008 */
[----:B------:R-:W-:Y:S05]  /*d2e0*/  @!P0 BRA `(.L_x_37) ;  /* 0x0000000000308947 */ /* 0x000fea0003800000 */
[----:B------:R-:W-:Y:S01]  /*d2f0*/  ULDC UR4, c[0x0][0xc54] ;  /* 0x0003150000047ab9 */ /* 0x000fe20000000800 */
[----:B------:R-:W-:Y:S01]  /*d300*/  ULDC UR36, c[0x0][0xc58] ;  /* 0x0003160000247ab9 */ /* 0x000fe20000000800 */
[----:B------:R-:W-:-:S04]  /*d310*/  UIMAD.WIDE.U32 UR4, UR6, UR4, URZ ;  /* 0x00000004060472a5 */ /* 0x000fc8000f8e003f */
[----:B------:R-:W-:Y:S01]  /*d320*/  USHF.R.U32.HI UR36, URZ, UR36, UR5 ;  /* 0x000000243f247299 */ /* 0x000fe20008011605 */
[----:B------:R-:W-:Y:S11]  /*d330*/  BRA `(.L_x_37) ;  /* 0x00000000001c7947 */ /* 0x000ff60003800000 */
.L_x_36:
[----:B------:R-:W-:Y:S01]  /*d340*/  ULDC UR7, c[0x0][0xc50] ;  /* 0x0003140000077ab9 */ /* 0x000fe20000000800 */
[----:B------:R-:W-:Y:S01]  /*d350*/  UMOV UR36, UR6 ;  /* 0x0000000600247c82 */ /* 0x000fe20008000000 */
[----:B------:R-:W-:-:S11]  /*d360*/  UISETP.NE.AND UP0, UPT, UR7, 0x1, UPT ;  /* 0x000000010700788c */ /* 0x000fd6000bf05270 */
[----:B------:R-:W-:Y:S01]  /*d370*/  @UP0 ULDC UR4, c[0x0][0xc54] ;  /* 0x0003150000040ab9 */ /* 0x000fe20000000800 */
[----:B------:R-:W-:Y:S01]  /*d380*/  @UP0 ULDC UR8, c[0x0][0xc58] ;  /* 0x0003160000080ab9 */ /* 0x000fe20000000800 */
[----:B------:R-:W-:-:S04]  /*d390*/  UIMAD.WIDE.U32 UR4, UR6, UR4, URZ ;  /* 0x00000004060472a5 */ /* 0x000fc8000f8e003f */
[----:B------:R-:W-:-:S12]  /*d3a0*/  @UP0 USHF.R.U32.HI UR36, URZ, UR8, UR5 ;  /* 0x000000083f240299 */ /* 0x000fd80008011605 */
.L_x_37:
[----:B------:R-:W-:Y:S01]  /*d3b0*/  ISETP.GE.AND P0, PT, R18, RZ, PT ;  /* 0x000000ff1200720c */ /* 0x000fe20003f06270 */
[----:B------:R-:W-:Y:S01]  /*d3c0*/  UIADD3 UR4, -UR36, URZ, URZ ;  /* 0x0000003f24047290 */ /* 0x000fe2000fffe13f */
[----:B------:R-:W-:Y:S01]  /*d3d0*/  MOV R9, 0x1 ;  /* 0x0000000100097802 */ /* 0x000fe20000000f00 */
[----:B------:R-:W-:Y:S02]  /*d3e0*/  IMAD.MOV.U32 R0, RZ, RZ, RZ ;  /* 0x000000ffff007224 */ /* 0x000fe400078e00ff */
[----:B------:R-:W-:Y:S01]  /*d3f0*/  UIMAD UR6, UR7, UR4, UR6 ;  /* 0x00000004070672a4 */ /* 0x000fe2000f8e0206 */
[----:B------:R-:W-:-:S07]  /*d400*/  IMAD.MOV.U32 R3, RZ, RZ, 0x1 ;  /* 0x00000001ff037424 */ /* 0x000fce00078e00ff */
[----:B------:R-:W-:Y:S05]  /*d410*/  @!P0 BRA `(.L_x_38) ;  /* 0x0000004000b08947 */ /* 0x000fea0003800000 */
[----:B------:R-:W-:Y:S01]  /*d420*/  ULDC.64 UR4, c[0x0][0x418] ;  /* 0x0001060000047ab9 */ /* 0x000fe20000000a00 */
[----:B------:R0:W-:Y:S01]  /*d430*/  STL [R1+0xc], RZ ;  /* 0x00000cff01007387 */ /* 0x0001e20000100800 */
[----:B------:R-:W-:Y:S02]  /*d440*/  UISETP.NE.U32.AND UP0, UPT, UR4, URZ, UPT ;  /* 0x0000003f0400728c */ /* 0x000fe4000bf05070 */
[----:B------:R-:W-:Y:S02]  /*d450*/  ULOP3.LUT UR40, UR6, 0xffff, URZ, 0xc0, !UPT ;  /* 0x0000ffff06287892 */ /* 0x000fe4000f8ec03f */
[----:B------:R-:W-:Y:S01]  /*d460*/  UISETP.NE.AND.EX UP0, UPT, UR5, URZ, UPT, UP0 ;  /* 0x0000003f0500728c */ /* 0x000fe2000bf05300 */
[----:B------:R-:W-:Y:S02]  /*d470*/  ULDC UR4, c[0x0][0x424] ;  /* 0x0001090000047ab9 */ /* 0x000fe40000000800 */
[----:B------:R-:W-:Y:S01]  /*d480*/  ULDC UR5, c[0x0][0x2f0] ;  /* 0x0000bc0000057ab9 */ /* 0x000fe20000000800 */
[----:B------:R-:W-:-:S04]  /*d490*/  USEL UR4, UR4, 0x1, UP0 ;  /* 0x0000000104047887 */ /* 0x000fc80008000000 */
[----:B------:R-:W-:-:S04]  /*d4a0*/  UIMAD UR4, UR4, UR5, URZ ;  /* 0x00000005040472a4 */ /* 0x000fc8000f8e023f */
[----:B------:R-:W-:Y:S02]  /*d4b0*/  UISETP.GE.AND UP0, UPT, UR4, 0x1, UPT ;  /* 0x000000010400788c */ /* 0x000fe4000bf06270 */
[----:B------:R-:W-:-:S04]  /*d4c0*/  UIADD3 UR5, UR4, 0x4f, URZ ;  /* 0x0000004f04057890 */ /* 0x000fc8000fffe03f */
[----:B------:R-:W-:Y:S01]  /*d4d0*/  PLOP3.LUT P0, PT, PT, PT, UP0, 0x80, 0x0 ;  /* 0x000000000000781c */ /* 0x000fe20003f0f008 */
[----:B------:R-:W-:-:S04]  /*d4e0*/  UIMAD.WIDE UR4, UR5, 0x66666667, URZ ;  /* 0x66666667050478a5 */ /* 0x000fc8000f8e023f */
[----:B------:R-:W-:-:S04]  /*d4f0*/  USHF.R.U32.HI UR39, URZ, 0x1f, UR5 ;  /* 0x0000001f3f277899 */ /* 0x000fc80008011605 */
[----:B------:R-:W-:-:S04]  /*d500*/  ULEA.HI.SX32 UR39, UR5, UR39, 0x1b ;  /* 0x0000002705277291 */ /* 0x000fc8000f8fda3f */
[----:B0-----:R-:W-:Y:S08]  /*d510*/  @!P0 BRA `(.L_x_39) ;  /* 0x00000000007c8947 */ /* 0x001ff00003800000 */
[----:B------:R-:W-:-:S04]  /*d520*/  USHF.R.U32.HI UR4, URZ, 0x10, UR6 ;  /* 0x000000103f047899 */ /* 0x000fc80008011606 */
[----:B------:R-:W-:-:S11]  /*d530*/  UISETP.NE.AND UP0, UPT, UR4, URZ, UPT ;  /* 0x0000003f0400728c */ /* 0x000fd6000bf05270 */
[----:B------:R-:W-:Y:S02]  /*d540*/  @!UP0 ULDC UR4, c[0x0][0x9f0] ;  /* 0x00027c0000048ab9 */ /* 0x000fe40000000800 */
[----:B------:R-:W-:Y:S01]  /*d550*/  IMAD.U32 R6, RZ, RZ, UR4 ;  /* 0x00000004ff067e24 */ /* 0x000fe2000f8e00ff */
[----:B------:R-:W-:-:S04]  /*d560*/  UIADD3 UR5, UR39, -0x1, UR4 ;  /* 0xffffffff27057890 */ /* 0x000fc8000fffe004 */
[-C--:B------:R-:W-:Y:S02]  /*d570*/  IABS R0, R6.reuse ;  /* 0x0000000600007213 */ /* 0x080fe40000000000 */
[----:B------:R-:W-:Y:S02]  /*d580*/  IABS R6, R6 ;  /* 0x0000000600067213 */ /* 0x000fe40000000000 */
[----:B------:R-:W0:Y:S08]  /*d590*/  I2F.RP R4, R0 ;  /* 0x0000000000047306 */ /* 0x000e300000209400 */
[----:B0-----:R-:W0:Y:S02]  /*d5a0*/  MUFU.RCP R4, R4 ;  /* 0x0000000400047308 */ /* 0x001e240000001000 */
[----:B0-----:R-:W-:-:S06]  /*d5b0*/  IADD3 R2, R4, 0xffffffe, RZ ;  /* 0x0ffffffe04027810 */ /* 0x001fcc0007ffe0ff */
[----:B------:R0:W1:Y:S02]  /*d5c0*/  F2I.FTZ.U32.TRUNC.NTZ R3, R2 ;  /* 0x0000000200037305 */ /* 0x000064000021f000 */
[----:B0-----:R-:W-:Y:S02]  /*d5d0*/  IMAD.MOV.U32 R2, RZ, RZ, RZ ;  /* 0x000000ffff027224 */ /* 0x001fe400078e00ff */
[----:B-1----:R-:W-:-:S04]  /*d5e0*/  IMAD.MOV R5, RZ, RZ, -R3 ;  /* 0x000000ffff057224 */ /* 0x002fc800078e0a03 */
[----:B------:R-:W-:-:S04]  /*d5f0*/  IMAD R5, R5, R0, RZ ;  /* 0x0000000005057224 */ /* 0x000fc800078e02ff */
[----:B------:R-:W-:-:S04]  /*d600*/  IMAD.HI.U32 R3, R3, R5, R2 ;  /* 0x0000000503037227 */ /* 0x000fc800078e0002 */
[----:B------:R-:W-:Y:S01]  /*d610*/  IMAD.U32 R5, RZ, RZ, UR5 ;  /* 0x00000005ff057e24 */ /* 0x000fe2000f8e00ff */
[----:B------:R-:W-:-:S04]  /*d620*/  ULOP3.LUT UR5, UR5, UR4, URZ, 0x3c, !UPT ;  /* 0x0000000405057292 */ /* 0x000fc8000f8e3c3f */
[----:B------:R-:W-:Y:S02]  /*d630*/  IABS R2, R5 ;  /* 0x0000000500027213 */ /* 0x000fe40000000000 */
[----:B------:R-:W-:Y:S02]  /*d640*/  IADD3 R5, RZ, -R6, RZ ;  /* 0x80000006ff057210 */ /* 0x000fe40007ffe0ff */
[----:B------:R-:W-:Y:S01]  /*d650*/  ISETP.LE.AND P2, PT, RZ, UR5, PT ;  /* 0x00000005ff007c0c */ /* 0x000fe2000bf43270 */
[----:B------:R-:W-:-:S04]  /*d660*/  IMAD.HI.U32 R3, R3, R2, RZ ;  /* 0x0000000203037227 */ /* 0x000fc800078e00ff */
[----:B------:R-:W-:-:S05]  /*d670*/  IMAD R5, R3, R5, R2 ;  /* 0x0000000503057224 */ /* 0x000fca00078e0202 */
[----:B------:R-:W-:-:S13]  /*d680*/  ISETP.GT.U32.AND P1, PT, R0, R5, PT ;  /* 0x000000050000720c */ /* 0x000fda0003f24070 */
[----:B------:R-:W-:Y:S02]  /*d690*/  @!P1 IMAD.IADD R5, R5, 0x1, -R0 ;  /* 0x0000000105059824 */ /* 0x000fe400078e0a00 */
[----:B------:R-:W-:Y:S01]  /*d6a0*/  @!P1 VIADD R3, R3, 0x1 ;  /* 0x0000000103039836 */ /* 0x000fe20000000000 */
[----:B------:R-:W-:Y:S02]  /*d6b0*/  ISETP.NE.AND P1, PT, RZ, UR4, PT ;  /* 0x00000004ff007c0c */ /* 0x000fe4000bf25270 */
[----:B------:R-:W-:-:S13]  /*d6c0*/  ISETP.GE.U32.AND P0, PT, R5, R0, PT ;  /* 0x000000000500720c */ /* 0x000fda0003f06070 */
[----:B------:R-:W-:-:S05]  /*d6d0*/  @P0 VIADD R3, R3, 0x1 ;  /* 0x0000000103030836 */ /* 0x000fca0000000000 */
[----:B------:R-:W-:Y:S02]  /*d6e0*/  @!P2 IADD3 R3, -R3, RZ, RZ ;  /* 0x000000ff0303a210 */ /* 0x000fe40007ffe1ff */
[----:B------:R-:W-:-:S05]  /*d6f0*/  @!P1 LOP3.LUT R3, RZ, UR4, RZ, 0x33, !PT ;  /* 0x00000004ff039c12 */ /* 0x000fca000f8e33ff */
[----:B------:R0:W-:Y:S02]  /*d700*/  STL [R1+0xc], R3 ;  /* 0x00000c0301007387 */ /* 0x0001e40000100800 */
.L_x_39:
[----:B------:R-:W2:Y:S01]  /*d710*/  LDL R2, [R1+0xc] ;  /* 0x00000c0001027983 */ /* 0x000ea20000100800 */
[----:B0-----:R-:W-:Y:S02]  /*d720*/  IMAD.MOV.U32 R3, RZ, RZ, 0x1 ;  /* 0x00000001ff037424 */ /* 0x001fe400078e00ff */
[----:B--2---:R-:W-:-:S05]  /*d730*/  IMAD R0, R2, UR40, RZ ;  /* 0x0000002802007c24 */ /* 0x004fca000f8e02ff */
[----:B------:R-:W-:Y:S01]  /*d740*/  VIADDMNMX R17, R0, R2, UR39, PT ;  /* 0x0000002700117e46 */ /* 0x000fe2000b800102 */
[----:B------:R0:W-:Y:S03]  /*d750*/  STL [R1+0x8], R0 ;  /* 0x0000080001007387 */ /* 0x0001e60000100800 */
[----:B------:R-:W-:Y:S01]  /*d760*/  ISETP.GT.AND P0, PT, R17, R0, PT ;  /* 0x000000001100720c */ /* 0x000fe20003f04270 */
[----:B------:R1:W-:Y:S01]  /*d770*/  STL [R1+0x10], R17 ;  /* 0x0000101101007387 */ /* 0x0003e20000100800 */
[----:B0-----:R-:W-:-:S11]  /*d780*/  IMAD.MOV.U32 R0, RZ, RZ, RZ ;  /* 0x000000ffff007224 */ /* 0x001fd600078e00ff */
[----:B-1----:R-:W-:Y:S05]  /*d790*/  @!P0 BRA `(.L_x_38) ;  /* 0x0000003c00d08947 */ /* 0x002fea0003800000 */
[----:B------:R-:W0:Y:S01]  /*d7a0*/  S2UR UR4, SR_CgaCtaId ;  /* 0x00000000000479c3 */ /* 0x000e220000008800 */
[----:B------:R-:W-:Y:S02]  /*d7b0*/  UMOV UR38, 0x400 ;  /* 0x0000040000267882 */ /* 0x000fe40000000000 */
[----:B0-----:R-:W-:-:S04]  /*d7c0*/  ULEA UR38, UR4, UR38, 0x18 ;  /* 0x0000002604267291 */ /* 0x001fc8000f8ec03f */
[----:B------:R-:W-:-:S04]  /*d7d0*/  UIADD3 UR4, UR38, 0x24400, URZ ;  /* 0x0002440026047890 */ /* 0x000fc8000fffe03f */
[----:B------:R-:W-:-:S06]  /*d7e0*/  ULOP3.LUT UP0, URZ, UR4, 0x3ff, URZ, 0xc0, !UPT ;  /* 0x000003ff043f7892 */ /* 0x000fcc000f80c03f */
[----:B------:R-:W-:-:S13]  /*d7f0*/  PLOP3.LUT P0, PT, PT, PT, UP0, 0x80, 0x0 ;  /* 0x000000000000781c */ /* 0x000fda0003f0f008 */
[----:B------:R-:W-:Y:S05]  /*d800*/  @!P0 BRA `(.L_x_40) ;  /* 0x0000000000408947 */ /* 0x000fea0003800000 */
[----:B------:R-:W-:Y:S01]  /*d810*/  MOV R2, 0x0 ;  /* 0x0000000000027802 */ /* 0x000fe20000000f00 */
[----:B------:R-:W-:Y:S01]  /*d820*/  ULDC.64 UR6, c[0x4][0xa8] ;  /* 0x01002a0000067ab9 */ /* 0x000fe20000000a00 */
[----:B------:R-:W-:Y:S01]  /*d830*/  ULDC.64 UR8, c[0x4][0xb0] ;  /* 0x01002c0000087ab9 */ /* 0x000fe20000000a00 */
[----:B------:R-:W-:Y:S01]  /*d840*/  ULDC.64 UR4, c[0x4][0x8] ;  /* 0x0100020000047ab9 */ /* 0x000fe20000000a00 */
[----:B------:R-:W-:Y:S01]  /*d850*/  IMAD.U32 R4, RZ, RZ, UR6 ;  /* 0x00000006ff047e24 */ /* 0x000fe2000f8e00ff */
[----:B------:R-:W-:Y:S01]  /*d860*/  MOV R5, UR7 ;  /* 0x0000000700057c02 */ /* 0x000fe20008000f00 */
[----:B------:R-:W0:Y:S01]  /*d870*/  LDC.64 R2, c[0x4][R2] ;  /* 0x0100000002027b82 */ /* 0x000e220000000a00 */
[----:B------:R-:W-:Y:S01]  /*d880*/  IMAD.U32 R6, RZ, RZ, UR8 ;  /* 0x00000008ff067e24 */ /* 0x000fe2000f8e00ff */
[----:B------:R-:W-:Y:S01]  /*d890*/  MOV R11, UR5 ;  /* 0x00000005000b7c02 */ /* 0x000fe20008000f00 */
[----:B------:R-:W-:Y:S02]  /*d8a0*/  IMAD.U32 R7, RZ, RZ, UR9 ;  /* 0x00000009ff077e24 */ /* 0x000fe4000f8e00ff */
[----:B------:R-:W-:-:S02]  /*d8b0*/  IMAD.U32 R10, RZ, RZ, UR4 ;  /* 0x00000004ff0a7e24 */ /* 0x000fc4000f8e00ff */
[----:B------:R-:W-:Y:S02]  /*d8c0*/  IMAD.MOV.U32 R8, RZ, RZ, 0x70 ;  /* 0x00000070ff087424 */ /* 0x000fe400078e00ff */
[----:B------:R-:W-:Y:S02]  /*d8d0*/  IMAD.MOV.U32 R12, RZ, RZ, 0x1 ;  /* 0x00000001ff0c7424 */ /* 0x000fe400078e00ff */
[----:B------:R-:W-:-:S07]  /*d8e0*/  IMAD.MOV.U32 R13, RZ, RZ, RZ ;  /* 0x000000ffff0d7224 */ /* 0x000fce00078e00ff */
[----:B------:R-:W-:-:S07]  /*d8f0*/  LEPC R20, `(.L_x_40) ;  /* 0x000000001014794e */ /* 0x000fce0000000000 */
[----:B0-----:R-:W-:Y:S05]  /*d900*/  CALL.ABS.NOINC R2 ;  /* 0x0000000002007343 */ /* 0x001fea0003c00000 */
.L_x_40:
        /* <DEDUP_REMOVED lines=8> */
[----:B------:R0:W1:Y:S01]  /*d990*/  LDC.64 R2, c[0x4][R16] ;  /* 0x0100000010027b82 */ /* 0x0000620000000a00 */
[----:B------:R-:W-:Y:S01]  /*d9a0*/  MOV R4, UR6 ;  /* 0x0000000600047c02 */ /* 0x000fe20008000f00 */
[----:B------:R-:W-:Y:S01]  /*d9b0*/  IMAD.U32 R5, RZ, RZ, UR7 ;  /* 0x00000007ff057e24 */ /* 0x000fe2000f8e00ff */
[----:B------:R-:W-:Y:S01]  /*d9c0*/  MOV R10, UR4 ;  /* 0x00000004000a7c02 */ /* 0x000fe20008000f00 */
[----:B------:R-:W-:Y:S01]  /*d9d0*/  IMAD.U32 R6, RZ, RZ, UR8 ;  /* 0x00000008ff067e24 */ /* 0x000fe2000f8e00ff */
[----:B------:R-:W-:Y:S01]  /*d9e0*/  MOV R13, RZ ;  /* 0x000000ff000d7202 */ /* 0x000fe20000000f00 */
[----:B------:R-:W-:-:S02]  /*d9f0*/  IMAD.U32 R7, RZ, RZ, UR9 ;  /* 0x00000009ff077e24 */ /* 0x000fc4000f8e00ff */
[----:B------:R-:W-:Y:S02]  /*da00*/  IMAD.U32 R11, RZ, RZ, UR5 ;  /* 0x00000005ff0b7e24 */ /* 0x000fe4000f8e00ff */
[----:B------:R-:W-:Y:S02]  /*da10*/  IMAD.MOV.U32 R8, RZ, RZ, 0x70 ;  /* 0x00000070ff087424 */ /* 0x000fe400078e00ff */
[----:B0-----:R-:W-:-:S07]  /*da20*/  IMAD.MOV.U32 R12, RZ, RZ, 0x1 ;  /* 0x00000001ff0c7424 */ /* 0x001fce00078e00ff */
[----:B------:R-:W-:-:S07]  /*da30*/  LEPC R20, `(.L_x_42) ;  /* 0x000000001014794e */ /* 0x000fce0000000000 */
[----:B-1----:R-:W-:Y:S05]  /*da40*/  CALL.ABS.NOINC R2 ;  /* 0x0000000002007343 */ /* 0x002fea0003c00000 */
.L_x_42:
[----:B------:R0:W1:Y:S01]  /*da50*/  LDC.64 R2, c[0x4][R16] ;  /* 0x0100000010027b82 */ /* 0x0000620000000a00 */
[----:B------:R-:W-:Y:S01]  /*da60*/  ULDC.64 UR6, c[0x4][0xa8] ;  /* 0x01002a0000067ab9 */ /* 0x000fe20000000a00 */
[----:B------:R-:W-:Y:S01]  /*da70*/  ULDC.64 UR8, c[0x4][0xb0] ;  /* 0x01002c0000087ab9 */ /* 0x000fe20000000a00 */
[----:B------:R-:W-:Y:S01]  /*da80*/  ULDC.64 UR4, c[0x4][0x18] ;  /* 0x0100060000047ab9 */ /* 0x000fe20000000a00 */
[----:B------:R-:W-:Y:S01]  /*da90*/  IMAD.U32 R4, RZ, RZ, UR6 ;  /* 0x00000006ff047e24 */ /* 0x000fe2000f8e00ff */
[----:B------:R-:W-:Y:S01]  /*daa0*/  MOV R7, UR9 ;  /* 0x0000000900077c02 */ /* 0x000fe20008000f00 */
[----:B------:R-:W-:Y:S01]  /*dab0*/  IMAD.U32 R5, RZ, RZ, UR7 ;  /* 0x00000007ff057e24 */ /* 0x000fe2000f8e00ff */
[----:B------:R-:W-:Y:S01]  /*dac0*/  MOV R12, 0x1 ;  /* 0x00000001000c7802 */ /* 0x000fe20000000f00 */
[----:B------:R-:W-:Y:S02]  /*dad0*/  IMAD.U32 R6, RZ, RZ, UR8 ;  /* 0x00000008ff067e24 */ /* 0x000fe4000f8e00ff */
[----:B------:R-:W-:-:S02]  /*dae0*/  IMAD.U32 R10, RZ, RZ, UR4 ;  /* 0x00000004ff0a7e24 */ /* 0x000fc4000f8e00ff */
[----:B------:R-:W-:Y:S02]  /*daf0*/  IMAD.U32 R11, RZ, RZ, UR5 ;  /* 0x00000005ff0b7e24 */ /* 0x000fe4000f8e00ff */
[----:B------:R-:W-:Y:S02]  /*db00*/  IMAD.MOV.U32 R8, RZ, RZ, 0x70 ;  /* 0x00000070ff087424 */ /* 0x000fe400078e00ff */
[----:B0-----:R-:W-:-:S07]  /*db10*/  IMAD.MOV.U32 R13, RZ, RZ, RZ ;  /* 0x000000ffff0d7224 */ /* 0x001fce00078e00ff */
[----:B------:R-:W-:-:S07]  /*db20*/  LEPC R20, `(.L_x_41) ;  /* 0x000000001014794e */ /* 0x000fce0000000000 */
[----:B-1----:R-:W-:Y:S05]  /*db30*/  CALL.ABS.NOINC R2 ;  /* 0x0000000002007343 */ /* 0x002fea0003c00000 */
.L_x_41:
[----:B------:R-:W0:Y:S01]  /*db40*/  LDC.64 R2, c[0x0][0x9f8] ;  /* 0x00027e00ff027b82 */ /* 0x000e220000000a00 */
[----:B------:R-:W-:Y:S01]  /*db50*/  ULDC.64 UR4, c[0x0][0x208] ;  /* 0x0000820000047ab9 */ /* 0x000fe20000000a00 */
[----:B0-----:R-:W-:-:S04]  /*db60*/  ISETP.NE.U32.AND P0, PT, R2, RZ, PT ;  /* 0x000000ff0200720c */ /* 0x001fc80003f05070 */
[----:B------:R-:W-:-:S13]  /*db70*/  ISETP.NE.AND.EX P0, PT, R3, RZ, PT, P0 ;  /* 0x000000ff0300720c */ /* 0x000fda0003f05300 */
[----:B------:R-:W0:Y:S02]  /*db80*/  @P0 LDC.64 R2, c[0x0][0x9f8] ;  /* 0x00027e00ff020b82 */ /* 0x000e240000000a00 */
[----:B0-----:R-:W-:-:S05]  /*db90*/  @P0 IMAD.WIDE R2, R18, 0x4, R2 ;  /* 0x0000000412020825 */ /* 0x001fca00078e0202 */
[----:B------:R0:W2:Y:S01]  /*dba0*/  @P0 LDG.E R18, desc[UR4][R2.64] ;  /* 0x0000000402120981 */ /* 0x0000a2000c1e1900 */
[----:B------:R-:W-:Y:S01]  /*dbb0*/  UMOV UR4, 0xffffffff ;  /* 0xffffffff00047882 */ /* 0x000fe20000000000 */
[----:B------:R-:W-:Y:S01]  /*dbc0*/  VIADD R17, R17, 0xffffffff ;  /* 0xffffffff11117836 */ /* 0x000fe20000000000 */
[----:B------:R-:W1:Y:S01]  /*dbd0*/  S2R R16, SR_TID.X ;  /* 0x0000000000107919 */ /* 0x000e620000002100 */
[----:B0-----:R-:W0:Y:S02]  /*dbe0*/  LDC.64 R2, c[0x0][0x418] ;  /* 0x00010600ff027b82 */ /* 0x001e240000000a00 */
[----:B0-----:R-:W-:Y:S02]  /*dbf0*/  ISETP.NE.U32.AND P0, PT, R2, RZ, PT ;  /* 0x000000ff0200720c */ /* 0x001fe40003f05070 */
[----:B-1----:R-:W-:Y:S02]  /*dc00*/  SHF.R.U32.HI R0, RZ, 0x5, R16 ;  /* 0x00000005ff007819 */ /* 0x002fe40000011610 */
[----:B------:R-:W-:-:S02]  /*dc10*/  ISETP.NE.AND.EX P1, PT, R3, RZ, PT, P0 ;  /* 0x000000ff0300720c */ /* 0x000fc40003f25300 */
[----:B------:R-:W-:Y:S02]  /*dc20*/  LOP3.LUT R0, R0, 0x3, RZ, 0xc0, !PT ;  /* 0x0000000300007812 */ /* 0x000fe400078ec0ff */
[----:B------:R-:W-:-:S05]  /*dc30*/  P2R R4, PR, RZ, 0x2 ;  /* 0x00000002ff047803 */ /* 0x000fca0000000000 */
[----:B------:R0:W-:Y:S01]  /*dc40*/  STL [R1+0x4], R4 ;  /* 0x0000040401007387 */ /* 0x0001e20000100800 */
[----:B--2---:R-:W-:Y:S02]  /*dc50*/  SHF.R.S32.HI R19, RZ, 0x1f, R18 ;  /* 0x0000001fff137819 */ /* 0x004fe40000011412 */
[----:B------:R-:W-:Y:S01]  /*dc60*/  SEL R16, R18, RZ, !P1 ;  /* 0x000000ff12107207 */ /* 0x000fe20004800000 */
[----:B0-----:R-:W-:Y:S06]  /*dc70*/  BRA.DIV UR4, `(.L_x_43) ;  /* 0x0000003e04e07947 */ /* 0x001fec000b800000 */
[----:B------:R0:W1:Y:S02]  /*dc80*/  SHFL.IDX PT, R14, R0, RZ, 0x1f ;  /* 0x00001fff000e7589 */ /* 0x00006400000e0000 */
.L_x_134:
[----:B------:R-:W-:Y:S02]  /*dc90*/  PLOP3.LUT P2, PT, PT, PT, PT, 0x8, 0x0 ;  /* 0x000000000000781c */ /* 0x000fe40003f4e170 */
[----:B-1----:R-:W-:Y:S02]  /*dca0*/  ISETP.NE.AND P0, PT, R14, RZ, PT ;  /* 0x000000ff0e00720c */ /* 0x002fe40003f05270 */
[----:B0-----:R-:W-:-:S05]  /*dcb0*/  P2R R0, PR, RZ, 0x4 ;  /* 0x00000004ff007803 */ /* 0x001fca0000000000 */
[----:B------:R0:W-:Y:S06]  /*dcc0*/  STL [R1], R0 ;  /* 0x0000000001007387 */ /* 0x0001ec0000100800 */
[----:B------:R-:W-:Y:S05]  /*dcd0*/  @P0 BRA `(.L_x_44) ;  /* 0x00000004002c0947 */ /* 0x000fea0003800000 */
[----:B------:R-:W-:-:S03]  /*dce0*/  UMOV UR4, 0xffffffff ;  /* 0xffffffff00047882 */ /* 0x000fc60000000000 */
[----:B------:R-:W-:Y:S05]  /*dcf0*/  BRA.DIV UR4, `(.L_x_45) ;  /* 0x0000003e04e07947 */ /* 0x000fea000b800000 */
[----:B------:R-:W-:-:S13]  /*dd00*/  ELECT P6, URZ, PT ;  /* 0x00000000003f782f */ /* 0x000fda00038c0000 */
.L_x_137:
[----:B------:R-:W-:Y:S05]  /*dd10*/  @!P6 BRA `(.L_x_44) ;  /* 0x00000004001ce947 */ /* 0x000fea0003800000 */
[----:B------:R-:W-:Y:S01]  /*dd20*/  IMAD.MOV.U32 R16, RZ, RZ, R18 ;  /* 0x000000ffff107224 */ /* 0x000fe200078e0012 */
[----:B------:R-:W-:Y:S06]  /*dd30*/  @!P1 BRA `(.L_x_46) ;  /* 0x0000000000489947 */ /* 0x000fec0003800000 */
[----:B------:R-:W1:Y:S01]  /*dd40*/  LDC R6, c[0x0][0x43c] ;  /* 0x00010f00ff067b82 */ /* 0x000e620000000800 */
[----:B------:R-:W-:Y:S01]  /*dd50*/  ULDC.64 UR4, c[0x0][0x428] ;  /* 0x00010a0000047ab9 */ /* 0x000fe20000000a00 */
[----:B------:R-:W-:Y:S01]  /*dd60*/  ULDC.64 UR6, c[0x0][0x208] ;  /* 0x0000820000067ab9 */ /* 0x000fe20000000a00 */
[----:B------:R-:W-:-:S04]  /*dd70*/  IMAD R7, R19, UR4, RZ ;  /* 0x0000000413077c24 */ /* 0x000fc8000f8e02ff */
[----:B------:R-:W-:Y:S01]  /*dd80*/  IMAD R7, R18, UR5, R7 ;  /* 0x0000000512077c24 */ /* 0x000fe2000f8e0207 */
[----:B-1----:R-:W-:-:S13]  /*dd90*/  ISETP.NE.AND P0, PT, R6, 0x1, PT ;  /* 0x000000010600780c */ /* 0x002fda0003f05270 */
[----:B------:R-:W0:Y:S02]  /*dda0*/  @P0 LDC.64 R4, c[0x0][0x440] ;  /* 0x00011000ff040b82 */ /* 0x000e240000000a00 */
[----:B0-----:R-:W-:Y:S01]  /*ddb0*/  @P0 IMAD.HI.U32 R0, R17, R4, RZ ;  /* 0x0000000411000227 */ /* 0x001fe200078e00ff */
[----:B------:R-:W-:-:S04]  /*ddc0*/  MOV R4, R17 ;  /* 0x0000001100047202 */ /* 0x000fc80000000f00 */
[----:B------:R-:W-:-:S04]  /*ddd0*/  @P0 SHF.R.U32.HI R4, RZ, R5, R0 ;  /* 0x00000005ff040219 */ /* 0x000fc80000011600 */
[--C-:B------:R-:W-:Y:S01]  /*dde0*/  SHF.R.S32.HI R5, RZ, 0x1f, R4.reuse ;  /* 0x0000001fff057819 */ /* 0x100fe20000011404 */
[--C-:B------:R-:W-:Y:S02]  /*ddf0*/  IMAD.MOV R0, RZ, RZ, -R4.reuse ;  /* 0x000000ffff007224 */ /* 0x100fe400078e0a04 */
[----:B------:R-:W-:-:S04]  /*de00*/  IMAD.WIDE.U32 R4, R18, UR4, R4 ;  /* 0x0000000412047c25 */ /* 0x000fc8000f8e0004 */
[----:B------:R-:W-:Y:S01]  /*de10*/  IMAD R17, R6, R0, R17 ;  /* 0x0000000006117224 */ /* 0x000fe200078e0211 */
[----:B------:R-:W-:Y:S01]  /*de20*/  LEA R2, P0, R4, R2, 0x2 ;  /* 0x0000000204027211 */ /* 0x000fe200078010ff */
[----:B------:R-:W-:-:S05]  /*de30*/  IMAD.IADD R0, R5, 0x1, R7 ;  /* 0x0000000105007824 */ /* 0x000fca00078e0207 */
[----:B------:R-:W-:-:S05]  /*de40*/  LEA.HI.X R3, R4, R3, R0, 0x2, P0 ;  /* 0x0000000304037211 */ /* 0x000fca00000f1400 */
[----:B------:R1:W5:Y:S02]  /*de50*/  LDG.E R16, desc[UR6][R2.64] ;  /* 0x0000000602107981 */ /* 0x000364000c1e1900 */
.L_x_46:
[----:B0-----:R-:W-:Y:S01]  /*de60*/  IMAD.MOV.U32 R0, RZ, RZ, 0x1 ;  /* 0x00000001ff007424 */ /* 0x001fe200078e00ff */
[----:B------:R-:W1:Y:S04]  /*de70*/  S2R R8, SR_TID.X ;  /* 0x0000000000087919 */ /* 0x000e680000002100 */
[----:B------:R-:W-:-:S04]  /*de80*/  SHF.L.U32 R0, R0, 0x1f, RZ ;  /* 0x0000001f00007819 */ /* 0x000fc800000006ff */
[----:B------:R-:W0:Y:S01]  /*de90*/  SYNCS.PHASECHK.TRANS64.TRYWAIT P0, [UR38+0x38840], R0 ;  /* 0x03884000ff0075a7 */ /* 0x000e220008000166 */
[----:B-1----:R-:W-:-:S04]  /*dea0*/  LOP3.LUT R2, R8, 0x7f, RZ, 0xc0, !PT ;  /* 0x0000007f08027812 */ /* 0x002fc800078ec0ff */
[----:B------:R-:W-:Y:S01]  /*deb0*/  ISETP.NE.AND P1, PT, R2, RZ, PT ;  /* 0x000000ff0200720c */ /* 0x000fe20003f25270 */
[----:B0-----:R-:W-:-:S12]  /*dec0*/  @!P0 BRA `(.L_x_47) ;  /* 0x0000003c008c8947 */ /* 0x001fd80003800000 */
.L_x_138:
[----:B------:R-:W-:Y:S05]  /*ded0*/  @P1 BRA `(.L_x_48) ;  /* 0x0000000000181947 */ /* 0x000fea0003800000 */
[----:B------:R-:W1:Y:S01]  /*dee0*/  S2R R2, SR_TID.X ;  /* 0x0000000000027919 */ /* 0x000e620000002100 */
[----:B0-----:R-:W-:-:S04]  /*def0*/  MOV R0, 0xa000 ;  /* 0x0000a00000007802 */ /* 0x001fc80000000f00 */
[----:B------:R2:W-:Y:S01]  /*df00*/  SYNCS.ARRIVE.TRANS64 RZ, [UR38+0x38830], R0 ;  /* 0x03883000ffff79a7 */ /* 0x0005e20008000026 */
[----:B-1----:R-:W-:-:S13]  /*df10*/  LOP3.LUT P0, RZ, R2, 0x1f, RZ, 0xc0, !PT ;  /* 0x0000001f02ff7812 */ /* 0x002fda000780c0ff */
[----:B--2---:R-:W-:Y:S05]  /*df20*/  @!P0 BRA `(.L_x_48) ;  /* 0x0000000000048947 */ /* 0x004fea0003800000 */
[----:B------:R-:W-:Y:S01]  /*df30*/  BPT.TRAP 0x1 ;  /* 0x000000040000795c */ /* 0x000fe20000300000 */
.L_x_48:
[----:B------:R-:W-:Y:S01]  /*df40*/  R2UR UR11, R17 ;  /* 0x00000000110b72ca */ /* 0x000fe200000e0000 */
[----:B------:R-:W-:Y:S01]  /*df50*/  ULDC.64 UR4, c[0x0][0x198] ;  /* 0x0000660000047ab9 */ /* 0x000fe20000000a00 */
[----:B-----5:R-:W-:Y:S01]  /*df60*/  R2UR UR13, R16 ;  /* 0x00000000100d72ca */ /* 0x020fe200000e0000 */
[----:B------:R-:W-:Y:S01]  /*df70*/  UIADD3 UR4, UP0, UR4, 0x370, URZ ;  /* 0x0000037004047890 */ /* 0x000fe2000ff1e03f */
[----:B------:R-:W-:Y:S01]  /*df80*/  PLOP3.LUT P0, PT, PT, PT, PT, 0x80, 0x0 ;  /* 0x000000000000781c */ /* 0x000fe20003f0f070 */
[----:B------:R-:W-:Y:S02]  /*df90*/  UIADD3 UR8, UR38, 0x24400, URZ ;  /* 0x0002440026087890 */ /* 0x000fe4000fffe03f */
[----:B------:R-:W-:Y:S01]  /*dfa0*/  UIADD3 UR9, UR38, 0x38830, URZ ;  /* 0x0003883026097890 */ /* 0x000fe2000fffe03f */
[----:B0-----:R-:W-:Y:S01]  /*dfb0*/  P2R R0, PR, RZ, 0x1 ;  /* 0x00000001ff007803 */ /* 0x001fe20000000000 */
[----:B------:R-:W-:Y:S02]  /*dfc0*/  UIADD3.X UR5, URZ, UR5, URZ, UP0, !UPT ;  /* 0x000000053f057290 */ /* 0x000fe400087fe43f */
[----:B------:R-:W-:-:S02]  /*dfd0*/  UIADD3 UR24, UR38, 0x26c00, URZ ;  /* 0x00026c0026187890 */ /* 0x000fc4000fffe03f */
[----:B------:R-:W-:Y:S01]  /*dfe0*/  UIMAD UR11, UR11, 0x50, URZ ;  /* 0x000000500b0b78a4 */ /* 0x000fe2000f8e023f */
[----:B------:R1:W-:Y:S01]  /*dff0*/  STL [R1], R0 ;  /* 0x0000000001007387 */ /* 0x0003e20000100800 */
[----:B------:R-:W-:Y:S02]  /*e000*/  UIADD3 UR16, UR38, 0x29400, URZ ;  /* 0x0002940026107890 */ /* 0x000fe4000fffe03f */
[----:B------:R-:W-:Y:S01]  /*e010*/  UIADD3 UR32, UR38, 0x2bc00, URZ ;  /* 0x0002bc0026207890 */ /* 0x000fe2000fffe03f */
[----:B------:R-:W-:Y:S01]  /*e020*/  UMOV UR6, 0x0 ;  /* 0x0000000000067882 */ /* 0x000fe20000000000 */
[----:B------:R-:W-:Y:S01]  /*e030*/  UMOV UR7, 0x14f00000 ;  /* 0x14f0000000077882 */ /* 0x000fe20000000000 */
[----:B------:R-:W-:Y:S01]  /*e040*/  UMOV UR10, URZ ;  /* 0x0000003f000a7c82 */ /* 0x000fe20008000000 */
[----:B------:R-:W-:Y:S01]  /*e050*/  UMOV UR12, UR36 ;  /* 0x00000024000c7c82 */ /* 0x000fe20008000000 */
[----:B------:R-:W-:Y:S01]  /*e060*/  UMOV UR26, 0x40 ;  /* 0x00000040001a7882 */ /* 0x000fe20000000000 */
[----:B------:R-:W-:Y:S01]  /*e070*/  UMOV UR28, UR36 ;  /* 0x00000024001c7c82 */ /* 0x000fe20008000000 */
[----:B------:R-:W-:Y:S01]  /*e080*/  UMOV UR25, UR9 ;  /* 0x0000000900197c82 */ /* 0x000fe20008000000 */
[----:B------:R-:W-:Y:S01]  /*e090*/  UMOV UR29, UR13 ;  /* 0x0000000d001d7c82 */ /* 0x000fe20008000000 */
[----:B------:R-:W-:Y:S01]  /*e0a0*/  UMOV UR27, UR11 ;  /* 0x0000000b001b7c82 */ /* 0x000fe20008000000 */
[----:B------:R-:W-:Y:S01]  /*e0b0*/  UMOV UR18, 0x80 ;  /* 0x0000008000127882 */ /* 0x000fe20000000000 */
[----:B------:R-:W-:Y:S01]  /*e0c0*/  UMOV UR20, UR36 ;  /* 0x0000002400147c82 */ /* 0x000fe20008000000 */
[----:B------:R1:W-:Y:S01]  /*e0d0*/  UTMALDG.4D [UR8], [UR4], desc[UR6] ;  /* 0x00000608040075b4 */ /* 0x0003e20008019000 */
[----:B------:R-:W-:Y:S01]  /*e0e0*/  UMOV UR17, UR9 ;  /* 0x0000000900117c82 */ /* 0x000fe20008000000 */
[----:B------:R-:W-:Y:S01]  /*e0f0*/  UMOV UR21, UR13 ;  /* 0x0000000d00157c82 */ /* 0x000fe20008000000 */
[----:B------:R-:W-:Y:S01]  /*e100*/  UMOV UR19, UR11 ;  /* 0x0000000b00137c82 */ /* 0x000fe20008000000 */
[----:B------:R-:W-:Y:S01]  /*e110*/  UMOV UR34, 0xc0 ;  /* 0x000000c000227882 */ /* 0x000fe20000000000 */
[----:B------:R-:W-:Y:S01]  /*e120*/  UMOV UR33, UR9 ;  /* 0x0000000900217c82 */ /* 0x000fe20008000000 */
[----:B------:R-:W-:Y:S01]  /*e130*/  UMOV UR37, UR13 ;  /* 0x0000000d00257c82 */ /* 0x000fe20008000000 */
[----:B------:R-:W-:Y:S01]  /*e140*/  UMOV UR35, UR11 ;  /* 0x0000000b00237c82 */ /* 0x000fe20008000000 */
[----:B------:R1:W-:Y:S01]  /*e150*/  UTMALDG.4D [UR24], [UR4], desc[UR6] ;  /* 0x00000618040075b4 */ /* 0x0003e20008019000 */
[----:B------:R1:W-:Y:S01]  /*e160*/  UTMALDG.4D [UR16], [UR4], desc[UR6] ;  /* 0x00000610040075b4 */ /* 0x0003e20008019000 */
[----:B------:R1:W-:Y:S02]  /*e170*/  UTMALDG.4D [UR32], [UR4], desc[UR6] ;  /* 0x00000620040075b4 */ /* 0x0003e40008019000 */
[----:B-1----:R-:W-:Y:S01]  /*e180*/  NOP ;  /* 0x0000000000007918 */ /* 0x002fe20000000000 */
.L_x_44:
[----:B------:R-:W-:Y:S05]  /*e190*/  WARPSYNC.ALL ;  /* 0x0000000000007948 */ /* 0x000fea0003800000 */
[----:B------:R-:W-:Y:S01]  /*e1a0*/  UIADD3 UR4, UR38, 0x14400, URZ ;  /* 0x0001440026047890 */ /* 0x000fe2000fffe03f */
[----:B------:R-:W-:Y:S03]  /*e1b0*/  BAR.SYNC.DEFER_BLOCKING 0x8, 0x180 ;  /* 0x0206000000007b1d */ /* 0x000fe60000010000 */
        /* <DEDUP_REMOVED lines=9> */
[----:B------:R-:W1:Y:S01]  /*e250*/  LDC.64 R2, c[0x4][R2] ;  /* 0x0100000002027b82 */ /* 0x000e620000000a00 */
[----:B------:R-:W-:Y:S01]  /*e260*/  IMAD.U32 R5, RZ, RZ, UR7 ;  /* 0x00000007ff057e24 */ /* 0x000fe2000f8e00ff */
[----:B------:R-:W-:Y:S01]  /*e270*/  MOV R12, 0x1 ;  /* 0x00000001000c7802 */ /* 0x000fe20000000f00 */
[----:B------:R-:W-:Y:S02]  /*e280*/  IMAD.U32 R6, RZ, RZ, UR8 ;  /* 0x00000008ff067e24 */ /* 0x000fe4000f8e00ff */
[----:B------:R-:W-:-:S02]  /*e290*/  IMAD.U32 R10, RZ, RZ, UR4 ;  /* 0x00000004ff0a7e24 */ /* 0x000fc4000f8e00ff */
[----:B------:R-:W-:Y:S02]  /*e2a0*/  IMAD.U32 R11, RZ, RZ, UR5 ;  /* 0x00000005ff0b7e24 */ /* 0x000fe4000f8e00ff */
[----:B------:R-:W-:Y:S02]  /*e2b0*/  IMAD.MOV.U32 R8, RZ, RZ, 0x70 ;  /* 0x00000070ff087424 */ /* 0x000fe400078e00ff */
[----:B------:R-:W-:-:S07]  /*e2c0*/  IMAD.MOV.U32 R13, RZ, RZ, RZ ;  /* 0x000000ffff0d7224 */ /* 0x000fce00078e00ff */
[----:B------:R-:W-:-:S07]  /*e2d0*/  LEPC R20, `(.L_x_49) ;  /* 0x000000001014794e */ /* 0x000fce0000000000 */
[----:B01----:R-:W-:Y:S05]  /*e2e0*/  CALL.ABS.NOINC R2 ;  /* 0x0000000002007343 */ /* 0x003fea0003c00000 */
.L_x_49:
[----:B------:R-:W1:Y:S01]  /*e2f0*/  S2R R4, SR_CTAID.Z ;  /* 0x0000000000047919 */ /* 0x000e620000002700 */
[----:B------:R-:W2:Y:S01]  /*e300*/  LDC R20, c[0x0][0x448] ;  /* 0x00011200ff147b82 */ /* 0x000ea20000000800 */
[----:B------:R-:W-:Y:S01]  /*e310*/  USHF.R.S32.HI UR4, URZ, 0x1f, UR36 ;  /* 0x0000001f3f047899 */ /* 0x000fe20008011424 */
[----:B------:R-:W3:Y:S01]  /*e320*/  S2R R12, SR_TID.X ;  /* 0x00000000000c7919 */ /* 0x000ee20000002100 */
[----:B------:R-:W-:Y:S02]  /*e330*/  ULDC.64 UR8, c[0x0][0x2d8] ;  /* 0x0000b60000087ab9 */ /* 0x000fe40000000a00 */
[----:B------:R-:W-:Y:S01]  /*e340*/  UIMAD UR6, UR4, UR8, URZ ;  /* 0x00000008040672a4 */ /* 0x000fe2000f8e023f */
[----:B------:R-:W4:Y:S02]  /*e350*/  S2R R11, SR_CTAID.X ;  /* 0x00000000000b7919 */ /* 0x000f240000002500 */
[----:B------:R-:W0:Y:S01]  /*e360*/  LDC.64 R2, c[0x0][0x2e0] ;  /* 0x0000b800ff027b82 */ /* 0x000e220000000a00 */
[----:B------:R-:W-:-:S02]  /*e370*/  UIMAD.WIDE.U32 UR4, UR36, UR8, URZ ;  /* 0x00000008240472a5 */ /* 0x000fc4000f8e003f */
[----:B------:R-:W-:-:S04]  /*e380*/  UIMAD UR6, UR36, UR9, UR6 ;  /* 0x00000009240672a4 */ /* 0x000fc8000f8e0206 */
[----:B------:R-:W-:Y:S01]  /*e390*/  UIADD3 UR5, UR5, UR6, URZ ;  /* 0x0000000605057290 */ /* 0x000fe2000fffe03f */
[----:B--2---:R-:W-:Y:S02]  /*e3a0*/  ISETP.NE.AND P0, PT, R20, 0x1, PT ;  /* 0x000000011400780c */ /* 0x004fe40003f05270 */
[----:B-1----:R-:W-:Y:S02]  /*e3b0*/  SHF.R.S32.HI R5, RZ, 0x1f, R4 ;  /* 0x0000001fff057819 */ /* 0x002fe40000011404 */
[----:B---3--:R-:W-:-:S03]  /*e3c0*/  LOP3.LUT R9, R12, 0x7f, RZ, 0xc0, !PT ;  /* 0x0000007f0c097812 */ /* 0x008fc600078ec0ff */
[----:B0-----:R-:W-:-:S06]  /*e3d0*/  IMAD R0, R5, R2, RZ ;  /* 0x0000000205007224 */ /* 0x001fcc00078e02ff */
[----:B------:R-:W0:Y:S01]  /*e3e0*/  @P0 LDC R6, c[0x0][0x44c] ;  /* 0x00011300ff060b82 */ /* 0x000e220000000800 */
[----:B------:R-:W-:Y:S01]  /*e3f0*/  SHF.R.U32.HI R8, RZ, 0x3, R9 ;  /* 0x00000003ff087819 */ /* 0x000fe20000011609 */
[C---:B------:R-:W-:Y:S02]  /*e400*/  IMAD R5, R4.reuse, R3, R0 ;  /* 0x0000000304057224 */ /* 0x040fe400078e0200 */
[----:B------:R-:W-:Y:S01]  /*e410*/  IMAD.WIDE.U32 R2, R4, R2, UR4 ;  /* 0x0000000404027e25 */ /* 0x000fe2000f8e0002 */
[----:B------:R-:W-:-:S03]  /*e420*/  ULDC.64 UR4, c[0x0][0x2d0] ;  /* 0x0000b40000047ab9 */ /* 0x000fc60000000a00 */
[----:B------:R-:W1:Y:S01]  /*e430*/  @P0 LDC R0, c[0x0][0x450] ;  /* 0x00011400ff000b82 */ /* 0x000e620000000800 */
[----:B------:R-:W-:Y:S02]  /*e440*/  IMAD.IADD R3, R3, 0x1, R5 ;  /* 0x0000000103037824 */ /* 0x000fe400078e0205 */
[----:B------:R-:W-:Y:S02]  /*e450*/  IMAD.SHL.U32 R5, R12, 0x10, RZ ;  /* 0x000000100c057824 */ /* 0x000fe400078e00ff */
[----:B------:R-:W-:-:S03]  /*e460*/  IMAD.SHL.U32 R9, R9, 0x8, RZ ;  /* 0x0000000809097824 */ /* 0x000fc600078e00ff */
[----:B------:R-:W-:-:S04]  /*e470*/  LOP3.LUT R5, R8, 0x70, R5, 0xf8, !PT ;  /* 0x0000007008057812 */ /* 0x000fc800078ef805 */
[----:B----4-:R-:W-:-:S05]  /*e480*/  LEA R5, R11, R5, 0x7 ;  /* 0x000000050b057211 */ /* 0x010fca00078e38ff */
[----:B0-----:R-:W-:-:S04]  /*e490*/  @P0 IMAD.HI.U32 R6, R5, R6, RZ ;  /* 0x0000000605060227 */ /* 0x001fc800078e00ff */
[----:B------:R-:W-:Y:S01]  /*e4a0*/  IMAD.MOV.U32 R4, RZ, RZ, R5 ;  /* 0x000000ffff047224 */ /* 0x000fe200078e0005 */
[----:B-1----:R-:W-:-:S05]  /*e4b0*/  @P0 SHF.R.U32.HI R4, RZ, R0, R6 ;  /* 0x00000000ff040219 */ /* 0x002fca0000011606 */
[----:B------:R-:W-:Y:S02]  /*e4c0*/  IMAD.MOV R0, RZ, RZ, -R4 ;  /* 0x000000ffff007224 */ /* 0x000fe400078e0a04 */
[----:B------:R-:W-:-:S04]  /*e4d0*/  IMAD.WIDE.U32 R2, R4, UR4, R2 ;  /* 0x0000000404027c25 */ /* 0x000fc8000f8e0002 */
[----:B------:R-:W-:Y:S01]  /*e4e0*/  IMAD R0, R20, R0, R5 ;  /* 0x0000000014007224 */ /* 0x000fe200078e0205 */
[----:B------:R-:W-:-:S05]  /*e4f0*/  SHF.R.S32.HI R5, RZ, 0x1f, R4 ;  /* 0x0000001fff057819 */ /* 0x000fca0000011404 */
[----:B------:R-:W-:-:S04]  /*e500*/  IMAD R5, R5, UR4, RZ ;  /* 0x0000000405057c24 */ /* 0x000fc8000f8e02ff */
[----:B------:R-:W-:Y:S01]  /*e510*/  IMAD R5, R4, UR5, R5 ;  /* 0x0000000504057c24 */ /* 0x000fe2000f8e0205 */
[----:B------:R-:W-:Y:S01]  /*e520*/  SHF.R.S32.HI R4, RZ, 0x1f, R0 ;  /* 0x0000001fff047819 */ /* 0x000fe20000011400 */
[----:B------:R-:W-:Y:S02]  /*e530*/  ULDC.64 UR4, c[0x0][0x2c8] ;  /* 0x0000b20000047ab9 */ /* 0x000fe40000000a00 */
[----:B------:R-:W-:Y:S02]  /*e540*/  IMAD.IADD R3, R3, 0x1, R5 ;  /* 0x0000000103037824 */ /* 0x000fe400078e0205 */
[----:B------:R-:W-:Y:S02]  /*e550*/  IMAD R5, R4, UR4, RZ ;  /* 0x0000000404057c24 */ /* 0x000fe4000f8e02ff */
[----:B------:R-:W-:-:S04]  /*e560*/  IMAD.WIDE.U32 R2, R0, UR4, R2 ;  /* 0x0000000400027c25 */ /* 0x000fc8000f8e0002 */
[----:B------:R-:W-:Y:S01]  /*e570*/  IMAD R4, R0, UR5, R5 ;  /* 0x0000000500047c24 */ /* 0x000fe2000f8e0205 */
[----:B------:R-:W-:Y:S01]  /*e580*/  ULDC.64 UR4, c[0x0][0x280] ;  /* 0x0000a00000047ab9 */ /* 0x000fe20000000a00 */
[----:B------:R-:W-:Y:S01]  /*e590*/  IMAD.SHL.U32 R0, R12, 0x8, RZ ;  /* 0x000000080c007824 */ /* 0x000fe200078e00ff */
[----:B------:R-:W-:Y:S01]  /*e5a0*/  LEA R7, P0, R2, UR4, 0x1 ;  /* 0x0000000402077c11 */ /* 0x000fe2000f8008ff */
[----:B------:R-:W-:Y:S01]  /*e5b0*/  ULDC UR4, c[0x0][0x2b8] ;  /* 0x0000ae0000047ab9 */ /* 0x000fe20000000800 */
[----:B------:R-:W-:Y:S02]  /*e5c0*/  IADD3 R3, R3, R4, RZ ;  /* 0x0000000403037210 */ /* 0x000fe40007ffe0ff */
[----:B------:R-:W-:Y:S02]  /*e5d0*/  LOP3.LUT R10, R0, 0x38, RZ, 0xc0, !PT ;  /* 0x00000038000a7812 */ /* 0x000fe400078ec0ff */
[----:B------:R-:W-:Y:S02]  /*e5e0*/  LEA.HI.X R6, R2, UR5, R3, 0x1, P0 ;  /* 0x0000000502067c11 */ /* 0x000fe400080f0c03 */
[----:B------:R-:W-:-:S02]  /*e5f0*/  LOP3.LUT R2, R10, 0x40, RZ, 0xfc, !PT ;  /* 0x000000400a027812 */ /* 0x000fc400078efcff */
[----:B------:R-:W-:Y:S02]  /*e600*/  LOP3.LUT R3, R0, 0x1c0, RZ, 0xc0, !PT ;  /* 0x000001c000037812 */ /* 0x000fe400078ec0ff */
[----:B------:R-:W-:Y:S02]  /*e610*/  ISETP.GE.AND P0, PT, R2, UR4, PT ;  /* 0x0000000402007c0c */ /* 0x000fe4000bf06270 */
[----:B------:R-:W-:Y:S02]  /*e620*/  LOP3.LUT R2, R10, 0x80, RZ, 0xfc, !PT ;  /* 0x000000800a027812 */ /* 0x000fe400078efcff */
[----:B------:R-:W-:Y:S02]  /*e630*/  LOP3.LUT R3, R3, 0x38, R0, 0xf8, !PT ;  /* 0x0000003803037812 */ /* 0x000fe400078ef800 */
[----:B------:R-:W-:Y:S02]  /*e640*/  ISETP.GE.AND P1, PT, R2, UR4, PT ;  /* 0x0000000402007c0c */ /* 0x000fe4000bf26270 */
[----:B------:R-:W-:-:S02]  /*e650*/  LOP3.LUT R2, R10, 0xc0, RZ, 0xfc, !PT ;  /* 0x000000c00a027812 */ /* 0x000fc400078efcff */
[----:B------:R-:W-:Y:S02]  /*e660*/  ISETP.GE.AND P3, PT, R10, UR4, PT ;  /* 0x000000040a007c0c */ /* 0x000fe4000bf66270 */
[----:B------:R-:W-:Y:S01]  /*e670*/  ISETP.GE.AND P2, PT, R2, UR4, PT ;  /* 0x0000000402007c0c */ /* 0x000fe2000bf46270 */
[----:B------:R-:W-:Y:S01]  /*e680*/  UMOV UR4, 0xffffffff ;  /* 0xffffffff00047882 */ /* 0x000fe20000000000 */
[----:B------:R-:W-:-:S04]  /*e690*/  LOP3.LUT R0, R3, 0x38, R12, 0x78, !PT ;  /* 0x0000003803007812 */ /* 0x000fc800078e780c */
[----:B------:R-:W-:Y:S01]  /*e6a0*/  LOP3.LUT R9, R0, 0x200, R9, 0xf8, !PT ;  /* 0x0000020000097812 */ /* 0x000fe200078ef809 */
[----:B------:R-:W-:Y:S06]  /*e6b0*/  BRA.DIV UR4, `(.L_x_50) ;  /* 0x0000003604a87947 */ /* 0x000fec000b800000 */
[----:B------:R-:W0:Y:S01]  /*e6c0*/  S2R R2, SR_CTAID.X ;  /* 0x0000000000027919 */ /* 0x000e220000002500 */
[----:B------:R-:W-:Y:S01]  /*e6d0*/  ULDC UR4, c[0x0][0x288] ;  /* 0x0000a20000047ab9 */ /* 0x000fe20000000800 */
[----:B------:R-:W-:Y:S01]  /*e6e0*/  ULDC.64 UR6, c[0x0][0x208] ;  /* 0x0000820000067ab9 */ /* 0x000fe20000000a00 */
[----:B------:R-:W-:Y:S01]  /*e6f0*/  IMAD R0, R20, UR4, RZ ;  /* 0x0000000414007c24 */ /* 0x000fe2000f8e02ff */
[----:B------:R-:W-:Y:S04]  /*e700*/  SHFL.IDX PT, R3, R7, RZ, 0x181f ;  /* 0x00181fff07037589 */ /* 0x000fe800000e0000 */
[----:B------:R-:W-:Y:S04]  /*e710*/  SHFL.IDX PT, R4, R7, 0x1, 0x181f ;  /* 0x00381f0007047f89 */ /* 0x000fe800000e0000 */
[----:B------:R-:W-:Y:S01]  /*e720*/  SHFL.IDX PT, R14, R7, 0x7, 0x181f ;  /* 0x00f81f00070e7f89 */ /* 0x000fe200000e0000 */
[----:B0-----:R-:W-:-:S03]  /*e730*/  IMAD R8, R2, 0x80, R8 ;  /* 0x0000008002087824 */ /* 0x001fc600078e0208 */
[----:B------:R-:W0:Y:S02]  /*e740*/  SHFL.IDX PT, R2, R6, RZ, 0x181f ;  /* 0x00181fff06027589 */ /* 0x000e2400000e0000 */
[C---:B------:R-:W-:Y:S02]  /*e750*/  ISETP.GE.AND P4, PT, R8.reuse, R0, PT ;  /* 0x000000000800720c */ /* 0x040fe40003f86270 */
[----:B------:R-:W-:-:S11]  /*e760*/  IADD3 R5, R8, 0x10, RZ ;  /* 0x0000001008057810 */ /* 0x000fd60007ffe0ff */
[----:B------:R-:W-:Y:S02]  /*e770*/  @!P4 LEA R21, R9, UR38, 0x1 ;  /* 0x000000260915cc11 */ /* 0x000fe4000f8e08ff */
[----:B0-----:R-:W-:-:S04]  /*e780*/  LOP3.LUT R3, R3, R2, RZ, 0x3c, !PT ;  /* 0x0000000203037212 */ /* 0x001fc800078e3cff */
[----:B------:R-:W-:-:S04]  /*e790*/  LOP3.LUT R2, R3, R2, RZ, 0x3c, !PT ;  /* 0x0000000203027212 */ /* 0x000fc800078e3cff */
[----:B------:R-:W-:-:S03]  /*e7a0*/  LOP3.LUT R3, R3, R2, RZ, 0x3c, !PT ;  /* 0x0000000203037212 */ /* 0x000fc600078e3cff */
[----:B------:R-:W-:-:S05]  /*e7b0*/  @!P4 IMAD.WIDE.U32 R2, R10, 0x2, R2 ;  /* 0x000000020a02c825 */ /* 0x000fca00078e0002 */
[----:B------:R-:W-:Y:S04]  /*e7c0*/  @!P4 LDGSTS.E.BYPASS.LTC128B.128 [R21+0x14400], desc[UR6][R2.64], !P3 ;  /* 0x144000000215cfae */ /* 0x000fe8000d901d46 */
[----:B------:R-:W-:Y:S04]  /*e7d0*/  @!P4 LDGSTS.E.BYPASS.LTC128B.128 [R21+0x18400], desc[UR6][R2.64+0x80], !P0 ;  /* 0x184000800215cfae */ /* 0x000fe8000c101d46 */
[----:B------:R-:W-:Y:S04]  /*e7e0*/  @!P4 LDGSTS.E.BYPASS.LTC128B.128 [R21+0x1c400], desc[UR6][R2.64+0x100], !P1 ;  /* 0x1c4001000215cfae */ /* 0x000fe8000c901d46 */
[----:B------:R0:W-:Y:S01]  /*e7f0*/  @!P4 LDGSTS.E.BYPASS.LTC128B.128 [R21+0x20400], desc[UR6][R2.64+0x180], !P2 ;  /* 0x204001800215cfae */ /* 0x0001e2000d101d46 */
[----:B------:R-:W-:-:S03]  /*e800*/  ISETP.GE.AND P4, PT, R5, R0, PT ;  /* 0x000000000500720c */ /* 0x000fc60003f86270 */
[----:B------:R-:W1:Y:S01]  /*e810*/  SHFL.IDX PT, R5, R6, 0x1, 0x181f ;  /* 0x00381f0006057f89 */ /* 0x000e6200000e0000 */
[----:B0-----:R-:W-:-:S03]  /*e820*/  VIADD R3, R8, 0x20 ;  /* 0x0000002008037836 */ /* 0x001fc60000000000 */
[----:B------:R-:W-:Y:S06]  /*e830*/  SHFL.IDX PT, R2, R7, 0x2, 0x181f ;  /* 0x00581f0007027f89 */ /* 0x000fec00000e0000 */
[----:B------:R-:W-:Y:S01]  /*e840*/  @!P4 LEA R20, R9, UR38, 0x1 ;  /* 0x000000260914cc11 */ /* 0x000fe2000f8e08ff */
[----:B-1----:R-:W-:-:S05]  /*e850*/  @!P4 IMAD.WIDE.U32 R4, R10, 0x2, R4 ;  /* 0x000000020a04c825 */ /* 0x002fca00078e0004 */
        /* <DEDUP_REMOVED lines=26> */
[----:B0-----:R-:W-:-:S03]  /*ea00*/  IADD3 R5, R8, 0x50, RZ ;  /* 0x0000005008057810 */ /* 0x001fc60007ffe0ff */
        /* <DEDUP_REMOVED lines=18> */
[----:B------:R-:W1:Y:S04]  /*eb30*/  SHFL.IDX PT, R3, R6, 0x6, 0x181f ;  /* 0x00d81f0006037f89 */ /* 0x000e6800000e0000 */
[----:B0-----:R0:W2:Y:S06]  /*eb40*/  SHFL.IDX PT, R4, R6, 0x7, 0x181f ;  /* 0x00f81f0006047f89 */ /* 0x0010ac00000e0000 */
[----:B------:R-:W-:Y:S01]  /*eb50*/  @!P4 LEA R21, R9, UR38, 0x1 ;  /* 0x000000260915cc11 */ /* 0x000fe2000f8e08ff */
[----:B-1----:R-:W-:-:S05]  /*eb60*/  @!P4 IMAD.WIDE.U32 R2, R10, 0x2, R2 ;  /* 0x000000020a02c825 */ /* 0x002fca00078e0002 */
[----:B------:R0:W-:Y:S04]  /*eb70*/  @!P4 LDGSTS.E.BYPASS.LTC128B.128 [R21+0x17400], desc[UR6][R2.64], !P3 ;  /* 0x174000000215cfae */ /* 0x0001e8000d901d46 */
[----:B------:R0:W-:Y:S04]  /*eb80*/  @!P4 LDGSTS.E.BYPASS.LTC128B.128 [R21+0x1b400], desc[UR6][R2.64+0x80], !P0 ;  /* 0x1b4000800215cfae */ /* 0x0001e8000c101d46 */
[----:B------:R0:W-:Y:S04]  /*eb90*/  @!P4 LDGSTS.E.BYPASS.LTC128B.128 [R21+0x1f400], desc[UR6][R2.64+0x100], !P1 ;  /* 0x1f4001000215cfae */ /* 0x0001e8000c901d46 */
[----:B--2---:R0:W-:Y:S02]  /*eba0*/  @!P4 LDGSTS.E.BYPASS.LTC128B.128 [R21+0x23400], desc[UR6][R2.64+0x180], !P2 ;  /* 0x234001800215cfae */ /* 0x0041e4000d101d46 */
.L_x_155:
[----:B0-----:R-:W-:Y:S01]  /*ebb0*/  VIADD R3, R8, 0x70 ;  /* 0x0000007008037836 */ /* 0x001fe20000000000 */
[----:B------:R-:W-:Y:S01]  /*ebc0*/  BSSY B0, `(.L_x_51) ;  /* 0x000000f000007945 */ /* 0x000fe20003800000 */
[----:B------:R-:W-:-:S03]  /*ebd0*/  IMAD.MOV.U32 R2, RZ, RZ, R14 ;  /* 0x000000ffff027224 */ /* 0x000fc600078e000e */
[----:B------:R-:W-:Y:S02]  /*ebe0*/  ISETP.GE.AND P4, PT, R3, R0, PT ;  /* 0x000000000300720c */ /* 0x000fe40003f86270 */
[----:B------:R-:W-:-:S11]  /*ebf0*/  MOV R3, R4 ;  /* 0x0000000400037202 */ /* 0x000fd60000000f00 */
[----:B------:R-:W-:Y:S05]  /*ec00*/  @P4 BRA `(.L_x_52) ;  /* 0x0000000000284947 */ /* 0x000fea0003800000 */
[----:B------:R-:W-:Y:S01]  /*ec10*/  IMAD.WIDE.U32 R10, R10, 0x2, R2 ;  /* 0x000000020a0a7825 */ /* 0x000fe200078e0002 */
[----:B------:R-:W-:Y:S01]  /*ec20*/  LEA R9, R9, UR38, 0x1 ;  /* 0x0000002609097c11 */ /* 0x000fe2000f8e08ff */
[----:B------:R-:W-:-:S04]  /*ec30*/  ULDC.64 UR4, c[0x0][0x208] ;  /* 0x0000820000047ab9 */ /* 0x000fc80000000a00 */
[----:B------:R-:W-:Y:S01]  /*ec40*/  @!PT LDS RZ, [RZ] ;  /* 0x00000000fffff984 */ /* 0x000fe20000000800 */
[----:B------:R-:W-:Y:S01]  /*ec50*/  @!PT LDS RZ, [RZ] ;  /* 0x00000000fffff984 */ /* 0x000fe20000000800 */
[----:B------:R-:W-:Y:S01]  /*ec60*/  @!PT LDS RZ, [RZ] ;  /* 0x00000000fffff984 */ /* 0x000fe20000000800 */
[----:B------:R0:W-:Y:S04]  /*ec70*/  LDGSTS.E.BYPASS.LTC128B.128 [R9+0x17c00], desc[UR4][R10.64], !P3 ;  /* 0x17c000000a097fae */ /* 0x0001e8000d901d44 */
[----:B------:R0:W-:Y:S04]  /*ec80*/  LDGSTS.E.BYPASS.LTC128B.128 [R9+0x1bc00], desc[UR4][R10.64+0x80], !P0 ;  /* 0x1bc000800a097fae */ /* 0x0001e8000c101d44 */
[----:B------:R0:W-:Y:S04]  /*ec90*/  LDGSTS.E.BYPASS.LTC128B.128 [R9+0x1fc00], desc[UR4][R10.64+0x100], !P1 ;  /* 0x1fc001000a097fae */ /* 0x0001e8000c901d44 */
[----:B------:R0:W-:Y:S02]  /*eca0*/  LDGSTS.E.BYPASS.LTC128B.128 [R9+0x23c00], desc[UR4][R10.64+0x180], !P2 ;  /* 0x23c001800a097fae */ /* 0x0001e4000d101d44 */
.L_x_52:
[----:B------:R-:W-:Y:S05]  /*ecb0*/  BSYNC B0 ;  /* 0x0000000000007941 */ /* 0x000fea0003800000 */
.L_x_51:
[----:B------:R-:W-:Y:S01]  /*ecc0*/  NOP ;  /* 0x0000000000007918 */ /* 0x000fe20000000000 */
[----:B------:R-:W-:Y:S01]  /*ecd0*/  SYNCS.ARRIVE.TRANS64.RED.A0T1 RZ, [UR38+0x38800], RZ ;  /* 0x038800ffffff79a7 */ /* 0x000fe20008200426 */
[----:B------:R-:W-:Y:S01]  /*ece0*/  IMAD.MOV.U32 R2, RZ, RZ, 0x1 ;  /* 0x00000001ff027424 */ /* 0x000fe200078e00ff */
[----:B------:R-:W-:Y:S04]  /*ecf0*/  ARRIVES.LDGSTSBAR.64.TRANSCNT [UR38+0x38800] ;  /* 0x03880000ff0079b0 */ /* 0x000fe80008000aa6 */
[----:B------:R-:W-:Y:S01]  /*ed00*/  SHF.L.U32 R2, R2, 0x1f, RZ ;  /* 0x0000001f02027819 */ /* 0x000fe200000006ff */
[----:B------:R-:W-:Y:S01]  /*ed10*/  NOP ;  /* 0x0000000000007918 */ /* 0x000fe20000000000 */
[----:B------:R-:W2:Y:S01]  /*ed20*/  LDL.LU R4, [R1+0x10] ;  /* 0x0000100001047983 */ /* 0x000ea20000300800 */
[----:B------:R-:W-:Y:S03]  /*ed30*/  SYNCS.ARRIVE.TRANS64.A1T0 RZ, [UR38+0x38800], RZ ;  /* 0x038800ffffff79a7 */ /* 0x000fe60008100026 */
[----:B------:R-:W3:Y:S01]  /*ed40*/  LDL R3, [R1+0x8] ;  /* 0x0000080001037983 */ /* 0x000ee20000100800 */
[----:B------:R-:W1:Y:S01]  /*ed50*/  SYNCS.PHASECHK.TRANS64.TRYWAIT P0, [UR38+0x38820], R2 ;  /* 0x03882002ff0075a7 */ /* 0x000e620008000166 */
[----:B--2---:R-:W-:-:S05]  /*ed60*/  VIADD R0, R4, 0xfffffffe ;  /* 0xfffffffe04007836 */ /* 0x004fca0000000000 */
[----:B---3--:R-:W-:Y:S01]  /*ed70*/  ISETP.GE.AND P1, PT, R0, R3, PT ;  /* 0x000000030000720c */ /* 0x008fe20003f26270 */
[----:B-1----:R-:W-:-:S12]  /*ed80*/  @!P0 BRA `(.L_x_53) ;  /* 0x0000003800c08947 */ /* 0x002fd80003800000 */
.L_x_156:
[----:B0-----:R-:W-:Y:S01]  /*ed90*/  IMAD.MOV.U32 R9, RZ, RZ, 0x1 ;  /* 0x00000001ff097424 */ /* 0x001fe200078e00ff */
[----:B------:R-:W-:Y:S01]  /*eda0*/  MOV R8, RZ ;  /* 0x000000ff00087202 */ /* 0x000fe20000000f00 */
[----:B------:R-:W-:Y:S06]  /*edb0*/  @!P1 BRA `(.L_x_54) ;  /* 0x0000002000e49947 */ /* 0x000fec0003800000 */
[----:B------:R-:W2:Y:S04]  /*edc0*/  LDL.LU R4, [R1+0xc] ;  /* 0x00000c0001047983 */ /* 0x000ea80000300800 */
[----:B-1----:R-:W3:Y:S01]  /*edd0*/  LDL.LU R3, [R1+0x8] ;  /* 0x0000080001037983 */ /* 0x002ee20000300800 */
[----:B------:R-:W-:Y:S01]  /*ede0*/  UIADD3 UR4, UR40, 0x1, URZ ;  /* 0x0000000128047890 */ /* 0x000fe2000fffe03f */
[----:B------:R-:W-:Y:S01]  /*edf0*/  MOV R9, 0x1 ;  /* 0x0000000100097802 */ /* 0x000fe20000000f00 */
[----:B------:R-:W0:Y:S02]  /*ee00*/  S2R R6, SR_TID.X ;  /* 0x0000000000067919 */ /* 0x000e240000002100 */
[----:B0-----:R-:W-:Y:S02]  /*ee10*/  LOP3.LUT R10, R6, 0x1f, RZ, 0xc0, !PT ;  /* 0x0000001f060a7812 */ /* 0x001fe400078ec0ff */
[----:B--2---:R-:W-:Y:S01]  /*ee20*/  IMAD R2, R4, UR4, RZ ;  /* 0x0000000404027c24 */ /* 0x004fe2000f8e02ff */
[----:B---3--:R-:W-:-:S04]  /*ee30*/  LOP3.LUT R3, RZ, R3, RZ, 0x33, !PT ;  /* 0x00000003ff037212 */ /* 0x008fc800078e33ff */
[----:B------:R-:W-:-:S05]  /*ee40*/  VIMNMX R2, R2, UR39, PT ;  /* 0x0000002702027c48 */ /* 0x000fca000bfe0100 */
[----:B------:R-:W-:-:S05]  /*ee50*/  IMAD.MOV R4, RZ, RZ, -R2 ;  /* 0x000000ffff047224 */ /* 0x000fca00078e0a02 */
[----:B------:R-:W-:Y:S02]  /*ee60*/  VIADDMNMX R5, R4, 0x1, R3, !PT ;  /* 0x0000000104057846 */ /* 0x000fe40007800103 */
[----:B------:R-:W-:-:S03]  /*ee70*/  LOP3.LUT R3, RZ, R2, RZ, 0x33, !PT ;  /* 0x00000002ff037212 */ /* 0x000fc600078e33ff */
[----:B------:R-:W-:Y:S02]  /*ee80*/  VIADD R4, R5, 0xfffffffe ;  /* 0xfffffffe05047836 */ /* 0x000fe40000000000 */
[----:B------:R-:W-:-:S03]  /*ee90*/  IMAD.IADD R5, R2, 0x1, R5 ;  /* 0x0000000102057824 */ /* 0x000fc600078e0205 */
[----:B------:R-:W-:Y:S01]  /*eea0*/  ISETP.NE.AND P0, PT, R4, R3, PT ;  /* 0x000000030400720c */ /* 0x000fe20003f05270 */
[----:B------:R-:W-:Y:S01]  /*eeb0*/  IMAD.MOV.U32 R4, RZ, RZ, R16 ;  /* 0x000000ffff047224 */ /* 0x000fe200078e0010 */
[----:B------:R-:W-:-:S11]  /*eec0*/  LOP3.LUT R12, R5, 0x1, RZ, 0xc0, !PT ;  /* 0x00000001050c7812 */ /* 0x000fd600078ec0ff */
[----:B------:R-:W-:Y:S05]  /*eed0*/  @!P0 BRA `(.L_x_55) ;  /* 0x0000001400c88947 */ /* 0x000fea0003800000 */
[----:B------:R-:W-:Y:S01]  /*eee0*/  BSSY B0, `(.L_x_55) ;  /* 0x0000171000007945 */ /* 0x000fe20003800000 */
[----:B------:R-:W-:Y:S01]  /*eef0*/  IMAD.IADD R6, R5, 0x1, -R12 ;  /* 0x0000000105067824 */ /* 0x000fe200078e0a0c */
[----:B------:R-:W-:Y:S01]  /*ef00*/  MOV R4, R16 ;  /* 0x0000001000047202 */ /* 0x000fe20000000f00 */
[----:B------:R-:W-:-:S07]  /*ef10*/  IMAD.MOV.U32 R7, RZ, RZ, 0x1 ;  /* 0x00000001ff077424 */ /* 0x000fce00078e00ff */
.L_x_94:
[----:B------:R-:W2:Y:S01]  /*ef20*/  LDL R2, [R1] ;  /* 0x0000000001027983 */ /* 0x000ea20000100800 */
[----:B------:R-:W-:Y:S01]  /*ef30*/  VIADD R6, R6, 0xfffffffe ;  /* 0xfffffffe06067836 */ /* 0x000fe20000000000 */
[----:B------:R-:W-:Y:S04]  /*ef40*/  BSSY B1, `(.L_x_56) ;  /* 0x00000b3000017945 */ /* 0x000fe80003800000 */
[----:B------:R-:W-:Y:S02]  /*ef50*/  ISETP.NE.AND P2, PT, R6, RZ, PT ;  /* 0x000000ff0600720c */ /* 0x000fe40003f45270 */
[----:B--2---:R-:W-:-:S13]  /*ef60*/  ISETP.NE.AND P0, PT, R2, RZ, PT ;  /* 0x000000ff0200720c */ /* 0x004fda0003f05270 */
[----:B------:R-:W-:Y:S05]  /*ef70*/  @!P0 BRA `(.L_x_57) ;  /* 0x0000000800bc8947 */ /* 0x000fea0003800000 */
[----:B------:R-:W2:Y:S01]  /*ef80*/  LDL R2, [R1+0x4] ;  /* 0x0000040001027983 */ /* 0x000ea20000100800 */
[----:B------:R-:W-:Y:S01]  /*ef90*/  IMAD.MOV.U32 R9, RZ, RZ, R0 ;  /* 0x000000ffff097224 */ /* 0x000fe200078e0000 */
[----:B--2---:R-:W-:-:S13]  /*efa0*/  ISETP.NE.AND P0, PT, R2, RZ, PT ;  /* 0x000000ff0200720c */ /* 0x004fda0003f05270 */
[----:B------:R-:W-:Y:S05]  /*efb0*/  @!P0 BRA `(.L_x_58) ;  /* 0x00000000004c8947 */ /* 0x000fea0003800000 */
[----:B------:R-:W0:Y:S01]  /*efc0*/  LDC R9, c[0x0][0x43c] ;  /* 0x00010f00ff097b82 */ /* 0x000e220000000800 */
[----:B------:R-:W-:Y:S01]  /*efd0*/  ULDC.64 UR4, c[0x0][0x428] ;  /* 0x00010a0000047ab9 */ /* 0x000fe20000000a00 */
[----:B------:R-:W-:Y:S01]  /*efe0*/  ULDC.64 UR6, c[0x0][0x208] ;  /* 0x0000820000067ab9 */ /* 0x000fe20000000a00 */
[----:B------:R-:W-:Y:S01]  /*eff0*/  IMAD R5, R19, UR4, RZ ;  /* 0x0000000413057c24 */ /* 0x000fe2000f8e02ff */
[----:B0-----:R-:W-:-:S13]  /*f000*/  ISETP.NE.AND P0, PT, R9, 0x1, PT ;  /* 0x000000010900780c */ /* 0x001fda0003f05270 */
[----:B------:R-:W0:Y:S02]  /*f010*/  @P0 LDC.64 R2, c[0x0][0x440] ;  /* 0x00011000ff020b82 */ /* 0x000e240000000a00 */
[----:B0-----:R-:W-:-:S04]  /*f020*/  @P0 IMAD.HI.U32 R4, R0, R2, RZ ;  /* 0x0000000200040227 */ /* 0x001fc800078e00ff */
[----:B------:R-:W-:Y:S01]  /*f030*/  IMAD.MOV.U32 R2, RZ, RZ, R0 ;  /* 0x000000ffff027224 */ /* 0x000fe200078e0000 */
[----:B------:R-:W-:Y:S01]  /*f040*/  @P0 SHF.R.U32.HI R2, RZ, R3, R4 ;  /* 0x00000003ff020219 */ /* 0x000fe20000011604 */
[----:B------:R-:W-:-:S03]  /*f050*/  IMAD R4, R18, UR5, R5 ;  /* 0x0000000512047c24 */ /* 0x000fc6000f8e0205 */
[----:B------:R-:W-:-:S05]  /*f060*/  IADD3 R3, -R2, RZ, RZ ;  /* 0x000000ff02037210 */ /* 0x000fca0007ffe1ff */
[----:B------:R-:W-:Y:S01]  /*f070*/  IMAD R9, R9, R3, R0 ;  /* 0x0000000309097224 */ /* 0x000fe200078e0200 */
[----:B------:R-:W-:-:S03]  /*f080*/  SHF.R.S32.HI R3, RZ, 0x1f, R2 ;  /* 0x0000001fff037819 */ /* 0x000fc60000011402 */
[----:B------:R-:W-:Y:S01]  /*f090*/  IMAD.WIDE.U32 R2, R18, UR4, R2 ;  /* 0x0000000412027c25 */ /* 0x000fe2000f8e0002 */
[----:B------:R-:W-:-:S03]  /*f0a0*/  ULDC.64 UR4, c[0x0][0x418] ;  /* 0x0001060000047ab9 */ /* 0x000fc60000000a00 */
[----:B------:R-:W-:Y:S01]  /*f0b0*/  IMAD.IADD R3, R4, 0x1, R3 ;  /* 0x0000000104037824 */ /* 0x000fe200078e0203 */
[----:B------:R-:W-:-:S04]  /*f0c0*/  LEA R4, P0, R2, UR4, 0x2 ;  /* 0x0000000402047c11 */ /* 0x000fc8000f8010ff */
[----:B------:R-:W-:-:S05]  /*f0d0*/  LEA.HI.X R5, R2, UR5, R3, 0x2, P0 ;  /* 0x0000000502057c11 */ /* 0x000fca00080f1403 */
[----:B------:R0:W5:Y:S04]  /*f0e0*/  LDG.E R4, desc[UR6][R4.64] ;  /* 0x0000000604047981 */ /* 0x000168000c1e1900 */
.L_x_58:
[----:B------:R-:W1:Y:S01]  /*f0f0*/  S2R R2, SR_TID.X ;  /* 0x0000000000027919 */ /* 0x000e620000002100 */
[----:B------:R-:W-:Y:S01]  /*f100*/  BSSY B2, `(.L_x_59) ;  /* 0x0000006000027945 */ /* 0x000fe20003800000 */
[----:B-1----:R-:W-:Y:S02]  /*f110*/  LOP3.LUT R3, R2, 0x7f, RZ, 0xc0, !PT ;  /* 0x0000007f02037812 */ /* 0x002fe400078ec0ff */
[----:B------:R-:W-:Y:S02]  /*f120*/  SHF.L.U32 R2, R7, 0x1f, RZ ;  /* 0x0000001f07027819 */ /* 0x000fe400000006ff */
[----:B------:R-:W-:Y:S02]  /*f130*/  ISETP.NE.AND P1, PT, R3, RZ, PT ;  /* 0x000000ff0300720c */ /* 0x000fe40003f25270 */
[----:B------:R-:W1:Y:S02]  /*f140*/  SYNCS.PHASECHK.TRANS64.TRYWAIT P0, [UR38+0x38848], R2 ;  /* 0x03884802ff0075a7 */ /* 0x000e640008000166 */
[----:B-1----:R-:W-:Y:S09]  /*f150*/  @!P0 BRA `(.L_x_60) ;  /* 0x0000003400e48947 */ /* 0x002ff20003800000 */
.L_x_157:
[----:B------:R-:W-:Y:S05]  /*f160*/  BSYNC B2 ;  /* 0x0000000000027941 */ /* 0x000fea0003800000 */
.L_x_59:
[----:B------:R-:W-:Y:S04]  /*f170*/  BSSY B2, `(.L_x_61) ;  /* 0x0000007000027945 */ /* 0x000fe80003800000 */
[----:B------:R-:W-:Y:S05]  /*f180*/  @P1 BRA `(.L_x_62) ;  /* 0x0000000000141947 */ /* 0x000fea0003800000 */
[----:B------:R-:W-:Y:S01]  /*f190*/  ISETP.NE.AND P0, PT, R10, RZ, PT ;  /* 0x000000ff0a00720c */ /* 0x000fe20003f05270 */
[----:B-1----:R-:W-:-:S04]  /*f1a0*/  IMAD.MOV.U32 R3, RZ, RZ, 0xa000 ;  /* 0x0000a000ff037424 */ /* 0x002fc800078e00ff */
[----:B------:R2:W-:Y:S08]  /*f1b0*/  SYNCS.ARRIVE.TRANS64 RZ, [UR38+0x38838], R3 ;  /* 0x03883803ffff79a7 */ /* 0x0005f00008000026 */
[----:B--2---:R-:W-:Y:S05]  /*f1c0*/  @!P0 BRA `(.L_x_62) ;  /* 0x0000000000048947 */ /* 0x004fea0003800000 */
[----:B------:R-:W-:Y:S01]  /*f1d0*/  BPT.TRAP 0x1 ;  /* 0x000000040000795c */ /* 0x000fe20000300000 */
.L_x_62:
[----:B------:R-:W-:Y:S05]  /*f1e0*/  BSYNC B2 ;  /* 0x0000000000027941 */ /* 0x000fea0003800000 */
.L_x_61:
[----:B------:R-:W-:Y:S01]  /*f1f0*/  IMAD.MOV.U32 R14, RZ, RZ, RZ ;  /* 0x000000ffff0e7224 */ /* 0x000fe200078e00ff */
[----:B------:R-:W-:Y:S01]  /*f200*/  ULDC.64 UR4, c[0x0][0x198] ;  /* 0x0000660000047ab9 */ /* 0x000fe20000000a00 */
[----:B------:R-:W-:Y:S01]  /*f210*/  PLOP3.LUT P0, PT, PT, PT, PT, 0x80, 0x0 ;  /* 0x000000000000781c */ /* 0x000fe20003f0f070 */
[----:B------:R-:W-:Y:S01]  /*f220*/  UIADD3 UR4, UP0, UR4, 0x370, URZ ;  /* 0x0000037004047890 */ /* 0x000fe2000ff1e03f */
[----:B-1----:R-:W-:Y:S01]  /*f230*/  IMAD R3, R9, 0x50, RZ ;  /* 0x0000005009037824 */ /* 0x002fe200078e02ff */
[----:B------:R-:W-:Y:S01]  /*f240*/  R2UR UR34, R14 ;  /* 0x000000000e2272ca */ /* 0x000fe200000e0000 */
[----:B------:R-:W-:Y:S02]  /*f250*/  UIADD3 UR32, UR38, 0x2e400, URZ ;  /* 0x0002e40026207890 */ /* 0x000fe4000fffe03f */
[----:B------:R-:W-:Y:S02]  /*f260*/  UIADD3 UR33, UR38, 0x38838, URZ ;  /* 0x0003883826217890 */ /* 0x000fe4000fffe03f */
[----:B------:R-:W-:Y:S01]  /*f270*/  UIADD3.X UR5, URZ, UR5, URZ, UP0, !UPT ;  /* 0x000000053f057290 */ /* 0x000fe200087fe43f */
[----:B------:R-:W-:Y:S01]  /*f280*/  UMOV UR6, 0x0 ;  /* 0x0000000000067882 */ /* 0x000fe20000000000 */
[----:B------:R-:W-:-:S10]  /*f290*/  UMOV UR7, 0x14f00000 ;  /* 0x14f0000000077882 */ /* 0x000fd40000000000 */
.L_x_63:
[----:B------:R-:W-:-:S13]  /*f2a0*/  @P0 ELECT P3, URZ, PT ;  /* 0x00000000003f082f */ /* 0x000fda0003860000 */
[----:B-----5:R-:W-:Y:S02]  /*f2b0*/  @P3 R2UR UR37, R4 ;  /* 0x00000000042532ca */ /* 0x020fe400000e0000 */
[----:B------:R-:W-:Y:S02]  /*f2c0*/  @P3 R2UR UR35, R3 ;  /* 0x00000000032332ca */ /* 0x000fe400000e0000 */
[----:B------:R-:W-:Y:S02]  /*f2d0*/  @P3 PLOP3.LUT P0, PT, P3, PT, PT, 0x8, 0x0 ;  /* 0x000000000000381c */ /* 0x000fe40001f0e170 */
[----:B------:R-:W-:-:S09]  /*f2e0*/  PLOP3.LUT P3, PT, PT, PT, PT, 0x8, 0x0 ;  /* 0x000000000000781c */ /* 0x000fd20003f6e170 */
[----:B------:R1:W-:Y:S02]  /*f2f0*/  UTMALDG.4D [UR32], [UR4], desc[UR6] ;  /* 0x00000620040075b4 */ /* 0x0003e40008019000 */
[----:B-1----:R-:W-:Y:S05]  /*f300*/  @P0 BRA.U.ANY `(.L_x_63) ;  /* 0xfffffffd00e40947 */ /* 0x002fea000393ffff */
[----:B0-----:R-:W-:Y:S01]  /*f310*/  MOV R5, 0x40 ;  /* 0x0000004000057802 */ /* 0x001fe20000000f00 */
[----:B------:R-:W-:Y:S01]  /*f320*/  UIADD3 UR8, UR38, 0x30c00, URZ ;  /* 0x00030c0026087890 */ /* 0x000fe2000fffe03f */
[----:B------:R-:W-:Y:S01]  /*f330*/  PLOP3.LUT P0, PT, PT, PT, PT, 0x80, 0x0 ;  /* 0x000000000000781c */ /* 0x000fe20003f0f070 */
[----:B------:R-:W-:Y:S01]  /*f340*/  UMOV UR6, 0x0 ;  /* 0x0000000000067882 */ /* 0x000fe20000000000 */
[----:B------:R-:W-:Y:S01]  /*f350*/  R2UR UR10, R5 ;  /* 0x00000000050a72ca */ /* 0x000fe200000e0000 */
[----:B------:R-:W-:-:S14]  /*f360*/  UMOV UR7, 0x14f00000 ;  /* 0x14f0000000077882 */ /* 0x000fdc0000000000 */
.L_x_64:
[----:B------:R-:W-:-:S13]  /*f370*/  @P0 ELECT P3, URZ, PT ;  /* 0x00000000003f082f */ /* 0x000fda0003860000 */
[----:B------:R-:W-:Y:S01]  /*f380*/  @P3 R2UR UR13, R4 ;  /* 0x00000000040d32ca */ /* 0x000fe200000e0000 */
[----:B------:R-:W-:Y:S01]  /*f390*/  UMOV UR9, UR33 ;  /* 0x0000002100097c82 */ /* 0x000fe20008000000 */
[----:B------:R-:W-:Y:S01]  /*f3a0*/  @P3 R2UR UR11, R3 ;  /* 0x00000000030b32ca */ /* 0x000fe200000e0000 */
[----:B------:R-:W-:Y:S01]  /*f3b0*/  UMOV UR12, UR36 ;  /* 0x00000024000c7c82 */ /* 0x000fe20008000000 */
[----:B------:R-:W-:Y:S02]  /*f3c0*/  @P3 PLOP3.LUT P0, PT, P3, PT, PT, 0x8, 0x0 ;  /* 0x000000000000381c */ /* 0x000fe40001f0e170 */
[----:B------:R-:W-:-:S09]  /*f3d0*/  PLOP3.LUT P3, PT, PT, PT, PT, 0x8, 0x0 ;  /* 0x000000000000781c */ /* 0x000fd20003f6e170 */
[----:B------:R0:W-:Y:S02]  /*f3e0*/  UTMALDG.4D [UR8], [UR4], desc[UR6] ;  /* 0x00000608040075b4 */ /* 0x0001e40008019000 */
[----:B0-----:R-:W-:Y:S05]  /*f3f0*/  @P0 BRA.U.ANY `(.L_x_64) ;  /* 0xfffffffd00dc0947 */ /* 0x001fea000393ffff */
[----:B------:R-:W-:Y:S01]  /*f400*/  IMAD.MOV.U32 R11, RZ, RZ, 0x80 ;  /* 0x00000080ff0b7424 */ /* 0x000fe200078e00ff */
[----:B------:R-:W-:Y:S01]  /*f410*/  PLOP3.LUT P0, PT, PT, PT, PT, 0x80, 0x0 ;  /* 0x000000000000781c */ /* 0x000fe20003f0f070 */
[----:B------:R-:W-:Y:S01]  /*f420*/  UIADD3 UR8, UR38, 0x33400, URZ ;  /* 0x0003340026087890 */ /* 0x000fe2000fffe03f */
[----:B------:R-:W-:Y:S02]  /*f430*/  UMOV UR6, 0x0 ;  /* 0x0000000000067882 */ /* 0x000fe40000000000 */
[----:B------:R-:W-:Y:S01]  /*f440*/  R2UR UR10, R11 ;  /* 0x000000000b0a72ca */ /* 0x000fe200000e0000 */
[----:B------:R-:W-:-:S14]  /*f450*/  UMOV UR7, 0x14f00000 ;  /* 0x14f0000000077882 */ /* 0x000fdc0000000000 */
.L_x_65:
        /* <DEDUP_REMOVED lines=15> */
.L_x_66:
        /* <DEDUP_REMOVED lines=9> */
[----:B------:R-:W0:Y:S01]  /*f5e0*/  SYNCS.PHASECHK.TRANS64.TRYWAIT P0, [UR38+0x38860], R2 ;  /* 0x03886002ff0075a7 */ /* 0x000e220008000166 */
[----:B------:R-:W-:Y:S04]  /*f5f0*/  BSSY B2, `(.L_x_67) ;  /* 0x0000002000027945 */ /* 0x000fe80003800000 */
[----:B0-----:R-:W-:Y:S05]  /*f600*/  @!P0 BRA `(.L_x_68) ;  /* 0x0000003000d08947 */ /* 0x001fea0003800000 */
.L_x_158:
[----:B------:R-:W-:Y:S05]  /*f610*/  BSYNC B2 ;  /* 0x0000000000027941 */ /* 0x000fea0003800000 */
.L_x_67:
[----:B------:R-:W-:Y:S01]  /*f620*/  BSSY B2, `(.L_x_69) ;  /* 0x0000009000027945 */ /* 0x000fe20003800000 */
[----:B0-----:R-:W-:Y:S01]  /*f630*/  IMAD.MOV.U32 R2, RZ, RZ, 0x0 ;  /* 0x00000000ff027424 */ /* 0x001fe200078e00ff */
[----:B------:R-:W-:Y:S02]  /*f640*/  MOV R3, 0x14f00000 ;  /* 0x14f0000000037802 */ /* 0x000fe40000000f00 */
[----:B------:R-:W-:Y:S05]  /*f650*/  @P1 BRA `(.L_x_70) ;  /* 0x0000000000141947 */ /* 0x000fea0003800000 */
[----:B------:R-:W-:Y:S01]  /*f660*/  ISETP.NE.AND P0, PT, R10, RZ, PT ;  /* 0x000000ff0a00720c */ /* 0x000fe20003f05270 */
[----:B------:R-:W-:-:S04]  /*f670*/  IMAD.MOV.U32 R15, RZ, RZ, 0xa000 ;  /* 0x0000a000ff0f7424 */ /* 0x000fc800078e00ff */
[----:B------:R0:W-:Y:S08]  /*f680*/  SYNCS.ARRIVE.TRANS64 RZ, [UR38+0x38850], R15 ;  /* 0x0388500fffff79a7 */ /* 0x0001f00008000026 */
[----:B0-----:R-:W-:Y:S05]  /*f690*/  @!P0 BRA `(.L_x_70) ;  /* 0x0000000000048947 */ /* 0x001fea0003800000 */
[----:B------:R-:W-:Y:S01]  /*f6a0*/  BPT.TRAP 0x1 ;  /* 0x000000040000795c */ /* 0x000fe20000300000 */
.L_x_70:
[----:B------:R-:W-:Y:S05]  /*f6b0*/  BSYNC B2 ;  /* 0x0000000000027941 */ /* 0x000fea0003800000 */
.L_x_69:
[----:B------:R-:W-:Y:S01]  /*f6c0*/  R2UR UR6, R2 ;  /* 0x00000000020672ca */ /* 0x000fe200000e0000 */
[----:B------:R-:W-:Y:S01]  /*f6d0*/  ULDC.64 UR4, c[0x0][0x198] ;  /* 0x0000660000047ab9 */ /* 0x000fe20000000a00 */
[----:B------:R-:W-:Y:S01]  /*f6e0*/  R2UR UR7, R3 ;  /* 0x00000000030772ca */ /* 0x000fe200000e0000 */
[----:B------:R-:W-:Y:S01]  /*f6f0*/  UIADD3 UR4, UP0, UR4, 0x470, URZ ;  /* 0x0000047004047890 */ /* 0x000fe2000ff1e03f */
[----:B------:R-:W-:Y:S01]  /*f700*/  R2UR UR10, R14 ;  /* 0x000000000e0a72ca */ /* 0x000fe200000e0000 */
[----:B------:R-:W-:Y:S01]  /*f710*/  IMAD R14, R17, 0x50, RZ ;  /* 0x00000050110e7824 */ /* 0x000fe200078e02ff */
[----:B------:R-:W-:Y:S01]  /*f720*/  PLOP3.LUT P0, PT, PT, PT, PT, 0x80, 0x0 ;  /* 0x000000000000781c */ /* 0x000fe20003f0f070 */
[----:B------:R-:W-:Y:S02]  /*f730*/  UIADD3 UR8, UR38, 0x400, URZ ;  /* 0x0000040026087890 */ /* 0x000fe4000fffe03f */
[----:B------:R-:W-:Y:S02]  /*f740*/  UIADD3 UR9, UR38, 0x38850, URZ ;  /* 0x0003885026097890 */ /* 0x000fe4000fffe03f */
[----:B------:R-:W-:-:S12]  /*f750*/  UIADD3.X UR5, URZ, UR5, URZ, UP0, !UPT ;  /* 0x000000053f057290 */ /* 0x000fd800087fe43f */
.L_x_71:
[----:B------:R-:W-:-:S13]  /*f760*/  @P0 ELECT P1, URZ, PT ;  /* 0x00000000003f082f */ /* 0x000fda0003820000 */
[----:B------:R-:W-:Y:S01]  /*f770*/  @P1 R2UR UR13, R16 ;  /* 0x00000000100d12ca */ /* 0x000fe200000e0000 */
[----:B------:R-:W-:Y:S01]  /*f780*/  UMOV UR12, UR36 ;  /* 0x00000024000c7c82 */ /* 0x000fe20008000000 */
[----:B------:R-:W-:Y:S02]  /*f790*/  @P1 R2UR UR11, R14 ;  /* 0x000000000e0b12ca */ /* 0x000fe400000e0000 */
[----:B------:R-:W-:Y:S02]  /*f7a0*/  @P1 PLOP3.LUT P0, PT, P1, PT, PT, 0x8, 0x0 ;  /* 0x000000000000181c */ /* 0x000fe40000f0e170 */
[----:B------:R-:W-:-:S09]  /*f7b0*/  PLOP3.LUT P1, PT, PT, PT, PT, 0x8, 0x0 ;  /* 0x000000000000781c */ /* 0x000fd20003f2e170 */
[----:B------:R0:W-:Y:S02]  /*f7c0*/  UTMALDG.4D [UR8], [UR4], desc[UR6] ;  /* 0x00000608040075b4 */ /* 0x0001e40008019000 */
[----:B0-----:R-:W-:Y:S05]  /*f7d0*/  @P0 BRA.U.ANY `(.L_x_71) ;  /* 0xfffffffd00e00947 */ /* 0x001fea000393ffff */
[----:B------:R-:W-:Y:S01]  /*f7e0*/  R2UR UR10, R5 ;  /* 0x00000000050a72ca */ /* 0x000fe200000e0000 */
[----:B------:R-:W-:Y:S01]  /*f7f0*/  UIADD3 UR8, UR38, 0x2c00, URZ ;  /* 0x00002c0026087890 */ /* 0x000fe2000fffe03f */
[----:B------:R-:W-:Y:S02]  /*f800*/  R2UR UR6, R2 ;  /* 0x00000000020672ca */ /* 0x000fe400000e0000 */
[----:B------:R-:W-:Y:S02]  /*f810*/  R2UR UR7, R3 ;  /* 0x00000000030772ca */ /* 0x000fe400000e0000 */
[----:B------:R-:W-:-:S13]  /*f820*/  PLOP3.LUT P0, PT, PT, PT, PT, 0x80, 0x0 ;  /* 0x000000000000781c */ /* 0x000fda0003f0f070 */
.L_x_72:
        /* <DEDUP_REMOVED lines=13> */
.L_x_73:
        /* <DEDUP_REMOVED lines=13> */
.L_x_74:
        /* <DEDUP_REMOVED lines=8> */
[----:B------:R-:W-:Y:S02]  /*fa50*/  IMAD.MOV.U32 R17, RZ, RZ, R9 ;  /* 0x000000ffff117224 */ /* 0x000fe400078e0009 */
[----:B------:R-:W-:-:S07]  /*fa60*/  IMAD.MOV.U32 R16, RZ, RZ, R4 ;  /* 0x000000ffff107224 */ /* 0x000fce00078e0004 */
.L_x_57:
[----:B------:R-:W-:Y:S05]  /*fa70*/  BSYNC B1 ;  /* 0x0000000000017941 */ /* 0x000fea0003800000 */
.L_x_56:
[----:B------:R-:W2:Y:S01]  /*fa80*/  LDL R2, [R1] ;  /* 0x0000000001027983 */ /* 0x000ea20000100800 */
[----:B------:R-:W-:Y:S01]  /*fa90*/  BSSY B1, `(.L_x_75) ;  /* 0x00000b2000017945 */ /* 0x000fe20003800000 */
[----:B------:R-:W-:Y:S02]  /*faa0*/  LOP3.LUT R9, R7, 0x1, RZ, 0x3c, !PT ;  /* 0x0000000107097812 */ /* 0x000fe400078e3cff */
[----:B--2---:R-:W-:-:S13]  /*fab0*/  ISETP.NE.AND P0, PT, R2, RZ, PT ;  /* 0x000000ff0200720c */ /* 0x004fda0003f05270 */
[----:B------:R-:W-:Y:S05]  /*fac0*/  @!P0 BRA `(.L_x_76) ;  /* 0x0000000800b88947 */ /* 0x000fea0003800000 */
[----:B------:R-:W2:Y:S01]  /*fad0*/  LDL R2, [R1+0x4] ;  /* 0x0000040001027983 */ /* 0x000ea20000100800 */
[----:B------:R-:W-:Y:S02]  /*fae0*/  IADD3 R11, R0, -0x1, RZ ;  /* 0xffffffff000b7810 */ /* 0x000fe40007ffe0ff */
[----:B--2---:R-:W-:-:S13]  /*faf0*/  ISETP.NE.AND P0, PT, R2, RZ, PT ;  /* 0x000000ff0200720c */ /* 0x004fda0003f05270 */
[----:B------:R-:W-:Y:S05]  /*fb00*/  @!P0 BRA `(.L_x_77) ;  /* 0x00000000004c8947 */ /* 0x000fea0003800000 */
[----:B------:R-:W0:Y:S01]  /*fb10*/  LDC R4, c[0x0][0x43c] ;  /* 0x00010f00ff047b82 */ /* 0x000e220000000800 */
[----:B------:R-:W-:Y:S01]  /*fb20*/  ULDC.64 UR4, c[0x0][0x428] ;  /* 0x00010a0000047ab9 */ /* 0x000fe20000000a00 */
[----:B------:R-:W-:Y:S01]  /*fb30*/  ULDC.64 UR6, c[0x0][0x208] ;  /* 0x0000820000067ab9 */ /* 0x000fe20000000a00 */
[----:B0-----:R-:W-:-:S13]  /*fb40*/  ISETP.NE.AND P0, PT, R4, 0x1, PT ;  /* 0x000000010400780c */ /* 0x001fda0003f05270 */
[----:B------:R-:W0:Y:S02]  /*fb50*/  @P0 LDC.64 R2, c[0x0][0x440] ;  /* 0x00011000ff020b82 */ /* 0x000e240000000a00 */
[----:B0-----:R-:W-:-:S04]  /*fb60*/  @P0 IMAD.HI.U32 R5, R11, R2, RZ ;  /* 0x000000020b050227 */ /* 0x001fc800078e00ff */
[----:B------:R-:W-:Y:S01]  /*fb70*/  IMAD.MOV.U32 R2, RZ, RZ, R11 ;  /* 0x000000ffff027224 */ /* 0x000fe200078e000b */
[----:B------:R-:W-:-:S05]  /*fb80*/  @P0 SHF.R.U32.HI R2, RZ, R3, R5 ;  /* 0x00000003ff020219 */ /* 0x000fca0000011605 */
[----:B------:R-:W-:-:S04]  /*fb90*/  IMAD.MOV R3, RZ, RZ, -R2 ;  /* 0x000000ffff037224 */ /* 0x000fc800078e0a02 */
[----:B------:R-:W-:Y:S01]  /*fba0*/  IMAD R11, R4, R3, R11 ;  /* 0x00000003040b7224 */ /* 0x000fe200078e020b */
[----:B------:R-:W-:Y:S01]  /*fbb0*/  SHF.R.S32.HI R3, RZ, 0x1f, R2 ;  /* 0x0000001fff037819 */ /* 0x000fe20000011402 */
[----:B------:R-:W-:-:S04]  /*fbc0*/  IMAD R4, R19, UR4, RZ ;  /* 0x0000000413047c24 */ /* 0x000fc8000f8e02ff */
[C---:B------:R-:W-:Y:S02]  /*fbd0*/  IMAD R4, R18.reuse, UR5, R4 ;  /* 0x0000000512047c24 */ /* 0x040fe4000f8e0204 */
[----:B------:R-:W-:Y:S01]  /*fbe0*/  IMAD.WIDE.U32 R2, R18, UR4, R2 ;  /* 0x0000000412027c25 */ /* 0x000fe2000f8e0002 */
[----:B------:R-:W-:-:S03]  /*fbf0*/  ULDC.64 UR4, c[0x0][0x418] ;  /* 0x0001060000047ab9 */ /* 0x000fc60000000a00 */
[----:B------:R-:W-:Y:S01]  /*fc00*/  IMAD.IADD R3, R4, 0x1, R3 ;  /* 0x0000000104037824 */ /* 0x000fe200078e0203 */
[----:B------:R-:W-:-:S04]  /*fc10*/  LEA R4, P0, R2, UR4, 0x2 ;  /* 0x0000000402047c11 */ /* 0x000fc8000f8010ff */
[----:B------:R-:W-:-:S05]  /*fc20*/  LEA.HI.X R5, R2, UR5, R3, 0x2, P0 ;  /* 0x0000000502057c11 */ /* 0x000fca00080f1403 */
[----:B------:R0:W5:Y:S04]  /*fc30*/  LDG.E R4, desc[UR6][R4.64] ;  /* 0x0000000604047981 */ /* 0x000168000c1e1900 */
.L_x_77:
[----:B------:R-:W1:Y:S01]  /*fc40*/  S2R R2, SR_TID.X ;  /* 0x0000000000027919 */ /* 0x000e620000002100 */
[----:B------:R-:W-:Y:S01]  /*fc50*/  BSSY B2, `(.L_x_78) ;  /* 0x0000006000027945 */ /* 0x000fe20003800000 */
[----:B-1----:R-:W-:Y:S02]  /*fc60*/  LOP3.LUT R3, R2, 0x7f, RZ, 0xc0, !PT ;  /* 0x0000007f02037812 */ /* 0x002fe400078ec0ff */
[----:B------:R-:W-:Y:S02]  /*fc70*/  SHF.L.U32 R2, R9, 0x1f, RZ ;  /* 0x0000001f09027819 */ /* 0x000fe400000006ff */
[----:B------:R-:W-:Y:S02]  /*fc80*/  ISETP.NE.AND P1, PT, R3, RZ, PT ;  /* 0x000000ff0300720c */ /* 0x000fe40003f25270 */
[----:B------:R-:W1:Y:S02]  /*fc90*/  SYNCS.PHASECHK.TRANS64.TRYWAIT P0, [UR38+0x38840], R2 ;  /* 0x03884002ff0075a7 */ /* 0x000e640008000166 */
[----:B-1----:R-:W-:Y:S09]  /*fca0*/  @!P0 BRA `(.L_x_79) ;  /* 0x0000002c00408947 */ /* 0x002ff20003800000 */
.L_x_159:
[----:B------:R-:W-:Y:S05]  /*fcb0*/  BSYNC B2 ;  /* 0x0000000000027941 */ /* 0x000fea0003800000 */
.L_x_78:
[----:B------:R-:W-:Y:S04]  /*fcc0*/  BSSY B2, `(.L_x_80) ;  /* 0x0000007000027945 */ /* 0x000fe80003800000 */
[----:B------:R-:W-:Y:S05]  /*fcd0*/  @P1 BRA `(.L_x_81) ;  /* 0x0000000000141947 */ /* 0x000fea0003800000 */
[----:B------:R-:W-:Y:S02]  /*fce0*/  ISETP.NE.AND P0, PT, R10, RZ, PT ;  /* 0x000000ff0a00720c */ /* 0x000fe40003f05270 */
[----:B-1----:R-:W-:-:S04]  /*fcf0*/  MOV R2, 0xa000 ;  /* 0x0000a00000027802 */ /* 0x002fc80000000f00 */
[----:B------:R2:W-:Y:S07]  /*fd00*/  SYNCS.ARRIVE.TRANS64 RZ, [UR38+0x38830], R2 ;  /* 0x03883002ffff79a7 */ /* 0x0005ee0008000026 */
[----:B------:R-:W-:Y:S05]  /*fd10*/  @!P0 BRA `(.L_x_81) ;  /* 0x0000000000048947 */ /* 0x000fea0003800000 */
[----:B------:R-:W-:Y:S01]  /*fd20*/  BPT.TRAP 0x1 ;  /* 0x000000040000795c */ /* 0x000fe20000300000 */
.L_x_81:
[----:B------:R-:W-:Y:S05]  /*fd30*/  BSYNC B2 ;  /* 0x0000000000027941 */ /* 0x000fea0003800000 */
.L_x_80:
[----:B------:R-:W-:Y:S01]  /*fd40*/  IMAD.MOV.U32 R15, RZ, RZ, RZ ;  /* 0x000000ffff0f7224 */ /* 0x000fe200078e00ff */
[----:B------:R-:W-:Y:S01]  /*fd50*/  ULDC.64 UR4, c[0x0][0x198] ;  /* 0x0000660000047ab9 */ /* 0x000fe20000000a00 */
[----:B------:R-:W-:Y:S01]  /*fd60*/  PLOP3.LUT P0, PT, PT, PT, PT, 0x80, 0x0 ;  /* 0x000000000000781c */ /* 0x000fe20003f0f070 */
[----:B------:R-:W-:Y:S01]  /*fd70*/  UIADD3 UR4, UP0, UR4, 0x370, URZ ;  /* 0x0000037004047890 */ /* 0x000fe2000ff1e03f */
[----:B-12---:R-:W-:Y:S01]  /*fd80*/  IMAD R2, R11, 0x50, RZ ;  /* 0x000000500b027824 */ /* 0x006fe200078e02ff */
[----:B------:R-:W-:Y:S01]  /*fd90*/  R2UR UR10, R15 ;  /* 0x000000000f0a72ca */ /* 0x000fe200000e0000 */
[----:B------:R-:W-:Y:S02]  /*fda0*/  UIADD3 UR8, UR38, 0x24400, URZ ;  /* 0x0002440026087890 */ /* 0x000fe4000fffe03f */
[----:B------:R-:W-:Y:S02]  /*fdb0*/  UIADD3 UR9, UR38, 0x38830, URZ ;  /* 0x0003883026097890 */ /* 0x000fe4000fffe03f */
[----:B------:R-:W-:Y:S01]  /*fdc0*/  UIADD3.X UR5, URZ, UR5, URZ, UP0, !UPT ;  /* 0x000000053f057290 */ /* 0x000fe200087fe43f */
[----:B------:R-:W-:Y:S01]  /*fdd0*/  UMOV UR6, 0x0 ;  /* 0x0000000000067882 */ /* 0x000fe20000000000 */
[----:B------:R-:W-:-:S10]  /*fde0*/  UMOV UR7, 0x14f00000 ;  /* 0x14f0000000077882 */ /* 0x000fd40000000000 */
.L_x_82:
[----:B------:R-:W-:-:S13]  /*fdf0*/  @P0 ELECT P3, URZ, PT ;  /* 0x00000000003f082f */ /* 0x000fda0003860000 */
[----:B-----5:R-:W-:Y:S01]  /*fe00*/  @P3 R2UR UR13, R4 ;  /* 0x00000000040d32ca */ /* 0x020fe200000e0000 */
[----:B------:R-:W-:Y:S01]  /*fe10*/  UMOV UR12, UR36 ;  /* 0x00000024000c7c82 */ /* 0x000fe20008000000 */
[----:B------:R-:W-:Y:S02]  /*fe20*/  @P3 R2UR UR11, R2 ;  /* 0x00000000020b32ca */ /* 0x000fe400000e0000 */
[----:B------:R-:W-:Y:S02]  /*fe30*/  @P3 PLOP3.LUT P0, PT, P3, PT, PT, 0x8, 0x0 ;  /* 0x000000000000381c */ /* 0x000fe40001f0e170 */
[----:B------:R-:W-:-:S09]  /*fe40*/  PLOP3.LUT P3, PT, PT, PT, PT, 0x8, 0x0 ;  /* 0x000000000000781c */ /* 0x000fd20003f6e170 */
[----:B------:R1:W-:Y:S02]  /*fe50*/  UTMALDG.4D [UR8], [UR4], desc[UR6] ;  /* 0x00000608040075b4 */ /* 0x0003e40008019000 */
[----:B-1----:R-:W-:Y:S05]  /*fe60*/  @P0 BRA.U.ANY `(.L_x_82) ;  /* 0xfffffffd00e00947 */ /* 0x002fea000393ffff */
[----:B------:R-:W-:Y:S01]  /*fe70*/  IMAD.MOV.U32 R14, RZ, RZ, 0x40 ;  /* 0x00000040ff0e7424 */ /* 0x000fe200078e00ff */
[----:B------:R-:W-:Y:S01]  /*fe80*/  PLOP3.LUT P0, PT, PT, PT, PT, 0x80, 0x0 ;  /* 0x000000000000781c */ /* 0x000fe20003f0f070 */
[----:B------:R-:W-:Y:S01]  /*fe90*/  UIADD3 UR8, UR38, 0x26c00, URZ ;  /* 0x00026c0026087890 */ /* 0x000fe2000fffe03f */
[----:B------:R-:W-:Y:S02]  /*fea0*/  UMOV UR6, 0x0 ;  /* 0x0000000000067882 */ /* 0x000fe40000000000 */
[----:B------:R-:W-:Y:S01]  /*feb0*/  R2UR UR10, R14 ;  /* 0x000000000e0a72ca */ /* 0x000fe200000e0000 */
[----:B------:R-:W-:-:S14]  /*fec0*/  UMOV UR7, 0x14f00000 ;  /* 0x14f0000000077882 */ /* 0x000fdc0000000000 */
.L_x_83:
[----:B------:R-:W-:-:S13]  /*fed0*/  @P0 ELECT P3, URZ, PT ;  /* 0x00000000003f082f */ /* 0x000fda0003860000 */
[----:B------:R-:W-:Y:S01]  /*fee0*/  @P3 R2UR UR13, R4 ;  /* 0x00000000040d32ca */ /* 0x000fe200000e0000 */
[----:B------:R-:W-:Y:S01]  /*fef0*/  UMOV UR12, UR36 ;  /* 0x00000024000c7c82 */ /* 0x000fe20008000000 */
[----:B------:R-:W-:Y:S02]  /*ff00*/  @P3 R2UR UR11, R2 ;  /* 0x00000000020b32ca */ /* 0x000fe400000e0000 */
[----:B------:R-:W-:Y:S02]  /*ff10*/  @P3 PLOP3.LUT P0, PT, P3, PT, PT, 0x8, 0x0 ;  /* 0x000000000000381c */ /* 0x000fe40001f0e170 */
[----:B------:R-:W-:-:S09]  /*ff20*/  PLOP3.LUT P3, PT, PT, PT, PT, 0x8, 0x0 ;  /* 0x000000000000781c */ /* 0x000fd20003f6e170 */
[----:B------:R1:W-:Y:S02]  /*ff30*/  UTMALDG.4D [UR8], [UR4], desc[UR6] ;  /* 0x00000608040075b4 */ /* 0x0003e40008019000 */
[----:B-1----:R-:W-:Y:S05]  /*ff40*/  @P0 BRA.U.ANY `(.L_x_83) ;  /* 0xfffffffd00e00947 */ /* 0x002fea000393ffff */
[----:B0-----:R-:W-:Y:S01]  /*ff50*/  IMAD.MOV.U32 R5, RZ, RZ, 0x80 ;  /* 0x00000080ff057424 */ /* 0x001fe200078e00ff */
[----:B------:R-:W-:Y:S01]  /*ff60*/  PLOP3.LUT P0, PT, PT, PT, PT, 0x80, 0x0 ;  /* 0x000000000000781c */ /* 0x000fe20003f0f070 */
[----:B------:R-:W-:Y:S01]  /*ff70*/  UIADD3 UR8, UR38, 0x29400, URZ ;  /* 0x0002940026087890 */ /* 0x000fe2000fffe03f */
[----:B------:R-:W-:Y:S02]  /*ff80*/  UMOV UR6, 0x0 ;  /* 0x0000000000067882 */ /* 0x000fe40000000000 */
[----:B------:R-:W-:Y:S01]  /*ff90*/  R2UR UR10, R5 ;  /* 0x00000000050a72ca */ /* 0x000fe200000e0000 */
[----:B------:R-:W-:-:S14]  /*ffa0*/  UMOV UR7, 0x14f00000 ;  /* 0x14f0000000077882 */ /* 0x000fdc0000000000 */
.L_x_84:
        /* <DEDUP_REMOVED lines=8> */
[----:B------:R-:W-:Y:S01]  /*10030*/  MOV R13, 0xc0 ;  /* 0x000000c0000d7802 */ /* 0x000fe20000000f00 */
[----:B------:R-:W-:Y:S01]  /*10040*/  UIADD3 UR8, UR38, 0x2bc00, URZ ;  /* 0x0002bc0026087890 */ /* 0x000fe2000fffe03f */
[----:B------:R-:W-:Y:S01]  /*10050*/  PLOP3.LUT P0, PT, PT, PT, PT, 0x80, 0x0 ;  /* 0x000000000000781c */ /* 0x000fe20003f0f070 */
[----:B------:R-:W-:Y:S01]  /*10060*/  UMOV UR6, 0x0 ;  /* 0x0000000000067882 */ /* 0x000fe20000000000 */
[----:B------:R-:W-:Y:S01]  /*10070*/  R2UR UR10, R13 ;  /* 0x000000000d0a72ca */ /* 0x000fe200000e0000 */
[----:B------:R-:W-:-:S14]  /*10080*/  UMOV UR7, 0x14f00000 ;  /* 0x14f0000000077882 */ /* 0x000fdc0000000000 */
.L_x_85:
        /* <DEDUP_REMOVED lines=8> */
[----:B------:R-:W-:Y:S01]  /*10110*/  SHF.L.U32 R2, R7, 0x1f, RZ ;  /* 0x0000001f07027819 */ /* 0x000fe200000006ff */
[----:B------:R-:W-:Y:S03]  /*10120*/  BSSY B2, `(.L_x_86) ;  /* 0x0000003000027945 */ /* 0x000fe60003800000 */
[----:B------:R-:W0:Y:S02]  /*10130*/  SYNCS.PHASECHK.TRANS64.TRYWAIT P0, [UR38+0x38868], R2 ;  /* 0x03886802ff0075a7 */ /* 0x000e240008000166 */
[----:B0-----:R-:W-:Y:S05]  /*10140*/  @!P0 BRA `(.L_x_87) ;  /* 0x0000002800308947 */ /* 0x001fea0003800000 */
.L_x_160:
[----:B------:R-:W-:Y:S05]  /*10150*/  BSYNC B2 ;  /* 0x0000000000027941 */ /* 0x000fea0003800000 */
.L_x_86:
[----:B------:R-:W-:Y:S01]  /*10160*/  BSSY B2, `(.L_x_88) ;  /* 0x0000009000027945 */ /* 0x000fe20003800000 */
[----:B0-----:R-:W-:Y:S02]  /*10170*/  IMAD.MOV.U32 R2, RZ, RZ, 0x0 ;  /* 0x00000000ff027424 */ /* 0x001fe400078e00ff */
[----:B------:R-:W-:Y:S01]  /*10180*/  IMAD.MOV.U32 R3, RZ, RZ, 0x14f00000 ;  /* 0x14f00000ff037424 */ /* 0x000fe200078e00ff */
[----:B------:R-:W-:Y:S06]  /*10190*/  @P1 BRA `(.L_x_89) ;  /* 0x0000000000141947 */ /* 0x000fec0003800000 */
[----:B------:R-:W-:Y:S01]  /*101a0*/  ISETP.NE.AND P0, PT, R10, RZ, PT ;  /* 0x000000ff0a00720c */ /* 0x000fe20003f05270 */
[----:B------:R-:W-:-:S04]  /*101b0*/  IMAD.MOV.U32 R7, RZ, RZ, 0xa000 ;  /* 0x0000a000ff077424 */ /* 0x000fc800078e00ff */
[----:B------:R0:W-:Y:S08]  /*101c0*/  SYNCS.ARRIVE.TRANS64 RZ, [UR38+0x38858], R7 ;  /* 0x03885807ffff79a7 */ /* 0x0001f00008000026 */
[----:B0-----:R-:W-:Y:S05]  /*101d0*/  @!P0 BRA `(.L_x_89) ;  /* 0x0000000000048947 */ /* 0x001fea0003800000 */
[----:B------:R-:W-:Y:S01]  /*101e0*/  BPT.TRAP 0x1 ;  /* 0x000000040000795c */ /* 0x000fe20000300000 */
.L_x_89:
[----:B------:R-:W-:Y:S05]  /*101f0*/  BSYNC B2 ;  /* 0x0000000000027941 */ /* 0x000fea0003800000 */
.L_x_88:
        /* <DEDUP_REMOVED lines=10> */
.L_x_90:
        /* <DEDUP_REMOVED lines=13> */
.L_x_91:
        /* <DEDUP_REMOVED lines=13> */
.L_x_92:
        /* <DEDUP_REMOVED lines=13> */
.L_x_93:
        /* <DEDUP_REMOVED lines=8> */
[----:B------:R-:W-:Y:S01]  /*10590*/  MOV R17, R11 ;  /* 0x0000000b00117202 */ /* 0x000fe20000000f00 */
[----:B------:R-:W-:-:S07]  /*105a0*/  IMAD.MOV.U32 R16, RZ, RZ, R4 ;  /* 0x000000ffff107224 */ /* 0x000fce00078e0004 */
.L_x_76:
[----:B------:R-:W-:Y:S05]  /*105b0*/  BSYNC B1 ;  /* 0x0000000000017941 */ /* 0x000fea0003800000 */
.L_x_75:
[----:B------:R-:W-:Y:S02]  /*105c0*/  VIADD R0, R0, 0xfffffffe ;  /* 0xfffffffe00007836 */ /* 0x000fe40000000000 */
[----:B------:R-:W-:Y:S01]  /*105d0*/  IMAD.MOV.U32 R7, RZ, RZ, R9 ;  /* 0x000000ffff077224 */ /* 0x000fe200078e0009 */
[----:B------:R-:W-:Y:S06]  /*105e0*/  @P2 BRA `(.L_x_94) ;  /* 0xffffffe8004c2947 */ /* 0x000fec000383ffff */
[----:B------:R-:W-:Y:S05]  /*105f0*/  BSYNC B0 ;  /* 0x0000000000007941 */ /* 0x000fea0003800000 */
.L_x_55:
[----:B------:R-:W-:Y:S01]  /*10600*/  ISETP.NE.AND P0, PT, R12, RZ, PT ;  /* 0x000000ff0c00720c */ /* 0x000fe20003f05270 */
[----:B------:R-:W-:-:S12]  /*10610*/  BSSY B0, `(.L_x_54) ;  /* 0x00000b3000007945 */ /* 0x000fd80003800000 */
[----:B------:R-:W-:Y:S05]  /*10620*/  @!P0 BRA `(.L_x_95) ;  /* 0x0000000800c48947 */ /* 0x000fea0003800000 */
[----:B------:R-:W2:Y:S01]  /*10630*/  LDL R2, [R1] ;  /* 0x0000000001027983 */ /* 0x000ea20000100800 */
[----:B------:R-:W-:Y:S02]  /*10640*/  MOV R8, 0x1 ;  /* 0x0000000100087802 */ /* 0x000fe40000000f00 */
[----:B--2---:R-:W-:-:S13]  /*10650*/  ISETP.NE.AND P1, PT, R2, RZ, PT ;  /* 0x000000ff0200720c */ /* 0x004fda0003f25270 */
[----:B------:R-:W-:Y:S05]  /*10660*/  @!P1 BRA `(.L_x_95) ;  /* 0x0000000800b49947 */ /* 0x000fea0003800000 */
[----:B------:R-:W2:Y:S02]  /*10670*/  LDL.LU R2, [R1+0x4] ;  /* 0x0000040001027983 */ /* 0x000ea40000300800 */
[----:B--2---:R-:W-:-:S13]  /*10680*/  ISETP.NE.AND P1, PT, R2, RZ, PT ;  /* 0x000000ff0200720c */ /* 0x004fda0003f25270 */
[----:B------:R-:W-:Y:S05]  /*10690*/  @!P1 BRA `(.L_x_96) ;  /* 0x0000000000509947 */ /* 0x000fea0003800000 */
[----:B------:R-:W0:Y:S01]  /*106a0*/  LDC R7, c[0x0][0x43c] ;  /* 0x00010f00ff077b82 */ /* 0x000e220000000800 */
[----:B------:R-:W-:Y:S01]  /*106b0*/  IMAD.MOV.U32 R6, RZ, RZ, R0 ;  /* 0x000000ffff067224 */ /* 0x000fe200078e0000 */
[----:B------:R-:W-:Y:S01]  /*106c0*/  ULDC.64 UR4, c[0x0][0x428] ;  /* 0x00010a0000047ab9 */ /* 0x000fe20000000a00 */
[----:B------:R-:W-:Y:S01]  /*106d0*/  ULDC.64 UR6, c[0x0][0x208] ;  /* 0x0000820000067ab9 */ /* 0x000fe20000000a00 */
[----:B------:R-:W-:-:S04]  /*106e0*/  IMAD R19, R19, UR4, RZ ;  /* 0x0000000413137c24 */ /* 0x000fc8000f8e02ff */
[----:B------:R-:W-:Y:S01]  /*106f0*/  IMAD R19, R18, UR5, R19 ;  /* 0x0000000512137c24 */ /* 0x000fe2000f8e0213 */
[----:B0-----:R-:W-:-:S13]  /*10700*/  ISETP.NE.AND P0, PT, R7, 0x1, PT ;  /* 0x000000010700780c */ /* 0x001fda0003f05270 */
[----:B------:R-:W0:Y:S02]  /*10710*/  @P0 LDC.64 R2, c[0x0][0x440] ;  /* 0x00011000ff020b82 */ /* 0x000e240000000a00 */
[----:B0-----:R-:W-:-:S05]  /*10720*/  @P0 IMAD.HI.U32 R2, R0, R2, RZ ;  /* 0x0000000200020227 */ /* 0x001fca00078e00ff */
[----:B------:R-:W-:-:S04]  /*10730*/  @P0 SHF.R.U32.HI R6, RZ, R3, R2 ;  /* 0x00000003ff060219 */ /* 0x000fc80000011602 */
[--C-:B------:R-:W-:Y:S01]  /*10740*/  SHF.R.S32.HI R3, RZ, 0x1f, R6.reuse ;  /* 0x0000001fff037819 */ /* 0x100fe20000011406 */
[----:B------:R-:W-:-:S04]  /*10750*/  IMAD.MOV.U32 R2, RZ, RZ, R6 ;  /* 0x000000ffff027224 */ /* 0x000fc800078e0006 */
[----:B------:R-:W-:Y:S01]  /*10760*/  IMAD.WIDE.U32 R2, R18, UR4, R2 ;  /* 0x0000000412027c25 */ /* 0x000fe2000f8e0002 */
[----:B------:R-:W-:-:S03]  /*10770*/  ULDC.64 UR4, c[0x0][0x418] ;  /* 0x0001060000047ab9 */ /* 0x000fc60000000a00 */
[----:B------:R-:W-:Y:S01]  /*10780*/  IMAD.IADD R3, R19, 0x1, R3 ;  /* 0x0000000113037824 */ /* 0x000fe200078e0203 */
[----:B------:R-:W-:-:S04]  /*10790*/  LEA R4, P0, R2, UR4, 0x2 ;  /* 0x0000000402047c11 */ /* 0x000fc8000f8010ff */
[----:B------:R-:W-:-:S05]  /*107a0*/  LEA.HI.X R5, R2, UR5, R3, 0x2, P0 ;  /* 0x0000000502057c11 */ /* 0x000fca00080f1403 */
[----:B------:R0:W5:Y:S01]  /*107b0*/  LDG.E R4, desc[UR6][R4.64] ;  /* 0x0000000604047981 */ /* 0x000162000c1e1900 */
[----:B------:R-:W-:-:S05]  /*107c0*/  IADD3 R2, -R6, RZ, RZ ;  /* 0x000000ff06027210 */ /* 0x000fca0007ffe1ff */
[----:B------:R-:W-:-:S07]  /*107d0*/  IMAD R0, R7, R2, R0 ;  /* 0x0000000207007224 */ /* 0x000fce00078e0200 */
.L_x_96:
[----:B------:R-:W1:Y:S01]  /*107e0*/  S2R R2, SR_TID.X ;  /* 0x0000000000027919 */ /* 0x000e620000002100 */
[----:B------:R-:W-:Y:S01]  /*107f0*/  BSSY B1, `(.L_x_97) ;  /* 0x0000006000017945 */ /* 0x000fe20003800000 */
[----:B-1----:R-:W-:Y:S02]  /*10800*/  LOP3.LUT R3, R2, 0x7f, RZ, 0xc0, !PT ;  /* 0x0000007f02037812 */ /* 0x002fe400078ec0ff */
[----:B------:R-:W-:Y:S02]  /*10810*/  SHF.L.U32 R2, R9, 0x1f, RZ ;  /* 0x0000001f09027819 */ /* 0x000fe400000006ff */
[----:B------:R-:W-:Y:S02]  /*10820*/  ISETP.NE.AND P1, PT, R3, RZ, PT ;  /* 0x000000ff0300720c */ /* 0x000fe40003f25270 */
[----:B------:R-:W1:Y:S02]  /*10830*/  SYNCS.PHASECHK.TRANS64.TRYWAIT P0, [UR38+0x38848], R2 ;  /* 0x03884802ff0075a7 */ /* 0x000e640008000166 */
[----:B-1----:R-:W-:Y:S09]  /*10840*/  @!P0 BRA `(.L_x_98) ;  /* 0x0000002000888947 */ /* 0x002ff20003800000 */
.L_x_161:
[----:B------:R-:W-:Y:S05]  /*10850*/  BSYNC B1 ;  /* 0x0000000000017941 */ /* 0x000fea0003800000 */
.L_x_97:
[----:B------:R-:W-:Y:S04]  /*10860*/  BSSY B1, `(.L_x_99) ;  /* 0x0000007000017945 */ /* 0x000fe80003800000 */
[----:B------:R-:W-:Y:S05]  /*10870*/  @P1 BRA `(.L_x_100) ;  /* 0x0000000000141947 */ /* 0x000fea0003800000 */
[----:B------:R-:W-:Y:S01]  /*10880*/  ISETP.NE.AND P0, PT, R10, RZ, PT ;  /* 0x000000ff0a00720c */ /* 0x000fe20003f05270 */
[----:B-1----:R-:W-:-:S04]  /*10890*/  IMAD.MOV.U32 R3, RZ, RZ, 0xa000 ;  /* 0x0000a000ff037424 */ /* 0x002fc800078e00ff */
[----:B------:R2:W-:Y:S08]  /*108a0*/  SYNCS.ARRIVE.TRANS64 RZ, [UR38+0x38838], R3 ;  /* 0x03883803ffff79a7 */ /* 0x0005f00008000026 */
[----:B--2---:R-:W-:Y:S05]  /*108b0*/  @!P0 BRA `(.L_x_100) ;  /* 0x0000000000048947 */ /* 0x004fea0003800000 */
[----:B------:R-:W-:Y:S01]  /*108c0*/  BPT.TRAP 0x1 ;  /* 0x000000040000795c */ /* 0x000fe20000300000 */
.L_x_100:
[----:B------:R-:W-:Y:S05]  /*108d0*/  BSYNC B1 ;  /* 0x0000000000017941 */ /* 0x000fea0003800000 */
.L_x_99:
[----:B0-----:R-:W-:Y:S01]  /*108e0*/  IMAD.MOV.U32 R5, RZ, RZ, RZ ;  /* 0x000000ffff057224 */ /* 0x001fe200078e00ff */
        /* <DEDUP_REMOVED lines=10> */
.L_x_101:
[----:B------:R-:W-:-:S13]  /*10990*/  @P0 ELECT P2, URZ, PT ;  /* 0x00000000003f082f */ /* 0x000fda0003840000 */
[----:B-----5:R-:W-:Y:S01]  /*109a0*/  @P2 R2UR UR13, R4 ;  /* 0x00000000040d22ca */ /* 0x020fe200000e0000 */
[----:B------:R-:W-:Y:S01]  /*109b0*/  UMOV UR12, UR36 ;  /* 0x00000024000c7c82 */ /* 0x000fe20008000000 */
[----:B------:R-:W-:Y:S02]  /*109c0*/  @P2 R2UR UR11, R3 ;  /* 0x00000000030b22ca */ /* 0x000fe400000e0000 */
        /* <DEDUP_REMOVED lines=10> */
.L_x_102:
        /* <DEDUP_REMOVED lines=14> */
.L_x_103:
        /* <DEDUP_REMOVED lines=14> */
.L_x_104:
        /* <DEDUP_REMOVED lines=8> */
[----:B------:R-:W0:Y:S01]  /*10cb0*/  SYNCS.PHASECHK.TRANS64.TRYWAIT P0, [UR38+0x38860], R2 ;  /* 0x03886002ff0075a7 */ /* 0x000e220008000166 */
[----:B------:R-:W-:Y:S04]  /*10cc0*/  BSSY B1, `(.L_x_105) ;  /* 0x0000002000017945 */ /* 0x000fe80003800000 */
[----:B0-----:R-:W-:Y:S05]  /*10cd0*/  @!P0 BRA `(.L_x_106) ;  /* 0x0000001c007c8947 */ /* 0x001fea0003800000 */
.L_x_162:
[----:B------:R-:W-:Y:S05]  /*10ce0*/  BSYNC B1 ;  /* 0x0000000000017941 */ /* 0x000fea0003800000 */
.L_x_105:
[----:B------:R-:W-:Y:S01]  /*10cf0*/  BSSY B1, `(.L_x_107) ;  /* 0x0000009000017945 */ /* 0x000fe20003800000 */
[----:B0-----:R-:W-:Y:S02]  /*10d00*/  IMAD.MOV.U32 R2, RZ, RZ, 0x0 ;  /* 0x00000000ff027424 */ /* 0x001fe400078e00ff */
[----:B------:R-:W-:Y:S01]  /*10d10*/  IMAD.MOV.U32 R3, RZ, RZ, 0x14f00000 ;  /* 0x14f00000ff037424 */ /* 0x000fe200078e00ff */
[----:B------:R-:W-:Y:S06]  /*10d20*/  @P1 BRA `(.L_x_108) ;  /* 0x0000000000141947 */ /* 0x000fec0003800000 */
[----:B------:R-:W-:Y:S02]  /*10d30*/  ISETP.NE.AND P0, PT, R10, RZ, PT ;  /* 0x000000ff0a00720c */ /* 0x000fe40003f05270 */
[----:B------:R-:W-:-:S04]  /*10d40*/  MOV R12, 0xa000 ;  /* 0x0000a000000c7802 */ /* 0x000fc80000000f00 */
[----:B------:R0:W-:Y:S07]  /*10d50*/  SYNCS.ARRIVE.TRANS64 RZ, [UR38+0x38850], R12 ;  /* 0x0388500cffff79a7 */ /* 0x0001ee0008000026 */
[----:B------:R-:W-:Y:S05]  /*10d60*/  @!P0 BRA `(.L_x_108) ;  /* 0x0000000000048947 */ /* 0x000fea0003800000 */
[----:B------:R-:W-:Y:S01]  /*10d70*/  BPT.TRAP 0x1 ;  /* 0x000000040000795c */ /* 0x000fe20000300000 */
.L_x_108:
[----:B------:R-:W-:Y:S05]  /*10d80*/  BSYNC B1 ;  /* 0x0000000000017941 */ /* 0x000fea0003800000 */
.L_x_107:
        /* <DEDUP_REMOVED lines=10> */
.L_x_109:
        /* <DEDUP_REMOVED lines=8> */
[----:B------:R-:W-:Y:S01]  /*10eb0*/  R2UR UR10, R6 ;  /* 0x00000000060a72ca */ /* 0x000fe200000e0000 */
[----:B------:R-:W-:Y:S01]  /*10ec0*/  UIADD3 UR8, UR38, 0x2c00, URZ ;  /* 0x00002c0026087890 */ /* 0x000fe2000fffe03f */
[----:B------:R-:W-:Y:S02]  /*10ed0*/  R2UR UR6, R2 ;  /* 0x00000000020672ca */ /* 0x000fe400000e0000 */
[----:B------:R-:W-:Y:S02]  /*10ee0*/  R2UR UR7, R3 ;  /* 0x00000000030772ca */ /* 0x000fe400000e0000 */
[----:B------:R-:W-:-:S13]  /*10ef0*/  PLOP3.LUT P0, PT, PT, PT, PT, 0x80, 0x0 ;  /* 0x000000000000781c */ /* 0x000fda0003f0f070 */
.L_x_110:
        /* <DEDUP_REMOVED lines=13> */
.L_x_111:
        /* <DEDUP_REMOVED lines=13> */
.L_x_112:
        /* <DEDUP_REMOVED lines=8> */
[----:B------:R-:W-:Y:S02]  /*11120*/  IMAD.MOV.U32 R17, RZ, RZ, R0 ;  /* 0x000000ffff117224 */ /* 0x000fe400078e0000 */
[----:B------:R-:W-:-:S07]  /*11130*/  IMAD.MOV.U32 R16, RZ, RZ, R4 ;  /* 0x000000ffff107224 */ /* 0x000fce00078e0004 */
.L_x_95:
[----:B------:R-:W-:Y:S05]  /*11140*/  BSYNC B0 ;  /* 0x0000000000007941 */ /* 0x000fea0003800000 */
.L_x_54:
[----:B------:R-:W2:Y:S01]  /*11150*/  LDL.LU R0, [R1] ;  /* 0x0000000001007983 */ /* 0x000ea20000300800 */
[----:B------:R-:W-:Y:S01]  /*11160*/  BSSY B0, `(.L_x_113) ;  /* 0x0000051000007945 */ /* 0x000fe20003800000 */
[----:B--2---:R-:W-:-:S13]  /*11170*/  ISETP.NE.AND P0, PT, R0, RZ, PT ;  /* 0x000000ff0000720c */ /* 0x004fda0003f05270 */
[----:B------:R-:W-:Y:S05]  /*11180*/  @!P0 BRA `(.L_x_114) ;  /* 0x0000000400388947 */ /* 0x000fea0003800000 */
[----:B------:R-:W2:Y:S01]  /*11190*/  S2R R0, SR_TID.X ;  /* 0x0000000000007919 */ /* 0x000ea20000002100 */
[----:B-1----:R-:W-:Y:S01]  /*111a0*/  LEA R3, R8, UR38, 0x3 ;  /* 0x0000002608037c11 */ /* 0x002fe2000f8e18ff */
[----:B------:R-:W-:Y:S01]  /*111b0*/  BSSY B1, `(.L_x_115) ;  /* 0x0000006000017945 */ /* 0x000fe20003800000 */
[----:B--2---:R-:W-:Y:S02]  /*111c0*/  LOP3.LUT R2, R0, 0x7f, RZ, 0xc0, !PT ;  /* 0x0000007f00027812 */ /* 0x004fe400078ec0ff */
[----:B------:R-:W-:Y:S02]  /*111d0*/  SHF.L.U32 R0, R9, 0x1f, RZ ;  /* 0x0000001f09007819 */ /* 0x000fe400000006ff */
[----:B------:R-:W-:Y:S02]  /*111e0*/  ISETP.NE.AND P1, PT, R2, RZ, PT ;  /* 0x000000ff0200720c */ /* 0x000fe40003f25270 */
[----:B------:R-:W1:Y:S02]  /*111f0*/  SYNCS.PHASECHK.TRANS64.TRYWAIT P0, [R3+URZ+0x38860], R0 ;  /* 0x03886000030075a7 */ /* 0x000e64000800017f */
[----:B-1----:R-:W-:Y:S09]  /*11200*/  @!P0 BRA `(.L_x_116) ;  /* 0x0000001800488947 */ /* 0x002ff20003800000 */
.L_x_163:
[----:B------:R-:W-:Y:S05]  /*11210*/  BSYNC B1 ;  /* 0x0000000000017941 */ /* 0x000fea0003800000 */
.L_x_115:
[----:B------:R-:W-:Y:S04]  /*11220*/  BSSY B1, `(.L_x_117) ;  /* 0x0000008000017945 */ /* 0x000fe80003800000 */
[----:B------:R-:W-:Y:S05]  /*11230*/  @P1 BRA `(.L_x_118) ;  /* 0x0000000000181947 */ /* 0x000fea0003800000 */
[----:B------:R-:W2:Y:S01]  /*11240*/  S2R R2, SR_TID.X ;  /* 0x0000000000027919 */ /* 0x000ea20000002100 */
[----:B-1----:R-:W-:-:S04]  /*11250*/  IMAD.MOV.U32 R0, RZ, RZ, 0xa000 ;  /* 0x0000a000ff007424 */ /* 0x002fc800078e00ff */
[----:B------:R3:W-:Y:S01]  /*11260*/  SYNCS.ARRIVE.TRANS64 RZ, [R3+URZ+0x38850], R0 ;  /* 0x0388500003ff79a7 */ /* 0x0007e2000800003f */
[----:B--2---:R-:W-:-:S13]  /*11270*/  LOP3.LUT P0, RZ, R2, 0x1f, RZ, 0xc0, !PT ;  /* 0x0000001f02ff7812 */ /* 0x004fda000780c0ff */
[----:B---3--:R-:W-:Y:S05]  /*11280*/  @!P0 BRA `(.L_x_118) ;  /* 0x0000000000048947 */ /* 0x008fea0003800000 */
[----:B------:R-:W-:Y:S01]  /*11290*/  BPT.TRAP 0x1 ;  /* 0x000000040000795c */ /* 0x000fe20000300000 */
.L_x_118:
[----:B------:R-:W-:Y:S05]  /*112a0*/  BSYNC B1 ;  /* 0x0000000000017941 */ /* 0x000fea0003800000 */
.L_x_117:
[----:B------:R-:W-:Y:S01]  /*112b0*/  R2UR UR4, R8 ;  /* 0x00000000080472ca */ /* 0x000fe200000e0000 */
[----:B------:R-:W-:Y:S01]  /*112c0*/  ULDC.64 UR6, c[0x0][0x198] ;  /* 0x0000660000067ab9 */ /* 0x000fe20000000a00 */
[----:B------:R-:W-:Y:S01]  /*112d0*/  R2UR UR9, R3 ;  /* 0x00000000030972ca */ /* 0x000fe200000e0000 */
[----:B------:R-:W-:Y:S01]  /*112e0*/  UIADD3 UR6, UP0, UR6, 0x470, URZ ;  /* 0x0000047006067890 */ /* 0x000fe2000ff1e03f */
[----:B------:R-:W-:Y:S01]  /*112f0*/  PLOP3.LUT P0, PT, PT, PT, PT, 0x80, 0x0 ;  /* 0x000000000000781c */ /* 0x000fe20003f0f070 */
[----:B------:R-:W-:Y:S01]  /*11300*/  IMAD R17, R17, 0x50, RZ ;  /* 0x0000005011117824 */ /* 0x000fe200078e02ff */
[----:B------:R-:W-:Y:S01]  /*11310*/  UMOV UR14, 0x0 ;  /* 0x00000000000e7882 */ /* 0x000fe20000000000 */
[----:B------:R-:W-:Y:S01]  /*11320*/  UIADD3.X UR7, URZ, UR7, URZ, UP0, !UPT ;  /* 0x000000073f077290 */ /* 0x000fe200087fe43f */
[----:B------:R-:W-:Y:S01]  /*11330*/  UMOV UR15, 0x14f00000 ;  /* 0x14f00000000f7882 */ /* 0x000fe20000000000 */
[----:B------:R-:W-:-:S04]  /*11340*/  UMOV UR10, URZ ;  /* 0x0000003f000a7c82 */ /* 0x000fc80008000000 */
[----:B------:R-:W-:Y:S02]  /*11350*/  UIMAD UR4, UR4, 0xa000, UR38 ;  /* 0x0000a000040478a4 */ /* 0x000fe4000f8e0226 */
[----:B------:R-:W-:Y:S02]  /*11360*/  UIADD3 UR9, UR9, 0x38850, URZ ;  /* 0x0003885009097890 */ /* 0x000fe4000fffe03f */
[----:B------:R-:W-:-:S12]  /*11370*/  UIADD3 UR8, UR4, 0x400, URZ ;  /* 0x0000040004087890 */ /* 0x000fd8000fffe03f */
.L_x_119:
[----:B------:R-:W-:-:S13]  /*11380*/  @P0 ELECT P1, URZ, PT ;  /* 0x00000000003f082f */ /* 0x000fda0003820000 */
[----:B------:R-:W-:Y:S01]  /*11390*/  @P1 R2UR UR13, R16 ;  /* 0x00000000100d12ca */ /* 0x000fe200000e0000 */
[----:B------:R-:W-:Y:S01]  /*113a0*/  UMOV UR12, UR36 ;  /* 0x00000024000c7c82 */ /* 0x000fe20008000000 */
[----:B------:R-:W-:Y:S02]  /*113b0*/  @P1 R2UR UR11, R17 ;  /* 0x00000000110b12ca */ /* 0x000fe400000e0000 */
[----:B------:R-:W-:Y:S02]  /*113c0*/  @P1 PLOP3.LUT P0, PT, P1, PT, PT, 0x8, 0x0 ;  /* 0x000000000000181c */ /* 0x000fe40000f0e170 */
[----:B------:R-:W-:-:S09]  /*113d0*/  PLOP3.LUT P1, PT, PT, PT, PT, 0x8, 0x0 ;  /* 0x000000000000781c */ /* 0x000fd20003f2e170 */
[----:B------:R2:W-:Y:S02]  /*113e0*/  UTMALDG.4D [UR8], [UR6], desc[UR14] ;  /* 0x00000e08060075b4 */ /* 0x0005e40008019000 */
[----:B--2---:R-:W-:Y:S05]  /*113f0*/  @P0 BRA.U.ANY `(.L_x_119) ;  /* 0xfffffffd00e00947 */ /* 0x004fea000393ffff */
[----:B------:R-:W-:Y:S01]  /*11400*/  PLOP3.LUT P0, PT, PT, PT, PT, 0x80, 0x0 ;  /* 0x000000000000781c */ /* 0x000fe20003f0f070 */
[----:B------:R-:W-:Y:S01]  /*11410*/  UIADD3 UR8, UR4, 0x2c00, URZ ;  /* 0x00002c0004087890 */ /* 0x000fe2000fffe03f */
[----:B------:R-:W-:Y:S01]  /*11420*/  UMOV UR14, 0x0 ;  /* 0x00000000000e7882 */ /* 0x000fe20000000000 */
[----:B------:R-:W-:Y:S01]  /*11430*/  UMOV UR15, 0x14f00000 ;  /* 0x14f00000000f7882 */ /* 0x000fe20000000000 */
[----:B------:R-:W-:-:S09]  /*11440*/  UMOV UR10, 0x40 ;  /* 0x00000040000a7882 */ /* 0x000fd20000000000 */
.L_x_120:
        /* <DEDUP_REMOVED lines=13> */
.L_x_121:
        /* <DEDUP_REMOVED lines=10> */
[----:B------:R-:W-:Y:S02]  /*115c0*/  UMOV UR5, 0x14f00000 ;  /* 0x14f0000000057882 */ /* 0x000fe40000000000 */
[----:B------:R-:W-:Y:S01]  /*115d0*/  UMOV UR4, 0x0 ;  /* 0x0000000000047882 */ /* 0x000fe20000000000 */
[----:B------:R-:W-:-:S08]  /*115e0*/  UMOV UR10, 0xc0 ;  /* 0x000000c0000a7882 */ /* 0x000fd00000000000 */
.L_x_122:
        /* <DEDUP_REMOVED lines=8> */
.L_x_114:
[----:B------:R-:W-:Y:S05]  /*11670*/  BSYNC B0 ;  /* 0x0000000000007941 */ /* 0x000fea0003800000 */
.L_x_113:
[----:B-1----:R-:W-:Y:S01]  /*11680*/  IADD3 R0, R8, 0x1, RZ ;  /* 0x0000000108007810 */ /* 0x002fe20007ffe0ff */
[----:B------:R-:W-:-:S03]  /*11690*/  IMAD.MOV.U32 R3, RZ, RZ, RZ ;  /* 0x000000ffff037224 */ /* 0x000fc600078e00ff */
[----:B------:R-:W-:-:S04]  /*116a0*/  ISETP.NE.AND P0, PT, R0, 0x2, PT ;  /* 0x000000020000780c */ /* 0x000fc80003f05270 */
[----:B------:R-:W-:Y:S02]  /*116b0*/  SEL R2, RZ, 0x1, P0 ;  /* 0x00000001ff027807 */ /* 0x000fe40000000000 */
[----:B------:R-:W-:Y:S02]  /*116c0*/  SEL R0, R0, RZ, P0 ;  /* 0x000000ff00007207 */ /* 0x000fe40000000000 */
[----:B------:R-:W-:-:S07]  /*116d0*/  LOP3.LUT R9, R9, R2, RZ, 0x3c, !PT ;  /* 0x0000000209097212 */ /* 0x000fce00078e3cff */
.L_x_38:
[----:B------:R-:W1:Y:S01]  /*116e0*/  S2R R5, SR_CgaCtaId ;  /* 0x0000000000057919 */ /* 0x000e620000008800 */
[----:B------:R-:W-:Y:S02]  /*116f0*/  MOV R2, 0x400 ;  /* 0x0000040000027802 */ /* 0x000fe40000000f00 */
[----:B------:R-:W-:Y:S02]  /*11700*/  SHF.L.U32 R3, R3, 0x1f, RZ ;  /* 0x0000001f03037819 */ /* 0x000fe400000006ff */
[----:B-1----:R-:W-:-:S04]  /*11710*/  LEA R2, R5, R2, 0x18 ;  /* 0x0000000205027211 */ /* 0x002fc800078ec0ff */
[----:B------:R-:W1:Y:S02]  /*11720*/  SYNCS.PHASECHK.TRANS64.TRYWAIT P0, [R2+URZ+0x38820], R3 ;  /* 0x03882003020075a7 */ /* 0x000e64000800017f */
[----:B-1----:R-:W-:Y:S05]  /*11730*/  @!P0 BRA `(.L_x_123) ;  /* 0x0000001400108947 */ /* 0x002fea0003800000 */
.L_x_164:
[----:B------:R-:W-:-:S03]  /*11740*/  UMOV UR4, 0xffffffff ;  /* 0xffffffff00047882 */ /* 0x000fc60000000000 */
[----:B------:R-:W-:Y:S05]  /*11750*/  BRA.DIV UR4, `(.L_x_124) ;  /* 0x00000016041c7947 */ /* 0x000fea000b800000 */
[----:B-1----:R-:W1:Y:S02]  /*11760*/  S2R R3, SR_TID.X ;  /* 0x0000000000037919 */ /* 0x002e640000002100 */
[----:B-1----:R-:W-:-:S04]  /*11770*/  SHF.R.U32.HI R3, RZ, 0x5, R3 ;  /* 0x00000005ff037819 */ /* 0x002fc80000011603 */
[----:B------:R-:W-:-:S05]  /*11780*/  LOP3.LUT R3, R3, 0x3, RZ, 0xc0, !PT ;  /* 0x0000000303037812 */ /* 0x000fca00078ec0ff */
[----:B------:R1:W2:Y:S02]  /*11790*/  SHFL.IDX PT, R14, R3, RZ, 0x1f ;  /* 0x00001fff030e7589 */ /* 0x0002a400000e0000 */
.L_x_167:
[----:B--2---:R-:W-:-:S13]  /*117a0*/  ISETP.NE.AND P0, PT, R14, RZ, PT ;  /* 0x000000ff0e00720c */ /* 0x004fda0003f05270 */
[----:B------:R-:W-:Y:S05]  /*117b0*/  @P0 BRA `(.L_x_10) ;  /* 0x0000000000880947 */ /* 0x000fea0003800000 */
[----:B------:R-:W-:-:S03]  /*117c0*/  UMOV UR4, 0xffffffff ;  /* 0xffffffff00047882 */ /* 0x000fc60000000000 */
[----:B------:R-:W-:Y:S05]  /*117d0*/  BRA.DIV UR4, `(.L_x_125) ;  /* 0x0000001604307947 */ /* 0x000fea000b800000 */
[----:B------:R-:W-:-:S13]  /*117e0*/  ELECT P6, URZ, PT ;  /* 0x00000000003f782f */ /* 0x000fda00038c0000 */
.L_x_170:
[----:B------:R-:W-:Y:S05]  /*117f0*/  @!P6 BRA `(.L_x_10) ;  /* 0x000000000078e947 */ /* 0x000fea0003800000 */
[----:B-1----:R-:W2:Y:S02]  /*11800*/  LDL.LU R3, [R1+0x14] ;  /* 0x0000140001037983 */ /* 0x002ea40000300800 */
[----:B--2---:R-:W-:-:S04]  /*11810*/  LOP3.LUT R3, R3, 0x2, RZ, 0xfc, !PT ;  /* 0x0000000203037812 */ /* 0x004fc800078efcff */
[----:B------:R-:W-:-:S13]  /*11820*/  ISETP.NE.AND P2, PT, R3, 0x3, PT ;  /* 0x000000030300780c */ /* 0x000fda0003f45270 */
[----:B------:R-:W-:Y:S05]  /*11830*/  @!P2 BRA `(.L_x_126) ;  /* 0x000000000004a947 */ /* 0x000fea0003800000 */
[----:B------:R-:W-:Y:S01]  /*11840*/  BPT.TRAP 0x1 ;  /* 0x000000040000795c */ /* 0x000fe20000300000 */
.L_x_126:
[----:B------:R-:W-:Y:S01]  /*11850*/  VIADD R7, R2, 0x38840 ;  /* 0x0003884002077836 */ /* 0x000fe20000000000 */
[----:B------:R-:W-:Y:S02]  /*11860*/  SHF.L.U32 R5, R9, 0x1f, RZ ;  /* 0x0000001f09057819 */ /* 0x000fe400000006ff */
[C---:B------:R-:W-:Y:S01]  /*11870*/  IADD3 R3, R0.reuse, 0x1, RZ ;  /* 0x0000000100037810 */ /* 0x040fe20007ffe0ff */
[----:B------:R-:W-:-:S03]  /*11880*/  IMAD R6, R0, 0x8, R7 ;  /* 0x0000000800067824 */ /* 0x000fc600078e0207 */
[C---:B------:R-:W-:Y:S01]  /*11890*/  ISETP.NE.AND P1, PT, R3.reuse, 0x2, PT ;  /* 0x000000020300780c */ /* 0x040fe20003f25270 */
[----:B------:R-:W1:Y:S03]  /*118a0*/  SYNCS.PHASECHK.TRANS64.TRYWAIT P0, [R6+URZ], R5 ;  /* 0x00000005060075a7 */ /* 0x000e66000800017f */
[----:B------:R-:W-:Y:S02]  /*118b0*/  SEL R4, RZ, 0x1, P1 ;  /* 0x00000001ff047807 */ /* 0x000fe40000800000 */
[----:B------:R-:W-:Y:S02]  /*118c0*/  SEL R8, R3, RZ, P1 ;  /* 0x000000ff03087207 */ /* 0x000fe40000800000 */
[----:B------:R-:W-:-:S03]  /*118d0*/  LOP3.LUT R4, R9, R4, RZ, 0x3c, !PT ;  /* 0x0000000409047212 */ /* 0x000fc600078e3cff */
[----:B------:R-:W-:Y:S01]  /*118e0*/  IMAD R3, R8, 0x8, R7 ;  /* 0x0000000808037824 */ /* 0x000fe200078e0207 */
[----:B------:R-:W-:Y:S01]  /*118f0*/  SHF.L.U32 R4, R4, 0x1f, RZ ;  /* 0x0000001f04047819 */ /* 0x000fe200000006ff */
[----:B-1----:R-:W-:Y:S06]  /*11900*/  @!P0 BRA `(.L_x_127) ;  /* 0x0000001400048947 */ /* 0x002fec0003800000 */
.L_x_171:
[----:B------:R-:W2:Y:S02]  /*11910*/  SYNCS.PHASECHK.TRANS64.TRYWAIT P0, [R3+URZ], R4 ;  /* 0x00000004030075a7 */ /* 0x000ea4000800017f */
[----:B--2---:R-:W-:Y:S05]  /*11920*/  @!P0 BRA `(.L_x_128) ;  /* 0x0000001400108947 */ /* 0x004fea0003800000 */
.L_x_172:
[----:B------:R-:W-:Y:S05]  /*11930*/  @!P2 BRA `(.L_x_129) ;  /* 0x000000000004a947 */ /* 0x000fea0003800000 */
[----:B------:R-:W-:Y:S01]  /*11940*/  BPT.TRAP 0x1 ;  /* 0x000000040000795c */ /* 0x000fe20000300000 */
.L_x_129:
[----:B--2---:R-:W-:-:S04]  /*11950*/  VIADD R3, R2, 0x38860 ;  /* 0x0003886002037836 */ /* 0x004fc80000000000 */
[----:B------:R-:W-:-:S04]  /*11960*/  IMAD R0, R0, 0x8, R3 ;  /* 0x0000000800007824 */ /* 0x000fc800078e0203 */
[----:B------:R-:W2:Y:S02]  /*11970*/  SYNCS.PHASECHK.TRANS64.TRYWAIT P0, [R0+URZ], R5 ;  /* 0x00000005000075a7 */ /* 0x000ea4000800017f */
[----:B--2---:R-:W-:Y:S05]  /*11980*/  @!P0 BRA `(.L_x_130) ;  /* 0x00000014000c8947 */ /* 0x004fea0003800000 */
.L_x_173:
[----:B------:R-:W-:-:S07]  /*11990*/  LEA R3, R8, R3, 0x3 ;  /* 0x0000000308037211 */ /* 0x000fce00078e18ff */
.L_x_131:
[----:B---3--:R3:W4:Y:S02]  /*119a0*/  SYNCS.PHASECHK.TRANS64.TRYWAIT P0, [R3+URZ], R4 ;  /* 0x00000004030075a7 */ /* 0x008724000800017f */
[----:B----4-:R-:W-:Y:S05]  /*119b0*/  @!P0 NANOSLEEP.SYNCS 0x989680 ;  /* 0x009896800000895d */ /* 0x010fea0003900000 */
[----:B------:R-:W4:Y:S02]  /*119c0*/  @!P0 SYNCS.PHASECHK.TRANS64 P0, [R3+URZ], R4 ;  /* 0x00000004030085a7 */ /* 0x000f24000800007f */
[----:B----4-:R-:W-:Y:S05]  /*119d0*/  @!P0 BRA `(.L_x_131) ;  /* 0xfffffffc00f08947 */ /* 0x010fea000383ffff */
.L_x_10:
[----:B------:R-:W-:Y:S05]  /*119e0*/  BSYNC B6 ;  /* 0x0000000000067941 */ /* 0x000fea0003800000 */
.L_x_7:
[----:B------:R-:W-:Y:S05]  /*119f0*/  EXIT ;  /* 0x000000000000794d */ /* 0x000fea0003800000 */
.L_x_14:
[----:B------:R-:W-:-:S13]  /*11a00*/  R2UR UR4, R16 ;  /* 0x00000000100472ca */ /* 0x000fda00000e0000 */
[----:B0-----:R-:W-:-:S04]  /*11a10*/  IMAD.U32 R3, RZ, RZ, UR4 ;  /* 0x00000004ff037e24 */ /* 0x001fc8000f8e00ff */
[----:B------:R0:W1:Y:S03]  /*11a20*/  SYNCS.PHASECHK.TRANS64.TRYWAIT P1, [R3+URZ+0x38800], R2 ;  /* 0x03880002030075a7 */ /* 0x000066000802017f */
[----:B-1----:R-:W-:Y:S05]  /*11a30*/  @!P1 NANOSLEEP.SYNCS 0x989680 ;  /* 0x009896800000995d */ /* 0x002fea0003900000 */
[----:B------:R-:W1:Y:S02]  /*11a40*/  @!P1 SYNCS.PHASECHK.TRANS64 P1, [R3+URZ+0x38800], R2 ;  /* 0x03880002030095a7 */ /* 0x000e64000802007f */
[----:B-1----:R-:W-:Y:S05]  /*11a50*/  @!P1 BRA `(.L_x_14) ;  /* 0xfffffffc00e89947 */ /* 0x002fea000383ffff */
[----:B------:R-:W-:Y:S05]  /*11a60*/  BRA `(.L_x_132) ;  /* 0xfffffef800847947 */ /* 0x000fea000383ffff */
.L_x_18:
[----:B------:R-:W-:-:S13]  /*11a70*/  R2UR UR4, R16 ;  /* 0x00000000100472ca */ /* 0x000fda00000e0000 */
[----:B0-----:R-:W-:-:S04]  /*11a80*/  IMAD.U32 R3, RZ, RZ, UR4 ;  /* 0x00000004ff037e24 */ /* 0x001fc8000f8e00ff */
[----:B------:R0:W2:Y:S03]  /*11a90*/  SYNCS.PHASECHK.TRANS64.TRYWAIT P2, [R3+URZ+0x38830], R2 ;  /* 0x03883002030075a7 */ /* 0x0000a6000804017f */
[----:B--2---:R-:W-:Y:S05]  /*11aa0*/  @!P2 NANOSLEEP.SYNCS 0x989680 ;  /* 0x009896800000a95d */ /* 0x004fea0003900000 */
[----:B------:R-:W2:Y:S02]  /*11ab0*/  @!P2 SYNCS.PHASECHK.TRANS64 P2, [R3+URZ+0x38830], R2 ;  /* 0x038830020300a5a7 */ /* 0x000ea4000804007f */
[----:B--2---:R-:W-:Y:S05]  /*11ac0*/  @!P2 BRA `(.L_x_18) ;  /* 0xfffffffc00e8a947 */ /* 0x004fea000383ffff */
[----:B------:R-:W-:Y:S05]  /*11ad0*/  BRA `(.L_x_17) ;  /* 0xfffffef800a07947 */ /* 0x000fea000383ffff */
.L_x_23:
[----:B------:R-:W-:-:S13]  /*11ae0*/  R2UR UR6, R215 ;  /* 0x00000000d70672ca */ /* 0x000fda00000e0000 */
[----:B-1----:R-:W-:-:S04]  /*11af0*/  IMAD.U32 R7, RZ, RZ, UR6 ;  /* 0x00000006ff077e24 */ /* 0x002fc8000f8e00ff */
[----:B------:R1:W2:Y:S03]  /*11b00*/  SYNCS.PHASECHK.TRANS64.TRYWAIT P2, [R7+URZ+0x38830], R2 ;  /* 0x03883002070075a7 */ /* 0x0002a6000804017f */
[----:B--2---:R-:W-:Y:S05]  /*11b10*/  @!P2 NANOSLEEP.SYNCS 0x989680 ;  /* 0x009896800000a95d */ /* 0x004fea0003900000 */
[----:B------:R-:W2:Y:S02]  /*11b20*/  @!P2 SYNCS.PHASECHK.TRANS64 P2, [R7+URZ+0x38830], R2 ;  /* 0x038830020700a5a7 */ /* 0x000ea4000804007f */
[----:B--2---:R-:W-:Y:S05]  /*11b30*/  @!P2 BRA `(.L_x_23) ;  /* 0xfffffffc00e8a947 */ /* 0x004fea000383ffff */
[----:B------:R-:W-:Y:S05]  /*11b40*/  BRA `(.L_x_22) ;  /* 0xffffff3c00ec7947 */ /* 0x000fea000383ffff */
.L_x_27:
[----:B-1----:R-:W-:-:S04]  /*11b50*/  MOV R3, UR7 ;  /* 0x0000000700037c02 */ /* 0x002fc80008000f00 */
[----:B------:R1:W2:Y:S03]  /*11b60*/  SYNCS.PHASECHK.TRANS64.TRYWAIT P2, [R3+URZ+0x38850], R0 ;  /* 0x03885000030075a7 */ /* 0x0002a6000804017f */
[----:B--2---:R-:W-:Y:S05]  /*11b70*/  @!P2 NANOSLEEP.SYNCS 0x989680 ;  /* 0x009896800000a95d */ /* 0x004fea0003900000 */
[----:B------:R-:W2:Y:S02]  /*11b80*/  @!P2 SYNCS.PHASECHK.TRANS64 P2, [R3+URZ+0x38850], R0 ;  /* 0x038850000300a5a7 */ /* 0x000ea4000804007f */
[----:B--2---:R-:W-:Y:S05]  /*11b90*/  @!P2 BRA `(.L_x_27) ;  /* 0xfffffffc00eca947 */ /* 0x004fea000383ffff */
[----:B------:R-:W-:Y:S05]  /*11ba0*/  BRA `(.L_x_26) ;  /* 0xffffff6800247947 */ /* 0x000fea000383ffff */
.L_x_32:
[----:B-1----:R1:W2:Y:S02]  /*11bb0*/  SYNCS.PHASECHK.TRANS64.TRYWAIT P0, [R11+URZ+0x38850], R8 ;  /* 0x038850080b0075a7 */ /* 0x0022a4000800017f */
[----:B--2---:R-:W-:Y:S05]  /*11bc0*/  @!P0 NANOSLEEP.SYNCS 0x989680 ;  /* 0x009896800000895d */ /* 0x004fea0003900000 */
[----:B------:R-:W2:Y:S02]  /*11bd0*/  @!P0 SYNCS.PHASECHK.TRANS64 P0, [R11+URZ+0x38850], R8 ;  /* 0x038850080b0085a7 */ /* 0x000ea4000800007f */
[----:B--2---:R-:W-:Y:S05]  /*11be0*/  @!P0 BRA `(.L_x_32) ;  /* 0xfffffffc00f08947 */ /* 0x004fea000383ffff */
[----:B------:R-:W-:Y:S05]  /*11bf0*/  BRA `(.L_x_31) ;  /* 0xffffff84005c7947 */ /* 0x000fea000383ffff */
.L_x_43:
[----:B------:R-:W-:Y:S01]  /*11c00*/  IMAD.MOV.U32 R13, RZ, RZ, R0 ;  /* 0x000000ffff0d7224 */ /* 0x000fe200078e0000 */
[----:B------:R-:W-:Y:S01]  /*11c10*/  MOV R15, 0xffffffff ;  /* 0xffffffff000f7802 */ /* 0x000fe20000000f00 */
[----:B------:R-:W-:Y:S02]  /*11c20*/  IMAD.MOV.U32 R12, RZ, RZ, RZ ;  /* 0x000000ffff0c7224 */ /* 0x000fe400078e00ff */
[----:B------:R-:W-:-:S07]  /*11c30*/  IMAD.MOV.U32 R11, RZ, RZ, 0x1f ;  /* 0x0000001fff0b7424 */ /* 0x000fce00078e00ff */
[----:B------:R-:W-:Y:S05]  /*11c40*/  WARPSYNC.COLLECTIVE R15, `(.L_x_133) ;  /* 0x000000000f087348 */ /* 0x000fea0003c00000 */
[----:B------:R0:W1:Y:S02]  /*11c50*/  SHFL.IDX P6, R14, R13, R12, R11 ;  /* 0x0000000c0d0e7389 */ /* 0x00006400000c000b */
[----:B01----:R-:W-:Y:S01]  /*11c60*/  ENDCOLLECTIVE ;  /* 0x000000000000791b */ /* 0x003fe20003800000 */
.L_x_133:
[----:B------:R-:W-:Y:S05]  /*11c70*/  BRA `(.L_x_134) ;  /* 0xffffffc000047947 */ /* 0x000fea000383ffff */
.L_x_45:
[----:B------:R-:W-:Y:S01]  /*11c80*/  BSSY B0, `(.L_x_135) ;  /* 0x0000006000007945 */ /* 0x000fe20003800000 */
[----:B------:R-:W-:-:S07]  /*11c90*/  IMAD.MOV.U32 R15, RZ, RZ, -0x1 ;  /* 0xffffffffff0f7424 */ /* 0x000fce00078e00ff */
[----:B0-----:R-:W-:Y:S05]  /*11ca0*/  WARPSYNC.COLLECTIVE R15, `(.L_x_136) ;  /* 0x000000000f0c7348 */ /* 0x001fea0003c00000 */
[----:B------:R-:W-:Y:S02]  /*11cb0*/  ELECT P6, UR62, PT ;  /* 0x00000000003e782f */ /* 0x000fe400038c0000 */
[----:B------:R-:W-:Y:S01]  /*11cc0*/  MOV R14, UR62 ;  /* 0x0000003e000e7c02 */ /* 0x000fe20008000f00 */
[----:B0-----:R-:W-:Y:S10]  /*11cd0*/  ENDCOLLECTIVE ;  /* 0x000000000000791b */ /* 0x001ff40003800000 */
.L_x_136:
[----:B------:R-:W-:Y:S05]  /*11ce0*/  BSYNC B0 ;  /* 0x0000000000007941 */ /* 0x000fea0003800000 */
.L_x_135:
[----:B------:R-:W-:Y:S05]  /*11cf0*/  BRA `(.L_x_137) ;  /* 0xffffffc000047947 */ /* 0x000fea000383ffff */
.L_x_47:
[----:B0-----:R-:W-:-:S04]  /*11d00*/  IMAD.U32 R3, RZ, RZ, UR38 ;  /* 0x00000026ff037e24 */ /* 0x001fc8000f8e00ff */
[----:B------:R0:W1:Y:S03]  /*11d10*/  SYNCS.PHASECHK.TRANS64.TRYWAIT P0, [R3+URZ+0x38840], R0 ;  /* 0x03884000030075a7 */ /* 0x000066000800017f */
[----:B-1----:R-:W-:Y:S05]  /*11d20*/  @!P0 NANOSLEEP.SYNCS 0x989680 ;  /* 0x009896800000895d */ /* 0x002fea0003900000 */
[----:B------:R-:W1:Y:S02]  /*11d30*/  @!P0 SYNCS.PHASECHK.TRANS64 P0, [R3+URZ+0x38840], R0 ;  /* 0x03884000030085a7 */ /* 0x000e64000800007f */
[----:B-1----:R-:W-:Y:S05]  /*11d40*/  @!P0 BRA `(.L_x_47) ;  /* 0xfffffffc00ec8947 */ /* 0x002fea000383ffff */
[----:B------:R-:W-:Y:S05]  /*11d50*/  BRA `(.L_x_138) ;  /* 0xffffffc0005c7947 */ /* 0x000fea000383ffff */
.L_x_50:
[----:B------:R-:W-:Y:S01]  /*11d60*/  IMAD R8, R11, 0x80, R8 ;  /* 0x000000800b087824 */ /* 0x000fe200078e0208 */
[----:B------:R-:W-:Y:S01]  /*11d70*/  MOV R13, R6 ;  /* 0x00000006000d7202 */ /* 0x000fe20000000f00 */
[----:B------:R-:W-:Y:S02]  /*11d80*/  IMAD.MOV.U32 R12, RZ, RZ, RZ ;  /* 0x000000ffff0c7224 */ /* 0x000fe400078e00ff */
[----:B------:R-:W-:Y:S02]  /*11d90*/  IMAD.MOV.U32 R11, RZ, RZ, 0x181f ;  /* 0x0000181fff0b7424 */ /* 0x000fe400078e00ff */
[----:B------:R-:W-:Y:S02]  /*11da0*/  IMAD.MOV.U32 R15, RZ, RZ, -0x1 ;  /* 0xffffffffff0f7424 */ /* 0x000fe400078e00ff */
[----:B------:R-:W-:-:S07]  /*11db0*/  VIADD R5, R8, 0x10 ;  /* 0x0000001008057836 */ /* 0x000fce0000000000 */
[----:B------:R-:W-:Y:S05]  /*11dc0*/  WARPSYNC.COLLECTIVE R15, `(.L_x_139) ;  /* 0x000000000f087348 */ /* 0x000fea0003c00000 */
[----:B------:R0:W1:Y:S02]  /*11dd0*/  SHFL.IDX P6, R14, R13, R12, R11 ;  /* 0x0000000c0d0e7389 */ /* 0x00006400000c000b */
[----:B01----:R-:W-:Y:S01]  /*11de0*/  ENDCOLLECTIVE ;  /* 0x000000000000791b */ /* 0x003fe20003800000 */
.L_x_139:
[----:B------:R-:W-:Y:S01]  /*11df0*/  IMAD.MOV.U32 R13, RZ, RZ, R7 ;  /* 0x000000ffff0d7224 */ /* 0x000fe200078e0007 */
[----:B------:R-:W-:-:S07]  /*11e00*/  MOV R2, R14 ;  /* 0x0000000e00027202 */ /* 0x000fce0000000f00 */
[----:B------:R-:W-:Y:S05]  /*11e10*/  WARPSYNC.COLLECTIVE R15, `(.L_x_140) ;  /* 0x000000000f087348 */ /* 0x000fea0003c00000 */
[----:B------:R0:W1:Y:S02]  /*11e20*/  SHFL.IDX P6, R14, R13, R12, R11 ;  /* 0x0000000c0d0e7389 */ /* 0x00006400000c000b */
[----:B01----:R-:W-:Y:S01]  /*11e30*/  ENDCOLLECTIVE ;  /* 0x000000000000791b */ /* 0x003fe20003800000 */
.L_x_140:
[----:B------:R-:W-:Y:S01]  /*11e40*/  ULDC UR4, c[0x0][0x288] ;  /* 0x0000a20000047ab9 */ /* 0x000fe20000000800 */
[----:B------:R-:W-:Y:S01]  /*11e50*/  ULDC.64 UR6, c[0x0][0x208] ;  /* 0x0000820000067ab9 */ /* 0x000fe20000000a00 */
[----:B------:R-:W-:-:S05]  /*11e60*/  IMAD R0, R20, UR4, RZ ;  /* 0x0000000414007c24 */ /* 0x000fca000f8e02ff */
[----:B------:R-:W-:Y:S02]  /*11e70*/  ISETP.GE.AND P4, PT, R8, R0, PT ;  /* 0x000000000800720c */ /* 0x000fe40003f86270 */
[----:B------:R-:W-:Y:S01]  /*11e80*/  MOV R13, R6 ;  /* 0x00000006000d7202 */ /* 0x000fe20000000f00 */
[----:B------:R-:W-:-:S10]  /*11e90*/  IMAD.MOV.U32 R12, RZ, RZ, 0x1 ;  /* 0x00000001ff0c7424 */ /* 0x000fd400078e00ff */
[----:B------:R-:W-:Y:S01]  /*11ea0*/  @!P4 LEA R21, R9, UR38, 0x1 ;  /* 0x000000260915cc11 */ /* 0x000fe2000f8e08ff */
[----:B------:R-:W-:-:S05]  /*11eb0*/  IMAD.MOV.U32 R3, RZ, RZ, R14 ;  /* 0x000000ffff037224 */ /* 0x000fca00078e000e */
[----:B------:R-:W-:-:S04]  /*11ec0*/  LOP3.LUT R3, R3, R2, RZ, 0x3c, !PT ;  /* 0x0000000203037212 */ /* 0x000fc800078e3cff */
[----:B------:R-:W-:-:S04]  /*11ed0*/  LOP3.LUT R2, R3, R2, RZ, 0x3c, !PT ;  /* 0x0000000203027212 */ /* 0x000fc800078e3cff */
[----:B------:R-:W-:-:S03]  /*11ee0*/  LOP3.LUT R3, R3, R2, RZ, 0x3c, !PT ;  /* 0x0000000203037212 */ /* 0x000fc600078e3cff */
[----:B------:R-:W-:-:S05]  /*11ef0*/  @!P4 IMAD.WIDE.U32 R2, R10, 0x2, R2 ;  /* 0x000000020a02c825 */ /* 0x000fca00078e0002 */
[----:B------:R-:W-:Y:S01]  /*11f00*/  @!PT LDS RZ, [RZ] ;  /* 0x00000000fffff984 */ /* 0x000fe20000000800 */
[----:B------:R-:W-:Y:S01]  /*11f10*/  @!PT LDS RZ, [RZ] ;  /* 0x00000000fffff984 */ /* 0x000fe20000000800 */
[----:B------:R-:W-:Y:S01]  /*11f20*/  @!PT LDS RZ, [RZ] ;  /* 0x00000000fffff984 */ /* 0x000fe20000000800 */
[----:B------:R0:W-:Y:S04]  /*11f30*/  @!P4 LDGSTS.E.BYPASS.LTC128B.128 [R21+0x14400], desc[UR6][R2.64], !P3 ;  /* 0x144000000215cfae */ /* 0x0001e8000d901d46 */
[----:B------:R0:W-:Y:S04]  /*11f40*/  @!P4 LDGSTS.E.BYPASS.LTC128B.128 [R21+0x18400], desc[UR6][R2.64+0x80], !P0 ;  /* 0x184000800215cfae */ /* 0x0001e8000c101d46 */
[----:B------:R0:W-:Y:S04]  /*11f50*/  @!P4 LDGSTS.E.BYPASS.LTC128B.128 [R21+0x1c400], desc[UR6][R2.64+0x100], !P1 ;  /* 0x1c4001000215cfae */ /* 0x0001e8000c901d46 */
[----:B------:R0:W-:Y:S01]  /*11f60*/  @!P4 LDGSTS.E.BYPASS.LTC128B.128 [R21+0x20400], desc[UR6][R2.64+0x180], !P2 ;  /* 0x204001800215cfae */ /* 0x0001e2000d101d46 */
[----:B------:R-:W-:-:S13]  /*11f70*/  ISETP.GE.AND P4, PT, R5, R0, PT ;  /* 0x000000000500720c */ /* 0x000fda0003f86270 */
[----:B0-----:R-:W-:Y:S05]  /*11f80*/  WARPSYNC.COLLECTIVE R15, `(.L_x_141) ;  /* 0x000000000f087348 */ /* 0x001fea0003c00000 */
[----:B------:R1:W2:Y:S02]  /*11f90*/  SHFL.IDX P6, R14, R13, R12, R11 ;  /* 0x0000000c0d0e7389 */ /* 0x0002a400000c000b */
[----:B012---:R-:W-:Y:S01]  /*11fa0*/  ENDCOLLECTIVE ;  /* 0x000000000000791b */ /* 0x007fe20003800000 */
.L_x_141:
[----:B------:R-:W-:Y:S01]  /*11fb0*/  VIADD R3, R8, 0x20 ;  /* 0x0000002008037836 */ /* 0x000fe20000000000 */
[----:B------:R-:W-:Y:S01]  /*11fc0*/  @!P4 LEA R20, R9, UR38, 0x1 ;  /* 0x000000260914cc11 */ /* 0x000fe2000f8e08ff */
[----:B------:R-:W-:Y:S02]  /*11fd0*/  IMAD.MOV.U32 R13, RZ, RZ, R7 ;  /* 0x000000ffff0d7224 */ /* 0x000fe400078e0007 */
[----:B------:R-:W-:-:S07]  /*11fe0*/  IMAD.MOV.U32 R5, RZ, RZ, R14 ;  /* 0x000000ffff057224 */ /* 0x000fce00078e000e */
[----:B------:R-:W-:Y:S05]  /*11ff0*/  WARPSYNC.COLLECTIVE R15, `(.L_x_142) ;  /* 0x000000000f087348 */ /* 0x000fea0003c00000 */
[----:B------:R0:W1:Y:S02]  /*12000*/  SHFL.IDX P6, R14, R13, R12, R11 ;  /* 0x0000000c0d0e7389 */ /* 0x00006400000c000b */
[----:B01----:R-:W-:Y:S01]  /*12010*/  ENDCOLLECTIVE ;  /* 0x000000000000791b */ /* 0x003fe20003800000 */
.L_x_142:
[----:B------:R-:W-:Y:S01]  /*12020*/  ULDC.64 UR4, c[0x0][0x208] ;  /* 0x0000820000047ab9 */ /* 0x000fe20000000a00 */
[----:B------:R-:W-:Y:S02]  /*12030*/  IMAD.MOV.U32 R13, RZ, RZ, R6 ;  /* 0x000000ffff0d7224 */ /* 0x000fe400078e0006 */
[----:B------:R-:W-:Y:S01]  /*12040*/  IMAD.MOV.U32 R12, RZ, RZ, 0x2 ;  /* 0x00000002ff0c7424 */ /* 0x000fe200078e00ff */
[----:B------:R-:W-:-:S05]  /*12050*/  MOV R4, R14 ;  /* 0x0000000e00047202 */ /* 0x000fca0000000f00 */
        /* <DEDUP_REMOVED lines=12> */
.L_x_143:
[----:B------:R-:W-:Y:S01]  /*12120*/  VIADD R5, R8, 0x30 ;  /* 0x0000003008057836 */ /* 0x000fe20000000000 */
[----:B------:R-:W-:Y:S01]  /*12130*/  @!P4 LEA R21, R9, UR38, 0x1 ;  /* 0x000000260915cc11 */ /* 0x000fe2000f8e08ff */
[----:B------:R-:W-:Y:S01]  /*12140*/  IMAD.MOV.U32 R13, RZ, RZ, R7 ;  /* 0x000000ffff0d7224 */ /* 0x000fe200078e0007 */
[----:B------:R-:W-:-:S07]  /*12150*/  MOV R3, R14 ;  /* 0x0000000e00037202 */ /* 0x000fce0000000f00 */
[----:B------:R-:W-:Y:S05]  /*12160*/  WARPSYNC.COLLECTIVE R15, `(.L_x_144) ;  /* 0x000000000f087348 */ /* 0x000fea0003c00000 */
[----:B------:R0:W1:Y:S02]  /*12170*/  SHFL.IDX P6, R14, R13, R12, R11 ;  /* 0x0000000c0d0e7389 */ /* 0x00006400000c000b */
[----:B01----:R-:W-:Y:S01]  /*12180*/  ENDCOLLECTIVE ;  /* 0x000000000000791b */ /* 0x003fe20003800000 */
.L_x_144:
[----:B------:R-:W-:Y:S01]  /*12190*/  ULDC.64 UR4, c[0x0][0x208] ;  /* 0x0000820000047ab9 */ /* 0x000fe20000000a00 */
[----:B------:R-:W-:Y:S01]  /*121a0*/  MOV R13, R6 ;  /* 0x00000006000d7202 */ /* 0x000fe20000000f00 */
[----:B------:R-:W-:Y:S02]  /*121b0*/  IMAD.MOV.U32 R12, RZ, RZ, 0x3 ;  /* 0x00000003ff0c7424 */ /* 0x000fe400078e00ff */
[----:B------:R-:W-:-:S04]  /*121c0*/  IMAD.MOV.U32 R2, RZ, RZ, R14 ;  /* 0x000000ffff027224 */ /* 0x000fc800078e000e */
        /* <DEDUP_REMOVED lines=12> */
.L_x_145:
[----:B------:R-:W-:Y:S01]  /*12290*/  VIADD R3, R8, 0x40 ;  /* 0x0000004008037836 */ /* 0x000fe20000000000 */
[----:B------:R-:W-:Y:S01]  /*122a0*/  @!P4 LEA R20, R9, UR38, 0x1 ;  /* 0x000000260914cc11 */ /* 0x000fe2000f8e08ff */
[----:B------:R-:W-:Y:S02]  /*122b0*/  IMAD.MOV.U32 R13, RZ, RZ, R7 ;  /* 0x000000ffff0d7224 */ /* 0x000fe400078e0007 */
[----:B------:R-:W-:-:S07]  /*122c0*/  IMAD.MOV.U32 R5, RZ, RZ, R14 ;  /* 0x000000ffff057224 */ /* 0x000fce00078e000e */
[----:B------:R-:W-:Y:S05]  /*122d0*/  WARPSYNC.COLLECTIVE R15, `(.L_x_146) ;  /* 0x000000000f087348 */ /* 0x000fea0003c00000 */
[----:B------:R0:W1:Y:S02]  /*122e0*/  SHFL.IDX P6, R14, R13, R12, R11 ;  /* 0x0000000c0d0e7389 */ /* 0x00006400000c000b */
[----:B01----:R-:W-:Y:S01]  /*122f0*/  ENDCOLLECTIVE ;  /* 0x000000000000791b */ /* 0x003fe20003800000 */
.L_x_146:
        /* <DEDUP_REMOVED lines=16> */
.L_x_147:
[----:B------:R-:W-:Y:S01]  /*12400*/  VIADD R5, R8, 0x50 ;  /* 0x0000005008057836 */ /* 0x000fe20000000000 */
[----:B------:R-:W-:Y:S01]  /*12410*/  @!P4 LEA R21, R9, UR38, 0x1 ;  /* 0x000000260915cc11 */ /* 0x000fe2000f8e08ff */
[----:B------:R-:W-:Y:S01]  /*12420*/  IMAD.MOV.U32 R13, RZ, RZ, R7 ;  /* 0x000000ffff0d7224 */ /* 0x000fe200078e0007 */
[----:B------:R-:W-:-:S07]  /*12430*/  MOV R3, R14 ;  /* 0x0000000e00037202 */ /* 0x000fce0000000f00 */
[----:B------:R-:W-:Y:S05]  /*12440*/  WARPSYNC.COLLECTIVE R15, `(.L_x_148) ;  /* 0x000000000f087348 */ /* 0x000fea0003c00000 */
[----:B------:R0:W1:Y:S02]  /*12450*/  SHFL.IDX P6, R14, R13, R12, R11 ;  /* 0x0000000c0d0e7389 */ /* 0x00006400000c000b */
[----:B01----:R-:W-:Y:S01]  /*12460*/  ENDCOLLECTIVE ;  /* 0x000000000000791b */ /* 0x003fe20003800000 */
.L_x_148:
        /* <DEDUP_REMOVED lines=16> */
.L_x_149:
[----:B------:R-:W-:Y:S01]  /*12570*/  VIADD R3, R8, 0x60 ;  /* 0x0000006008037836 */ /* 0x000fe20000000000 */
[----:B------:R-:W-:Y:S01]  /*12580*/  @!P4 LEA R20, R9, UR38, 0x1 ;  /* 0x000000260914cc11 */ /* 0x000fe2000f8e08ff */
[----:B------:R-:W-:Y:S02]  /*12590*/  IMAD.MOV.U32 R13, RZ, RZ, R7 ;  /* 0x000000ffff0d7224 */ /* 0x000fe400078e0007 */
[----:B------:R-:W-:-:S07]  /*125a0*/  IMAD.MOV.U32 R5, RZ, RZ, R14 ;  /* 0x000000ffff057224 */ /* 0x000fce00078e000e */
[----:B------:R-:W-:Y:S05]  /*125b0*/  WARPSYNC.COLLECTIVE R15, `(.L_x_150) ;  /* 0x000000000f087348 */ /* 0x000fea0003c00000 */
[----:B------:R0:W1:Y:S02]  /*125c0*/  SHFL.IDX P6, R14, R13, R12, R11 ;  /* 0x0000000c0d0e7389 */ /* 0x00006400000c000b */
[----:B01----:R-:W-:Y:S01]  /*125d0*/  ENDCOLLECTIVE ;  /* 0x000000000000791b */ /* 0x003fe20003800000 */
.L_x_150:
        /* <DEDUP_REMOVED lines=16> */
.L_x_151:
[----:B------:R-:W-:Y:S01]  /*126e0*/  @!P4 LEA R21, R9, UR38, 0x1 ;  /* 0x000000260915cc11 */ /* 0x000fe2000f8e08ff */
[----:B------:R-:W-:Y:S01]  /*126f0*/  IMAD.MOV.U32 R13, RZ, RZ, R7 ;  /* 0x000000ffff0d7224 */ /* 0x000fe200078e0007 */
[----:B------:R-:W-:-:S07]  /*12700*/  MOV R3, R14 ;  /* 0x0000000e00037202 */ /* 0x000fce0000000f00 */
[----:B------:R-:W-:Y:S05]  /*12710*/  WARPSYNC.COLLECTIVE R15, `(.L_x_152) ;  /* 0x000000000f087348 */ /* 0x000fea0003c00000 */
[----:B------:R0:W1:Y:S02]  /*12720*/  SHFL.IDX P6, R14, R13, R12, R11 ;  /* 0x0000000c0d0e7389 */ /* 0x00006400000c000b */
[----:B01----:R-:W-:Y:S01]  /*12730*/  ENDCOLLECTIVE ;  /* 0x000000000000791b */ /* 0x003fe20003800000 */
.L_x_152:
[----:B------:R-:W-:Y:S01]  /*12740*/  ULDC.64 UR4, c[0x0][0x208] ;  /* 0x0000820000047ab9 */ /* 0x000fe20000000a00 */
[----:B------:R-:W-:Y:S01]  /*12750*/  IMAD.MOV.U32 R13, RZ, RZ, R6 ;  /* 0x000000ffff0d7224 */ /* 0x000fe200078e0006 */
[----:B------:R-:W-:Y:S01]  /*12760*/  MOV R12, 0x7 ;  /* 0x00000007000c7802 */ /* 0x000fe20000000f00 */
        /* <DEDUP_REMOVED lines=8> */
[----:B------:R0:W-:Y:S02]  /*127f0*/  @!P4 LDGSTS.E.BYPASS.LTC128B.128 [R21+0x23400], desc[UR4][R2.64+0x180], !P2 ;  /* 0x234001800215cfae */ /* 0x0001e4000d101d44 */
[----:B0-----:R-:W-:Y:S05]  /*12800*/  WARPSYNC.COLLECTIVE R15, `(.L_x_153) ;  /* 0x000000000f087348 */ /* 0x001fea0003c00000 */
[----:B------:R1:W2:Y:S02]  /*12810*/  SHFL.IDX P6, R14, R13, R12, R11 ;  /* 0x0000000c0d0e7389 */ /* 0x0002a400000c000b */
[----:B012---:R-:W-:Y:S01]  /*12820*/  ENDCOLLECTIVE ;  /* 0x000000000000791b */ /* 0x007fe20003800000 */
.L_x_153:
[----:B------:R-:W-:Y:S02]  /*12830*/  IMAD.MOV.U32 R13, RZ, RZ, R7 ;  /* 0x000000ffff0d7224 */ /* 0x000fe400078e0007 */
[----:B------:R-:W-:-:S07]  /*12840*/  IMAD.MOV.U32 R4, RZ, RZ, R14 ;  /* 0x000000ffff047224 */ /* 0x000fce00078e000e */
[----:B------:R-:W-:Y:S05]  /*12850*/  WARPSYNC.COLLECTIVE R15, `(.L_x_154) ;  /* 0x000000000f087348 */ /* 0x000fea0003c00000 */
[----:B------:R0:W1:Y:S02]  /*12860*/  SHFL.IDX P6, R14, R13, R12, R11 ;  /* 0x0000000c0d0e7389 */ /* 0x00006400000c000b */
[----:B01----:R-:W-:Y:S01]  /*12870*/  ENDCOLLECTIVE ;  /* 0x000000000000791b */ /* 0x003fe20003800000 */
.L_x_154:
[----:B------:R-:W-:Y:S05]  /*12880*/  BRA `(.L_x_155) ;  /* 0xffffffc000c87947 */ /* 0x000fea000383ffff */
.L_x_53:
[----:B-1----:R-:W-:-:S04]  /*12890*/  IMAD.U32 R3, RZ, RZ, UR38 ;  /* 0x00000026ff037e24 */ /* 0x002fc8000f8e00ff */
[----:B------:R1:W2:Y:S03]  /*128a0*/  SYNCS.PHASECHK.TRANS64.TRYWAIT P0, [R3+URZ+0x38820], R2 ;  /* 0x03882002030075a7 */ /* 0x0002a6000800017f */
[----:B--2---:R-:W-:Y:S05]  /*128b0*/  @!P0 NANOSLEEP.SYNCS 0x989680 ;  /* 0x009896800000895d */ /* 0x004fea0003900000 */
[----:B------:R-:W2:Y:S02]  /*128c0*/  @!P0 SYNCS.PHASECHK.TRANS64 P0, [R3+URZ+0x38820], R2 ;  /* 0x03882002030085a7 */ /* 0x000ea4000800007f */
[----:B--2---:R-:W-:Y:S05]  /*128d0*/  @!P0 BRA `(.L_x_53) ;  /* 0xfffffffc00ec8947 */ /* 0x004fea000383ffff */
[----:B------:R-:W-:Y:S05]  /*128e0*/  BRA `(.L_x_156) ;  /* 0xffffffc400287947 */ /* 0x000fea000383ffff */
.L_x_60:
[----:B-1----:R-:W-:-:S04]  /*128f0*/  MOV R3, UR38 ;  /* 0x0000002600037c02 */ /* 0x002fc80008000f00 */
[----:B------:R1:W2:Y:S03]  /*12900*/  SYNCS.PHASECHK.TRANS64.TRYWAIT P0, [R3+URZ+0x38848], R2 ;  /* 0x03884802030075a7 */ /* 0x0002a6000800017f */
[----:B--2---:R-:W-:Y:S05]  /*12910*/  @!P0 NANOSLEEP.SYNCS 0x989680 ;  /* 0x009896800000895d */ /* 0x004fea0003900000 */
[----:B------:R-:W2:Y:S02]  /*12920*/  @!P0 SYNCS.PHASECHK.TRANS64 P0, [R3+URZ+0x38848], R2 ;  /* 0x03884802030085a7 */ /* 0x000ea4000800007f */
[----:B--2---:R-:W-:Y:S05]  /*12930*/  @!P0 BRA `(.L_x_60) ;  /* 0xfffffffc00ec8947 */ /* 0x004fea000383ffff */
[----:B------:R-:W-:Y:S05]  /*12940*/  BRA `(.L_x_157) ;  /* 0xffffffc800047947 */ /* 0x000fea000383ffff */
.L_x_68:
[----:B0-----:R-:W-:-:S04]  /*12950*/  IMAD.U32 R3, RZ, RZ, UR38 ;  /* 0x00000026ff037e24 */ /* 0x001fc8000f8e00ff */
[----:B------:R0:W1:Y:S03]  /*12960*/  SYNCS.PHASECHK.TRANS64.TRYWAIT P0, [R3+URZ+0x38860], R2 ;  /* 0x03886002030075a7 */ /* 0x000066000800017f */
[----:B-1----:R-:W-:Y:S05]  /*12970*/  @!P0 NANOSLEEP.SYNCS 0x989680 ;  /* 0x009896800000895d */ /* 0x002fea0003900000 */
[----:B------:R-:W1:Y:S02]  /*12980*/  @!P0 SYNCS.PHASECHK.TRANS64 P0, [R3+URZ+0x38860], R2 ;  /* 0x03886002030085a7 */ /* 0x000e64000800007f */
[----:B-1----:R-:W-:Y:S05]  /*12990*/  @!P0 BRA `(.L_x_68) ;  /* 0xfffffffc00ec8947 */ /* 0x002fea000383ffff */
[----:B------:R-:W-:Y:S05]  /*129a0*/  BRA `(.L_x_158) ;  /* 0xffffffcc00187947 */ /* 0x000fea000383ffff */
.L_x_79:
[----:B-1----:R-:W-:-:S04]  /*129b0*/  IMAD.U32 R3, RZ, RZ, UR38 ;  /* 0x00000026ff037e24 */ /* 0x002fc8000f8e00ff */
[----:B------:R1:W2:Y:S03]  /*129c0*/  SYNCS.PHASECHK.TRANS64.TRYWAIT P0, [R3+URZ+0x38840], R2 ;  /* 0x03884002030075a7 */ /* 0x0002a6000800017f */
[----:B--2---:R-:W-:Y:S05]  /*129d0*/  @!P0 NANOSLEEP.SYNCS 0x989680 ;  /* 0x009896800000895d */ /* 0x004fea0003900000 */
[----:B------:R-:W2:Y:S02]  /*129e0*/  @!P0 SYNCS.PHASECHK.TRANS64 P0, [R3+URZ+0x38840], R2 ;  /* 0x03884002030085a7 */ /* 0x000ea4000800007f */
[----:B--2---:R-:W-:Y:S05]  /*129f0*/  @!P0 BRA `(.L_x_79) ;  /* 0xfffffffc00ec8947 */ /* 0x004fea000383ffff */
[----:B------:R-:W-:Y:S05]  /*12a00*/  BRA `(.L_x_159) ;  /* 0xffffffd000a87947 */ /* 0x000fea000383ffff */
.L_x_87:
[----:B0-----:R-:W-:-:S04]  /*12a10*/  IMAD.U32 R3, RZ, RZ, UR38 ;  /* 0x00000026ff037e24 */ /* 0x001fc8000f8e00ff */
[----:B------:R0:W1:Y:S03]  /*12a20*/  SYNCS.PHASECHK.TRANS64.TRYWAIT P0, [R3+URZ+0x38868], R2 ;  /* 0x03886802030075a7 */ /* 0x000066000800017f */
[----:B-1----:R-:W-:Y:S05]  /*12a30*/  @!P0 NANOSLEEP.SYNCS 0x989680 ;  /* 0x009896800000895d */ /* 0x002fea0003900000 */
[----:B------:R-:W1:Y:S02]  /*12a40*/  @!P0 SYNCS.PHASECHK.TRANS64 P0, [R3+URZ+0x38868], R2 ;  /* 0x03886802030085a7 */ /* 0x000e64000800007f */
[----:B-1----:R-:W-:Y:S05]  /*12a50*/  @!P0 BRA `(.L_x_87) ;  /* 0xfffffffc00ec8947 */ /* 0x002fea000383ffff */
[----:B------:R-:W-:Y:S05]  /*12a60*/  BRA `(.L_x_160) ;  /* 0xffffffd400b87947 */ /* 0x000fea000383ffff */
.L_x_98:
[----:B-1----:R-:W-:-:S04]  /*12a70*/  MOV R3, UR38 ;  /* 0x0000002600037c02 */ /* 0x002fc80008000f00 */
[----:B------:R1:W2:Y:S03]  /*12a80*/  SYNCS.PHASECHK.TRANS64.TRYWAIT P0, [R3+URZ+0x38848], R2 ;  /* 0x03884802030075a7 */ /* 0x0002a6000800017f */
[----:B--2---:R-:W-:Y:S05]  /*12a90*/  @!P0 NANOSLEEP.SYNCS 0x989680 ;  /* 0x009896800000895d */ /* 0x004fea0003900000 */
[----:B------:R-:W2:Y:S02]  /*12aa0*/  @!P0 SYNCS.PHASECHK.TRANS64 P0, [R3+URZ+0x38848], R2 ;  /* 0x03884802030085a7 */ /* 0x000ea4000800007f */
[----:B--2---:R-:W-:Y:S05]  /*12ab0*/  @!P0 BRA `(.L_x_98) ;  /* 0xfffffffc00ec8947 */ /* 0x004fea000383ffff */
[----:B------:R-:W-:Y:S05]  /*12ac0*/  BRA `(.L_x_161) ;  /* 0xffffffdc00607947 */ /* 0x000fea000383ffff */
.L_x_106:
[----:B0-----:R-:W-:-:S04]  /*12ad0*/  IMAD.U32 R3, RZ, RZ, UR38 ;  /* 0x00000026ff037e24 */ /* 0x001fc8000f8e00ff */
[----:B------:R0:W1:Y:S03]  /*12ae0*/  SYNCS.PHASECHK.TRANS64.TRYWAIT P0, [R3+URZ+0x38860], R2 ;  /* 0x03886002030075a7 */ /* 0x000066000800017f */
[----:B-1----:R-:W-:Y:S05]  /*12af0*/  @!P0 NANOSLEEP.SYNCS 0x989680 ;  /* 0x009896800000895d */ /* 0x002fea0003900000 */
[----:B------:R-:W1:Y:S02]  /*12b00*/  @!P0 SYNCS.PHASECHK.TRANS64 P0, [R3+URZ+0x38860], R2 ;  /* 0x03886002030085a7 */ /* 0x000e64000800007f */
[----:B-1----:R-:W-:Y:S05]  /*12b10*/  @!P0 BRA `(.L_x_106) ;  /* 0xfffffffc00ec8947 */ /* 0x002fea000383ffff */
[----:B------:R-:W-:Y:S05]  /*12b20*/  BRA `(.L_x_162) ;  /* 0xffffffe0006c7947 */ /* 0x000fea000383ffff */
.L_x_116:
[----:B-1----:R1:W2:Y:S02]  /*12b30*/  SYNCS.PHASECHK.TRANS64.TRYWAIT P0, [R3+URZ+0x38860], R0 ;  /* 0x03886000030075a7 */ /* 0x0022a4000800017f */
[----:B--2---:R-:W-:Y:S05]  /*12b40*/  @!P0 NANOSLEEP.SYNCS 0x989680 ;  /* 0x009896800000895d */ /* 0x004fea0003900000 */
[----:B------:R-:W2:Y:S02]  /*12b50*/  @!P0 SYNCS.PHASECHK.TRANS64 P0, [R3+URZ+0x38860], R0 ;  /* 0x03886000030085a7 */ /* 0x000ea4000800007f */
[----:B--2---:R-:W-:Y:S05]  /*12b60*/  @!P0 BRA `(.L_x_116) ;  /* 0xfffffffc00f08947 */ /* 0x004fea000383ffff */
[----:B------:R-:W-:Y:S05]  /*12b70*/  BRA `(.L_x_163) ;  /* 0xffffffe400a47947 */ /* 0x000fea000383ffff */
.L_x_123:
[----:B-1----:R1:W2:Y:S02]  /*12b80*/  SYNCS.PHASECHK.TRANS64.TRYWAIT P0, [R2+URZ+0x38820], R3 ;  /* 0x03882003020075a7 */ /* 0x0022a4000800017f */
[----:B--2---:R-:W-:Y:S05]  /*12b90*/  @!P0 NANOSLEEP.SYNCS 0x989680 ;  /* 0x009896800000895d */ /* 0x004fea0003900000 */
[----:B------:R-:W2:Y:S02]  /*12ba0*/  @!P0 SYNCS.PHASECHK.TRANS64 P0, [R2+URZ+0x38820], R3 ;  /* 0x03882003020085a7 */ /* 0x000ea4000800007f */
[----:B--2---:R-:W-:Y:S05]  /*12bb0*/  @!P0 BRA `(.L_x_123) ;  /* 0xfffffffc00f08947 */ /* 0x004fea000383ffff */
[----:B------:R-:W-:Y:S05]  /*12bc0*/  BRA `(.L_x_164) ;  /* 0xffffffe800dc7947 */ /* 0x000fea000383ffff */
.L_x_124:
[----:B------:R-:W2:Y:S01]  /*12bd0*/  S2R R4, SR_TID.X ;  /* 0x0000000000047919 */ /* 0x000ea20000002100 */
[----:B------:R-:W-:Y:S01]  /*12be0*/  BSSY B0, `(.L_x_165) ;  /* 0x000000a000007945 */ /* 0x000fe20003800000 */
[----:B0-----:R-:W-:Y:S01]  /*12bf0*/  IMAD.MOV.U32 R12, RZ, RZ, RZ ;  /* 0x000000ffff0c7224 */ /* 0x001fe200078e00ff */
[----:B------:R-:W-:Y:S01]  /*12c00*/  MOV R11, 0x1f ;  /* 0x0000001f000b7802 */ /* 0x000fe20000000f00 */
[----:B------:R-:W-:Y:S01]  /*12c10*/  IMAD.MOV.U32 R15, RZ, RZ, -0x1 ;  /* 0xffffffffff0f7424 */ /* 0x000fe200078e00ff */
[----:B--2---:R-:W-:-:S04]  /*12c20*/  SHF.R.U32.HI R4, RZ, 0x5, R4 ;  /* 0x00000005ff047819 */ /* 0x004fc80000011604 */
[----:B------:R-:W-:-:S05]  /*12c30*/  LOP3.LUT R4, R4, 0x3, RZ, 0xc0, !PT ;  /* 0x0000000304047812 */ /* 0x000fca00078ec0ff */
[----:B------:R-:W-:-:S07]  /*12c40*/  IMAD.MOV.U32 R13, RZ, RZ, R4 ;  /* 0x000000ffff0d7224 */ /* 0x000fce00078e0004 */
[----:B-1----:R-:W-:Y:S05]  /*12c50*/  WARPSYNC.COLLECTIVE R15, `(.L_x_166) ;  /* 0x000000000f087348 */ /* 0x002fea0003c00000 */
[----:B------:R0:W2:Y:S02]  /*12c60*/  SHFL.IDX P6, R14, R13, R12, R11 ;  /* 0x0000000c0d0e7389 */ /* 0x0000a400000c000b */
[----:B012---:R-:W-:Y:S01]  /*12c70*/  ENDCOLLECTIVE ;  /* 0x000000000000791b */ /* 0x007fe20003800000 */
.L_x_166:
[----:B------:R-:W-:Y:S05]  /*12c80*/  BSYNC B0 ;  /* 0x0000000000007941 */ /* 0x000fea0003800000 */
.L_x_165:
[----:B------:R-:W-:Y:S05]  /*12c90*/  BRA `(.L_x_167) ;  /* 0xffffffe800c07947 */ /* 0x000fea000383ffff */
.L_x_125:
[----:B------:R-:W-:Y:S01]  /*12ca0*/  BSSY B0, `(.L_x_168) ;  /* 0x0000006000007945 */ /* 0x000fe20003800000 */
[----:B------:R-:W-:-:S07]  /*12cb0*/  IMAD.MOV.U32 R15, RZ, RZ, -0x1 ;  /* 0xffffffffff0f7424 */ /* 0x000fce00078e00ff */
[----:B01----:R-:W-:Y:S05]  /*12cc0*/  WARPSYNC.COLLECTIVE R15, `(.L_x_169) ;  /* 0x000000000f0c7348 */ /* 0x003fea0003c00000 */
[----:B------:R-:W-:Y:S02]  /*12cd0*/  ELECT P6, UR62, PT ;  /* 0x00000000003e782f */ /* 0x000fe400038c0000 */
[----:B------:R-:W-:Y:S01]  /*12ce0*/  MOV R14, UR62 ;  /* 0x0000003e000e7c02 */ /* 0x000fe20008000f00 */
[----:B01----:R-:W-:Y:S10]  /*12cf0*/  ENDCOLLECTIVE ;  /* 0x000000000000791b */ /* 0x003ff40003800000 */
.L_x_169:
[----:B------:R-:W-:Y:S05]  /*12d00*/  BSYNC B0 ;  /* 0x0000000000007941 */ /* 0x000fea0003800000 */
.L_x_168:
[----:B------:R-:W-:Y:S05]  /*12d10*/  BRA `(.L_x_170) ;  /* 0xffffffe800b47947 */ /* 0x000fea000383ffff */
.L_x_127:
[----:B-1----:R1:W2:Y:S02]  /*12d20*/  SYNCS.PHASECHK.TRANS64.TRYWAIT P0, [R6+URZ], R5 ;  /* 0x00000005060075a7 */ /* 0x0022a4000800017f */
[----:B--2---:R-:W-:Y:S05]  /*12d30*/  @!P0 NANOSLEEP.SYNCS 0x989680 ;  /* 0x009896800000895d */ /* 0x004fea0003900000 */
[----:B------:R-:W2:Y:S02]  /*12d40*/  @!P0 SYNCS.PHASECHK.TRANS64 P0, [R6+URZ], R5 ;  /* 0x00000005060085a7 */ /* 0x000ea4000800007f */
[----:B--2---:R-:W-:Y:S05]  /*12d50*/  @!P0 BRA `(.L_x_127) ;  /* 0xfffffffc00f08947 */ /* 0x004fea000383ffff */
[----:B------:R-:W-:Y:S05]  /*12d60*/  BRA `(.L_x_171) ;  /* 0xffffffe800e87947 */ /* 0x000fea000383ffff */
.L_x_128:
[----:B--2---:R2:W3:Y:S02]  /*12d70*/  SYNCS.PHASECHK.TRANS64.TRYWAIT P0, [R3+URZ], R4 ;  /* 0x00000004030075a7 */ /* 0x0044e4000800017f */
[----:B---3--:R-:W-:Y:S05]  /*12d80*/  @!P0 NANOSLEEP.SYNCS 0x989680 ;  /* 0x009896800000895d */ /* 0x008fea0003900000 */
[----:B------:R-:W3:Y:S02]  /*12d90*/  @!P0 SYNCS.PHASECHK.TRANS64 P0, [R3+URZ], R4 ;  /* 0x00000004030085a7 */ /* 0x000ee4000800007f */
[----:B---3--:R-:W-:Y:S05]  /*12da0*/  @!P0 BRA `(.L_x_128) ;  /* 0xfffffffc00f08947 */ /* 0x008fea000383ffff */
[----:B------:R-:W-:Y:S05]  /*12db0*/  BRA `(.L_x_172) ;  /* 0xffffffe800dc7947 */ /* 0x000fea000383ffff */
.L_x_130:
[----:B--2---:R2:W3:Y:S02]  /*12dc0*/  SYNCS.PHASECHK.TRANS64.TRYWAIT P0, [R0+URZ], R5 ;  /* 0x00000005000075a7 */ /* 0x0044e4000800017f */
[----:B---3--:R-:W-:Y:S05]  /*12dd0*/  @!P0 NANOSLEEP.SYNCS 0x989680 ;  /* 0x009896800000895d */ /* 0x008fea0003900000 */
[----:B------:R-:W3:Y:S02]  /*12de0*/  @!P0 SYNCS.PHASECHK.TRANS64 P0, [R0+URZ], R5 ;  /* 0x00000005000085a7 */ /* 0x000ee4000800007f */
[----:B---3--:R-:W-:Y:S05]  /*12df0*/  @!P0 BRA `(.L_x_130) ;  /* 0xfffffffc00f08947 */ /* 0x008fea000383ffff */
[----:B------:R-:W-:Y:S05]  /*12e00*/  BRA `(.L_x_173) ;  /* 0xffffffe800e07947 */ /* 0x000fea000383ffff */
.L_x_174:
[----:B------:R-:W-:-:S00]  /*12e10*/  BRA `(.L_x_174) ;  /* 0xfffffffc00fc7947 */ /* 0x000fc0000383ffff */
[----:B------:R-:W-:-:S00]  /*12e20*/  NOP ;  /* 0x0000000000007918 */ /* 0x000fc00000000000 */
        /* <DEDUP_REMOVED lines=13> */
.L_x_3200:


//--------------------- .text._ZN7cutlass13device_kernelIN5flash11enable_sm90INS1_16FlashAttnFwdSm90INS1_25CollectiveMainloopFwdSm90ILi2EN4cute5tupleIJNS5_1CILi1EEES8_S8_EEENS6_IJNS7_ILi128EEENS7_ILi80EEENS7_ILi256EEEEEELi256ENS_6half_tEfNS_4arch4Sm90ELb0ELb0ELb1ELb1ELb0ELb0ELb0ELb1ELb1ELb1ELb1ELb0EEENS1_21CollectiveEpilogueFwdINS6_IJSA_SC_SB_EEES9_SE_SG_Li256ELb1ELb1ELb1ELb0EEENS1_36VarlenDynamicPersistentTileSchedulerILi128ELi80ELi256ELi128ELb1ELb1ELb1ELb0ELb1ELb1EEEEEEEEEvNT_6ParamsE --------------------------
	.section	.text._ZN7cutlass13device_kernelIN5flash11enable_sm90INS1_16FlashAttnFwdSm90INS1_25CollectiveMainloopFwdSm90ILi2EN4cute5tupleIJNS5_1CILi1EEES8_S8_EEENS6_IJNS7_ILi128EEENS7_ILi80EEENS7_ILi256EEEEEELi256ENS_6half_tEfNS_4arch4Sm90ELb0ELb0ELb1ELb1ELb0ELb0ELb0ELb1ELb1ELb1ELb1ELb0EEENS1_21CollectiveEpilogueFwdINS6_IJSA_SC_SB_EEES9_SE_SG_Li256ELb1ELb1ELb1ELb0EEENS1_36VarlenDynamicPersistentTileSchedulerILi128ELi80ELi256ELi128ELb1ELb1ELb1ELb0ELb1ELb1EEEEEEEEEvNT_6ParamsE,"ax",@progbits
	.align	128
.text._ZN7cutlass13device_kernelIN5flash11enable_sm90INS1_16FlashAttnFwdSm90INS1_25CollectiveMainloopFwdSm90ILi2EN4cute5tupleIJNS5_1CILi1EEES8_S8_EEENS6_IJNS7_ILi128EEENS7_ILi80EEENS7_ILi256EEEEEELi256ENS_6half_tEfNS_4arch4Sm90ELb0ELb0ELb1ELb1ELb0ELb0ELb0ELb1ELb1ELb1ELb1ELb0EEENS1_21CollectiveEpilogueFwdINS6_IJSA_SC_SB_EEES9_SE_SG_Li256ELb1ELb1ELb1ELb0EEENS1_36VarlenDynamicPersistentTileSchedulerILi128ELi80ELi256ELi128ELb1ELb1ELb1ELb0ELb1ELb1EEEEEEEEEvNT_6ParamsE:
        .type           _ZN7cutlass13device_kernelIN5flash11enable_sm90INS1_16FlashAttnFwdSm90INS1_25CollectiveMainloopFwdSm90ILi2EN4cute5tupleIJNS5_1CILi1EEES8_S8_EEENS6_IJNS7_ILi128EEENS7_ILi80EEENS7_ILi256EEEEEELi256ENS_6half_tEfNS_4arch4Sm90ELb0ELb0ELb1ELb1ELb0ELb0ELb0ELb1ELb1ELb1ELb1ELb0EEENS1_21CollectiveEpilogueFwdINS6_IJSA_SC_SB_EEES9_SE_SG_Li256ELb1ELb1ELb1ELb0EEENS1_36VarlenDynamicPersistentTileSchedulerILi128ELi80ELi256ELi128ELb1ELb1ELb1ELb0ELb1ELb1EEEEEEEEEvNT_6ParamsE,@function
        .size           _ZN7cutlass13device_kernelIN5flash11enable_sm90INS1_16FlashAttnFwdSm90INS1_25CollectiveMainloopFwdSm90ILi2EN4cute5tupleIJNS5_1CILi1EEES8_S8_EEENS6_IJNS7_ILi128EEENS7_ILi80EEENS7_ILi256EEEEEELi256ENS_6half_tEfNS_4arch4Sm90ELb0ELb0ELb1ELb1ELb0ELb0ELb0ELb1ELb1ELb1ELb1ELb0EEENS1_21CollectiveEpilogueFwdINS6_IJSA_SC_SB_EEES9_SE_SG_Li256ELb1ELb1ELb1ELb0EEENS1_36VarlenDynamicPersistentTileSchedulerILi128ELi80ELi256ELi128ELb1ELb1ELb1ELb0ELb1ELb1EEEEEEEEEvNT_6ParamsE,(.L_x_3201 - _ZN7cutlass13device_kernelIN5flash11enable_sm90INS1_16FlashAttnFwdSm90INS1_25CollectiveMainloopFwdSm90ILi2EN4cute5tupleIJNS5_1CILi1EEES8_S8_EEENS6_IJNS7_ILi128EEENS7_ILi80EEENS7_ILi256EEEEEELi256ENS_6half_tEfNS_4arch4Sm90ELb0ELb0ELb1ELb1ELb0ELb0ELb0ELb1ELb1ELb1ELb1ELb0EEENS1_21CollectiveEpilogueFwdINS6_IJSA_SC_SB_EEES9_SE_SG_Li256ELb1ELb1ELb1ELb0EEENS1_36VarlenDynamicPersistentTileSchedulerILi128ELi80ELi256ELi128ELb1ELb1ELb1ELb0ELb1ELb1EEEEEEEEEvNT_6ParamsE)
        .other          _ZN7cutlass13device_kernelIN5flash11enable_sm90INS1_16FlashAttnFwdSm90INS1_25CollectiveMainloopFwdSm90ILi2EN4cute5tupleIJNS5_1CILi1EEES8_S8_EEENS6_IJNS7_ILi128EEENS7_ILi80EEENS7_ILi256EEEEEELi256ENS_6half_tEfNS_4arch4Sm90ELb0ELb0ELb1ELb1ELb0ELb0ELb0ELb1ELb1ELb1ELb1ELb0EEENS1_21CollectiveEpilogueFwdINS6_IJSA_SC_SB_EEES9_SE_SG_Li256ELb1ELb1ELb1ELb0EEENS1_36VarlenDynamicPersistentTileSchedulerILi128ELi80ELi256ELi128ELb1ELb1ELb1ELb0ELb1ELb1EEEEEEEEEvNT_6ParamsE,@"STO_CUDA_ENTRY STV_DEFAULT"
_ZN7cutlass13device_kernelIN5flash11enable_sm90INS1_16FlashAttnFwdSm90INS1_25CollectiveMainloopFwdSm90ILi2EN4cute5tupleIJNS5_1CILi1EEES8_S8_EEENS6_IJNS7_ILi128EEENS7_ILi80EEENS7_ILi256EEEEEELi256ENS_6half_tEfNS_4arch4Sm90ELb0ELb0ELb1ELb1ELb0ELb0ELb0ELb1ELb1ELb1ELb1ELb0EEENS1_21CollectiveEpilogueFwdINS6_IJSA_SC_SB_EEES9_SE_SG_Li256ELb1ELb1ELb1ELb0EEENS1_36VarlenDynamicPersistentTileSchedulerILi128ELi80ELi256ELi128ELb1ELb1ELb1ELb0ELb1ELb1EEEEEEEEEvNT_6ParamsE:
[----:B------:R-:W0:Y:S02]  /*0000*/  LDC R1, c[0x0][0x28] ;  /* 0x00000a00ff017b82 */ /* 0x000e240000000800 */
[----:B0-----:R-:W-:Y:S01]  /*0010*/  VIADD R1, R1, 0xffffff88 ;  /* 0xffffff8801017836 */ /* 0x001fe20000000000 */
[----:B------:R-:W0:Y:S01]  /*0020*/  S2R R6, SR_TID.X ;  /* 0x0000000000067919 */ /* 0x000e220000002100 */
[----:B------:R-:W-:Y:S01]  /*0030*/  ELECT P0, URZ, PT ;  /* 0x00000000003f782f */ /* 0x000fe20003800000 */
[----:B------:R-:W-:Y:S01]  /*0040*/  BSSY B0, `(.L_x_175) ;  /* 0x000000e000007945 */ /* 0x000fe20003800000 */
[----:B0-----:R-:W-:-:S05]  /*0050*/  SHF.R.U32.HI R0, RZ, 0x5, R6 ;  /* 0x00000005ff007819 */ /* 0x001fca0000011606 */
[----:B------:R-:W0:Y:S02]  /*0060*/  SHFL.IDX PT, R2, R0, RZ, 0x1f ;  /* 0x00001fff00027589 */ /* 0x000e2400000e0000 */
[----:B0-----:R-:W-:Y:S02]  /*0070*/  ISETP.EQ.AND P0, PT, R2, RZ, P0 ;  /* 0x000000ff0200720c */ /* 0x001fe40000702270 */
[----:B------:R-:W-:-:S11]  /*0080*/  SHF.R.U32.HI R2, RZ, 0x7, R6 ;  /* 0x00000007ff027819 */ /* 0x000fd60000011606 */
        /* <DEDUP_REMOVED lines=9> */
.L_x_176:
[----:B------:R-:W-:Y:S05]  /*0120*/  BSYNC B0 ;  /* 0x0000000000007941 */ /* 0x000fea0003800000 */
.L_x_175:
[----:B------:R-:W-:Y:S01]  /*0130*/  VOTEU.ANY UP0, P0 ;  /* 0x00000000003f7886 */ /* 0x000fe20000000100 */
[----:B------:R-:W0:Y:S01]  /*0140*/  SHFL.IDX PT, R2, R2, RZ, 0x1f ;  /* 0x00001fff02027589 */ /* 0x000e2200000e0000 */
[----:B------:R-:W-:Y:S01]  /*0150*/  UMOV UR4, 0x80 ;  /* 0x0000008000047882 */ /* 0x000fe20000000000 */
[----:B------:R-:W-:Y:S01]  /*0160*/  UMOV UR7, 0x100 ;  /* 0x0000010000077882 */ /* 0x000fe20000000000 */
[----:B------:R-:W-:Y:S01]  /*0170*/  VOTEU.ANY UP1, P0 ;  /* 0x00000000003f7886 */ /* 0x000fe20000020100 */
[----:B------:R-:W1:Y:S01]  /*0180*/  @UP0 S2UR UR8, SR_CgaCtaId ;  /* 0x00000000000809c3 */ /* 0x000e620000008800 */
[----:B------:R-:W2:Y:S01]  /*0190*/  SHFL.IDX PT, R3, R0, RZ, 0x1f ;  /* 0x00001fff00037589 */ /* 0x000ea200000e0000 */
[----:B------:R-:W-:Y:S01]  /*01a0*/  @UP0 UMOV UR6, 0x400 ;  /* 0x0000040000060882 */ /* 0x000fe20000000000 */
[----:B------:R-:W-:-:S04]  /*01b0*/  @UP0 UIADD3 UR4, -UR4, 0x100000, URZ ;  /* 0x0010000004040890 */ /* 0x000fc8000fffe13f */
[----:B------:R-:W-:Y:S02]  /*01c0*/  @UP0 USHF.L.U32 UR5, UR4, 0xb, URZ ;  /* 0x0000000b04050899 */ /* 0x000fe4000800063f */
[----:B------:R-:W-:Y:S01]  /*01d0*/  @UP0 USHF.L.U32 UR4, UR4, 0x1, URZ ;  /* 0x0000000104040899 */ /* 0x000fe2000800063f */
[----:B------:R-:W-:Y:S01]  /*01e0*/  VOTEU.ANY UP2, P0 ;  /* 0x00000000003f7886 */ /* 0x000fe20000040100 */
[----:B0-----:R-:W-:Y:S01]  /*01f0*/  R2UR UR9, R2 ;  /* 0x00000000020972ca */ /* 0x001fe200000e0000 */
[----:B-1----:R-:W-:Y:S01]  /*0200*/  @UP0 ULEA UR8, UR8, UR6, 0x18 ;  /* 0x0000000608080291 */ /* 0x002fe2000f8ec03f */
[----:B--2---:R-:W-:Y:S01]  /*0210*/  ISETP.NE.AND P1, PT, R3, RZ, PT ;  /* 0x000000ff0300720c */ /* 0x004fe20003f25270 */
[----:B------:R-:W-:-:S04]  /*0220*/  @UP0 UIADD3 UR6, -UR7, 0x100000, URZ ;  /* 0x0010000007060890 */ /* 0x000fc8000fffe13f */
[----:B------:R-:W-:Y:S02]  /*0230*/  @UP0 USHF.L.U32 UR7, UR6, 0xb, URZ ;  /* 0x0000000b06070899 */ /* 0x000fe4000800063f */
[----:B------:R-:W-:-:S04]  /*0240*/  @UP0 USHF.L.U32 UR6, UR6, 0x1, URZ ;  /* 0x0000000106060899 */ /* 0x000fc8000800063f */
[----:B------:R-:W-:Y:S01]  /*0250*/  UISETP.NE.AND UP0, UPT, UR9, URZ, UPT ;  /* 0x0000003f0900728c */ /* 0x000fe2000bf05270 */
[----:B------:R-:W0:Y:S02]  /*0260*/  FENCE.VIEW.ASYNC.S ;  /* 0x00000000000073c6 */ /* 0x000e240000000000 */
[----:B0-----:R0:W1:Y:S05]  /*0270*/  @UP1 SYNCS.EXCH.64 URZ, [UR8+0x38800], UR4 ;  /* 0x03880004083f15b2 */ /* 0x00106a0008000100 */
[----:B------:R0:W2:Y:S01]  /*0280*/  @UP2 SYNCS.EXCH.64 URZ, [UR8+0x38820], UR6 ;  /* 0x03882006083f25b2 */ /* 0x0000a20008000100 */
[----:B------:R-:W-:Y:S05]  /*0290*/  @P1 BRA `(.L_x_177) ;  /* 0x0000000000481947 */ /* 0x000fea0003800000 */
[----:B0-----:R-:W0:Y:S01]  /*02a0*/  S2UR UR5, SR_CgaCtaId ;  /* 0x00000000000579c3 */ /* 0x001e220000008800 */
[----:B------:R-:W-:Y:S01]  /*02b0*/  UMOV UR4, 0x400 ;  /* 0x0000040000047882 */ /* 0x000fe20000000000 */
[----:B------:R-:W-:Y:S01]  /*02c0*/  UMOV UR6, 0x1 ;  /* 0x0000000100067882 */ /* 0x000fe20000000000 */
[----:B------:R-:W-:Y:S01]  /*02d0*/  UMOV UR7, 0x2 ;  /* 0x0000000200077882 */ /* 0x000fe20000000000 */
[----:B------:R-:W-:Y:S01]  /*02e0*/  ELECT P0, URZ, PT ;  /* 0x00000000003f782f */ /* 0x000fe20003800000 */
[----:B0-----:R-:W-:Y:S02]  /*02f0*/  ULEA UR8, UR5, UR4, 0x18 ;  /* 0x0000000405087291 */ /* 0x001fe4000f8ec03f */
[----:B------:R-:W-:-:S04]  /*0300*/  UIADD3 UR4, -UR6, 0x100000, URZ ;  /* 0x0010000006047890 */ /* 0x000fc8000fffe13f */
[----:B------:R-:W-:Y:S02]  /*0310*/  USHF.L.U32 UR5, UR4, 0xb, URZ ;  /* 0x0000000b04057899 */ /* 0x000fe4000800063f */
[----:B------:R-:W-:Y:S02]  /*0320*/  USHF.L.U32 UR4, UR4, 0x1, URZ ;  /* 0x0000000104047899 */ /* 0x000fe4000800063f */
[----:B------:R-:W-:-:S04]  /*0330*/  UIADD3 UR6, -UR7, 0x100000, URZ ;  /* 0x0010000007067890 */ /* 0x000fc8000fffe13f */
[----:B------:R-:W-:Y:S02]  /*0340*/  USHF.L.U32 UR7, UR6, 0xb, URZ ;  /* 0x0000000b06077899 */ /* 0x000fe4000800063f */
[----:B------:R-:W-:Y:S01]  /*0350*/  USHF.L.U32 UR6, UR6, 0x1, URZ ;  /* 0x0000000106067899 */ /* 0x000fe2000800063f */
[----:B------:R-:W0:Y:S03]  /*0360*/  FENCE.VIEW.ASYNC.S ;  /* 0x00000000000073c6 */ /* 0x000e260000000000 */
[----:B0-----:R3:W4:Y:S08]  /*0370*/  SYNCS.EXCH.64 URZ, [UR8+0x38830], UR4 ;  /* 0x03883004083f75b2 */ /* 0x0017300008000100 */
[----:B------:R3:W0:Y:S01]  /*0380*/  SYNCS.EXCH.64 URZ, [UR8+0x38840], UR6 ;  /* 0x03884006083f75b2 */ /* 0x0006220008000100 */
[----:B------:R3:W0:Y:S01]  /*0390*/  SYNCS.EXCH.64 URZ, [UR8+0x38838], UR4 ;  /* 0x03883804083f75b2 */ /* 0x0006220008000100 */
[----:B------:R3:W0:Y:S02]  /*03a0*/  SYNCS.EXCH.64 URZ, [UR8+0x38848], UR6 ;  /* 0x03884806083f75b2 */ /* 0x0006240008000100 */
[----:B---3--:R-:W-:Y:S01]  /*03b0*/  NOP ;  /* 0x0000000000007918 */ /* 0x008fe20000000000 */
.L_x_177:
[----:B------:R-:W3:Y:S01]  /*03c0*/  SHFL.IDX PT, R2, R0, RZ, 0x1f ;  /* 0x00001fff00027589 */ /* 0x000ee200000e0000 */
[----:B------:R-:W-:Y:S01]  /*03d0*/  NOP ;  /* 0x0000000000007918 */ /* 0x000fe20000000000 */
[----:B---3--:R-:W-:-:S13]  /*03e0*/  ISETP.NE.AND P0, PT, R2, RZ, PT ;  /* 0x000000ff0200720c */ /* 0x008fda0003f05270 */
        /* <DEDUP_REMOVED lines=14> */
[----:B0-----:R3:W0:Y:S08]  /*04d0*/  SYNCS.EXCH.64 URZ, [UR8+0x38850], UR4 ;  /* 0x03885004083f75b2 */ /* 0x0016300008000100 */
[----:B------:R3:W0:Y:S01]  /*04e0*/  SYNCS.EXCH.64 URZ, [UR8+0x38860], UR6 ;  /* 0x03886006083f75b2 */ /* 0x0006220008000100 */
[----:B------:R3:W0:Y:S01]  /*04f0*/  SYNCS.EXCH.64 URZ, [UR8+0x38858], UR4 ;  /* 0x03885804083f75b2 */ /* 0x0006220008000100 */
[----:B------:R3:W0:Y:S02]  /*0500*/  SYNCS.EXCH.64 URZ, [UR8+0x38868], UR6 ;  /* 0x03886806083f75b2 */ /* 0x0006240008000100 */
[----:B---3--:R-:W-:Y:S01]  /*0510*/  NOP ;  /* 0x0000000000007918 */ /* 0x008fe20000000000 */
.L_x_178:
[----:B------:R-:W3:Y:S01]  /*0520*/  SHFL.IDX PT, R2, R0, RZ, 0x1f ;  /* 0x00001fff00027589 */ /* 0x000ee200000e0000 */
[----:B------:R-:W-:Y:S01]  /*0530*/  NOP ;  /* 0x0000000000007918 */ /* 0x000fe20000000000 */
[----:B---3--:R-:W-:-:S13]  /*0540*/  ISETP.NE.AND P0, PT, R2, RZ, PT ;  /* 0x000000ff0200720c */ /* 0x008fda0003f05270 */
[----:B------:R-:W-:Y:S05]  /*0550*/  @P0 BRA `(.L_x_179) ;  /* 0x0000000000380947 */ /* 0x000fea0003800000 */
[----:B0-----:R-:W0:Y:S01]  /*0560*/  S2UR UR5, SR_CgaCtaId ;  /* 0x00000000000579c3 */ /* 0x001e220000008800 */
[----:B------:R-:W-:Y:S01]  /*0570*/  UMOV UR4, 0x400 ;  /* 0x0000040000047882 */ /* 0x000fe20000000000 */
[----:B------:R-:W-:Y:S01]  /*0580*/  UMOV UR7, 0x1 ;  /* 0x0000000100077882 */ /* 0x000fe20000000000 */
[----:B------:R-:W-:Y:S01]  /*0590*/  ELECT P0, URZ, PT ;  /* 0x00000000003f782f */ /* 0x000fe20003800000 */
[----:B0-----:R-:W-:Y:S02]  /*05a0*/  ULEA UR6, UR5, UR4, 0x18 ;  /* 0x0000000405067291 */ /* 0x001fe4000f8ec03f */
[----:B------:R-:W-:-:S04]  /*05b0*/  UIADD3 UR4, -UR7, 0x100000, URZ ;  /* 0x0010000007047890 */ /* 0x000fc8000fffe13f */
[----:B------:R-:W-:Y:S02]  /*05c0*/  USHF.L.U32 UR5, UR4, 0xb, URZ ;  /* 0x0000000b04057899 */ /* 0x000fe4000800063f */
[----:B------:R-:W-:Y:S01]  /*05d0*/  USHF.L.U32 UR4, UR4, 0x1, URZ ;  /* 0x0000000104047899 */ /* 0x000fe2000800063f */
[----:B------:R-:W0:Y:S11]  /*05e0*/  FENCE.VIEW.ASYNC.S ;  /* 0x00000000000073c6 */ /* 0x000e360000000000 */
[----:B0-----:R3:W0:Y:S01]  /*05f0*/  SYNCS.EXCH.64 URZ, [UR6+0x38870], UR4 ;  /* 0x03887004063f75b2 */ /* 0x0016220008000100 */
[----:B------:R3:W0:Y:S01]  /*0600*/  SYNCS.EXCH.64 URZ, [UR6+0x38880], UR4 ;  /* 0x03888004063f75b2 */ /* 0x0006220008000100 */
[----:B------:R3:W0:Y:S01]  /*0610*/  SYNCS.EXCH.64 URZ, [UR6+0x38878], UR4 ;  /* 0x03887804063f75b2 */ /* 0x0006220008000100 */
[----:B------:R3:W0:Y:S02]  /*0620*/  SYNCS.EXCH.64 URZ, [UR6+0x38888], UR4 ;  /* 0x03888804063f75b2 */ /* 0x0006240008000100 */
[----:B---3--:R-:W-:Y:S01]  /*0630*/  NOP ;  /* 0x0000000000007918 */ /* 0x008fe20000000000 */
.L_x_179:
        /* <DEDUP_REMOVED lines=22> */
.L_x_180:
        /* <DEDUP_REMOVED lines=22> */
.L_x_181:
[----:B0-----:R-:W-:Y:S01]  /*0900*/  UMOV UR4, 0x1 ;  /* 0x0000000100047882 */ /* 0x001fe20000000000 */
[----:B------:R-:W-:Y:S01]  /*0910*/  PLOP3.LUT P0, PT, PT, PT, UP0, 0x80, 0x0 ;  /* 0x000000000000781c */ /* 0x000fe20003f0f008 */
[----:B------:R-:W-:Y:S01]  /*0920*/  USEL UR4, UR4, 0x2, !UP0 ;  /* 0x0000000204047887 */ /* 0x000fe2000c000000 */
[----:B------:R-:W-:-:S05]  /*0930*/  NOP ;  /* 0x0000000000007918 */ /* 0x000fca0000000000 */
[----:B------:R-:W-:-:S05]  /*0940*/  IMAD.U32 R2, RZ, RZ, UR4 ;  /* 0x00000004ff027e24 */ /* 0x000fca000f8e00ff */
[----:B------:R0:W-:Y:S01]  /*0950*/  STL [R1+0x70], R2 ;  /* 0x0000700201007387 */ /* 0x0001e20000100800 */
[----:B-12-4-:R-:W-:Y:S06]  /*0960*/  BAR.SYNC.DEFER_BLOCKING 0x0 ;  /* 0x0000000000007b1d */ /* 0x016fec0000010000 */
[----:B------:R-:W-:Y:S05]  /*0970*/  @!P0 BRA `(.L_x_182) ;  /* 0x000000fc00b08947 */ /* 0x000fea0003800000 */
.L_x_183:
[----:B------:R-:W-:-:S08]  /*0980*/  NOP ;  /* 0x0000000000007918 */ /* 0x000fd00000000000 */
[----:B------:R-:W1:Y:S02]  /*0990*/  USETMAXREG.TRY_ALLOC.CTAPOOL UP0, 0xf0 ;  /* 0x000000f0000079c8 */ /* 0x000e640008000600 */
[----:B-1----:R-:W-:-:S13]  /*09a0*/  PLOP3.LUT P0, PT, PT, PT, UP0, 0x80, 0x0 ;  /* 0x000000000000781c */ /* 0x002fda0003f0f008 */
[----:B------:R-:W-:Y:S05]  /*09b0*/  @!P0 BRA `(.L_x_183) ;  /* 0xfffffffc00f08947 */ /* 0x000fea000383ffff */
[----:B------:R-:W1:Y:S08]  /*09c0*/  S2UR UR5, SR_CgaCtaId ;  /* 0x00000000000579c3 */ /* 0x000e700000008800 */
[----:B------:R-:W-:Y:S06]  /*09d0*/  BAR.ARV 0x8, 0x180 ;  /* 0x0206000000007b1d */ /* 0x000fec0000002000 */
[----:B------:R-:W-:-:S02]  /*09e0*/  UMOV UR4, 0x400 ;  /* 0x0000040000047882 */ /* 0x000fc40000000000 */
[----:B------:R-:W-:Y:S01]  /*09f0*/  BAR.SYNC.DEFER_BLOCKING 0x5, 0x180 ;  /* 0x0146000000007b1d */ /* 0x000fe20000010000 */
[----:B-1----:R-:W-:-:S09]  /*0a00*/  ULEA UR4, UR5, UR4, 0x18 ;  /* 0x0000000405047291 */ /* 0x002fd2000f8ec03f */
[----:B------:R-:W1:Y:S01]  /*0a10*/  LDS.128 R8, [UR4+0x388d0] ;  /* 0x0388d004ff087984 */ /* 0x000e620008000c00 */
[----:B------:R-:W-:Y:S01]  /*0a20*/  ULDC UR4, c[0x0][0xc3c] ;  /* 0x00030f0000047ab9 */ /* 0x000fe20000000800 */
[----:B------:R-:W-:Y:S06]  /*0a30*/  BAR.ARV 0x4, 0x180 ;  /* 0x0106000000007b1d */ /* 0x000fec0000002000 */
[----:B-1----:R-:W-:-:S13]  /*0a40*/  ISETP.GE.AND P0, PT, R11, UR4, PT ;  /* 0x000000040b007c0c */ /* 0x002fda000bf06270 */
[----:B------:R-:W-:Y:S05]  /*0a50*/  @P0 EXIT ;  /* 0x000000000000094d */ /* 0x000fea0003800000 */
[----:B------:R-:W2:Y:S01]  /*0a60*/  LDL R0, [R1+0x70] ;  /* 0x0000700001007983 */ /* 0x000ea20000100800 */
[----:B------:R-:W-:Y:S01]  /*0a70*/  VIADD R6, R6, 0xffffff80 ;  /* 0xffffff8006067836 */ /* 0x000fe20000000000 */
[----:B------:R-:W-:Y:S02]  /*0a80*/  R2UR UR6, R9 ;  /* 0x00000000090672ca */ /* 0x000fe400000e0000 */
[----:B------:R-:W-:Y:S02]  /*0a90*/  CS2R R16, SRZ ;  /* 0x0000000000107805 */ /* 0x000fe4000001ff00 */
[----:B------:R-:W-:Y:S02]  /*0aa0*/  R2UR UR5, R10 ;  /* 0x000000000a0572ca */ /* 0x000fe400000e0000 */
[----:B------:R-:W-:Y:S02]  /*0ab0*/  SHF.R.S32.HI R3, RZ, 0x1f, R6 ;  /* 0x0000001fff037819 */ /* 0x000fe40000011406 */
[----:B------:R-:W-:-:S02]  /*0ac0*/  R2UR UR7, R11 ;  /* 0x000000000b0772ca */ /* 0x000fc400000e0000 */
[CC--:B0-----:R-:W-:Y:S02]  /*0ad0*/  LEA.HI R2, R3.reuse, R6.reuse, RZ, 0x4 ;  /* 0x0000000603027211 */ /* 0x0c1fe400078f20ff */
[----:B------:R-:W-:-:S04]  /*0ae0*/  LEA.HI R4, R3, R6, RZ, 0x2 ;  /* 0x0000000603047211 */ /* 0x000fc800078f10ff */
[----:B------:R-:W-:-:S05]  /*0af0*/  LOP3.LUT R7, R4, 0xfffffffc, RZ, 0xc0, !PT ;  /* 0xfffffffc04077812 */ /* 0x000fca00078ec0ff */
[----:B------:R-:W-:Y:S01]  /*0b00*/  IMAD.IADD R10, R6, 0x1, -R7 ;  /* 0x00000001060a7824 */ /* 0x000fe200078e0a07 */
[----:B------:R-:W-:Y:S02]  /*0b10*/  SHF.R.S32.HI R7, RZ, 0x4, R2 ;  /* 0x00000004ff077819 */ /* 0x000fe40000011402 */
[----:B--2---:R-:W-:Y:S02]  /*0b20*/  R2UR UR4, R0 ;  /* 0x00000000000472ca */ /* 0x004fe400000e0000 */
[CC--:B------:R-:W-:Y:S02]  /*0b30*/  LEA.HI R0, R3.reuse, R6.reuse, RZ, 0x7 ;  /* 0x0000000603007211 */ /* 0x0c0fe400078f38ff */
[----:B------:R-:W-:Y:S02]  /*0b40*/  LEA.HI R3, R3, R6, RZ, 0x5 ;  /* 0x0000000603037211 */ /* 0x000fe400078f28ff */
[----:B------:R-:W-:-:S03]  /*0b50*/  LOP3.LUT R5, R0, 0xffffff80, RZ, 0xc0, !PT ;  /* 0xffffff8000057812 */ /* 0x000fc600078ec0ff */
[----:B------:R-:W-:Y:S02]  /*0b60*/  IMAD.SHL.U32 R3, R3, 0x20, RZ ;  /* 0x0000002003037824 */ /* 0x000fe400078e00ff */
[----:B------:R-:W-:Y:S01]  /*0b70*/  IMAD.IADD R12, R6, 0x1, -R5 ;  /* 0x00000001060c7824 */ /* 0x000fe200078e0a05 */
[----:B------:R-:W-:Y:S01]  /*0b80*/  LOP3.LUT R5, R2, 0x3fffff0, RZ, 0xc0, !PT ;  /* 0x03fffff002057812 */ /* 0x000fe200078ec0ff */
[----:B------:R-:W-:Y:S01]  /*0b90*/  ULOP3.LUT UR4, UR4, 0x1, URZ, 0xfc, !UPT ;  /* 0x0000000104047892 */ /* 0x000fe2000f8efc3f */
[----:B------:R-:W-:Y:S02]  /*0ba0*/  LOP3.LUT R4, R3, 0xfffffc00, RZ, 0xc0, !PT ;  /* 0xfffffc0003047812 */ /* 0x000fe400078ec0ff */
[----:B------:R-:W-:Y:S01]  /*0bb0*/  SHF.R.S32.HI R8, RZ, 0x1f, R12 ;  /* 0x0000001fff087819 */ /* 0x000fe2000001140c */
[----:B------:R-:W-:Y:S01]  /*0bc0*/  IMAD.IADD R5, R6, 0x1, -R5 ;  /* 0x0000000106057824 */ /* 0x000fe200078e0a05 */
[----:B------:R-:W-:Y:S01]  /*0bd0*/  SHF.R.S32.HI R3, RZ, 0x7, R0 ;  /* 0x00000007ff037819 */ /* 0x000fe20000011400 */
[----:B------:R-:W-:Y:S01]  /*0be0*/  STL [R1+0x20], R12 ;  /* 0x0000200c01007387 */ /* 0x000fe20000100800 */
[----:B------:R-:W-:Y:S01]  /*0bf0*/  LEA.HI R9, R8, R12, RZ, 0x2 ;  /* 0x0000000c08097211 */ /* 0x000fe200078f10ff */
[----:B------:R-:W-:Y:S01]  /*0c00*/  IMAD R5, R5, 0x40, R4 ;  /* 0x0000004005057824 */ /* 0x000fe200078e0204 */
[----:B------:R-:W-:-:S02]  /*0c10*/  LEA.HI R2, R2, R7, RZ, 0x1 ;  /* 0x0000000702027211 */ /* 0x000fc400078f08ff */
[--C-:B------:R-:W-:Y:S02]  /*0c20*/  SHF.R.S32.HI R6, RZ, 0x2, R9.reuse ;  /* 0x00000002ff067819 */ /* 0x100fe40000011409 */
[----:B------:R-:W-:Y:S02]  /*0c30*/  SHF.R.S32.HI R11, RZ, 0x1f, R9 ;  /* 0x0000001fff0b7819 */ /* 0x000fe40000011409 */
[----:B------:R-:W-:Y:S02]  /*0c40*/  LEA.HI R0, R0, R3, RZ, 0x1 ;  /* 0x0000000300007211 */ /* 0x000fe400078f08ff */
[----:B------:R-:W-:Y:S02]  /*0c50*/  LEA.HI R11, R11, R6, RZ, 0x3 ;  /* 0x000000060b0b7211 */ /* 0x000fe400078f18ff */
[----:B------:R-:W-:Y:S02]  /*0c60*/  LEA.HI R8, R8, R12, RZ, 0x5 ;  /* 0x0000000c08087211 */ /* 0x000fe400078f28ff */
[----:B------:R-:W-:-:S02]  /*0c70*/  LOP3.LUT R11, R11, 0xfffffff8, RZ, 0xc0, !PT ;  /* 0xfffffff80b0b7812 */ /* 0x000fc400078ec0ff */
[----:B------:R-:W-:Y:S02]  /*0c80*/  LOP3.LUT R2, R2, 0x1ffffffe, RZ, 0xc0, !PT ;  /* 0x1ffffffe02027812 */ /* 0x000fe400078ec0ff */
[----:B------:R-:W-:Y:S01]  /*0c90*/  LOP3.LUT R0, R0, 0x3fffffe, RZ, 0xc0, !PT ;  /* 0x03fffffe00007812 */ /* 0x000fe200078ec0ff */
[----:B------:R-:W-:Y:S01]  /*0ca0*/  IMAD.IADD R11, R6, 0x1, -R11 ;  /* 0x00000001060b7824 */ /* 0x000fe200078e0a0b */
[----:B------:R-:W-:Y:S01]  /*0cb0*/  SHF.R.S32.HI R8, RZ, 0x5, R8 ;  /* 0x00000005ff087819 */ /* 0x000fe20000011408 */
[----:B------:R-:W-:Y:S01]  /*0cc0*/  IMAD.IADD R2, R7, 0x1, -R2 ;  /* 0x0000000107027824 */ /* 0x000fe200078e0a02 */
[----:B------:R-:W-:Y:S01]  /*0cd0*/  LEA.HI R4, R10, R10, RZ, 0x1 ;  /* 0x0000000a0a047211 */ /* 0x000fe200078f08ff */
[----:B------:R-:W-:Y:S01]  /*0ce0*/  IMAD.IADD R0, R3, 0x1, -R0 ;  /* 0x0000000103007824 */ /* 0x000fe200078e0a00 */
[----:B------:R-:W-:Y:S01]  /*0cf0*/  LOP3.LUT R9, R9, 0x7ffffffc, RZ, 0xc0, !PT ;  /* 0x7ffffffc09097812 */ /* 0x000fe200078ec0ff */
[----:B------:R-:W-:Y:S01]  /*0d00*/  IMAD R11, R8, 0x10, R11 ;  /* 0x00000010080b7824 */ /* 0x000fe200078e020b */
[----:B------:R-:W-:Y:S01]  /*0d10*/  LOP3.LUT R3, R4, 0x1ffffffe, RZ, 0xc0, !PT ;  /* 0x1ffffffe04037812 */ /* 0x000fe200078ec0ff */
[----:B------:R-:W-:-:S02]  /*0d20*/  IMAD R2, R2, 0x8, R5 ;  /* 0x0000000802027824 */ /* 0x000fc400078e0205 */
[----:B------:R-:W-:Y:S02]  /*0d30*/  IMAD R0, R0, 0x40, R11 ;  /* 0x0000004000007824 */ /* 0x000fe400078e020b */
[----:B------:R-:W-:Y:S01]  /*0d40*/  IMAD.IADD R3, R10, 0x1, -R3 ;  /* 0x000000010a037824 */ /* 0x000fe200078e0a03 */
[----:B------:R0:W-:Y:S01]  /*0d50*/  STL [R1+0x68], R2 ;  /* 0x0000680201007387 */ /* 0x0001e20000100800 */
[----:B------:R-:W-:-:S03]  /*0d60*/  IMAD.IADD R9, R12, 0x1, -R9 ;  /* 0x000000010c097824 */ /* 0x000fc600078e0a09 */
[----:B------:R-:W-:Y:S01]  /*0d70*/  STL [R1+0x18], RZ ;  /* 0x000018ff01007387 */ /* 0x000fe20000100800 */
[----:B------:R-:W-:-:S03]  /*0d80*/  IMAD.SHL.U32 R19, R9, 0x2, RZ ;  /* 0x0000000209137824 */ /* 0x000fc600078e00ff */
[----:B------:R1:W-:Y:S01]  /*0d90*/  STL [R1+0x60], R0 ;  /* 0x0000600001007387 */ /* 0x0003e20000100800 */
[C---:B------:R-:W-:Y:S02]  /*0da0*/  VIADD R6, R19.reuse, 0x8 ;  /* 0x0000000813067836 */ /* 0x040fe40000000000 */
[----:B0-----:R-:W-:Y:S02]  /*0db0*/  IMAD.U32 R2, RZ, RZ, UR4 ;  /* 0x00000004ff027e24 */ /* 0x001fe4000f8e00ff */
[C---:B------:R-:W-:Y:S01]  /*0dc0*/  VIADD R5, R19.reuse, 0x10 ;  /* 0x0000001013057836 */ /* 0x040fe20000000000 */
[----:B------:R-:W-:Y:S01]  /*0dd0*/  SHF.R.S32.HI R8, RZ, 0x1f, R6 ;  /* 0x0000001fff087819 */ /* 0x000fe20000011406 */
[C---:B------:R-:W-:Y:S01]  /*0de0*/  VIADD R4, R19.reuse, 0x18 ;  /* 0x0000001813047836 */ /* 0x040fe20000000000 */
[----:B------:R0:W-:Y:S01]  /*0df0*/  STL [R1+0x6c], R2 ;  /* 0x00006c0201007387 */ /* 0x0001e20000100800 */
[----:B------:R-:W-:Y:S01]  /*0e00*/  VIADD R236, R19, 0x28 ;  /* 0x0000002813ec7836 */ /* 0x000fe20000000000 */
[----:B------:R-:W-:Y:S01]  /*0e10*/  SHF.R.S32.HI R7, RZ, 0x1f, R5 ;  /* 0x0000001fff077819 */ /* 0x000fe20000011405 */
[----:B-1----:R-:W-:Y:S01]  /*0e20*/  IMAD R0, R3, 0x8, R0 ;  /* 0x0000000803007824 */ /* 0x002fe200078e0200 */
[----:B------:R-:W-:Y:S01]  /*0e30*/  SHF.R.S32.HI R6, RZ, 0x1f, R4 ;  /* 0x0000001fff067819 */ /* 0x000fe20000011404 */
[C---:B------:R-:W-:Y:S01]  /*0e40*/  VIADD R235, R19.reuse, 0x30 ;  /* 0x0000003013eb7836 */ /* 0x040fe20000000000 */
[----:B------:R-:W-:Y:S01]  /*0e50*/  SHF.R.S32.HI R4, RZ, 0x1f, R236 ;  /* 0x0000001fff047819 */ /* 0x000fe200000114ec */
[C---:B------:R-:W-:Y:S01]  /*0e60*/  VIADD R234, R19.reuse, 0x38 ;  /* 0x0000003813ea7836 */ /* 0x040fe20000000000 */
[----:B------:R1:W-:Y:S01]  /*0e70*/  STL [R1+0x64], R0 ;  /* 0x0000640001007387 */ /* 0x0003e20000100800 */
[----:B------:R-:W-:-:S02]  /*0e80*/  VIADD R233, R19, 0x40 ;  /* 0x0000004013e97836 */ /* 0x000fc40000000000 */
[C---:B0-----:R-:W-:Y:S02]  /*0e90*/  VIADD R2, R19.reuse, 0x20 ;  /* 0x0000002013027836 */ /* 0x041fe40000000000 */
[C---:B------:R-:W-:Y:S01]  /*0ea0*/  VIADD R232, R19.reuse, 0x48 ;  /* 0x0000004813e87836 */ /* 0x040fe20000000000 */
[----:B------:R-:W-:Y:S01]  /*0eb0*/  SHF.R.S32.HI R4, RZ, 0x1f, R233 ;  /* 0x0000001fff047819 */ /* 0x000fe200000114e9 */
        /* <DEDUP_REMOVED lines=36> */
[----:B------:R-:W-:Y:S01]  /*1100*/  VIADD R23, R19, 0xe0 ;  /* 0x000000e013177836 */ /* 0x000fe20000000000 */
[----:B------:R-:W-:-:S02]  /*1110*/  SHF.R.S32.HI R2, RZ, 0x1f, R217 ;  /* 0x0000001fff027819 */ /* 0x000fc400000114d9 */
[----:B------:R-:W-:Y:S02]  /*1120*/  SHF.R.S32.HI R5, RZ, 0x1f, R216 ;  /* 0x0000001fff057819 */ /* 0x000fe400000114d8 */
[----:B------:R-:W-:Y:S02]  /*1130*/  SHF.R.S32.HI R4, RZ, 0x1f, R215 ;  /* 0x0000001fff047819 */ /* 0x000fe400000114d7 */
[----:B-1----:R-:W-:-:S07]  /*1140*/  SHF.R.S32.HI R2, RZ, 0x1f, R214 ;  /* 0x0000001fff027819 */ /* 0x002fce00000114d6 */
.L_x_230:
[----:B------:R-:W-:Y:S01]  /*1150*/  ULDC.64 UR8, c[0x0][0xc88] ;  /* 0x0003220000087ab9 */ /* 0x000fe20000000a00 */
[----:B------:R-:W-:Y:S01]  /*1160*/  ULDC.64 UR12, c[0x0][0x208] ;  /* 0x00008200000c7ab9 */ /* 0x000fe20000000a00 */
[----:B------:R-:W-:Y:S01]  /*1170*/  UIMAD.WIDE UR8, UR7, 0x4, UR8 ;  /* 0x00000004070878a5 */ /* 0x000fe2000f8e0208 */
[----:B------:R-:W-:Y:S02]  /*1180*/  ULDC.64 UR10, c[0x0][0xa20] ;  /* 0x00028800000a7ab9 */ /* 0x000fe40000000a00 */
[----:B------:R-:W-:-:S03]  /*1190*/  ULDC UR7, c[0x0][0x2f0] ;  /* 0x0000bc0000077ab9 */ /* 0x000fc60000000800 */
[----:B0-23--:R-:W-:Y:S02]  /*11a0*/  IMAD.U32 R2, RZ, RZ, UR8 ;  /* 0x00000008ff027e24 */ /* 0x00dfe4000f8e00ff */
[----:B-1----:R-:W-:Y:S01]  /*11b0*/  IMAD.U32 R3, RZ, RZ, UR9 ;  /* 0x00000009ff037e24 */ /* 0x002fe2000f8e00ff */
[----:B------:R-:W-:-:S04]  /*11c0*/  ULDC.64 UR8, c[0x0][0xa28] ;  /* 0x00028a0000087ab9 */ /* 0x000fc80000000a00 */
[----:B------:R-:W2:Y:S01]  /*11d0*/  LDG.E R2, desc[UR12][R2.64] ;  /* 0x0000000c02027981 */ /* 0x000ea2000c1e1900 */
[----:B------:R-:W-:Y:S02]  /*11e0*/  UISETP.NE.U32.AND UP0, UPT, UR8, URZ, UPT ;  /* 0x0000003f0800728c */ /* 0x000fe4000bf05070 */
[----:B------:R-:W-:Y:S02]  /*11f0*/  UISETP.NE.U32.AND UP1, UPT, UR10, URZ, UPT ;  /* 0x0000003f0a00728c */ /* 0x000fe4000bf25070 */
[----:B------:R-:W-:Y:S02]  /*1200*/  UISETP.NE.AND.EX UP0, UPT, UR9, URZ, UPT, UP0 ;  /* 0x0000003f0900728c */ /* 0x000fe4000bf05300 */
[----:B------:R-:W-:-:S04]  /*1210*/  UISETP.NE.AND.EX UP1, UPT, UR11, URZ, UPT, UP1 ;  /* 0x0000003f0b00728c */ /* 0x000fc8000bf25310 */
[----:B------:R-:W-:Y:S02]  /*1220*/  PLOP3.LUT P0, PT, PT, PT, UP0, 0x80, 0x0 ;  /* 0x000000000000781c */ /* 0x000fe40003f0f008 */
[----:B------:R-:W-:Y:S02]  /*1230*/  PLOP3.LUT P1, PT, PT, PT, UP1, 0x80, 0x0 ;  /* 0x000000000000781c */ /* 0x000fe40003f2f018 */
[----:B--2---:R-:W-:-:S13]  /*1240*/  R2UR UR4, R2 ;  /* 0x00000000020472ca */ /* 0x004fda00000e0000 */
[----:B------:R-:W-:Y:S02]  /*1250*/  USHF.R.S32.HI UR14, URZ, 0x1f, UR4 ;  /* 0x0000001f3f0e7899 */ /* 0x000fe40008011404 */
[----:B-----5:R-:W-:Y:S01]  /*1260*/  IMAD.U32 R0, RZ, RZ, UR4 ;  /* 0x00000004ff007e24 */ /* 0x020fe2000f8e00ff */
[----:B------:R-:W-:-:S04]  /*1270*/  @UP0 ULEA UR8, UP2, UR4, UR8, 0x2 ;  /* 0x0000000804080291 */ /* 0x000fc8000f84103f */
[----:B------:R-:W-:Y:S02]  /*1280*/  @UP0 ULEA.HI.X UR9, UR4, UR9, UR14, 0x2, UP2 ;  /* 0x0000000904090291 */ /* 0x000fe400090f140e */
[----:B------:R-:W-:Y:S01]  /*1290*/  IMAD.U32 R2, RZ, RZ, UR14 ;  /* 0x0000000eff027e24 */ /* 0x000fe2000f8e00ff */
[----:B------:R-:W-:Y:S01]  /*12a0*/  @UP1 ULEA UR10, UP0, UR4, UR10, 0x2 ;  /* 0x0000000a040a1291 */ /* 0x000fe2000f80103f */
[----:B------:R-:W-:Y:S03]  /*12b0*/  STL [R1+0x14], R0 ;  /* 0x0000140001007387 */ /* 0x000fe60000100800 */
[----:B------:R-:W-:Y:S01]  /*12c0*/  @UP1 ULEA.HI.X UR11, UR4, UR11, UR14, 0x2, UP0 ;  /* 0x0000000b040b1291 */ /* 0x000fe200080f140e */
[----:B------:R0:W-:Y:S01]  /*12d0*/  STL [R1+0x1c], R2 ;  /* 0x00001c0201007387 */ /* 0x0001e20000100800 */
[----:B------:R-:W-:Y:S01]  /*12e0*/  IMAD.U32 R4, RZ, RZ, UR10 ;  /* 0x0000000aff047e24 */ /* 0x000fe2000f8e00ff */
[----:B------:R-:W-:Y:S01]  /*12f0*/  ULDC UR4, c[0x0][0x424] ;  /* 0x0001090000047ab9 */ /* 0x000fe20000000800 */
[----:B------:R-:W-:-:S02]  /*1300*/  IMAD.U32 R3, RZ, RZ, UR9 ;  /* 0x00000009ff037e24 */ /* 0x000fc4000f8e00ff */
[----:B------:R-:W-:Y:S02]  /*1310*/  IMAD.U32 R5, RZ, RZ, UR11 ;  /* 0x0000000bff057e24 */ /* 0x000fe4000f8e00ff */
[----:B0-----:R-:W-:-:S03]  /*1320*/  IMAD.U32 R2, RZ, RZ, UR8 ;  /* 0x00000008ff027e24 */ /* 0x001fc6000f8e00ff */
[----:B------:R-:W2:Y:S01]  /*1330*/  @P1 LDG.E R4, desc[UR12][R4.64] ;  /* 0x0000000c04041981 */ /* 0x000ea2000c1e1900 */
[----:B------:R-:W-:-:S03]  /*1340*/  ULDC.64 UR8, c[0x0][0x418] ;  /* 0x0001060000087ab9 */ /* 0x000fc60000000a00 */
[----:B------:R0:W3:Y:S01]  /*1350*/  @P0 LDG.E R2, desc[UR12][R2.64] ;  /* 0x0000000c02020981 */ /* 0x0000e2000c1e1900 */
[----:B------:R-:W-:Y:S01]  /*1360*/  UISETP.NE.U32.AND UP0, UPT, UR8, URZ, UPT ;  /* 0x0000003f0800728c */ /* 0x000fe2000bf05070 */
[----:B0-----:R-:W-:-:S03]  /*1370*/  IMAD.U32 R3, RZ, RZ, UR6 ;  /* 0x00000006ff037e24 */ /* 0x001fc6000f8e00ff */
[----:B------:R-:W-:Y:S02]  /*1380*/  UISETP.NE.AND.EX UP0, UPT, UR9, URZ, UPT, UP0 ;  /* 0x0000003f0900728c */ /* 0x000fe4000bf05300 */
[----:B------:R0:W-:Y:S02]  /*1390*/  STL [R1+0x10], R3 ;  /* 0x0000100301007387 */ /* 0x0001e40000100800 */
[----:B------:R-:W-:Y:S02]  /*13a0*/  USEL UR4, UR4, 0x1, UP0 ;  /* 0x0000000104047887 */ /* 0x000fe40008000000 */
[----:B------:R-:W-:Y:S02]  /*13b0*/  ULOP3.LUT UR6, UR5, 0xffff, URZ, 0xc0, !UPT ;  /* 0x0000ffff05067892 */ /* 0x000fe4000f8ec03f */
[----:B------:R-:W-:Y:S01]  /*13c0*/  UIMAD UR4, UR4, UR7, URZ ;  /* 0x00000007040472a4 */ /* 0x000fe2000f8e023f */
[----:B------:R-:W-:Y:S01]  /*13d0*/  UMOV UR54, URZ ;  /* 0x0000003f00367c82 */ /* 0x000fe20008000000 */
[----:B------:R-:W-:-:S02]  /*13e0*/  ULOP3.LUT UR7, UR5, 0xff000000, URZ, 0xc0, !UPT ;  /* 0xff00000005077892 */ /* 0x000fc4000f8ec03f */
[----:B------:R-:W-:Y:S01]  /*13f0*/  IMAD.U32 R213, RZ, RZ, UR6 ;  /* 0x00000006ffd57e24 */ /* 0x000fe2000f8e00ff */
[----:B------:R-:W-:Y:S02]  /*1400*/  ULOP3.LUT UR6, UR5, 0xff0000, URZ, 0xc0, !UPT ;  /* 0x00ff000005067892 */ /* 0x000fe4000f8ec03f */
[----:B--2---:R-:W-:Y:S02]  /*1410*/  @P1 R2UR UR4, R4 ;  /* 0x00000000040412ca */ /* 0x004fe400000e0000 */
[----:B---3--:R-:W-:Y:S01]  /*1420*/  @P0 R2UR UR54, R2 ;  /* 0x00000000023602ca */ /* 0x008fe200000e0000 */
[----:B0---4-:R-:W-:-:S14]  /*1430*/  @P1 BRA `(.L_x_184) ;  /* 0x00000000003c1947 */ /* 0x011fdc0003800000 */
[----:B------:R-:W-:Y:S02]  /*1440*/  ULDC.64 UR8, c[0x0][0xa08] ;  /* 0x0002820000087ab9 */ /* 0x000fe40000000a00 */
[----:B------:R-:W-:-:S04]  /*1450*/  ISETP.NE.U32.AND P0, PT, RZ, UR8, PT ;  /* 0x00000008ff007c0c */ /* 0x000fc8000bf05070 */
[----:B------:R-:W-:-:S13]  /*1460*/  ISETP.NE.AND.EX P0, PT, RZ, UR9, PT, P0 ;  /* 0x00000009ff007c0c */ /* 0x000fda000bf05300 */
[----:B------:R-:W-:Y:S05]  /*1470*/  @!P0 BRA `(.L_x_184) ;  /* 0x00000000002c8947 */ /* 0x000fea0003800000 */
[----:B------:R-:W-:Y:S01]  /*1480*/  R2UR UR10, R0 ;  /* 0x00000000000a72ca */ /* 0x000fe200000e0000 */
[----:B------:R-:W-:Y:S01]  /*1490*/  ULDC.64 UR4, c[0x0][0xa08] ;  /* 0x0002820000047ab9 */ /* 0x000fe20000000a00 */
[----:B------:R-:W-:-:S11]  /*14a0*/  ULDC.64 UR8, c[0x0][0x208] ;  /* 0x0000820000087ab9 */ /* 0x000fd60000000a00 */
[----:B------:R-:W-:-:S06]  /*14b0*/  UIMAD.WIDE UR4, UR10, 0x4, UR4 ;  /* 0x000000040a0478a5 */ /* 0x000fcc000f8e0204 */
[----:B------:R-:W-:Y:S02]  /*14c0*/  IMAD.U32 R2, RZ, RZ, UR4 ;  /* 0x00000004ff027e24 */ /* 0x000fe4000f8e00ff */
[----:B------:R-:W-:-:S05]  /*14d0*/  IMAD.U32 R3, RZ, RZ, UR5 ;  /* 0x00000005ff037e24 */ /* 0x000fca000f8e00ff */
[----:B------:R-:W2:Y:S04]  /*14e0*/  LDG.E R4, desc[UR8][R2.64] ;  /* 0x0000000802047981 */ /* 0x000ea8000c1e1900 */
[----:B------:R-:W3:Y:S01]  /*14f0*/  LDG.E R0, desc[UR8][R2.64+0x4] ;  /* 0x0000040802007981 */ /* 0x000ee2000c1e1900 */
[----:B--2---:R-:W-:Y:S02]  /*1500*/  R2UR UR4, R4 ;  /* 0x00000000040472ca */ /* 0x004fe400000e0000 */
[----:B---3--:R-:W-:-:S13]  /*1510*/  R2UR UR5, R0 ;  /* 0x00000000000572ca */ /* 0x008fda00000e0000 */
[----:B------:R-:W-:-:S12]  /*1520*/  UIADD3 UR4, -UR4, UR5, URZ ;  /* 0x0000000504047290 */ /* 0x000fd8000fffe13f */
.L_x_184:
[----:B------:R-:W-:Y:S02]  /*1530*/  UIADD3 UR54, -UR54, UR4, URZ ;  /* 0x0000000436367290 */ /* 0x000fe4000fffe13f */
[----:B------:R-:W-:Y:S02]  /*1540*/  USHF.R.U32.HI UR7, URZ, 0x8, UR7 ;  /* 0x000000083f077899 */ /* 0x000fe40008011607 */
[----:B------:R-:W-:Y:S02]  /*1550*/  UISETP.GE.AND UP0, UPT, UR54, 0x1, UPT ;  /* 0x000000013600788c */ /* 0x000fe4000bf06270 */
[----:B------:R-:W-:Y:S02]  /*1560*/  UIADD3 UR4, UR54, 0x4f, URZ ;  /* 0x0000004f36047890 */ /* 0x000fe4000fffe03f */
[----:B------:R-:W-:Y:S02]  /*1570*/  ULEA.HI UR7, UR6, UR7, URZ, 0x10 ;  /* 0x0000000706077291 */ /* 0x000fe4000f8f803f */
[----:B------:R-:W-:Y:S01]  /*1580*/  PLOP3.LUT P0, PT, PT, PT, UP0, 0x80, 0x0 ;  /* 0x000000000000781c */ /* 0x000fe20003f0f008 */
[----:B------:R-:W-:-:S02]  /*1590*/  UIMAD.WIDE UR4, UR4, 0x66666667, URZ ;  /* 0x66666667040478a5 */ /* 0x000fc4000f8e023f */
[----:B------:R-:W-:Y:S02]  /*15a0*/  ULOP3.LUT UR8, UR7, 0xff, URZ, 0xc0, !UPT ;  /* 0x000000ff07087892 */ /* 0x000fe4000f8ec03f */
[----:B------:R-:W-:Y:S02]  /*15b0*/  USHF.R.U32.HI UR7, URZ, 0x10, UR7 ;  /* 0x000000103f077899 */ /* 0x000fe40008011607 */
[----:B------:R-:W-:Y:S02]  /*15c0*/  USHF.R.U32.HI UR6, URZ, 0x1f, UR5 ;  /* 0x0000001f3f067899 */ /* 0x000fe40008011605 */
[----:B------:R-:W-:Y:S01]  /*15d0*/  IMAD.U32 R212, RZ, RZ, UR8 ;  /* 0x00000008ffd47e24 */ /* 0x000fe2000f8e00ff */
[----:B------:R-:W-:Y:S01]  /*15e0*/  UMOV UR4, URZ ;  /* 0x0000003f00047c82 */ /* 0x000fe20008000000 */
[----:B------:R-:W-:Y:S01]  /*15f0*/  ULEA.HI.SX32 UR9, UR5, UR6, 0x1b ;  /* 0x0000000605097291 */ /* 0x000fe2000f8fda3f */
[----:B------:R-:W-:Y:S01]  /*1600*/  IMAD.U32 R22, RZ, RZ, UR7 ;  /* 0x00000007ff167e24 */ /* 0x000fe2000f8e00ff */
[----:B------:R-:W-:Y:S10]  /*1610*/  @!P0 BRA `(.L_x_185) ;  /* 0x0000000000948947 */ /* 0x000ff40003800000 */
[----:B------:R-:W-:Y:S01]  /*1620*/  R2UR UR5, R22 ;  /* 0x00000000160572ca */ /* 0x000fe200000e0000 */
[----:B------:R-:W-:-:S12]  /*1630*/  ULDC UR4, c[0x0][0x9f0] ;  /* 0x00027c0000047ab9 */ /* 0x000fd80000000800 */
[----:B------:R-:W-:-:S04]  /*1640*/  UISETP.NE.AND UP0, UPT, UR5, URZ, UPT ;  /* 0x0000003f0500728c */ /* 0x000fc8000bf05270 */
[----:B------:R-:W-:-:S03]  /*1650*/  USEL UR10, UR5, UR4, UP0 ;  /* 0x00000004050a7287 */ /* 0x000fc60008000000 */
[----:B------:R-:W-:Y:S01]  /*1660*/  UMOV UR4, URZ ;  /* 0x0000003f00047c82 */ /* 0x000fe20008000000 */
[----:B------:R-:W-:Y:S02]  /*1670*/  UIADD3 UR6, UR9, -0x1, UR10 ;  /* 0xffffffff09067890 */ /* 0x000fe4000fffe00a */
[----:B------:R-:W-:-:S04]  /*1680*/  IMAD.U32 R3, RZ, RZ, UR10 ;  /* 0x0000000aff037e24 */ /* 0x000fc8000f8e00ff */
[----:B------:R-:W-:Y:S01]  /*1690*/  IMAD.U32 R4, RZ, RZ, UR6 ;  /* 0x00000006ff047e24 */ /* 0x000fe2000f8e00ff */
[-C--:B------:R-:W-:Y:S01]  /*16a0*/  IABS R0, R3.reuse ;  /* 0x0000000300007213 */ /* 0x080fe20000000000 */
[----:B------:R-:W-:Y:S01]  /*16b0*/  ULOP3.LUT UR6, UR6, UR10, URZ, 0x3c, !UPT ;  /* 0x0000000a06067292 */ /* 0x000fe2000f8e3c3f */
[----:B------:R-:W-:Y:S02]  /*16c0*/  IABS R5, R3 ;  /* 0x0000000300057213 */ /* 0x000fe40000000000 */
[----:B------:R-:W-:Y:S02]  /*16d0*/  R2UR UR11, R0 ;  /* 0x00000000000b72ca */ /* 0x000fe400000e0000 */
[----:B------:R-:W-:-:S05]  /*16e0*/  IABS R4, R4 ;  /* 0x0000000400047213 */ /* 0x000fca0000000000 */
[----:B------:R-:W-:-:S05]  /*16f0*/  IMAD.MOV.U32 R3, RZ, RZ, R4 ;  /* 0x000000ffff037224 */ /* 0x000fca00078e0004 */
[----:B------:R-:W-:Y:S01]  /*1700*/  R2UR UR8, R3 ;  /* 0x00000000030872ca */ /* 0x000fe200000e0000 */
[----:B------:R-:W0:Y:S08]  /*1710*/  I2F.RP R0, UR11 ;  /* 0x0000000b00007d06 */ /* 0x000e300008209400 */
[----:B0-----:R-:W0:Y:S02]  /*1720*/  MUFU.RCP R0, R0 ;  /* 0x0000000000007308 */ /* 0x001e240000001000 */
[----:B0-----:R-:W-:-:S02]  /*1730*/  VIADD R2, R0, 0xffffffe ;  /* 0x0ffffffe00027836 */ /* 0x001fc40000000000 */
[----:B------:R-:W-:-:S04]  /*1740*/  IMAD.MOV R0, RZ, RZ, -R5 ;  /* 0x000000ffff007224 */ /* 0x000fc800078e0a05 */
[----:B------:R-:W0:Y:S02]  /*1750*/  F2I.FTZ.U32.TRUNC.NTZ R2, R2 ;  /* 0x0000000200027305 */ /* 0x000e24000021f000 */
[----:B0-----:R-:W-:-:S13]  /*1760*/  R2UR UR5, R2 ;  /* 0x00000000020572ca */ /* 0x001fda00000e0000 */
[----:B------:R-:W-:-:S04]  /*1770*/  UIADD3 UR7, URZ, -UR5, URZ ;  /* 0x800000053f077290 */ /* 0x000fc8000fffe03f */
[----:B------:R-:W-:-:S04]  /*1780*/  UIMAD UR7, UR7, UR11, URZ ;  /* 0x0000000b070772a4 */ /* 0x000fc8000f8e023f */
[----:B------:R-:W-:-:S03]  /*1790*/  UIMAD.WIDE.U32 UR4, UR5, UR7, UR4 ;  /* 0x00000007050472a5 */ /* 0x000fc6000f8e0004 */
[----:B------:R-:W-:Y:S01]  /*17a0*/  R2UR UR7, R0 ;  /* 0x00000000000772ca */ /* 0x000fe200000e0000 */
[----:B------:R-:W-:-:S12]  /*17b0*/  UIMAD.WIDE.U32 UR4, UR5, UR8, URZ ;  /* 0x00000008050472a5 */ /* 0x000fd8000f8e003f */
[----:B------:R-:W-:-:S04]  /*17c0*/  UIMAD UR4, UR5, UR7, UR8 ;  /* 0x00000007050472a4 */ /* 0x000fc8000f8e0208 */
[----:B------:R-:W-:-:S11]  /*17d0*/  UISETP.GT.U32.AND UP1, UPT, UR11, UR4, UPT ;  /* 0x000000040b00728c */ /* 0x000fd6000bf24070 */
[----:B------:R-:W-:Y:S02]  /*17e0*/  @!UP1 UIADD3 UR4, UR4, -UR11, URZ ;  /* 0x8000000b04049290 */ /* 0x000fe4000fffe03f */
[----:B------:R-:W-:Y:S02]  /*17f0*/  @!UP1 UIADD3 UR5, UR5, 0x1, URZ ;  /* 0x0000000105059890 */ /* 0x000fe4000fffe03f */
[----:B------:R-:W-:Y:S02]  /*1800*/  UISETP.GE.U32.AND UP0, UPT, UR4, UR11, UPT ;  /* 0x0000000b0400728c */ /* 0x000fe4000bf06070 */
[----:B------:R-:W-:-:S09]  /*1810*/  UISETP.GE.AND UP1, UPT, UR6, URZ, UPT ;  /* 0x0000003f0600728c */ /* 0x000fd2000bf26270 */
[----:B------:R-:W-:Y:S02]  /*1820*/  @UP0 UIADD3 UR5, UR5, 0x1, URZ ;  /* 0x0000000105050890 */ /* 0x000fe4000fffe03f */
[----:B------:R-:W-:-:S05]  /*1830*/  UISETP.NE.AND UP0, UPT, UR10, URZ, UPT ;  /* 0x0000003f0a00728c */ /* 0x000fca000bf05270 */
[----:B------:R-:W-:Y:S02]  /*1840*/  UMOV UR4, UR5 ;  /* 0x0000000500047c82 */ /* 0x000fe40008000000 */
[----:B------:R-:W-:-:S04]  /*1850*/  @!UP1 UIADD3 UR4, -UR4, URZ, URZ ;  /* 0x0000003f04049290 */ /* 0x000fc8000fffe13f */
[----:B------:R-:W-:-:S12]  /*1860*/  @!UP0 ULOP3.LUT UR4, URZ, UR10, URZ, 0x33, !UPT ;  /* 0x0000000a3f048292 */ /* 0x000fd8000f8e333f */
.L_x_185:
[----:B------:R-:W-:Y:S01]  /*1870*/  R2UR UR5, R212 ;  /* 0x00000000d40572ca */ /* 0x000fe200000e0000 */
[----:B------:R-:W-:Y:S01]  /*1880*/  IMAD.U32 R0, RZ, RZ, UR9 ;  /* 0x00000009ff007e24 */ /* 0x000fe2000f8e00ff */
[----:B------:R-:W-:Y:S01]  /*1890*/  PLOP3.LUT P0, PT, PT, PT, PT, 0x80, 0x0 ;  /* 0x000000000000781c */ /* 0x000fe20003f0f070 */
[----:B------:R-:W-:Y:S01]  /*18a0*/  IMAD.U32 R3, RZ, RZ, UR4 ;  /* 0x00000004ff037e24 */ /* 0x000fe2000f8e00ff */
[----:B------:R-:W-:Y:S01]  /*18b0*/  CS2R R150, SRZ ;  /* 0x0000000000967805 */ /* 0x000fe2000001ff00 */
[----:B------:R-:W-:Y:S01]  /*18c0*/  IMAD.MOV.U32 R2, RZ, RZ, RZ ;  /* 0x000000ffff027224 */ /* 0x000fe200078e00ff */
[----:B------:R-:W-:Y:S02]  /*18d0*/  CS2R R148, SRZ ;  /* 0x0000000000947805 */ /* 0x000fe4000001ff00 */
[----:B------:R-:W-:Y:S02]  /*18e0*/  CS2R R146, SRZ ;  /* 0x0000000000927805 */ /* 0x000fe4000001ff00 */
[----:B------:R-:W-:-:S02]  /*18f0*/  CS2R R144, SRZ ;  /* 0x0000000000907805 */ /* 0x000fc4000001ff00 */
[----:B------:R-:W-:Y:S02]  /*1900*/  CS2R R142, SRZ ;  /* 0x00000000008e7805 */ /* 0x000fe4000001ff00 */
[----:B------:R-:W-:Y:S02]  /*1910*/  CS2R R140, SRZ ;  /* 0x00000000008c7805 */ /* 0x000fe4000001ff00 */
[----:B------:R-:W-:Y:S02]  /*1920*/  CS2R R138, SRZ ;  /* 0x00000000008a7805 */ /* 0x000fe4000001ff00 */
[----:B------:R-:W-:Y:S01]  /*1930*/  CS2R R136, SRZ ;  /* 0x0000000000887805 */ /* 0x000fe2000001ff00 */
[----:B------:R-:W-:Y:S01]  /*1940*/  UIMAD UR5, UR5, UR4, URZ ;  /* 0x00000004050572a4 */ /* 0x000fe2000f8e023f */
[----:B------:R-:W-:Y:S02]  /*1950*/  CS2R R134, SRZ ;  /* 0x0000000000867805 */ /* 0x000fe4000001ff00 */
[----:B------:R-:W-:-:S02]  /*1960*/  CS2R R132, SRZ ;  /* 0x0000000000847805 */ /* 0x000fc4000001ff00 */
[----:B------:R-:W-:Y:S02]  /*1970*/  CS2R R130, SRZ ;  /* 0x0000000000827805 */ /* 0x000fe4000001ff00 */
[----:B------:R-:W-:Y:S02]  /*1980*/  CS2R R128, SRZ ;  /* 0x0000000000807805 */ /* 0x000fe4000001ff00 */
[----:B------:R-:W-:Y:S02]  /*1990*/  CS2R R126, SRZ ;  /* 0x00000000007e7805 */ /* 0x000fe4000001ff00 */
[----:B------:R-:W-:Y:S01]  /*19a0*/  VIADDMNMX R3, R3, UR5, R0, PT ;  /* 0x0000000503037c46 */ /* 0x000fe2000b800100 */
[----:B------:R-:W-:Y:S01]  /*19b0*/  IMAD.U32 R18, RZ, RZ, UR5 ;  /* 0x00000005ff127e24 */ /* 0x000fe2000f8e00ff */
[----:B------:R-:W-:Y:S01]  /*19c0*/  CS2R R124, SRZ ;  /* 0x00000000007c7805 */ /* 0x000fe2000001ff00 */
[----:B------:R-:W-:Y:S01]  /*19d0*/  IMAD.MOV.U32 R0, RZ, RZ, RZ ;  /* 0x000000ffff007224 */ /* 0x000fe200078e00ff */
[----:B------:R-:W-:-:S02]  /*19e0*/  R2UR UR60, R3 ;  /* 0x00000000033c72ca */ /* 0x000fc400000e0000 */
        /* <DEDUP_REMOVED lines=12> */
[----:B------:R-:W-:Y:S01]  /*1ab0*/  UISETP.GT.AND UP0, UPT, UR60, UR5, UPT ;  /* 0x000000053c00728c */ /* 0x000fe2000bf04270 */
[----:B------:R-:W-:-:S02]  /*1ac0*/  CS2R R98, SRZ ;  /* 0x0000000000627805 */ /* 0x000fc4000001ff00 */
[----:B------:R-:W-:Y:S02]  /*1ad0*/  CS2R R96, SRZ ;  /* 0x0000000000607805 */ /* 0x000fe4000001ff00 */
[----:B------:R-:W-:Y:S02]  /*1ae0*/  CS2R R94, SRZ ;  /* 0x00000000005e7805 */ /* 0x000fe4000001ff00 */
[----:B------:R-:W-:Y:S02]  /*1af0*/  CS2R R92, SRZ ;  /* 0x00000000005c7805 */ /* 0x000fe4000001ff00 */
[----:B------:R-:W-:Y:S02]  /*1b00*/  CS2R R90, SRZ ;  /* 0x00000000005a7805 */ /* 0x000fe4000001ff00 */
[----:B------:R-:W-:Y:S02]  /*1b10*/  PLOP3.LUT P1, PT, PT, PT, UP0, 0x80, 0x0 ;  /* 0x000000000000781c */ /* 0x000fe40003f2f008 */
        /* <DEDUP_REMOVED lines=34> */
[----:B------:R-:W0:Y:S01]  /*1d40*/  S2R R0, SR_TID.X ;  /* 0x0000000000007919 */ /* 0x000e220000002100 */
[----:B------:R-:W1:Y:S01]  /*1d50*/  S2UR UR7, SR_CgaCtaId ;  /* 0x00000000000779c3 */ /* 0x000e620000008800 */
[----:B------:R-:W-:Y:S02]  /*1d60*/  UMOV UR6, 0x400 ;  /* 0x0000040000067882 */ /* 0x000fe40000000000 */
[----:B-1----:R-:W-:-:S04]  /*1d70*/  ULEA UR6, UR7, UR6, 0x18 ;  /* 0x0000000607067291 */ /* 0x002fc8000f8ec03f */
[----:B------:R-:W-:Y:S01]  /*1d80*/  UIADD3 UR6, UR6, 0x14400, URZ ;  /* 0x0001440006067890 */ /* 0x000fe2000fffe03f */
[----:B0-----:R-:W-:-:S03]  /*1d90*/  VIADD R0, R0, 0xffffff80 ;  /* 0xffffff8000007836 */ /* 0x001fc60000000000 */
[----:B------:R-:W-:Y:S02]  /*1da0*/  ULOP3.LUT UP0, URZ, UR6, 0x9f, URZ, 0xc0, !UPT ;  /* 0x0000009f063f7892 */ /* 0x000fe4000f80c03f */
[----:B------:R-:W-:-:S04]  /*1db0*/  SHF.R.S32.HI R3, RZ, 0x1f, R0 ;  /* 0x0000001fff037819 */ /* 0x000fc80000011400 */
[----:B------:R-:W-:Y:S02]  /*1dc0*/  PLOP3.LUT P0, PT, PT, PT, UP0, 0x80, 0x0 ;  /* 0x000000000000781c */ /* 0x000fe40003f0f008 */
[----:B------:R-:W-:-:S04]  /*1dd0*/  LEA.HI R3, R3, R0, RZ, 0x7 ;  /* 0x0000000003037211 */ /* 0x000fc800078f38ff */
[----:B------:R-:W-:-:S06]  /*1de0*/  SHF.R.S32.HI R3, RZ, 0x7, R3 ;  /* 0x00000007ff037819 */ /* 0x000fcc0000011403 */
[----:B------:R-:W0:Y:S02]  /*1df0*/  SHFL.IDX PT, R3, R3, RZ, 0x1f ;  /* 0x00001fff03037589 */ /* 0x000e2400000e0000 */
[----:B0-----:R-:W-:-:S13]  /*1e00*/  R2UR UR4, R3 ;  /* 0x00000000030472ca */ /* 0x001fda00000e0000 */
        /* <DEDUP_REMOVED lines=14> */
[----:B------:R-:W-:Y:S02]  /*1ef0*/  IMAD.U32 R10, RZ, RZ, UR6 ;  /* 0x00000006ff0a7e24 */ /* 0x000fe4000f8e00ff */
        /* <DEDUP_REMOVED lines=8> */
.L_x_187:
[----:B------:R-:W2:Y:S04]  /*1f80*/  LDL R2, [R1+0x18] ;  /* 0x0000180001027983 */ /* 0x000ea80000100800 */
[----:B------:R-:W3:Y:S01]  /*1f90*/  LDL R20, [R1+0x6c] ;  /* 0x00006c0001147983 */ /* 0x000ee20000100800 */
[----:B------:R-:W0:Y:S01]  /*1fa0*/  S2UR UR5, SR_CgaCtaId ;  /* 0x00000000000579c3 */ /* 0x000e220000008800 */
[----:B------:R-:W-:Y:S02]  /*1fb0*/  UMOV UR4, 0x400 ;  /* 0x0000040000047882 */ /* 0x000fe40000000000 */
[----:B0-----:R-:W-:-:S06]  /*1fc0*/  ULEA UR4, UR5, UR4, 0x18 ;  /* 0x0000000405047291 */ /* 0x001fcc000f8ec03f */
[----:B------:R-:W-:Y:S01]  /*1fd0*/  IMAD.U32 R5, RZ, RZ, UR4 ;  /* 0x00000004ff057e24 */ /* 0x000fe2000f8e00ff */
[----:B------:R-:W-:Y:S01]  /*1fe0*/  BSSY B0, `(.L_x_188) ;  /* 0x000000a000007945 */ /* 0x000fe20003800000 */
[----:B--2---:R-:W-:-:S04]  /*1ff0*/  LEA.HI R0, R2, R2, RZ, 0x1 ;  /* 0x0000000202007211 */ /* 0x004fc800078f08ff */
[----:B------:R-:W-:-:S05]  /*2000*/  LOP3.LUT R0, R0, 0xfffffffe, RZ, 0xc0, !PT ;  /* 0xfffffffe00007812 */ /* 0x000fca00078ec0ff */
[----:B------:R-:W-:-:S05]  /*2010*/  IMAD.IADD R0, R2, 0x1, -R0 ;  /* 0x0000000102007824 */ /* 0x000fca00078e0a00 */
[----:B------:R-:W-:-:S04]  /*2020*/  SHF.L.U32 R0, R0, 0x1f, RZ ;  /* 0x0000001f00007819 */ /* 0x000fc800000006ff */
[----:B------:R-:W0:Y:S01]  /*2030*/  SYNCS.PHASECHK.TRANS64.TRYWAIT P1, [R5+URZ+0x38800], R0 ;  /* 0x03880000050075a7 */ /* 0x000e22000802017f */
[----:B---3--:R-:W-:-:S13]  /*2040*/  R2UR UR6, R20 ;  /* 0x00000000140672ca */ /* 0x008fda00000e0000 */
[----:B------:R-:W-:-:S05]  /*2050*/  IMAD.U32 R2, RZ, RZ, UR6 ;  /* 0x00000006ff027e24 */ /* 0x000fca000f8e00ff */
[----:B------:R-:W-:Y:S01]  /*2060*/  ISETP.NE.AND P0, PT, R2, 0x3, PT ;  /* 0x000000030200780c */ /* 0x000fe20003f05270 */
[----:B0-----:R-:W-:-:S12]  /*2070*/  @!P1 BRA `(.L_x_189) ;  /* 0x0000015c00089947 */ /* 0x001fd80003800000 */
.L_x_364:
[----:B------:R-:W-:Y:S05]  /*2080*/  BSYNC B0 ;  /* 0x0000000000007941 */ /* 0x000fea0003800000 */
.L_x_188:
[----:B------:R-:W-:Y:S05]  /*2090*/  @!P0 BRA `(.L_x_190) ;  /* 0x0000000000048947 */ /* 0x000fea0003800000 */
[----:B------:R-:W-:Y:S01]  /*20a0*/  BPT.TRAP 0x1 ;  /* 0x000000040000795c */ /* 0x000fe20000300000 */
.L_x_190:
[----:B0-----:R-:W-:Y:S01]  /*20b0*/  IMAD R0, R16, 0x8, R5 ;  /* 0x0000000810007824 */ /* 0x001fe200078e0205 */
[----:B------:R-:W-:-:S04]  /*20c0*/  SHF.L.U32 R3, R17, 0x1f, RZ ;  /* 0x0000001f11037819 */ /* 0x000fc800000006ff */
[----:B------:R0:W1:Y:S01]  /*20d0*/  SYNCS.PHASECHK.TRANS64.TRYWAIT P2, [R0+URZ+0x38830], R3 ;  /* 0x03883003000075a7 */ /* 0x000062000804017f */
[----:B------:R-:W-:Y:S05]  /*20e0*/  @!P0 BRA `(.L_x_191) ;  /* 0x0000000000048947 */ /* 0x000fea0003800000 */
[----:B------:R-:W-:Y:S01]  /*20f0*/  BPT.TRAP 0x1 ;  /* 0x000000040000795c */ /* 0x000fe20000300000 */
.L_x_191:
[----:B------:R-:W2:Y:S01]  /*2100*/  S2R R2, SR_TID.X ;  /* 0x0000000000027919 */ /* 0x000ea20000002100 */
[----:B------:R-:W-:Y:S01]  /*2110*/  IMAD.MOV.U32 R151, RZ, RZ, RZ ;  /* 0x000000ffff977224 */ /* 0x000fe200078e00ff */
[----:B--2---:R-:W-:-:S04]  /*2120*/  LOP3.LUT R2, R2, 0x7f, RZ, 0xc0, !PT ;  /* 0x0000007f02027812 */ /* 0x004fc800078ec0ff */
[----:B------:R-:W-:Y:S01]  /*2130*/  ISETP.NE.AND P1, PT, R2, RZ, PT ;  /* 0x000000ff0200720c */ /* 0x000fe20003f25270 */
[----:B-1----:R-:W-:-:S12]  /*2140*/  @P2 BRA `(.L_x_192) ;  /* 0x0000000000082947 */ /* 0x002fd80003800000 */
[----:B------:R-:W1:Y:S02]  /*2150*/  SYNCS.PHASECHK.TRANS64.TRYWAIT P2, [R0+URZ+0x38830], R3 ;  /* 0x03883003000075a7 */ /* 0x000e64000804017f */
[----:B-1----:R-:W-:Y:S05]  /*2160*/  @!P2 BRA `(.L_x_193) ;  /* 0x0000015800e0a947 */ /* 0x002fea0003800000 */
.L_x_192:
[----:B------:R-:W-:Y:S05]  /*2170*/  WARPSYNC.ALL ;  /* 0x0000000000007948 */ /* 0x000fea0003800000 */
[----:B------:R-:W-:Y:S01]  /*2180*/  R2UR UR4, R5 ;  /* 0x00000000050472ca */ /* 0x000fe200000e0000 */
[----:B------:R-:W-:Y:S01]  /*2190*/  ULOP3.LUT UR53, UR53, 0x10000, URZ, 0xfc, !UPT ;  /* 0x0001000035357892 */ /* 0x000fe2000f8efc3f */
[----:B------:R-:W-:Y:S01]  /*21a0*/  R2UR UR52, R16 ;  /* 0x00000000103472ca */ /* 0x000fe200000e0000 */
[----:B------:R-:W-:Y:S01]  /*21b0*/  WARPGROUP.ARRIVE ;  /* 0x00000000000079c5 */ /* 0x000fe20000000000 */
[----:B------:R-:W-:Y:S01]  /*21c0*/  UMOV UR57, 0x40000040 ;  /* 0x4000004000397882 */ /* 0x000fe20000000000 */
[----:B------:R-:W-:Y:S01]  /*21d0*/  UMOV UR59, 0x40000040 ;  /* 0x40000040003b7882 */ /* 0x000fe20000000000 */
[----:B------:R-:W-:Y:S01]  /*21e0*/  UMOV UR7, 0x40000040 ;  /* 0x4000004000077882 */ /* 0x000fe20000000000 */
[----:B------:R-:W-:Y:S01]  /*21f0*/  UMOV UR9, UR57 ;  /* 0x0000003900097c82 */ /* 0x000fe20008000000 */
[----:B------:R-:W-:Y:S01]  /*2200*/  UMOV UR56, UR53 ;  /* 0x0000003500387c82 */ /* 0x000fe20008000000 */
[----:B------:R-:W-:Y:S01]  /*2210*/  UMOV UR11, 0x40000040 ;  /* 0x40000040000b7882 */ /* 0x000fe20000000000 */
[----:B------:R-:W-:Y:S01]  /*2220*/  UMOV UR8, UR56 ;  /* 0x0000003800087c82 */ /* 0x000fe20008000000 */
[----:B------:R-:W-:Y:S01]  /*2230*/  UMOV UR12, UR56 ;  /* 0x00000038000c7c82 */ /* 0x000fe20008000000 */
[----:B------:R-:W-:Y:S01]  /*2240*/  UMOV UR13, UR57 ;  /* 0x00000039000d7c82 */ /* 0x000fe20008000000 */
[----:B------:R-:W-:Y:S01]  /*2250*/  UIADD3 UR4, UR4, 0x24400, URZ ;  /* 0x0002440004047890 */ /* 0x000fe2000fffe03f */
[----:B------:R-:W-:Y:S01]  /*2260*/  MOV R4, UR57 ;  /* 0x0000003900047c02 */ /* 0x000fe20008000f00 */
[----:B------:R-:W-:Y:S01]  /*2270*/  UMOV UR15, 0x40000040 ;  /* 0x40000040000f7882 */ /* 0x000fe20000000000 */
[----:B------:R-:W-:Y:S01]  /*2280*/  UIADD3 UR16, UR53, 0x2, URZ ;  /* 0x0000000235107890 */ /* 0x000fe2000fffe03f */
[----:B------:R-:W-:Y:S01]  /*2290*/  MOV R65, UR56 ;  /* 0x0000003800417c02 */ /* 0x000fe20008000f00 */
[----:B------:R-:W-:Y:S01]  /*22a0*/  USHF.R.U32.HI UR4, URZ, 0x4, UR4 ;  /* 0x000000043f047899 */ /* 0x000fe20008011604 */
[----:B------:R-:W-:Y:S01]  /*22b0*/  P2R R64, PR, RZ, 0x1 ;  /* 0x00000001ff407803 */ /* 0x000fe20000000000 */
[----:B------:R-:W-:Y:S01]  /*22c0*/  UMOV UR21, 0x40000040 ;  /* 0x4000004000157882 */ /* 0x000fe20000000000 */
[----:B------:R-:W-:Y:S01]  /*22d0*/  UMOV UR23, 0x40000040 ;  /* 0x4000004000177882 */ /* 0x000fe20000000000 */
[----:B------:R-:W-:Y:S01]  /*22e0*/  ULOP3.LUT UR4, UR4, 0x3fff, URZ, 0xc0, !UPT ;  /* 0x00003fff04047892 */ /* 0x000fe2000f8ec03f */
[----:B------:R-:W-:Y:S01]  /*22f0*/  IMAD.U32 R11, RZ, RZ, UR21 ;  /* 0x00000015ff0b7e24 */ /* 0x000fe2000f8e00ff */
[----:B------:R-:W-:Y:S01]  /*2300*/  UMOV UR20, UR16 ;  /* 0x0000001000147c82 */ /* 0x000fe20008000000 */
[----:B------:R-:W-:Y:S01]  /*2310*/  UMOV UR19, UR21 ;  /* 0x0000001500137c82 */ /* 0x000fe20008000000 */
[----:B------:R-:W-:Y:S01]  /*2320*/  ULOP3.LUT UR5, UR4, 0x10000, URZ, 0xfc, !UPT ;  /* 0x0001000004057892 */ /* 0x000fe2000f8efc3f */
[----:B------:R-:W-:Y:S01]  /*2330*/  IMAD.U32 R10, RZ, RZ, UR20 ;  /* 0x00000014ff0a7e24 */ /* 0x000fe2000f8e00ff */
[----:B------:R-:W-:Y:S01]  /*2340*/  UMOV UR18, UR20 ;  /* 0x0000001400127c82 */ /* 0x000fe20008000000 */
[----:B------:R-:W-:Y:S01]  /*2350*/  UMOV UR4, UR56 ;  /* 0x0000003800047c82 */ /* 0x000fe20008000000 */
[----:B------:R-:W-:Y:S01]  /*2360*/  UIMAD UR52, UR52, 0xa00, UR5 ;  /* 0x00000a00343478a4 */ /* 0x000fe2000f8e0205 */
[----:B01----:R-:W-:Y:S01]  /*2370*/  @!P1 VIADD R0, R0, 0x38840 ;  /* 0x0003884000009836 */ /* 0x003fe20000000000 */
[----:B------:R-:W-:Y:S01]  /*2380*/  UIADD3 UR16, UR53, 0x4, URZ ;  /* 0x0000000435107890 */ /* 0x000fe2000fffe03f */
[----:B------:R-:W-:Y:S01]  /*2390*/  IMAD.U32 R14, RZ, RZ, UR5 ;  /* 0x00000005ff0e7e24 */ /* 0x000fe2000f8e00ff */
[----:B------:R-:W-:Y:S01]  /*23a0*/  UIADD3 UR6, UR52, 0x80, URZ ;  /* 0x0000008034067890 */ /* 0x000fe2000fffe03f */
[--C-:B------:R-:W-:Y:S01]  /*23b0*/  IMAD.MOV.U32 R150, RZ, RZ, R151.reuse ;  /* 0x000000ffff967224 */ /* 0x100fe200078e0097 */
[----:B------:R-:W-:Y:S01]  /*23c0*/  UMOV UR5, UR57 ;  /* 0x0000003900057c82 */ /* 0x000fe20008000000 */
[----:B------:R-:W-:Y:S01]  /*23d0*/  UMOV UR58, UR52 ;  /* 0x00000034003a7c82 */ /* 0x000fe20008000000 */
[----:B------:R-:W-:Y:S01]  /*23e0*/  UIADD3 UR10, UR52, 0x100, URZ ;  /* 0x00000100340a7890 */ /* 0x000fe2000fffe03f */
[----:B------:R-:W-:Y:S01]  /*23f0*/  HGMMA.64x16x16.F32 R56, gdesc[UR56], RZ, !UPT, gsb0 ;  /* 0x00200000383879f0 */ /* 0x000fe2000c0008ff */
[----:B------:R-:W-:Y:S01]  /*2400*/  UIADD3 UR14, UR52, 0x180, URZ ;  /* 0x00000180340e7890 */ /* 0x000fe2000fffe03f */
[----:B------:R-:W-:Y:S01]  /*2410*/  @!P1 PRMT R0, RZ, 0x654, R0 ;  /* 0x00000654ff009816 */ /* 0x000fe20000000000 */
[----:B------:R-:W-:Y:S01]  /*2420*/  UIADD3 UR26, UR52, 0x404, URZ ;  /* 0x00000404341a7890 */ /* 0x000fe2000fffe03f */
[--C-:B------:R-:W-:Y:S01]  /*2430*/  IMAD.MOV.U32 R149, RZ, RZ, R151.reuse ;  /* 0x000000ffff957224 */ /* 0x100fe200078e0097 */
[----:B------:R-:W-:Y:S01]  /*2440*/  UMOV UR27, 0x40000040 ;  /* 0x40000040001b7882 */ /* 0x000fe20000000000 */
        /* <DEDUP_REMOVED lines=32> */
[----:B------:R-:W-:Y:S01]  /*2650*/  IMAD.MOV.U32 R130, RZ, RZ, R151 ;  /* 0x000000ffff827224 */ /* 0x000fe200078e0097 */
[----:B------:R-:W-:-:S02]  /*2660*/  WARPGROUP.DEPBAR.LE gsb0, 0x0 ;  /* 0x00008000000079c5 */ /* 0x000fc40000010000 */
[----:B------:R-:W-:Y:S01]  /*2670*/  WARPGROUP.ARRIVE ;  /* 0x00000000000079c5 */ /* 0x000fe20000000000 */
[--C-:B------:R-:W-:Y:S02]  /*2680*/  IMAD.MOV.U32 R129, RZ, RZ, R151.reuse ;  /* 0x000000ffff817224 */ /* 0x100fe400078e0097 */
[--C-:B------:R-:W-:Y:S02]  /*2690*/  IMAD.MOV.U32 R128, RZ, RZ, R151.reuse ;  /* 0x000000ffff807224 */ /* 0x100fe400078e0097 */
[--C-:B------:R-:W-:Y:S01]  /*26a0*/  IMAD.MOV.U32 R127, RZ, RZ, R151.reuse ;  /* 0x000000ffff7f7224 */ /* 0x100fe200078e0097 */
[----:B------:R-:W-:Y:S01]  /*26b0*/  HGMMA.64x16x16.F32 R48, gdesc[UR4], RZ, !UPT, gsb0 ;  /* 0x00200000043079f0 */ /* 0x000fe2000c0008ff */
[----:B------:R-:W-:Y:S01]  /*26c0*/  UIADD3 UR6, UR52, 0x200, URZ ;  /* 0x0000020034067890 */ /* 0x000fe2000fffe03f */
[--C-:B------:R-:W-:Y:S01]  /*26d0*/  IMAD.MOV.U32 R126, RZ, RZ, R151.reuse ;  /* 0x000000ffff7e7224 */ /* 0x100fe200078e0097 */
[----:B------:R-:W-:Y:S01]  /*26e0*/  UMOV UR4, UR56 ;  /* 0x0000003800047c82 */ /* 0x000fe20008000000 */
[----:B------:R-:W-:Y:S01]  /*26f0*/  UMOV UR5, UR57 ;  /* 0x0000003900057c82 */ /* 0x000fe20008000000 */
        /* <DEDUP_REMOVED lines=28> */
[--C-:B------:R-:W-:Y:S01]  /*28c0*/  IMAD.MOV.U32 R100, RZ, RZ, R151.reuse ;  /* 0x000000ffff647224 */ /* 0x100fe200078e0097 */
[----:B------:R-:W-:Y:S01]  /*28d0*/  HGMMA.64x16x16.F32 R40, gdesc[UR8], RZ, !UPT, gsb0 ;  /* 0x00200000082879f0 */ /* 0x000fe2000c0008ff */
[----:B------:R-:W-:Y:S01]  /*28e0*/  UIADD3 UR8, UR52, 0x2, URZ ;  /* 0x0000000234087890 */ /* 0x000fe2000fffe03f */
[--C-:B------:R-:W-:Y:S01]  /*28f0*/  IMAD.MOV.U32 R99, RZ, RZ, R151.reuse ;  /* 0x000000ffff637224 */ /* 0x100fe200078e0097 */
[----:B------:R-:W-:Y:S01]  /*2900*/  UIADD3 UR10, UR52, 0x102, URZ ;  /* 0x00000102340a7890 */ /* 0x000fe2000fffe03f */
[--C-:B------:R-:W-:Y:S01]  /*2910*/  IMAD.MOV.U32 R98, RZ, RZ, R151.reuse ;  /* 0x000000ffff627224 */ /* 0x100fe200078e0097 */
[----:B------:R-:W-:Y:S01]  /*2920*/  UMOV UR9, UR19 ;  /* 0x0000001300097c82 */ /* 0x000fe20008000000 */
[----:B------:R-:W-:Y:S01]  /*2930*/  UMOV UR11, 0x40000040 ;  /* 0x40000040000b7882 */ /* 0x000fe20000000000 */
[--C-:B------:R-:W-:Y:S01]  /*2940*/  IMAD.MOV.U32 R97, RZ, RZ, R151.reuse ;  /* 0x000000ffff617224 */ /* 0x100fe200078e0097 */
[----:B------:R-:W-:Y:S01]  /*2950*/  UMOV UR22, UR8 ;  /* 0x0000000800167c82 */ /* 0x000fe20008000000 */
[----:B------:R-:W-:Y:S01]  /*2960*/  UMOV UR8, UR18 ;  /* 0x0000001200087c82 */ /* 0x000fe20008000000 */
        /* <DEDUP_REMOVED lines=37> */
[----:B------:R-:W-:Y:S01]  /*2bc0*/  IMAD.MOV.U32 R66, RZ, RZ, R151 ;  /* 0x000000ffff427224 */ /* 0x000fe200078e0097 */
[----:B------:R-:W-:Y:S02]  /*2bd0*/  WARPGROUP.DEPBAR.LE gsb0, 0x0 ;  /* 0x00008000000079c5 */ /* 0x000fe40000010000 */
        /* <DEDUP_REMOVED lines=21> */
[----:B------:R-:W-:Y:S02]  /*2d30*/  UIADD3 UR8, UR52, 0x4, URZ ;  /* 0x0000000434087890 */ /* 0x000fe4000fffe03f */
[----:B------:R-:W-:Y:S01]  /*2d40*/  UIADD3 UR10, UR52, 0x104, URZ ;  /* 0x00000104340a7890 */ /* 0x000fe2000fffe03f */
[----:B------:R-:W-:Y:S01]  /*2d50*/  UMOV UR11, 0x40000040 ;  /* 0x40000040000b7882 */ /* 0x000fe20000000000 */
[----:B------:R-:W-:Y:S02]  /*2d60*/  WARPGROUP.DEPBAR.LE gsb0, 0x0 ;  /* 0x00008000000079c5 */ /* 0x000fe40000010000 */
[----:B------:R-:W-:-:S06]  /*2d70*/  WARPGROUP.ARRIVE ;  /* 0x00000000000079c5 */ /* 0x000fcc0000000000 */
[----:B------:R-:W-:Y:S01]  /*2d80*/  HGMMA.64x16x16.F32 R32, gdesc[UR12], R32, gsb0 ;  /* 0x002000000c2079f0 */ /* 0x000fe20008000820 */
[----:B------:R-:W-:Y:S01]  /*2d90*/  UMOV UR12, UR16 ;  /* 0x00000010000c7c82 */ /* 0x000fe20008000000 */
[----:B------:R-:W-:Y:S01]  /*2da0*/  UMOV UR13, 0x40000040 ;  /* 0x40000040000d7882 */ /* 0x000fe20000000000 */
[----:B------:R-:W-:Y:S01]  /*2db0*/  UMOV UR14, UR8 ;  /* 0x00000008000e7c82 */ /* 0x000fe20008000000 */
[----:B------:R-:W-:Y:S01]  /*2dc0*/  UMOV UR15, 0x40000040 ;  /* 0x40000040000f7882 */ /* 0x000fe20000000000 */
[----:B------:R-:W-:Y:S01]  /*2dd0*/  UMOV UR18, UR12 ;  /* 0x0000000c00127c82 */ /* 0x000fe20008000000 */
[----:B------:R-:W-:Y:S01]  /*2de0*/  UMOV UR19, UR13 ;  /* 0x0000000d00137c82 */ /* 0x000fe20008000000 */
[----:B------:R-:W-:Y:S01]  /*2df0*/  UMOV UR8, UR18 ;  /* 0x0000001200087c82 */ /* 0x000fe20008000000 */
[----:B------:R-:W-:Y:S01]  /*2e00*/  UMOV UR9, UR19 ;  /* 0x0000001300097c82 */ /* 0x000fe20008000000 */
[----:B------:R-:W-:Y:S01]  /*2e10*/  IMAD.U32 R8, RZ, RZ, UR12 ;  /* 0x0000000cff087e24 */ /* 0x000fe2000f8e00ff */
[----:B------:R-:W-:Y:S01]  /*2e20*/  UIADD3 UR16, UR53, 0x6, URZ ;  /* 0x0000000635107890 */ /* 0x000fe2000fffe03f */
[----:B------:R-:W-:Y:S01]  /*2e30*/  IMAD.U32 R9, RZ, RZ, UR13 ;  /* 0x0000000dff097e24 */ /* 0x000fe2000f8e00ff */
[----:B------:R-:W-:-:S02]  /*2e40*/  WARPGROUP.DEPBAR.LE gsb0, 0x0 ;  /* 0x00008000000079c5 */ /* 0x000fc40000010000 */
        /* <DEDUP_REMOVED lines=20> */
[----:B------:R-:W-:Y:S01]  /*2f90*/  UIADD3 UR18, UR52, 0x400, URZ ;  /* 0x0000040034127890 */ /* 0x000fe2000fffe03f */
        /* <DEDUP_REMOVED lines=39> */
[----:B------:R-:W-:Y:S01]  /*3210*/  UMOV UR9, 0x40000040 ;  /* 0x4000004000097882 */ /* 0x000fe20000000000 */
[----:B------:R-:W-:Y:S01]  /*3220*/  UMOV UR11, 0x40000040 ;  /* 0x40000040000b7882 */ /* 0x000fe20000000000 */
[----:B------:R-:W-:Y:S01]  /*3230*/  UMOV UR16, UR8 ;  /* 0x0000000800107c82 */ /* 0x000fe20008000000 */
[----:B------:R-:W-:Y:S01]  /*3240*/  UMOV UR17, UR9 ;  /* 0x0000000900117c82 */ /* 0x000fe20008000000 */
        /* <DEDUP_REMOVED lines=31> */
[----:B------:R-:W-:Y:S01]  /*3440*/  UIADD3 UR6, UR53, 0x404, URZ ;  /* 0x0000040435067890 */ /* 0x000fe2000fffe03f */
[----:B------:R-:W-:Y:S02]  /*3450*/  MOV R2, UR13 ;  /* 0x0000000d00027c02 */ /* 0x000fe40008000f00 */
[----:B------:R-:W-:Y:S01]  /*3460*/  MOV R3, UR12 ;  /* 0x0000000c00037c02 */ /* 0x000fe20008000f00 */
        /* <DEDUP_REMOVED lines=41> */
[----:B------:R-:W-:Y:S02]  /*3700*/  UMOV UR15, 0x40000040 ;  /* 0x40000040000f7882 */ /* 0x000fe40000000000 */
        /* <DEDUP_REMOVED lines=177> */
[----:B------:R-:W-:Y:S02]  /*4220*/  UIADD3 UR6, UR53, 0xc02, URZ ;  /* 0x00000c0235067890 */ /* 0x000fe4000fffe03f */
[----:B------:R-:W-:Y:S01]  /*4230*/  UIADD3 UR10, UR52, 0x884, URZ ;  /* 0x00000884340a7890 */ /* 0x000fe2000fffe03f */
[----:B------:R-:W-:-:S02]  /*4240*/  WARPGROUP.DEPBAR.LE gsb0, 0x0 ;  /* 0x00008000000079c5 */ /* 0x000fc40000010000 */
        /* <DEDUP_REMOVED lines=77> */
[----:B------:R-:W-:Y:S02]  /*4720*/  R2UR UR12, R3 ;  /* 0x00000000030c72ca */ /* 0x000fe400000e0000 */
[----:B------:R-:W-:Y:S01]  /*4730*/  R2UR UR13, R2 ;  /* 0x00000000020d72ca */ /* 0x000fe200000e0000 */
        /* <DEDUP_REMOVED lines=8> */
[----:B------:R-:W-:Y:S01]  /*47c0*/  IMAD.U32 R6, RZ, RZ, UR56 ;  /* 0x00000038ff067e24 */ /* 0x000fe2000f8e00ff */
[----:B------:R-:W-:Y:S01]  /*47d0*/  UMOV UR10, UR56 ;  /* 0x00000038000a7c82 */ /* 0x000fe20008000000 */
[----:B------:R-:W-:Y:S01]  /*47e0*/  UMOV UR11, UR57 ;  /* 0x00000039000b7c82 */ /* 0x000fe20008000000 */
[----:B------:R-:W-:Y:S01]  /*47f0*/  IMAD.U32 R7, RZ, RZ, UR57 ;  /* 0x00000039ff077e24 */ /* 0x000fe2000f8e00ff */
[----:B------:R-:W-:Y:S01]  /*4800*/  UMOV UR53, UR11 ;  /* 0x0000000b00357c82 */ /* 0x000fe20008000000 */
[----:B------:R-:W-:-:S02]  /*4810*/  WARPGROUP.DEPBAR.LE gsb0, 0x0 ;  /* 0x00008000000079c5 */ /* 0x000fc40000010000 */
        /* <DEDUP_REMOVED lines=14> */
[----:B------:R-:W-:Y:S01]  /*4900*/  UMOV UR59, 0x40000040 ;  /* 0x40000040003b7882 */ /* 0x000fe20000000000 */
[----:B------:R-:W-:Y:S01]  /*4910*/  ULDC UR6, c[0x0][0x9d8] ;  /* 0x0002760000067ab9 */ /* 0x000fe20000000800 */
        /* <DEDUP_REMOVED lines=8> */
[----:B------:R-:W-:Y:S01]  /*49a0*/  UMOV UR56, UR10 ;  /* 0x0000000a00387c82 */ /* 0x000fe20008000000 */
[----:B------:R-:W-:Y:S01]  /*49b0*/  UMOV UR57, UR11 ;  /* 0x0000000b00397c82 */ /* 0x000fe20008000000 */
[----:B------:R-:W-:Y:S01]  /*49c0*/  UMOV UR58, UR7 ;  /* 0x00000007003a7c82 */ /* 0x000fe20008000000 */
[----:B------:R-:W-:Y:S01]  /*49d0*/  UMOV UR59, 0x40000040 ;  /* 0x40000040003b7882 */ /* 0x000fe20000000000 */
[----:B------:R-:W-:Y:S01]  /*49e0*/  UIADD3 UR7, UR52, 0x906, URZ ;  /* 0x0000090634077890 */ /* 0x000fe2000fffe03f */
[----:B------:R-:W0:Y:S01]  /*49f0*/  MUFU.TANH R56, R56 ;  /* 0x0000003800387308 */ /* 0x000e220000002400 */
[----:B------:R-:W-:Y:S01]  /*4a00*/  FMUL.FTZ R62, R62, UR6 ;  /* 0x000000063e3e7c20 */ /* 0x000fe20008410000 */
[----:B------:R-:W-:Y:S01]  /*4a10*/  FMUL.FTZ R59, R59, UR6 ;  /* 0x000000063b3b7c20 */ /* 0x000fe20008410000 */
[----:B------:R-:W-:-:S05]  /*4a20*/  FMUL.FTZ R63, R63, UR6 ;  /* 0x000000063f3f7c20 */ /* 0x000fca0008410000 */
[----:B------:R-:W1:Y:S08]  /*4a30*/  MUFU.TANH R57, R57 ;  /* 0x0000003900397308 */ /* 0x000e700000002400 */
[----:B------:R-:W2:Y:S08]  /*4a40*/  MUFU.TANH R60, R60 ;  /* 0x0000003c003c7308 */ /* 0x000eb00000002400 */
[----:B------:R-:W3:Y:S08]  /*4a50*/  MUFU.TANH R61, R61 ;  /* 0x0000003d003d7308 */ /* 0x000ef00000002400 */
[----:B------:R-:W4:Y:S08]  /*4a60*/  MUFU.TANH R2, R58 ;  /* 0x0000003a00027308 */ /* 0x000f300000002400 */
[----:B------:R-:W-:Y:S01]  /*4a70*/  MUFU.TANH R12, R62 ;  /* 0x0000003e000c7308 */ /* 0x000fe20000002400 */
[----:B------:R-:W-:-:S02]  /*4a80*/  WARPGROUP.DEPBAR.LE gsb0, 0x0 ;  /* 0x00008000000079c5 */ /* 0x000fc40000010000 */
[----:B------:R-:W-:Y:S01]  /*4a90*/  WARPGROUP.ARRIVE ;  /* 0x00000000000079c5 */ /* 0x000fe20000000000 */
[----:B------:R-:W-:Y:S01]  /*4aa0*/  FMUL.FTZ R50, R50, UR6 ;  /* 0x0000000632327c20 */ /* 0x000fe20008410000 */
[----:B------:R-:W-:Y:S01]  /*4ab0*/  FMUL.FTZ R51, R51, UR6 ;  /* 0x0000000633337c20 */ /* 0x000fe20008410000 */
[----:B------:R-:W-:Y:S01]  /*4ac0*/  FMUL.FTZ R48, R48, UR6 ;  /* 0x0000000630307c20 */ /* 0x000fe20008410000 */
[----:B------:R-:W-:Y:S01]  /*4ad0*/  FMUL.FTZ R49, R49, UR6 ;  /* 0x0000000631317c20 */ /* 0x000fe20008410000 */
[----:B------:R5:W-:Y:S01]  /*4ae0*/  MUFU.TANH R20, R50 ;  /* 0x0000003200147308 */ /* 0x000be20000002400 */
[----:B------:R-:W-:Y:S01]  /*4af0*/  HGMMA.64x16x16.F32 R40, gdesc[UR56], R40, gsb0 ;  /* 0x00200000382879f0 */ /* 0x000fe20008000828 */
[----:B------:R-:W-:Y:S01]  /*4b00*/  UMOV UR56, UR10 ;  /* 0x0000000a00387c82 */ /* 0x000fe20008000000 */
[----:B------:R-:W-:Y:S01]  /*4b10*/  UMOV UR57, UR11 ;  /* 0x0000000b00397c82 */ /* 0x000fe20008000000 */
[----:B------:R-:W-:Y:S01]  /*4b20*/  UMOV UR58, UR7 ;  /* 0x00000007003a7c82 */ /* 0x000fe20008000000 */
[----:B------:R-:W-:Y:S01]  /*4b30*/  UMOV UR59, 0x40000040 ;  /* 0x40000040003b7882 */ /* 0x000fe20000000000 */
[----:B------:R-:W-:Y:S01]  /*4b40*/  FMUL.FTZ R55, R55, UR6 ;  /* 0x0000000637377c20 */ /* 0x000fe20008410000 */
[----:B------:R-:W-:Y:S01]  /*4b50*/  FMUL.FTZ R52, R52, UR6 ;  /* 0x0000000634347c20 */ /* 0x000fe20008410000 */
[----:B------:R-:W-:Y:S01]  /*4b60*/  MUFU.TANH R21, R51 ;  /* 0x0000003300157308 */ /* 0x000fe20000002400 */
[----:B-----5:R-:W-:-:S02]  /*4b70*/  IMAD.U32 R50, RZ, RZ, UR60 ;  /* 0x0000003cff327e24 */ /* 0x020fc4000f8e00ff */
[----:B------:R-:W-:Y:S01]  /*4b80*/  FMUL.FTZ R53, R53, UR6 ;  /* 0x0000000635357c20 */ /* 0x000fe20008410000 */
[----:B------:R-:W-:Y:S01]  /*4b90*/  FMUL.FTZ R54, R54, UR6 ;  /* 0x0000000636367c20 */ /* 0x000fe20008410000 */
[----:B------:R-:W-:Y:S01]  /*4ba0*/  R2UR UR7, R18 ;  /* 0x00000000120772ca */ /* 0x000fe200000e0000 */
[--C-:B------:R-:W-:Y:S02]  /*4bb0*/  IMAD.MOV.U32 R62, RZ, RZ, R151.reuse ;  /* 0x000000ffff3e7224 */ /* 0x100fe400078e0097 */
[----:B------:R-:W5:Y:S08]  /*4bc0*/  MUFU.TANH R48, R48 ;  /* 0x0000003000307308 */ /* 0x000f700000002400 */
[----:B------:R0:W5:Y:S08]  /*4bd0*/  MUFU.TANH R13, R59 ;  /* 0x0000003b000d7308 */ /* 0x0001700000002400 */
[----:B------:R-:W5:Y:S01]  /*4be0*/  MUFU.TANH R49, R49 ;  /* 0x0000003100317308 */ /* 0x000f620000002400 */
[----:B0-----:R-:W-:-:S07]  /*4bf0*/  IMAD.MOV.U32 R59, RZ, RZ, R151 ;  /* 0x000000ffff3b7224 */ /* 0x001fce00078e0097 */
[----:B------:R-:W-:Y:S08]  /*4c00*/  MUFU.TANH R55, R55 ;  /* 0x0000003700377308 */ /* 0x000ff00000002400 */
[----:B------:R-:W0:Y:S01]  /*4c10*/  MUFU.TANH R52, R52 ;  /* 0x0000003400347308 */ /* 0x000e220000002400 */
[----:B------:R-:W-:Y:S02]  /*4c20*/  WARPGROUP.DEPBAR.LE gsb0, 0x0 ;  /* 0x00008000000079c5 */ /* 0x000fe40000010000 */
[----:B------:R-:W-:Y:S01]  /*4c30*/  WARPGROUP.ARRIVE ;  /* 0x00000000000079c5 */ /* 0x000fe20000000000 */
[----:B------:R-:W-:-:S04]  /*4c40*/  FMUL.FTZ R42, R42, UR6 ;  /* 0x000000062a2a7c20 */ /* 0x000fc80008410000 */
[----:B------:R1:W0:Y:S01]  /*4c50*/  MUFU.TANH R15, R63 ;  /* 0x0000003f000f7308 */ /* 0x0002220000002400 */
[----:B------:R-:W-:Y:S01]  /*4c60*/  FMUL.FTZ R40, R40, UR6 ;  /* 0x0000000628287c20 */ /* 0x000fe20008410000 */
[----:B------:R-:W-:Y:S01]  /*4c70*/  FMUL.FTZ R43, R43, UR6 ;  /* 0x000000062b2b7c20 */ /* 0x000fe20008410000 */
[----:B------:R-:W-:Y:S01]  /*4c80*/  FMUL.FTZ R41, R41, UR6 ;  /* 0x0000000629297c20 */ /* 0x000fe20008410000 */
[----:B------:R-:W-:Y:S01]  /*4c90*/  HGMMA.64x16x16.F32 R32, gdesc[UR56], R32, gsb0 ;  /* 0x00200000382079f0 */ /* 0x000fe20008000820 */
[----:B------:R-:W-:Y:S01]  /*4ca0*/  R2UR UR57, R4 ;  /* 0x00000000043972ca */ /* 0x000fe200000e0000 */
[----:B------:R-:W-:Y:S01]  /*4cb0*/  IMAD.U32 R4, RZ, RZ, UR54 ;  /* 0x00000036ff047e24 */ /* 0x000fe2000f8e00ff */
[----:B------:R-:W-:Y:S01]  /*4cc0*/  UIADD3 UR54, UR52, 0x986, URZ ;  /* 0x0000098634367890 */ /* 0x000fe2000fffe03f */
[----:B------:R-:W0:Y:S01]  /*4cd0*/  MUFU.TANH R53, R53 ;  /* 0x0000003500357308 */ /* 0x000e220000002400 */
[----:B------:R-:W-:Y:S01]  /*4ce0*/  FMUL.FTZ R44, R44, UR6 ;  /* 0x000000062c2c7c20 */ /* 0x000fe20008410000 */
[----:B------:R-:W-:Y:S01]  /*4cf0*/  UMOV UR52, UR10 ;  /* 0x0000000a00347c82 */ /* 0x000fe20008000000 */
[----:B------:R-:W-:Y:S01]  /*4d00*/  IADD3 R3, R4, 0x50, -R19 ;  /* 0x0000005004037810 */ /* 0x000fe20007ffe813 */
[----:B------:R-:W-:Y:S01]  /*4d10*/  FMUL.FTZ R45, R45, UR6 ;  /* 0x000000062d2d7c20 */ /* 0x000fe20008410000 */
[----:B------:R-:W-:Y:S01]  /*4d20*/  FMUL.FTZ R46, R46, UR6 ;  /* 0x000000062e2e7c20 */ /* 0x000fe20008410000 */
[----:B------:R-:W-:Y:S01]  /*4d30*/  FMUL.FTZ R47, R47, UR6 ;  /* 0x000000062f2f7c20 */ /* 0x000fe20008410000 */
[----:B------:R-:W-:Y:S01]  /*4d40*/  ULDC UR10, c[0x0][0x988] ;  /* 0x00026200000a7ab9 */ /* 0x000fe20000000800 */
[----:B------:R-:W-:Y:S01]  /*4d50*/  IMAD R51, R50, -0x50, R3 ;  /* 0xffffffb032337824 */ /* 0x000fe200078e0203 */
[----:B------:R-:W-:Y:S01]  /*4d60*/  MUFU.TANH R42, R42 ;  /* 0x0000002a002a7308 */ /* 0x000fe20000002400 */
[----:B------:R-:W-:Y:S01]  /*4d70*/  R2UR UR56, R65 ;  /* 0x00000000413872ca */ /* 0x000fe200000e0000 */
[----:B------:R-:W-:-:S02]  /*4d80*/  IMAD.MOV.U32 R65, RZ, RZ, R151 ;  /* 0x000000ffff417224 */ /* 0x000fc400078e0097 */
[C---:B------:R-:W-:Y:S01]  /*4d90*/  ISETP.GT.AND P6, PT, R51.reuse, RZ, PT ;  /* 0x000000ff3300720c */ /* 0x040fe20003fc4270 */
[----:B-1----:R-:W-:Y:S01]  /*4da0*/  IMAD.MOV.U32 R63, RZ, RZ, R151 ;  /* 0x000000ffff3f7224 */ /* 0x002fe200078e0097 */
[C---:B------:R-:W-:Y:S02]  /*4db0*/  ISETP.GT.AND P5, PT, R51.reuse, 0x1, PT ;  /* 0x000000013300780c */ /* 0x040fe40003fa4270 */
[----:B------:R-:W-:Y:S01]  /*4dc0*/  ISETP.GT.AND P4, PT, R51, 0x8, PT ;  /* 0x000000083300780c */ /* 0x000fe20003f84270 */
[----:B------:R-:W-:Y:S01]  /*4dd0*/  MUFU.TANH R40, R40 ;  /* 0x0000002800287308 */ /* 0x000fe20000002400 */
[----:B------:R-:W-:Y:S02]  /*4de0*/  FSEL R56, R56, -INF , P6 ;  /* 0xff80000038387808 */ /* 0x000fe40003000000 */
[----:B------:R-:W-:Y:S02]  /*4df0*/  FSEL R57, R57, -INF , P5 ;  /* 0xff80000039397808 */ /* 0x000fe40002800000 */
[----:B------:R-:W-:-:S02]  /*4e00*/  ISETP.GT.AND P2, PT, R51, 0x9, PT ;  /* 0x000000093300780c */ /* 0x000fc40003f44270 */
[----:B--2---:R-:W-:Y:S01]  /*4e10*/  FSEL R60, R60, -INF , P4 ;  /* 0xff8000003c3c7808 */ /* 0x004fe20002000000 */
[----:B------:R-:W-:Y:S01]  /*4e20*/  MUFU.TANH R54, R54 ;  /* 0x0000003600367308 */ /* 0x000fe20000002400 */
[----:B------:R-:W-:Y:S02]  /*4e30*/  ISETP.GT.AND P3, PT, R51, 0x10, PT ;  /* 0x000000103300780c */ /* 0x000fe40003f64270 */
[----:B---3--:R-:W-:Y:S02]  /*4e40*/  FSEL R61, R61, -INF , P2 ;  /* 0xff8000003d3d7808 */ /* 0x008fe40001000000 */
[----:B----4-:R-:W-:Y:S02]  /*4e50*/  FSEL R2, R2, -INF , P6 ;  /* 0xff80000002027808 */ /* 0x010fe40003000000 */
[----:B------:R-:W-:Y:S01]  /*4e60*/  ISETP.GT.AND P6, PT, R51, 0x11, PT ;  /* 0x000000113300780c */ /* 0x000fe20003fc4270 */
[----:B------:R-:W-:Y:S01]  /*4e70*/  MUFU.TANH R43, R43 ;  /* 0x0000002b002b7308 */ /* 0x000fe20000002400 */
[----:B-----5:R-:W-:-:S02]  /*4e80*/  FSEL R58, R48, -INF , P3 ;  /* 0xff800000303a7808 */ /* 0x020fc40001800000 */
[----:B------:R-:W-:Y:S02]  /*4e90*/  FSEL R12, R12, -INF , P4 ;  /* 0xff8000000c0c7808 */ /* 0x000fe40002000000 */
[----:B------:R-:W-:Y:S02]  /*4ea0*/  FSEL R13, R13, -INF , P5 ;  /* 0xff8000000d0d7808 */ /* 0x000fe40002800000 */
[C---:B------:R-:W-:Y:S01]  /*4eb0*/  ISETP.GT.AND P4, PT, R51.reuse, 0x19, PT ;  /* 0x000000193300780c */ /* 0x040fe20003f84270 */
[----:B------:R-:W-:Y:S01]  /*4ec0*/  MUFU.TANH R41, R41 ;  /* 0x0000002900297308 */ /* 0x000fe20000002400 */
[----:B------:R-:W-:Y:S02]  /*4ed0*/  ISETP.GT.AND P5, PT, R51, 0x18, PT ;  /* 0x000000183300780c */ /* 0x000fe40003fa4270 */
[----:B------:R-:W-:Y:S02]  /*4ee0*/  FSEL R49, R49, -INF , P6 ;  /* 0xff80000031317808 */ /* 0x000fe40003000000 */
[----:B0-----:R-:W-:Y:S01]  /*4ef0*/  FSEL R52, R52, -INF , P5 ;  /* 0xff80000034347808 */ /* 0x001fe20002800000 */
[----:B------:R-:W-:-:S02]  /*4f00*/  WARPGROUP.DEPBAR.LE gsb0, 0x0 ;  /* 0x00008000000079c5 */ /* 0x000fc40000010000 */
[----:B------:R-:W-:Y:S01]  /*4f10*/  WARPGROUP.ARRIVE ;  /* 0x00000000000079c5 */ /* 0x000fe20000000000 */
[----:B------:R-:W-:Y:S01]  /*4f20*/  FMUL.FTZ R33, R33, UR6 ;  /* 0x0000000621217c20 */ /* 0x000fe20008410000 */
[----:B------:R-:W-:Y:S01]  /*4f30*/  FMUL.FTZ R32, R32, UR6 ;  /* 0x0000000620207c20 */ /* 0x000fe20008410000 */
[----:B------:R-:W-:Y:S01]  /*4f40*/  FMUL.FTZ R34, R34, UR6 ;  /* 0x0000000622227c20 */ /* 0x000fe20008410000 */
[----:B------:R-:W0:Y:S01]  /*4f50*/  MUFU.TANH R44, R44 ;  /* 0x0000002c002c7308 */ /* 0x000e220000002400 */
[----:B------:R-:W-:Y:S01]  /*4f60*/  FSEL R15, R15, -INF , P2 ;  /* 0xff8000000f0f7808 */ /* 0x000fe20001000000 */
[----:B------:R-:W-:Y:S01]  /*4f70*/  HGMMA.64x16x16.F32 R24, gdesc[UR52], R24, gsb0 ;  /* 0x00200000341879f0 */ /* 0x000fe20008000818 */
[----:B------:R-:W-:Y:S01]  /*4f80*/  ISETP.GT.AND P2, PT, R51, 0x20, PT ;  /* 0x000000203300780c */ /* 0x000fe20003f44270 */
[----:B------:R-:W-:Y:S01]  /*4f90*/  FMUL.FTZ R36, R36, UR6 ;  /* 0x0000000624247c20 */ /* 0x000fe20008410000 */
[----:B------:R-:W-:Y:S01]  /*4fa0*/  FSEL R53, R53, -INF , P4 ;  /* 0xff80000035357808 */ /* 0x000fe20002000000 */
[----:B------:R-:W-:Y:S01]  /*4fb0*/  FMUL.FTZ R37, R37, UR6 ;  /* 0x0000000625257c20 */ /* 0x000fe20008410000 */
[----:B------:R-:W-:Y:S01]  /*4fc0*/  FSEL R20, R20, -INF , P3 ;  /* 0xff80000014147808 */ /* 0x000fe20001800000 */
[----:B------:R1:W-:Y:S01]  /*4fd0*/  MUFU.TANH R4, R33 ;  /* 0x0000002100047308 */ /* 0x0003e20000002400 */
[----:B------:R-:W-:Y:S01]  /*4fe0*/  ISETP.GT.AND P3, PT, R51, 0x21, PT ;  /* 0x000000213300780c */ /* 0x000fe20003f64270 */
[----:B------:R-:W-:Y:S01]  /*4ff0*/  FMUL.FTZ R35, R35, UR6 ;  /* 0x0000000623237c20 */ /* 0x000fe20008410000 */
[----:B------:R-:W-:Y:S01]  /*5000*/  FSEL R21, R21, -INF , P6 ;  /* 0xff80000015157808 */ /* 0x000fe20003000000 */
[----:B------:R-:W-:Y:S01]  /*5010*/  FMUL.FTZ R38, R38, UR6 ;  /* 0x0000000626267c20 */ /* 0x000fe20008410000 */
[----:B------:R-:W-:Y:S01]  /*5020*/  ISETP.GT.AND P6, PT, R51, 0x28, PT ;  /* 0x000000283300780c */ /* 0x000fe20003fc4270 */
[----:B------:R-:W-:-:S02]  /*5030*/  FMUL.FTZ R39, R39, UR6 ;  /* 0x0000000627277c20 */ /* 0x000fc40008410000 */
[----:B------:R2:W-:Y:S01]  /*5040*/  MUFU.TANH R3, R32 ;  /* 0x0000002000037308 */ /* 0x0005e20000002400 */
[----:B-1----:R-:W-:Y:S02]  /*5050*/  FMNMX.FTZ R33, R56, R57, !PT ;  /* 0x0000003938217209 */ /* 0x002fe40007810000 */
[----:B0-----:R-:W-:-:S05]  /*5060*/  FSEL R44, R44, -INF , P6 ;  /* 0xff8000002c2c7808 */ /* 0x001fca0003000000 */
[----:B------:R0:W-:Y:S01]  /*5070*/  MUFU.TANH R50, R34 ;  /* 0x0000002200327308 */ /* 0x0001e20000002400 */
[----:B--2---:R-:W-:-:S04]  /*5080*/  FMNMX.FTZ R32, R60, R33, !PT ;  /* 0x000000213c207209 */ /* 0x004fc80007810000 */
[----:B------:R-:W-:Y:S02]  /*5090*/  FMNMX.FTZ R33, R61, R32, !PT ;  /* 0x000000203d217209 */ /* 0x000fe40007810000 */
[----:B------:R-:W-:Y:S01]  /*50a0*/  FSEL R32, R54, -INF , P5 ;  /* 0xff80000036207808 */ /* 0x000fe20002800000 */
[----:B------:R-:W1:Y:S01]  /*50b0*/  MUFU.TANH R45, R45 ;  /* 0x0000002d002d7308 */ /* 0x000e620000002400 */
[----:B0-----:R-:W-:Y:S02]  /*50c0*/  FMNMX.FTZ R34, R58, R33, !PT ;  /* 0x000000213a227209 */ /* 0x001fe40007810000 */
[----:B------:R-:W-:Y:S02]  /*50d0*/  FSEL R33, R55, -INF , P4 ;  /* 0xff80000037217808 */ /* 0x000fe40002000000 */
[----:B------:R-:W-:Y:S02]  /*50e0*/  FMNMX.FTZ R55, R49, R34, !PT ;  /* 0x0000002231377209 */ /* 0x000fe40007810000 */
[----:B------:R-:W-:Y:S01]  /*50f0*/  ISETP.GT.AND P5, PT, R51, 0x29, PT ;  /* 0x000000293300780c */ /* 0x000fe20003fa4270 */
[----:B------:R-:W-:Y:S01]  /*5100*/  MUFU.TANH R46, R46 ;  /* 0x0000002e002e7308 */ /* 0x000fe20000002400 */
[----:B------:R-:W-:-:S02]  /*5110*/  FMNMX.FTZ R34, R52, R55, !PT ;  /* 0x0000003734227209 */ /* 0x000fc40007810000 */
[----:B------:R-:W-:Y:S02]  /*5120*/  ISETP.GT.AND P4, PT, R51, 0x30, PT ;  /* 0x000000303300780c */ /* 0x000fe40003f84270 */
[----:B------:R-:W-:Y:S02]  /*5130*/  FMNMX.FTZ R55, R53, R34, !PT ;  /* 0x0000002235377209 */ /* 0x000fe40007810000 */
[----:B------:R-:W-:Y:S01]  /*5140*/  FSEL R34, R43, -INF , P3 ;  /* 0xff8000002b227808 */ /* 0x000fe20001800000 */
[----:B------:R-:W0:Y:S01]  /*5150*/  MUFU.TANH R47, R47 ;  /* 0x0000002f002f7308 */ /* 0x000e220000002400 */
[----:B------:R-:W-:Y:S02]  /*5160*/  FSEL R43, R41, -INF , P3 ;  /* 0xff800000292b7808 */ /* 0x000fe40001800000 */
[----:B-1----:R-:W-:Y:S02]  /*5170*/  FSEL R45, R45, -INF , P5 ;  /* 0xff8000002d2d7808 */ /* 0x002fe40002800000 */
[----:B------:R-:W-:Y:S01]  /*5180*/  ISETP.GT.AND P3, PT, R51, 0x31, PT ;  /* 0x000000313300780c */ /* 0x000fe20003f64270 */
[----:B------:R-:W-:-:S02]  /*5190*/  WARPGROUP.DEPBAR.LE gsb0, 0x0 ;  /* 0x00008000000079c5 */ /* 0x000fc40000010000 */
[----:B------:R-:W-:Y:S01]  /*51a0*/  FMUL.FTZ R48, R24, UR6 ;  /* 0x0000000618307c20 */ /* 0x000fe20008410000 */
[----:B------:R-:W-:Y:S01]  /*51b0*/  FSEL R24, R42, -INF , P2 ;  /* 0xff8000002a187808 */ /* 0x000fe20001000000 */
[----:B------:R-:W1:Y:S01]  /*51c0*/  MUFU.TANH R36, R36 ;  /* 0x0000002400247308 */ /* 0x000e620000002400 */
[----:B------:R-:W-:Y:S01]  /*51d0*/  FSEL R42, R40, -INF , P2 ;  /* 0xff800000282a7808 */ /* 0x000fe20001000000 */
[----:B------:R-:W-:Y:S01]  /*51e0*/  FMUL.FTZ R40, R25, UR6 ;  /* 0x0000000619287c20 */ /* 0x000fe20008410000 */
[----:B------:R-:W-:Y:S01]  /*51f0*/  FMUL.FTZ R41, R28, UR6 ;  /* 0x000000061c297c20 */ /* 0x000fe20008410000 */
[----:B------:R-:W-:Y:S01]  /*5200*/  ISETP.GT.AND P2, PT, R51, 0x38, PT ;  /* 0x000000383300780c */ /* 0x000fe20003f44270 */
[----:B------:R-:W-:Y:S01]  /*5210*/  FMUL.FTZ R27, R27, UR6 ;  /* 0x000000061b1b7c20 */ /* 0x000fe20008410000 */
[----:B------:R-:W-:Y:S01]  /*5220*/  FMNMX.FTZ R54, R42, R55, !PT ;  /* 0x000000372a367209 */ /* 0x000fe20007810000 */
[----:B------:R-:W-:Y:S01]  /*5230*/  FMUL.FTZ R26, R26, UR6 ;  /* 0x000000061a1a7c20 */ /* 0x000fe20008410000 */
[----:B------:R-:W2:Y:S01]  /*5240*/  MUFU.TANH R37, R37 ;  /* 0x0000002500257308 */ /* 0x000ea20000002400 */
[----:B0-----:R-:W-:Y:S01]  /*5250*/  FSEL R28, R47, -INF , P5 ;  /* 0xff8000002f1c7808 */ /* 0x001fe20002800000 */
[----:B------:R-:W-:Y:S01]  /*5260*/  FMUL.FTZ R30, R30, UR6 ;  /* 0x000000061e1e7c20 */ /* 0x000fe20008410000 */
[----:B------:R-:W-:Y:S01]  /*5270*/  FMNMX.FTZ R25, R43, R54, !PT ;  /* 0x000000362b197209 */ /* 0x000fe20007810000 */
[----:B------:R-:W-:Y:S01]  /*5280*/  FMUL.FTZ R31, R31, UR6 ;  /* 0x000000061f1f7c20 */ /* 0x000fe20008410000 */
[----:B------:R-:W-:Y:S01]  /*5290*/  ISETP.GT.AND P5, PT, R51, 0x40, PT ;  /* 0x000000403300780c */ /* 0x000fe20003fa4270 */
[----:B------:R0:W-:Y:S01]  /*52a0*/  @!P1 SYNCS.ARRIVE.TRANS64.RED.A1T0 RZ, [R0+URZ], RZ ;  /* 0x000000ff00ff99a7 */ /* 0x0001e2000810043f */
[----:B------:R-:W-:Y:S01]  /*52b0*/  FMNMX.FTZ R54, R44, R25, !PT ;  /* 0x000000192c367209 */ /* 0x000fe20007810000 */
[----:B------:R-:W3:Y:S01]  /*52c0*/  MUFU.TANH R48, R48 ;  /* 0x0000003000307308 */ /* 0x000ee20000002400 */
[----:B------:R-:W-:-:S02]  /*52d0*/  FSEL R25, R46, -INF , P6 ;  /* 0xff8000002e197808 */ /* 0x000fc40003000000 */
[----:B------:R-:W-:Y:S02]  /*52e0*/  FSEL R46, R3, -INF , P4 ;  /* 0xff800000032e7808 */ /* 0x000fe40002000000 */
[----:B------:R-:W-:Y:S02]  /*52f0*/  FMNMX.FTZ R3, R45, R54, !PT ;  /* 0x000000362d037209 */ /* 0x000fe40007810000 */
[----:B------:R-:W-:Y:S01]  /*5300*/  FSEL R54, R4, -INF , P3 ;  /* 0xff80000004367808 */ /* 0x000fe20001800000 */
[----:B------:R-:W4:Y:S01]  /*5310*/  MUFU.TANH R35, R35 ;  /* 0x0000002300237308 */ /* 0x000f220000002400 */
[----:B------:R-:W-:Y:S01]  /*5320*/  FMNMX.FTZ R55, R46, R3, !PT ;  /* 0x000000032e377209 */ /* 0x000fe20007810000 */
[----:B------:R-:W-:Y:S01]  /*5330*/  FMUL.FTZ R3, R29, UR6 ;  /* 0x000000061d037c20 */ /* 0x000fe20008410000 */
[----:B------:R-:W-:Y:S01]  /*5340*/  ISETP.GT.AND P6, PT, R51, 0x39, PT ;  /* 0x000000393300780c */ /* 0x000fe20003fc4270 */
[----:B------:R-:W-:Y:S01]  /*5350*/  UIADD3 UR6, UR60, -0x2, URZ ;  /* 0xfffffffe3c067890 */ /* 0x000fe2000fffe03f */
[----:B-1----:R-:W-:-:S02]  /*5360*/  FSEL R47, R36, -INF , P2 ;  /* 0xff800000242f7808 */ /* 0x002fc40001000000 */
[----:B------:R-:W-:Y:S01]  /*5370*/  FMNMX.FTZ R4, R54, R55, !PT ;  /* 0x0000003736047209 */ /* 0x000fe20007810000 */
[----:B------:R-:W1:Y:S01]  /*5380*/  MUFU.TANH R40, R40 ;  /* 0x0000002800287308 */ /* 0x000e620000002400 */
[----:B--2---:R-:W-:Y:S01]  /*5390*/  FSEL R37, R37, -INF , P6 ;  /* 0xff80000025257808 */ /* 0x004fe20003000000 */
[----:B------:R-:W-:Y:S01]  /*53a0*/  UISETP.GE.AND UP0, UPT, UR6, UR7, UPT ;  /* 0x000000070600728c */ /* 0x000fe2000bf06270 */
[----:B------:R-:W-:Y:S02]  /*53b0*/  FMNMX.FTZ R4, R47, R4, !PT ;  /* 0x000000042f047209 */ /* 0x000fe40007810000 */
[----:B------:R-:W-:Y:S02]  /*53c0*/  FSEL R29, R50, -INF , P4 ;  /* 0xff800000321d7808 */ /* 0x000fe40002000000 */
[----:B------:R-:W-:Y:S01]  /*53d0*/  ISETP.GT.AND P4, PT, R51, 0x41, PT ;  /* 0x000000413300780c */ /* 0x000fe20003f84270 */
[----:B------:R-:W2:Y:S01]  /*53e0*/  MUFU.TANH R38, R38 ;  /* 0x0000002600267308 */ /* 0x000ea20000002400 */
[----:B---3--:R-:W-:-:S02]  /*53f0*/  FSEL R48, R48, -INF , P5 ;  /* 0xff80000030307808 */ /* 0x008fc40002800000 */
[----:B------:R-:W-:Y:S02]  /*5400*/  FMNMX.FTZ R55, R37, R4, !PT ;  /* 0x0000000425377209 */ /* 0x000fe40007810000 */
[----:B----4-:R-:W-:Y:S02]  /*5410*/  FSEL R35, R35, -INF , P3 ;  /* 0xff80000023237808 */ /* 0x010fe40001800000 */
[----:B------:R-:W-:Y:S01]  /*5420*/  ISETP.GT.AND P3, PT, R51, 0x48, PT ;  /* 0x000000483300780c */ /* 0x000fe20003f64270 */
[----:B------:R-:W3:Y:S01]  /*5430*/  MUFU.TANH R41, R41 ;  /* 0x0000002900297308 */ /* 0x000ee20000002400 */
[----:B-1----:R-:W-:Y:S02]  /*5440*/  FSEL R40, R40, -INF , P4 ;  /* 0xff80000028287808 */ /* 0x002fe40002000000 */
[----:B------:R-:W-:-:S04]  /*5450*/  FMNMX.FTZ R55, R48, R55, !PT ;  /* 0x0000003730377209 */ /* 0x000fc80007810000 */
[----:B------:R-:W-:Y:S01]  /*5460*/  FMNMX.FTZ R4, R40, R55, !PT ;  /* 0x0000003728047209 */ /* 0x000fe20007810000 */
[----:B------:R-:W1:Y:S01]  /*5470*/  MUFU.TANH R3, R3 ;  /* 0x0000000300037308 */ /* 0x000e620000002400 */
[----:B--2---:R-:W-:Y:S02]  /*5480*/  FSEL R36, R38, -INF , P2 ;  /* 0xff80000026247808 */ /* 0x004fe40001000000 */
[----:B------:R-:W-:-:S05]  /*5490*/  ISETP.GT.AND P2, PT, R51, 0x49, PT ;  /* 0x000000493300780c */ /* 0x000fca0003f44270 */
[----:B------:R-:W2:Y:S01]  /*54a0*/  MUFU.TANH R39, R39 ;  /* 0x0000002700277308 */ /* 0x000ea20000002400 */
[----:B---3--:R-:W-:-:S07]  /*54b0*/  FSEL R41, R41, -INF , P3 ;  /* 0xff80000029297808 */ /* 0x008fce0001800000 */
[----:B------:R-:W3:Y:S01]  /*54c0*/  MUFU.TANH R26, R26 ;  /* 0x0000001a001a7308 */ /* 0x000ee20000002400 */
[----:B-1----:R-:W-:Y:S02]  /*54d0*/  FSEL R50, R3, -INF , P2 ;  /* 0xff80000003327808 */ /* 0x002fe40001000000 */
[----:B------:R-:W-:-:S04]  /*54e0*/  FMNMX.FTZ R3, R41, R4, !PT ;  /* 0x0000000429037209 */ /* 0x000fc80007810000 */
[----:B------:R-:W-:Y:S01]  /*54f0*/  FMNMX.FTZ R3, R50, R3, !PT ;  /* 0x0000000332037209 */ /* 0x000fe20007810000 */
[----:B------:R-:W1:Y:S01]  /*5500*/  MUFU.TANH R30, R30 ;  /* 0x0000001e001e7308 */ /* 0x000e620000002400 */
[----:B--2---:R-:W-:-:S03]  /*5510*/  FSEL R39, R39, -INF , P6 ;  /* 0xff80000027277808 */ /* 0x004fc60003000000 */
[----:B------:R-:W2:Y:S04]  /*5520*/  SHFL.BFLY PT, R4, R3, 0x2, 0x1f ;  /* 0x0c401f0003047f89 */ /* 0x000ea800000e0000 */
[----:B------:R-:W4:Y:S01]  /*5530*/  MUFU.TANH R31, R31 ;  /* 0x0000001f001f7308 */ /* 0x000f220000002400 */
[----:B---3--:R-:W-:Y:S02]  /*5540*/  FSEL R26, R26, -INF , P5 ;  /* 0xff8000001a1a7808 */ /* 0x008fe40002800000 */
[----:B-1----:R-:W-:Y:S02]  /*5550*/  FSEL R30, R30, -INF , P3 ;  /* 0xff8000001e1e7808 */ /* 0x002fe40001800000 */
[----:B----4-:R-:W-:Y:S02]  /*5560*/  FSEL R31, R31, -INF , P2 ;  /* 0xff8000001f1f7808 */ /* 0x010fe40001000000 */
[----:B--2---:R-:W-:-:S02]  /*5570*/  FMNMX.FTZ R38, R3, R4, !PT ;  /* 0x0000000403267209 */ /* 0x004fc40007810000 */
[----:B------:R1:W2:Y:S03]  /*5580*/  MUFU.TANH R3, R27 ;  /* 0x0000001b00037308 */ /* 0x0002a60000002400 */
[----:B------:R-:W3:Y:S02]  /*5590*/  SHFL.BFLY PT, R51, R38, 0x1, 0x1f ;  /* 0x0c201f0026337f89 */ /* 0x000ee400000e0000 */
[----:B---3--:R-:W-:-:S04]  /*55a0*/  FMNMX.FTZ R4, R38, R51, !PT ;  /* 0x0000003326047209 */ /* 0x008fc80007810000 */
[C---:B------:R-:W-:Y:S01]  /*55b0*/  FSETP.NEU.FTZ.AND P0, PT, R4.reuse, -INF , PT ;  /* 0xff8000000400780b */ /* 0x040fe20003f1d000 */
[----:B------:R-:W-:-:S05]  /*55c0*/  FMUL.FTZ R51, R4, UR10 ;  /* 0x0000000a04337c20 */ /* 0x000fca0008410000 */
[----:B------:R-:W-:Y:S02]  /*55d0*/  FSEL R55, R51, RZ, P0 ;  /* 0x000000ff33377208 */ /* 0x000fe40000000000 */
[----:B------:R-:W-:Y:S02]  /*55e0*/  FMNMX.FTZ R51, R2, R13, !PT ;  /* 0x0000000d02337209 */ /* 0x000fe40007810000 */
[----:B------:R-:W-:Y:S01]  /*55f0*/  ISETP.NE.AND P0, PT, R64, RZ, PT ;  /* 0x000000ff4000720c */ /* 0x000fe20003f05270 */
[--C-:B------:R-:W-:Y:S01]  /*5600*/  FFMA.FTZ R208, R56, UR10, -R55.reuse ;  /* 0x0000000a38d07c23 */ /* 0x100fe20008010837 */
[----:B------:R-:W-:Y:S01]  /*5610*/  FMNMX.FTZ R38, R12, R51, !PT ;  /* 0x000000330c267209 */ /* 0x000fe20007810000 */
[--C-:B------:R-:W-:Y:S01]  /*5620*/  FFMA.FTZ R57, R57, UR10, -R55.reuse ;  /* 0x0000000a39397c23 */ /* 0x100fe20008010837 */
[--C-:B------:R-:W-:Y:S01]  /*5630*/  FFMA.FTZ R37, R37, UR10, -R55.reuse ;  /* 0x0000000a25257c23 */ /* 0x100fe20008010837 */
[--C-:B------:R-:W-:Y:S01]  /*5640*/  FFMA.FTZ R210, R60, UR10, -R55.reuse ;  /* 0x0000000a3cd27c23 */ /* 0x100fe20008010837 */
[----:B------:R-:W-:Y:S01]  /*5650*/  FMNMX.FTZ R51, R15, R38, !PT ;  /* 0x000000260f337209 */ /* 0x000fe20007810000 */
[----:B------:R-:W-:Y:S01]  /*5660*/  MUFU.EX2 R208, R208 ;  /* 0x000000d000d07308 */ /* 0x000fe20000000800 */
[--C-:B------:R-:W-:Y:S01]  /*5670*/  FFMA.FTZ R61, R61, UR10, -R55.reuse ;  /* 0x0000000a3d3d7c23 */ /* 0x100fe20008010837 */
        /* <DEDUP_REMOVED lines=13> */
[----:B-1----:R-:W-:Y:S01]  /*5750*/  FMNMX.FTZ R27, R33, R38, !PT ;  /* 0x00000026211b7209 */ /* 0x002fe20007810000 */
[----:B------:R-:W-:Y:S01]  /*5760*/  MUFU.EX2 R210, R210 ;  /* 0x000000d200d27308 */ /* 0x000fe20000000800 */
[--C-:B------:R-:W-:Y:S01]  /*5770*/  FFMA.FTZ R54, R54, UR10, -R55.reuse ;  /* 0x0000000a36367c23 */ /* 0x100fe20008010837 */
[--C-:B------:R-:W-:Y:S01]  /*5780*/  FFMA.FTZ R47, R47, UR10, -R55.reuse ;  /* 0x0000000a2f2f7c23 */ /* 0x100fe20008010837 */
[----:B------:R-:W-:Y:S01]  /*5790*/  FMNMX.FTZ R27, R24, R27, !PT ;  /* 0x0000001b181b7209 */ /* 0x000fe20007810000 */
[--C-:B------:R-:W-:Y:S01]  /*57a0*/  FFMA.FTZ R48, R48, UR10, -R55.reuse ;  /* 0x0000000a30307c23 */ /* 0x100fe20008010837 */
[--C-:B------:R-:W-:Y:S01]  /*57b0*/  FFMA.FTZ R41, R41, UR10, -R55.reuse ;  /* 0x0000000a29297c23 */ /* 0x100fe20008010837 */
[----:B------:R-:W-:Y:S01]  /*57c0*/  FFMA.FTZ R50, R50, UR10, -R55 ;  /* 0x0000000a32327c23 */ /* 0x000fe20008010837 */
[----:B------:R-:W-:Y:S01]  /*57d0*/  FMNMX.FTZ R38, R34, R27, !PT ;  /* 0x0000001b22267209 */ /* 0x000fe20007810000 */
[----:B------:R-:W-:Y:S01]  /*57e0*/  MUFU.EX2 R61, R61 ;  /* 0x0000003d003d7308 */ /* 0x000fe20000000800 */
[----:B------:R-:W-:-:S02]  /*57f0*/  IMAD.MOV.U32 R64, RZ, RZ, R151 ;  /* 0x000000ffff407224 */ /* 0x000fc400078e0097 */
[----:B------:R-:W-:Y:S01]  /*5800*/  FMNMX.FTZ R51, R25, R38, !PT ;  /* 0x0000002619337209 */ /* 0x000fe20007810000 */
[----:B------:R-:W-:-:S03]  /*5810*/  IMAD.MOV.U32 R60, RZ, RZ, R151 ;  /* 0x000000ffff3c7224 */ /* 0x000fc600078e0097 */
[----:B------:R-:W-:Y:S01]  /*5820*/  FMNMX.FTZ R38, R28, R51, !PT ;  /* 0x000000331c267209 */ /* 0x000fe20007810000 */
[----:B------:R-:W-:Y:S03]  /*5830*/  MUFU.EX2 R27, R57 ;  /* 0x00000039001b7308 */ /* 0x000fe60000000800 */
[----:B------:R-:W-:-:S04]  /*5840*/  FMNMX.FTZ R38, R29, R38, !PT ;  /* 0x000000261d267209 */ /* 0x000fc80007810000 */
[----:B------:R-:W-:Y:S01]  /*5850*/  FMNMX.FTZ R51, R35, R38, !PT ;  /* 0x0000002623337209 */ /* 0x000fe20007810000 */
[----:B------:R-:W-:Y:S03]  /*5860*/  MUFU.EX2 R58, R58 ;  /* 0x0000003a003a7308 */ /* 0x000fe60000000800 */
[----:B------:R-:W-:-:S04]  /*5870*/  FMNMX.FTZ R38, R36, R51, !PT ;  /* 0x0000003324267209 */ /* 0x000fc80007810000 */
[----:B------:R-:W-:Y:S01]  /*5880*/  FMNMX.FTZ R51, R39, R38, !PT ;  /* 0x0000002627337209 */ /* 0x000fe20007810000 */
[----:B------:R-:W1:Y:S01]  /*5890*/  MUFU.EX2 R49, R49 ;  /* 0x0000003100317308 */ /* 0x000e620000000800 */
[----:B--2---:R-:W-:Y:S02]  /*58a0*/  FSEL R38, R3, -INF , P4 ;  /* 0xff80000003267808 */ /* 0x004fe40002000000 */
[----:B------:R-:W-:-:S04]  /*58b0*/  FMNMX.FTZ R51, R26, R51, !PT ;  /* 0x000000331a337209 */ /* 0x000fc80007810000 */
[----:B------:R-:W-:Y:S01]  /*58c0*/  FMNMX.FTZ R51, R38, R51, !PT ;  /* 0x0000003326337209 */ /* 0x000fe20007810000 */
[----:B------:R-:W-:Y:S03]  /*58d0*/  MUFU.EX2 R200, R43 ;  /* 0x0000002b00c87308 */ /* 0x000fe60000000800 */
[----:B------:R-:W-:Y:S01]  /*58e0*/  FMNMX.FTZ R56, R30, R51, !PT ;  /* 0x000000331e387209 */ /* 0x000fe20007810000 */
[----:B------:R-:W-:-:S03]  /*58f0*/  FFMA.FTZ R51, R42, UR10, -R55 ;  /* 0x0000000a2a337c23 */ /* 0x000fc60008010837 */
[----:B------:R-:W-:Y:S01]  /*5900*/  FMNMX.FTZ R56, R31, R56, !PT ;  /* 0x000000381f387209 */ /* 0x000fe20007810000 */
[----:B------:R-:W-:Y:S01]  /*5910*/  MUFU.EX2 R52, R52 ;  /* 0x0000003400347308 */ /* 0x000fe20000000800 */
[----:B-1----:R-:W-:-:S03]  /*5920*/  F2FP.F16.F32.PACK_AB R204, R49, R58 ;  /* 0x0000003a31cc723e */ /* 0x002fc600000000ff */
[----:B------:R-:W1:Y:S04]  /*5930*/  SHFL.BFLY PT, R3, R56, 0x2, 0x1f ;  /* 0x0c401f0038037f89 */ /* 0x000e6800000e0000 */
[----:B------:R-:W-:Y:S08]  /*5940*/  MUFU.EX2 R43, R40 ;  /* 0x00000028002b7308 */ /* 0x000ff00000000800 */
[----:B------:R-:W2:Y:S08]  /*5950*/  MUFU.EX2 R53, R53 ;  /* 0x0000003500357308 */ /* 0x000eb00000000800 */
[----:B------:R-:W-:Y:S01]  /*5960*/  MUFU.EX2 R51, R51 ;  /* 0x0000003300337308 */ /* 0x000fe20000000800 */
[----:B-1----:R-:W-:Y:S01]  /*5970*/  FMNMX.FTZ R42, R56, R3, !PT ;  /* 0x00000003382a7209 */ /* 0x002fe20007810000 */
[----:B------:R-:W-:-:S06]  /*5980*/  IMAD.MOV.U32 R56, RZ, RZ, R151 ;  /* 0x000000ffff387224 */ /* 0x000fcc00078e0097 */
[----:B------:R-:W-:Y:S01]  /*5990*/  MUFU.EX2 R44, R44 ;  /* 0x0000002c002c7308 */ /* 0x000fe20000000800 */
[----:B------:R-:W1:Y:S01]  /*59a0*/  SHFL.BFLY PT, R3, R42, 0x1, 0x1f ;  /* 0x0c201f002a037f89 */ /* 0x000e6200000e0000 */
[----:B--2---:R-:W-:-:S06]  /*59b0*/  F2FP.F16.F32.PACK_AB R206, R53, R52 ;  /* 0x0000003435ce723e */ /* 0x004fcc00000000ff */
[----:B------:R-:W2:Y:S08]  /*59c0*/  MUFU.EX2 R45, R45 ;  /* 0x0000002d002d7308 */ /* 0x000eb00000000800 */
[----:B------:R-:W-:Y:S08]  /*59d0*/  MUFU.EX2 R46, R46 ;  /* 0x0000002e002e7308 */ /* 0x000ff00000000800 */
[----:B------:R3:W-:Y:S01]  /*59e0*/  MUFU.EX2 R57, R54 ;  /* 0x0000003600397308 */ /* 0x0007e20000000800 */
[----:B-1----:R-:W-:-:S02]  /*59f0*/  FMNMX.FTZ R3, R42, R3, !PT ;  /* 0x000000032a037209 */ /* 0x002fc40007810000 */
[----:B--2---:R-:W-:Y:S02]  /*5a00*/  F2FP.F16.F32.PACK_AB R202, R45, R44 ;  /* 0x0000002c2dca723e */ /* 0x004fe400000000ff */
[C---:B------:R-:W-:Y:S01]  /*5a10*/  FSETP.NEU.FTZ.AND P2, PT, R3.reuse, -INF , PT ;  /* 0xff8000000300780b */ /* 0x040fe20003f5d000 */
[----:B------:R-:W-:Y:S02]  /*5a20*/  FMUL.FTZ R42, R3, UR10 ;  /* 0x0000000a032a7c20 */ /* 0x000fe40008410000 */
[----:B------:R-:W-:Y:S01]  /*5a30*/  MUFU.EX2 R47, R47 ;  /* 0x0000002f002f7308 */ /* 0x000fe20000000800 */
[----:B---3--:R-:W-:Y:S02]  /*5a40*/  IMAD.MOV.U32 R54, RZ, RZ, R151 ;  /* 0x000000ffff367224 */ /* 0x008fe400078e0097 */
[----:B------:R-:W-:Y:S02]  /*5a50*/  FSEL R37, R42, RZ, P2 ;  /* 0x000000ff2a257208 */ /* 0x000fe40001000000 */
[----:B------:R-:W-:-:S03]  /*5a60*/  PLOP3.LUT P2, PT, PT, PT, UP0, 0x80, 0x0 ;  /* 0x000000000000781c */ /* 0x000fc60003f4f008 */
[--C-:B------:R-:W-:Y:S01]  /*5a70*/  FFMA.FTZ R2, R2, UR10, -R37.reuse ;  /* 0x0000000a02027c23 */ /* 0x100fe20008010825 */
[--C-:B------:R-:W-:Y:S01]  /*5a80*/  FFMA.FTZ R13, R13, UR10, -R37.reuse ;  /* 0x0000000a0d0d7c23 */ /* 0x100fe20008010825 */
[--C-:B------:R-:W-:Y:S01]  /*5a90*/  FFMA.FTZ R12, R12, UR10, -R37.reuse ;  /* 0x0000000a0c0c7c23 */ /* 0x100fe20008010825 */
[--C-:B------:R-:W-:Y:S01]  /*5aa0*/  FFMA.FTZ R15, R15, UR10, -R37.reuse ;  /* 0x0000000a0f0f7c23 */ /* 0x100fe20008010825 */
[--C-:B------:R-:W-:Y:S01]  /*5ab0*/  FFMA.FTZ R20, R20, UR10, -R37.reuse ;  /* 0x0000000a14147c23 */ /* 0x100fe20008010825 */
[----:B------:R1:W-:Y:S01]  /*5ac0*/  MUFU.EX2 R209, R13 ;  /* 0x0000000d00d17308 */ /* 0x0003e20000000800 */
[--C-:B------:R-:W-:Y:S01]  /*5ad0*/  FFMA.FTZ R21, R21, UR10, -R37.reuse ;  /* 0x0000000a15157c23 */ /* 0x100fe20008010825 */
[--C-:B------:R-:W-:Y:S01]  /*5ae0*/  FFMA.FTZ R32, R32, UR10, -R37.reuse ;  /* 0x0000000a20207c23 */ /* 0x100fe20008010825 */
[--C-:B------:R-:W-:Y:S01]  /*5af0*/  FFMA.FTZ R33, R33, UR10, -R37.reuse ;  /* 0x0000000a21217c23 */ /* 0x100fe20008010825 */
[--C-:B------:R-:W-:Y:S01]  /*5b00*/  FFMA.FTZ R24, R24, UR10, -R37.reuse ;  /* 0x0000000a18187c23 */ /* 0x100fe20008010825 */
[--C-:B------:R-:W-:Y:S01]  /*5b10*/  FFMA.FTZ R34, R34, UR10, -R37.reuse ;  /* 0x0000000a22227c23 */ /* 0x100fe20008010825 */
[--C-:B------:R-:W-:Y:S01]  /*5b20*/  FFMA.FTZ R25, R25, UR10, -R37.reuse ;  /* 0x0000000a19197c23 */ /* 0x100fe20008010825 */
[----:B------:R-:W-:Y:S01]  /*5b30*/  FFMA.FTZ R28, R28, UR10, -R37 ;  /* 0x0000000a1c1c7c23 */ /* 0x000fe20008010825 */
[----:B------:R-:W2:Y:S01]  /*5b40*/  MUFU.EX2 R2, R2 ;  /* 0x0000000200027308 */ /* 0x000ea20000000800 */
[----:B-1----:R-:W-:Y:S01]  /*5b50*/  FADD.FTZ R13, R208, R27 ;  /* 0x0000001bd00d7221 */ /* 0x002fe20000010000 */
[--C-:B------:R-:W-:Y:S01]  /*5b60*/  FFMA.FTZ R29, R29, UR10, -R37.reuse ;  /* 0x0000000a1d1d7c23 */ /* 0x100fe20008010825 */
[--C-:B------:R-:W-:Y:S01]  /*5b70*/  FFMA.FTZ R35, R35, UR10, -R37.reuse ;  /* 0x0000000a23237c23 */ /* 0x100fe20008010825 */
[----:B------:R-:W-:Y:S01]  /*5b80*/  FFMA.FTZ R36, R36, UR10, -R37 ;  /* 0x0000000a24247c23 */ /* 0x000fe20008010825 */
[----:B------:R-:W-:Y:S01]  /*5b90*/  FADD.FTZ R40, R210, R13 ;  /* 0x0000000dd2287221 */ /* 0x000fe20000010000 */
[--C-:B------:R-:W-:Y:S01]  /*5ba0*/  FFMA.FTZ R39, R39, UR10, -R37.reuse ;  /* 0x0000000a27277c23 */ /* 0x100fe20008010825 */
[--C-:B------:R-:W-:Y:S01]  /*5bb0*/  FFMA.FTZ R26, R26, UR10, -R37.reuse ;  /* 0x0000000a1a1a7c23 */ /* 0x100fe20008010825 */
[----:B------:R-:W1:Y:S01]  /*5bc0*/  MUFU.EX2 R12, R12 ;  /* 0x0000000c000c7308 */ /* 0x000e620000000800 */
[----:B------:R-:W-:Y:S01]  /*5bd0*/  FADD.FTZ R13, R61, R40 ;  /* 0x000000283d0d7221 */ /* 0x000fe20000010000 */
[----:B------:R-:W-:Y:S01]  /*5be0*/  F2FP.F16.F32.PACK_AB R208, R27, R208 ;  /* 0x000000d01bd0723e */ /* 0x000fe200000000ff */
[--C-:B------:R-:W-:Y:S01]  /*5bf0*/  FFMA.FTZ R38, R38, UR10, -R37.reuse ;  /* 0x0000000a26267c23 */ /* 0x100fe20008010825 */
[----:B------:R-:W-:Y:S01]  /*5c00*/  FFMA.FTZ R30, R30, UR10, -R37 ;  /* 0x0000000a1e1e7c23 */ /* 0x000fe20008010825 */
[----:B------:R-:W-:Y:S01]  /*5c10*/  FADD.FTZ R40, R58, R13 ;  /* 0x0000000d3a287221 */ /* 0x000fe20000010000 */
[----:B------:R-:W-:Y:S01]  /*5c20*/  FFMA.FTZ R31, R31, UR10, -R37 ;  /* 0x0000000a1f1f7c23 */ /* 0x000fe20008010825 */
[----:B------:R-:W-:Y:S01]  /*5c30*/  F2FP.F16.F32.PACK_AB R210, R61, R210 ;  /* 0x000000d23dd2723e */ /* 0x000fe200000000ff */
[----:B------:R-:W3:Y:S01]  /*5c40*/  MUFU.EX2 R15, R15 ;  /* 0x0000000f000f7308 */ /* 0x000ee20000000800 */
[----:B--2---:R-:W-:Y:S01]  /*5c50*/  FADD.FTZ R13, R2, R209 ;  /* 0x000000d1020d7221 */ /* 0x004fe20000010000 */
[----:B------:R-:W-:Y:S01]  /*5c60*/  FADD.FTZ R55, R49, R40 ;  /* 0x0000002831377221 */ /* 0x000fe20000010000 */
[----:B------:R-:W-:Y:S01]  /*5c70*/  F2FP.F16.F32.PACK_AB R196, R57, R46 ;  /* 0x0000002e39c4723e */ /* 0x000fe200000000ff */
[----:B------:R-:W-:Y:S01]  /*5c80*/  IMAD.MOV.U32 R61, RZ, RZ, R151 ;  /* 0x000000ffff3d7224 */ /* 0x000fe200078e0097 */
[----:B------:R-:W-:Y:S01]  /*5c90*/  F2FP.F16.F32.PACK_AB R209, R209, R2 ;  /* 0x00000002d1d1723e */ /* 0x000fe200000000ff */
[----:B------:R-:W-:Y:S01]  /*5ca0*/  FADD.FTZ R42, R52, R55 ;  /* 0x00000037342a7221 */ /* 0x000fe20000010000 */
[----:B------:R-:W-:Y:S01]  /*5cb0*/  IMAD.MOV.U32 R2, RZ, RZ, 0x3f800000 ;  /* 0x3f800000ff027424 */ /* 0x000fe200078e00ff */
[----:B------:R-:W2:Y:S01]  /*5cc0*/  MUFU.EX2 R20, R20 ;  /* 0x0000001400147308 */ /* 0x000ea20000000800 */
[----:B-1----:R-:W-:Y:S01]  /*5cd0*/  FADD.FTZ R40, R12, R13 ;  /* 0x0000000d0c287221 */ /* 0x002fe20000010000 */
[----:B------:R-:W-:Y:S01]  /*5ce0*/  FADD.FTZ R42, R53, R42 ;  /* 0x0000002a352a7221 */ /* 0x000fe20000010000 */
[----:B------:R-:W-:-:S02]  /*5cf0*/  IMAD.MOV.U32 R58, RZ, RZ, R151 ;  /* 0x000000ffff3a7224 */ /* 0x000fc400078e0097 */
[--C-:B------:R-:W-:Y:S02]  /*5d00*/  IMAD.MOV.U32 R53, RZ, RZ, R151.reuse ;  /* 0x000000ffff357224 */ /* 0x100fe400078e0097 */
[----:B------:R-:W-:Y:S01]  /*5d10*/  FADD.FTZ R55, R51, R42 ;  /* 0x0000002a33377221 */ /* 0x000fe20000010000 */
[----:B------:R-:W-:Y:S01]  /*5d20*/  IMAD.MOV.U32 R52, RZ, RZ, R151 ;  /* 0x000000ffff347224 */ /* 0x000fe200078e0097 */
[----:B------:R-:W1:Y:S01]  /*5d30*/  MUFU.EX2 R21, R21 ;  /* 0x0000001500157308 */ /* 0x000e620000000800 */
[C---:B---3--:R-:W-:Y:S01]  /*5d40*/  FADD.FTZ R13, R15.reuse, R40 ;  /* 0x000000280f0d7221 */ /* 0x048fe20000010000 */
[C---:B------:R-:W-:Y:S01]  /*5d50*/  FADD.FTZ R55, R200.reuse, R55 ;  /* 0x00000037c8377221 */ /* 0x040fe20000010000 */
[----:B------:R-:W-:Y:S01]  /*5d60*/  F2FP.F16.F32.PACK_AB R211, R15, R12 ;  /* 0x0000000c0fd3723e */ /* 0x000fe200000000ff */
[----:B------:R-:W-:Y:S01]  /*5d70*/  IMAD.MOV.U32 R49, RZ, RZ, R151 ;  /* 0x000000ffff317224 */ /* 0x000fe200078e0097 */
[----:B------:R-:W-:Y:S01]  /*5d80*/  F2FP.F16.F32.PACK_AB R200, R200, R51 ;  /* 0x00000033c8c8723e */ /* 0x000fe200000000ff */
[----:B0-----:R-:W-:Y:S01]  /*5d90*/  FADD.FTZ R0, R44, R55 ;  /* 0x000000372c007221 */ /* 0x001fe20000010000 */
[----:B------:R-:W-:Y:S01]  /*5da0*/  IMAD.MOV.U32 R55, RZ, RZ, R151 ;  /* 0x000000ffff377224 */ /* 0x000fe200078e0097 */
[----:B------:R-:W0:Y:S01]  /*5db0*/  MUFU.EX2 R32, R32 ;  /* 0x0000002000207308 */ /* 0x000e220000000800 */
[----:B--2---:R-:W-:Y:S01]  /*5dc0*/  FADD.FTZ R40, R20, R13 ;  /* 0x0000000d14287221 */ /* 0x004fe20000010000 */
[----:B------:R-:W-:-:S02]  /*5dd0*/  IMAD.MOV.U32 R51, RZ, RZ, R151 ;  /* 0x000000ffff337224 */ /* 0x000fc400078e0097 */
[--C-:B------:R-:W-:Y:S02]  /*5de0*/  IMAD.MOV.U32 R44, RZ, RZ, R151.reuse ;  /* 0x000000ffff2c7224 */ /* 0x100fe400078e0097 */
[--C-:B------:R-:W-:Y:S02]  /*5df0*/  IMAD.MOV.U32 R42, RZ, RZ, R151.reuse ;  /* 0x000000ffff2a7224 */ /* 0x100fe400078e0097 */
[----:B------:R-:W2:Y:S01]  /*5e00*/  MUFU.EX2 R33, R33 ;  /* 0x0000002100217308 */ /* 0x000ea20000000800 */
[C---:B-1----:R-:W-:Y:S01]  /*5e10*/  FADD.FTZ R13, R21.reuse, R40 ;  /* 0x00000028150d7221 */ /* 0x042fe20000010000 */
[----:B------:R-:W-:Y:S01]  /*5e20*/  F2FP.F16.F32.PACK_AB R205, R21, R20 ;  /* 0x0000001415cd723e */ /* 0x000fe200000000ff */
[----:B------:R-:W-:-:S05]  /*5e30*/  IMAD.MOV.U32 R37, RZ, RZ, R151 ;  /* 0x000000ffff257224 */ /* 0x000fca00078e0097 */
[----:B------:R-:W1:Y:S01]  /*5e40*/  MUFU.EX2 R24, R24 ;  /* 0x0000001800187308 */ /* 0x000e620000000800 */
[----:B0-----:R-:W-:-:S07]  /*5e50*/  FADD.FTZ R40, R32, R13 ;  /* 0x0000000d20287221 */ /* 0x001fce0000010000 */
[----:B------:R-:W-:Y:S01]  /*5e60*/  MUFU.EX2 R201, R34 ;  /* 0x0000002200c97308 */ /* 0x000fe20000000800 */
[C---:B--2---:R-:W-:Y:S01]  /*5e70*/  FADD.FTZ R13, R33.reuse, R40 ;  /* 0x00000028210d7221 */ /* 0x044fe20000010000 */
[----:B------:R-:W-:Y:S01]  /*5e80*/  F2FP.F16.F32.PACK_AB R207, R33, R32 ;  /* 0x0000002021cf723e */ /* 0x000fe200000000ff */
[--C-:B------:R-:W-:Y:S02]  /*5e90*/  IMAD.MOV.U32 R33, RZ, RZ, R151.reuse ;  /* 0x000000ffff217224 */ /* 0x100fe400078e0097 */
[----:B------:R-:W-:-:S03]  /*5ea0*/  IMAD.MOV.U32 R32, RZ, RZ, R151 ;  /* 0x000000ffff207224 */ /* 0x000fc600078e0097 */
[----:B------:R-:W-:Y:S08]  /*5eb0*/  MUFU.EX2 R25, R25 ;  /* 0x0000001900197308 */ /* 0x000ff00000000800 */
[----:B------:R-:W0:Y:S08]  /*5ec0*/  MUFU.EX2 R28, R28 ;  /* 0x0000001c001c7308 */ /* 0x000e300000000800 */
[----:B------:R2:W-:Y:S08]  /*5ed0*/  MUFU.EX2 R34, R35 ;  /* 0x0000002300227308 */ /* 0x0005f00000000800 */
[----:B------:R-:W3:Y:S01]  /*5ee0*/  MUFU.EX2 R29, R29 ;  /* 0x0000001d001d7308 */ /* 0x000ee20000000800 */
[----:B--2---:R-:W-:Y:S01]  /*5ef0*/  FADD.FTZ R35, R45, R0 ;  /* 0x000000002d237221 */ /* 0x004fe20000010000 */
[----:B-1----:R-:W-:Y:S01]  /*5f00*/  FADD.FTZ R0, R24, R13 ;  /* 0x0000000d18007221 */ /* 0x002fe20000010000 */
[----:B0-----:R-:W-:Y:S01]  /*5f10*/  F2FP.F16.F32.PACK_AB R203, R28, R25 ;  /* 0x000000191ccb723e */ /* 0x001fe200000000ff */
[----:B------:R-:W-:-:S02]  /*5f20*/  IMAD.MOV.U32 R45, RZ, RZ, R151 ;  /* 0x000000ffff2d7224 */ /* 0x000fc400078e0097 */
[----:B------:R-:W-:Y:S01]  /*5f30*/  FADD.FTZ R40, R46, R35 ;  /* 0x000000232e287221 */ /* 0x000fe20000010000 */
[C---:B------:R-:W-:Y:S01]  /*5f40*/  FADD.FTZ R0, R201.reuse, R0 ;  /* 0x00000000c9007221 */ /* 0x040fe20000010000 */
[----:B------:R-:W-:Y:S01]  /*5f50*/  F2FP.F16.F32.PACK_AB R201, R201, R24 ;  /* 0x00000018c9c9723e */ /* 0x000fe200000000ff */
[----:B------:R-:W0:Y:S01]  /*5f60*/  MUFU.EX2 R48, R48 ;  /* 0x0000003000307308 */ /* 0x000e220000000800 */
[----:B------:R-:W-:Y:S01]  /*5f70*/  FADD.FTZ R40, R57, R40 ;  /* 0x0000002839287221 */ /* 0x000fe20000010000 */
[----:B------:R-:W-:Y:S01]  /*5f80*/  FADD.FTZ R13, R25, R0 ;  /* 0x00000000190d7221 */ /* 0x000fe20000010000 */
[----:B------:R-:W-:Y:S02]  /*5f90*/  IMAD.MOV.U32 R57, RZ, RZ, R151 ;  /* 0x000000ffff397224 */ /* 0x000fe400078e0097 */
[----:B------:R-:W-:Y:S01]  /*5fa0*/  FADD.FTZ R27, R47, R40 ;  /* 0x000000282f1b7221 */ /* 0x000fe20000010000 */
[----:B------:R-:W-:Y:S01]  /*5fb0*/  FADD.FTZ R0, R28, R13 ;  /* 0x0000000d1c007221 */ /* 0x000fe20000010000 */
[----:B------:R-:W-:Y:S01]  /*5fc0*/  IMAD.MOV.U32 R46, RZ, RZ, R151 ;  /* 0x000000ffff2e7224 */ /* 0x000fe200078e0097 */
[----:B------:R-:W-:Y:S01]  /*5fd0*/  MUFU.EX2 R36, R36 ;  /* 0x0000002400247308 */ /* 0x000fe20000000800 */
[C---:B------:R-:W-:Y:S01]  /*5fe0*/  FADD.FTZ R27, R198.reuse, R27 ;  /* 0x0000001bc61b7221 */ /* 0x040fe20000010000 */
[----:B---3--:R-:W-:Y:S01]  /*5ff0*/  FADD.FTZ R13, R29, R0 ;  /* 0x000000001d0d7221 */ /* 0x008fe20000010000 */
[----:B------:R-:W-:Y:S01]  /*6000*/  F2FP.F16.F32.PACK_AB R198, R198, R47 ;  /* 0x0000002fc6c6723e */ /* 0x000fe200000000ff */
[----:B------:R-:W-:Y:S01]  /*6010*/  IMAD.MOV.U32 R47, RZ, RZ, R151 ;  /* 0x000000ffff2f7224 */ /* 0x000fe200078e0097 */
[C---:B------:R-:W-:Y:S01]  /*6020*/  F2FP.F16.F32.PACK_AB R197, R34.reuse, R29 ;  /* 0x0000001d22c5723e */ /* 0x040fe200000000ff */
[----:B------:R-:W-:Y:S01]  /*6030*/  FADD.FTZ R13, R34, R13 ;  /* 0x0000000d220d7221 */ /* 0x000fe20000010000 */
[----:B------:R-:W-:Y:S01]  /*6040*/  IMAD.MOV.U32 R40, RZ, RZ, R151 ;  /* 0x000000ffff287224 */ /* 0x000fe200078e0097 */
[----:B------:R-:W1:Y:S01]  /*6050*/  MUFU.EX2 R39, R39 ;  /* 0x0000002700277308 */ /* 0x000e620000000800 */
[----:B0-----:R-:W-:Y:S01]  /*6060*/  FADD.FTZ R0, R48, R27 ;  /* 0x0000001b30007221 */ /* 0x001fe20000010000 */
[----:B------:R-:W-:Y:S01]  /*6070*/  F2FP.F16.F32.PACK_AB R192, R43, R48 ;  /* 0x000000302bc0723e */ /* 0x000fe200000000ff */
[----:B------:R-:W-:-:S02]  /*6080*/  IMAD.MOV.U32 R48, RZ, RZ, R151 ;  /* 0x000000ffff307224 */ /* 0x000fc400078e0097 */
[--C-:B------:R-:W-:Y:S02]  /*6090*/  IMAD.MOV.U32 R35, RZ, RZ, R151.reuse ;  /* 0x000000ffff237224 */ /* 0x100fe400078e0097 */
[--C-:B------:R-:W-:Y:S01]  /*60a0*/  IMAD.MOV.U32 R34, RZ, RZ, R151.reuse ;  /* 0x000000ffff227224 */ /* 0x100fe200078e0097 */
[----:B------:R-:W0:Y:S01]  /*60b0*/  MUFU.EX2 R26, R26 ;  /* 0x0000001a001a7308 */ /* 0x000e220000000800 */
[--C-:B------:R-:W-:Y:S02]  /*60c0*/  IMAD.MOV.U32 R29, RZ, RZ, R151.reuse ;  /* 0x000000ffff1d7224 */ /* 0x100fe400078e0097 */
[--C-:B------:R-:W-:Y:S02]  /*60d0*/  IMAD.MOV.U32 R28, RZ, RZ, R151.reuse ;  /* 0x000000ffff1c7224 */ /* 0x100fe400078e0097 */
[--C-:B------:R-:W-:Y:S02]  /*60e0*/  IMAD.MOV.U32 R25, RZ, RZ, R151.reuse ;  /* 0x000000ffff197224 */ /* 0x100fe400078e0097 */
[----:B------:R-:W-:Y:S01]  /*60f0*/  IMAD.MOV.U32 R24, RZ, RZ, R151 ;  /* 0x000000ffff187224 */ /* 0x000fe200078e0097 */
[----:B------:R2:W3:Y:S01]  /*6100*/  MUFU.EX2 R193, R38 ;  /* 0x0000002600c17308 */ /* 0x0004e20000000800 */
[----:B-1----:R-:W-:-:S07]  /*6110*/  F2FP.F16.F32.PACK_AB R199, R39, R36 ;  /* 0x0000002427c7723e */ /* 0x002fce00000000ff */
[----:B------:R-:W1:Y:S01]  /*6120*/  MUFU.EX2 R41, R41 ;  /* 0x0000002900297308 */ /* 0x000e620000000800 */
[----:B--2---:R-:W-:Y:S01]  /*6130*/  FADD.FTZ R38, R43, R0 ;  /* 0x000000002b267221 */ /* 0x004fe20000010000 */
[----:B------:R-:W-:Y:S01]  /*6140*/  FADD.FTZ R0, R36, R13 ;  /* 0x0000000d24007221 */ /* 0x000fe20000010000 */
[--C-:B------:R-:W-:Y:S02]  /*6150*/  IMAD.MOV.U32 R43, RZ, RZ, R151.reuse ;  /* 0x000000ffff2b7224 */ /* 0x100fe400078e0097 */
[--C-:B------:R-:W-:Y:S02]  /*6160*/  IMAD.MOV.U32 R36, RZ, RZ, R151.reuse ;  /* 0x000000ffff247224 */ /* 0x100fe400078e0097 */
[----:B------:R-:W-:Y:S01]  /*6170*/  FADD.FTZ R27, R39, R0 ;  /* 0x00000000271b7221 */ /* 0x000fe20000010000 */
[----:B------:R-:W-:Y:S01]  /*6180*/  IMAD.MOV.U32 R39, RZ, RZ, R151 ;  /* 0x000000ffff277224 */ /* 0x000fe200078e0097 */
[----:B------:R-:W2:Y:S02]  /*6190*/  MUFU.EX2 R30, R30 ;  /* 0x0000001e001e7308 */ /* 0x000ea40000000800 */
[----:B0-----:R-:W-:Y:S01]  /*61a0*/  FADD.FTZ R0, R26, R27 ;  /* 0x0000001b1a007221 */ /* 0x001fe20000010000 */
[----:B------:R-:W-:-:S03]  /*61b0*/  IMAD.MOV.U32 R27, RZ, RZ, R151 ;  /* 0x000000ffff1b7224 */ /* 0x000fc600078e0097 */
[C---:B---3--:R-:W-:Y:S01]  /*61c0*/  FADD.FTZ R15, R193.reuse, R0 ;  /* 0x00000000c10f7221 */ /* 0x048fe20000010000 */
[----:B------:R-:W-:Y:S01]  /*61d0*/  F2FP.F16.F32.PACK_AB R193, R193, R26 ;  /* 0x0000001ac1c1723e */ /* 0x000fe200000000ff */
[----:B------:R-:W0:Y:S01]  /*61e0*/  MUFU.EX2 R50, R50 ;  /* 0x0000003200327308 */ /* 0x000e220000000800 */
[----:B-1----:R-:W-:Y:S01]  /*61f0*/  FADD.FTZ R13, R41, R38 ;  /* 0x00000026290d7221 */ /* 0x002fe20000010000 */
[----:B------:R-:W-:Y:S02]  /*6200*/  IMAD.MOV.U32 R0, RZ, RZ, 0x3f800000 ;  /* 0x3f800000ff007424 */ /* 0x000fe400078e00ff */
[--C-:B------:R-:W-:Y:S02]  /*6210*/  IMAD.MOV.U32 R38, RZ, RZ, R151.reuse ;  /* 0x000000ffff267224 */ /* 0x100fe400078e0097 */
[----:B------:R-:W-:Y:S02]  /*6220*/  IMAD.MOV.U32 R26, RZ, RZ, R151 ;  /* 0x000000ffff1a7224 */ /* 0x000fe400078e0097 */
[----:B------:R-:W1:Y:S01]  /*6230*/  MUFU.EX2 R31, R31 ;  /* 0x0000001f001f7308 */ /* 0x000e620000000800 */
[----:B--2---:R-:W-:Y:S01]  /*6240*/  FADD.FTZ R12, R30, R15 ;  /* 0x0000000f1e0c7221 */ /* 0x004fe20000010000 */
[C---:B0-----:R-:W-:Y:S01]  /*6250*/  FADD.FTZ R13, R50.reuse, R13 ;  /* 0x0000000d320d7221 */ /* 0x041fe20000010000 */
[----:B------:R-:W-:Y:S01]  /*6260*/  F2FP.F16.F32.PACK_AB R194, R50, R41 ;  /* 0x0000002932c2723e */ /* 0x000fe200000000ff */
[----:B------:R-:W-:-:S02]  /*6270*/  IMAD.MOV.U32 R50, RZ, RZ, R151 ;  /* 0x000000ffff327224 */ /* 0x000fc400078e0097 */
[--C-:B------:R-:W-:Y:S02]  /*6280*/  IMAD.MOV.U32 R41, RZ, RZ, R151.reuse ;  /* 0x000000ffff297224 */ /* 0x100fe400078e0097 */
[C---:B-1----:R-:W-:Y:S01]  /*6290*/  FADD.FTZ R12, R31.reuse, R12 ;  /* 0x0000000c1f0c7221 */ /* 0x042fe20000010000 */
[----:B------:R-:W-:Y:S01]  /*62a0*/  F2FP.F16.F32.PACK_AB R195, R31, R30 ;  /* 0x0000001e1fc3723e */ /* 0x000fe200000000ff */
[--C-:B------:R-:W-:Y:S02]  /*62b0*/  IMAD.MOV.U32 R31, RZ, RZ, R151.reuse ;  /* 0x000000ffff1f7224 */ /* 0x100fe400078e0097 */
[----:B------:R-:W-:Y:S01]  /*62c0*/  IMAD.MOV.U32 R30, RZ, RZ, R151 ;  /* 0x000000ffff1e7224 */ /* 0x000fe200078e0097 */
[----:B------:R-:W-:Y:S06]  /*62d0*/  @!P2 BRA `(.L_x_194) ;  /* 0x0000004000d4a947 */ /* 0x000fec0003800000 */
[----:B------:R-:W-:Y:S01]  /*62e0*/  R2UR UR60, R16 ;  /* 0x00000000103c72ca */ /* 0x000fe200000e0000 */
[----:B------:R-:W-:Y:S01]  /*62f0*/  IMAD.U32 R15, RZ, RZ, UR6 ;  /* 0x00000006ff0f7e24 */ /* 0x000fe2000f8e00ff */
[----:B------:R-:W-:Y:S01]  /*6300*/  CS2R R150, SRZ ;  /* 0x0000000000967805 */ /* 0x000fe2000001ff00 */
[----:B------:R-:W-:Y:S01]  /*6310*/  IMAD.MOV.U32 R20, RZ, RZ, R3 ;  /* 0x000000ffff147224 */ /* 0x000fe200078e0003 */
[----:B------:R-:W-:Y:S01]  /*6320*/  CS2R R146, SRZ ;  /* 0x0000000000927805 */ /* 0x000fe2000001ff00 */
[----:B------:R-:W-:Y:S01]  /*6330*/  IMAD.MOV.U32 R21, RZ, RZ, R4 ;  /* 0x000000ffff157224 */ /* 0x000fe200078e0004 */
[----:B------:R-:W-:Y:S01]  /*6340*/  CS2R R142, SRZ ;  /* 0x00000000008e7805 */ /* 0x000fe2000001ff00 */
[----:B------:R-:W-:Y:S01]  /*6350*/  IMAD.MOV.U32 R237, RZ, RZ, R17 ;  /* 0x000000ffffed7224 */ /* 0x000fe200078e0011 */
[----:B------:R-:W-:Y:S01]  /*6360*/  CS2R R138, SRZ ;  /* 0x00000000008a7805 */ /* 0x000fe2000001ff00 */
[----:B------:R-:W-:Y:S01]  /*6370*/  IMAD.MOV.U32 R0, RZ, RZ, 0x3f800000 ;  /* 0x3f800000ff007424 */ /* 0x000fe200078e00ff */
        /* <DEDUP_REMOVED lines=60> */
[----:B------:R-:W-:-:S06]  /*6740*/  ULDC UR7, c[0x0][0x9d8] ;  /* 0x0002760000077ab9 */ /* 0x000fcc0000000800 */
.L_x_203:
        /* <DEDUP_REMOVED lines=8> */
.L_x_195:
[----:B------:R-:W0:Y:S01]  /*67d0*/  S2UR UR11, SR_CgaCtaId ;  /* 0x00000000000b79c3 */ /* 0x000e220000008800 */
[----:B------:R-:W-:Y:S01]  /*67e0*/  UMOV UR10, 0x400 ;  /* 0x00000400000a7882 */ /* 0x000fe20000000000 */
[----:B------:R-:W-:Y:S01]  /*67f0*/  SHF.L.U32 R3, R17, 0x1f, RZ ;  /* 0x0000001f11037819 */ /* 0x000fe200000006ff */
[----:B0-----:R-:W-:-:S06]  /*6800*/  ULEA UR10, UR11, UR10, 0x18 ;  /* 0x0000000a0b0a7291 */ /* 0x001fcc000f8ec03f */
[----:B------:R-:W-:-:S05]  /*6810*/  IMAD.U32 R5, RZ, RZ, UR10 ;  /* 0x0000000aff057e24 */ /* 0x000fca000f8e00ff */
[----:B------:R-:W-:-:S13]  /*6820*/  R2UR UR61, R5 ;  /* 0x00000000053d72ca */ /* 0x000fda00000e0000 */
[----:B------:R-:W-:-:S09]  /*6830*/  ULEA UR61, UR6, UR61, 0x3 ;  /* 0x0000003d063d7291 */ /* 0x000fd2000f8e183f */
[----:B------:R0:W1:Y:S01]  /*6840*/  SYNCS.PHASECHK.TRANS64.TRYWAIT P2, [UR61+0x38830], R3 ;  /* 0x03883003ff0075a7 */ /* 0x000062000804017d */
[----:B------:R-:W-:Y:S05]  /*6850*/  @!P0 BRA `(.L_x_196) ;  /* 0x0000000000048947 */ /* 0x000fea0003800000 */
[----:B------:R-:W-:Y:S01]  /*6860*/  BPT.TRAP 0x1 ;  /* 0x000000040000795c */ /* 0x000fe20000300000 */
.L_x_196:
[----:B-1----:R-:W-:Y:S05]  /*6870*/  @P2 BRA `(.L_x_197) ;  /* 0x0000000000082947 */ /* 0x002fea0003800000 */
[----:B------:R-:W1:Y:S02]  /*6880*/  SYNCS.PHASECHK.TRANS64.TRYWAIT P2, [UR61+0x38830], R3 ;  /* 0x03883003ff0075a7 */ /* 0x000e64000804017d */
[----:B-1----:R-:W-:Y:S05]  /*6890*/  @!P2 BRA `(.L_x_198) ;  /* 0x000001140028a947 */ /* 0x002fea0003800000 */
.L_x_197:
[----:B------:R-:W-:Y:S01]  /*68a0*/  R2UR UR10, R14 ;  /* 0x000000000e0a72ca */ /* 0x000fe200000e0000 */
[----:B------:R-:W-:Y:S01]  /*68b0*/  WARPGROUP.ARRIVE ;  /* 0x00000000000079c5 */ /* 0x000fe20000000000 */
[----:B------:R-:W-:Y:S01]  /*68c0*/  R2UR UR6, R16 ;  /* 0x00000000100672ca */ /* 0x000fe200000e0000 */
[----:B------:R-:W-:Y:S01]  /*68d0*/  UMOV UR52, UR56 ;  /* 0x0000003800347c82 */ /* 0x000fe20008000000 */
[----:B------:R-:W-:Y:S01]  /*68e0*/  UMOV UR53, UR57 ;  /* 0x0000003900357c82 */ /* 0x000fe20008000000 */
[----:B------:R-:W-:Y:S01]  /*68f0*/  UMOV UR55, 0x40000040 ;  /* 0x4000004000377882 */ /* 0x000fe20000000000 */
[----:B------:R-:W-:Y:S01]  /*6900*/  UMOV UR59, 0x40000040 ;  /* 0x40000040003b7882 */ /* 0x000fe20000000000 */
[----:B------:R-:W-:Y:S01]  /*6910*/  R2UR UR18, R10 ;  /* 0x000000000a1272ca */ /* 0x000fe200000e0000 */
[----:B------:R-:W-:Y:S01]  /*6920*/  UMOV UR23, 0x40000040 ;  /* 0x4000004000177882 */ /* 0x000fe20000000000 */
[----:B------:R-:W-:Y:S01]  /*6930*/  R2UR UR19, R11 ;  /* 0x000000000b1372ca */ /* 0x000fe200000e0000 */
[----:B------:R-:W-:Y:S01]  /*6940*/  UMOV UR27, 0x40000040 ;  /* 0x40000040001b7882 */ /* 0x000fe20000000000 */
[----:B------:R-:W-:Y:S01]  /*6950*/  R2UR UR14, R8 ;  /* 0x00000000080e72ca */ /* 0x000fe200000e0000 */
[----:B------:R-:W-:Y:S01]  /*6960*/  UMOV UR31, 0x40000040 ;  /* 0x40000040001f7882 */ /* 0x000fe20000000000 */
[----:B------:R-:W-:Y:S01]  /*6970*/  R2UR UR15, R9 ;  /* 0x00000000090f72ca */ /* 0x000fe200000e0000 */
[----:B------:R-:W-:Y:S01]  /*6980*/  UMOV UR35, 0x40000040 ;  /* 0x4000004000237882 */ /* 0x000fe20000000000 */
[----:B------:R-:W-:Y:S01]  /*6990*/  UIMAD UR6, UR6, 0xa00, UR10 ;  /* 0x00000a00060678a4 */ /* 0x000fe2000f8e020a */
[-C--:B------:R-:W-:Y:S01]  /*69a0*/  FMUL.FTZ R24, R24, R2.reuse ;  /* 0x0000000218187220 */ /* 0x080fe20000410000 */
[----:B------:R-:W-:Y:S01]  /*69b0*/  UMOV UR39, 0x40000040 ;  /* 0x4000004000277882 */ /* 0x000fe20000000000 */
[----:B------:R-:W-:Y:S01]  /*69c0*/  UMOV UR43, 0x40000040 ;  /* 0x40000040002b7882 */ /* 0x000fe20000000000 */
[----:B------:R-:W-:Y:S01]  /*69d0*/  UIADD3 UR58, UR6, 0x80, URZ ;  /* 0x00000080063a7890 */ /* 0x000fe2000fffe03f */
[-C--:B------:R-:W-:Y:S01]  /*69e0*/  FMUL.FTZ R25, R25, R2.reuse ;  /* 0x0000000219197220 */ /* 0x080fe20000410000 */
[----:B------:R-:W-:Y:S01]  /*69f0*/  UIADD3 UR10, UR6, 0x180, URZ ;  /* 0x00000180060a7890 */ /* 0x000fe2000fffe03f */
[-C--:B------:R-:W-:Y:S01]  /*6a00*/  FMUL.FTZ R28, R28, R2.reuse ;  /* 0x000000021c1c7220 */ /* 0x080fe20000410000 */
[----:B------:R-:W-:Y:S01]  /*6a10*/  UMOV UR54, UR6 ;  /* 0x0000000600367c82 */ /* 0x000fe20008000000 */
[----:B------:R-:W-:Y:S01]  /*6a20*/  UIADD3 UR11, UR6, 0x200, URZ ;  /* 0x00000200060b7890 */ /* 0x000fe2000fffe03f */
[----:B------:R-:W-:Y:S01]  /*6a30*/  HGMMA.64x16x16.F32 R184, gdesc[UR52], RZ, !UPT, gsb0 ;  /* 0x0020000034b879f0 */ /* 0x000fe2000c0008ff */
[----:B------:R-:W-:Y:S01]  /*6a40*/  UIADD3 UR54, UR6, 0x100, URZ ;  /* 0x0000010006367890 */ /* 0x000fe2000fffe03f */
[-C--:B------:R-:W-:Y:S01]  /*6a50*/  FMUL.FTZ R29, R29, R2.reuse ;  /* 0x000000021d1d7220 */ /* 0x080fe20000410000 */
[----:B------:R-:W-:Y:S01]  /*6a60*/  UMOV UR52, UR56 ;  /* 0x0000003800347c82 */ /* 0x000fe20008000000 */
[----:B------:R-:W-:Y:S01]  /*6a70*/  UMOV UR53, UR57 ;  /* 0x0000003900357c82 */ /* 0x000fe20008000000 */
[----:B------:R-:W-:Y:S01]  /*6a80*/  UMOV UR55, 0x40000040 ;  /* 0x4000004000377882 */ /* 0x000fe20000000000 */
[----:B------:R-:W-:Y:S01]  /*6a90*/  UIADD3 UR22, UR6, 0x286, URZ ;  /* 0x0000028606167890 */ /* 0x000fe2000fffe03f */
[-C--:B------:R-:W-:Y:S01]  /*6aa0*/  FMUL.FTZ R32, R32, R2.reuse ;  /* 0x0000000220207220 */ /* 0x080fe20000410000 */
        /* <DEDUP_REMOVED lines=52> */
[----:B------:R-:W-:Y:S01]  /*6df0*/  UMOV UR58, UR10 ;  /* 0x0000000a003a7c82 */ /* 0x000fe20008000000 */
[----:B------:R-:W-:Y:S01]  /*6e00*/  UMOV UR59, 0x40000040 ;  /* 0x40000040003b7882 */ /* 0x000fe20000000000 */
[----:B------:R-:W-:Y:S01]  /*6e10*/  UIADD3 UR10, UR6, 0x102, URZ ;  /* 0x00000102060a7890 */ /* 0x000fe2000fffe03f */
        /* <DEDUP_REMOVED lines=57> */
[----:B------:R-:W-:Y:S01]  /*71b0*/  UMOV UR53, UR57 ;  /* 0x0000003900357c82 */ /* 0x000fe20008000000 */
        /* <DEDUP_REMOVED lines=34> */
[----:B------:R-:W-:-:S06]  /*73e0*/  WARPGROUP.ARRIVE ;  /* 0x00000000000079c5 */ /* 0x000fcc0000000000 */
[----:B------:R-:W-:Y:S01]  /*73f0*/  HGMMA.64x16x16.F32 R160, gdesc[UR56], RZ, !UPT, gsb0 ;  /* 0x0020000038a079f0 */ /* 0x000fe2000c0008ff */
[----:B------:R-:W-:Y:S02]  /*7400*/  R2UR UR58, R6 ;  /* 0x00000000063a72ca */ /* 0x000fe400000e0000 */
[----:B------:R-:W-:Y:S01]  /*7410*/  R2UR UR59, R7 ;  /* 0x00000000073b72ca */ /* 0x000fe200000e0000 */
        /* <DEDUP_REMOVED lines=463> */
.L_x_199:
[----:B------:R-:W-:Y:S02]  /*9110*/  R2UR UR6, R5 ;  /* 0x00000000050672ca */ /* 0x000fe400000e0000 */
[----:B------:R-:W-:-:S11]  /*9120*/  SHF.L.U32 R0, R237, 0x1f, RZ ;  /* 0x0000001fed007819 */ /* 0x000fd600000006ff */
[----:B------:R-:W-:-:S09]  /*9130*/  ULEA UR6, UR60, UR6, 0x3 ;  /* 0x000000063c067291 */ /* 0x000fd2000f8e183f */
[----:B------:R2:W3:Y:S01]  /*9140*/  SYNCS.PHASECHK.TRANS64.TRYWAIT P2, [UR6+0x38850], R0 ;  /* 0x03885000ff0075a7 */ /* 0x0004e20008040146 */
[----:B------:R-:W-:Y:S05]  /*9150*/  @!P0 BRA `(.L_x_200) ;  /* 0x0000000000048947 */ /* 0x000fea0003800000 */
[----:B------:R-:W-:Y:S01]  /*9160*/  BPT.TRAP 0x1 ;  /* 0x000000040000795c */ /* 0x000fe20000300000 */
.L_x_200:
[----:B---3--:R-:W-:Y:S05]  /*9170*/  @P2 BRA `(.L_x_201) ;  /* 0x0000000000082947 */ /* 0x008fea0003800000 */
[----:B------:R-:W3:Y:S02]  /*9180*/  SYNCS.PHASECHK.TRANS64.TRYWAIT P2, [UR6+0x38850], R0 ;  /* 0x03885000ff0075a7 */ /* 0x000ee40008040146 */
[----:B---3--:R-:W-:Y:S05]  /*9190*/  @!P2 BRA `(.L_x_202) ;  /* 0x000000ec0000a947 */ /* 0x008fea0003800000 */
.L_x_201:
[----:B------:R-:W-:Y:S01]  /*91a0*/  R2UR UR10, R5 ;  /* 0x00000000050a72ca */ /* 0x000fe200000e0000 */
[----:B------:R-:W-:Y:S01]  /*91b0*/  WARPGROUP.ARRIVE ;  /* 0x00000000000079c5 */ /* 0x000fe20000000000 */
[----:B------:R-:W-:Y:S01]  /*91c0*/  UMOV UR11, 0x40000040 ;  /* 0x40000040000b7882 */ /* 0x000fe20000000000 */
[----:B--23--:R-:W-:Y:S01]  /*91d0*/  FMUL.FTZ R0, R184, UR7 ;  /* 0x00000007b8007c20 */ /* 0x00cfe20008410000 */
[----:B01----:R-:W-:Y:S01]  /*91e0*/  FMUL.FTZ R3, R185, UR7 ;  /* 0x00000007b9037c20 */ /* 0x003fe20008410000 */
[----:B------:R-:W-:Y:S01]  /*91f0*/  FMUL.FTZ R185, R187, UR7 ;  /* 0x00000007bbb97c20 */ /* 0x000fe20008410000 */
[----:B------:R-:W-:Y:S01]  /*9200*/  FMUL.FTZ R187, R188, UR7 ;  /* 0x00000007bcbb7c20 */ /* 0x000fe20008410000 */
[----:B------:R-:W-:Y:S01]  /*9210*/  FMUL.FTZ R188, R189, UR7 ;  /* 0x00000007bdbc7c20 */ /* 0x000fe20008410000 */
[----:B------:R-:W-:Y:S01]  /*9220*/  FMUL.FTZ R184, R186, UR7 ;  /* 0x00000007bab87c20 */ /* 0x000fe20008410000 */
[----:B------:R-:W0:Y:S01]  /*9230*/  MUFU.TANH R0, R0 ;  /* 0x0000000000007308 */ /* 0x000e220000002400 */
[----:B------:R-:W-:Y:S01]  /*9240*/  FMUL.FTZ R186, R190, UR7 ;  /* 0x00000007beba7c20 */ /* 0x000fe20008410000 */
        /* <DEDUP_REMOVED lines=15> */
[----:B------:R-:W2:Y:S01]  /*9340*/  MUFU.TANH R187, R187 ;  /* 0x000000bb00bb7308 */ /* 0x000ea20000002400 */
[----:B0-----:R-:W-:Y:S01]  /*9350*/  FMNMX.FTZ R2, R0, R21, !PT ;  /* 0x0000001500027209 */ /* 0x001fe20007810000 */
[----:B------:R-:W-:Y:S01]  /*9360*/  FMUL.FTZ R164, R164, UR7 ;  /* 0x00000007a4a47c20 */ /* 0x000fe20008410000 */
[----:B------:R-:W-:Y:S01]  /*9370*/  UIMAD UR60, UR60, 0xa00, UR10 ;  /* 0x00000a003c3c78a4 */ /* 0x000fe2000f8e020a */
[----:B------:R-:W-:Y:S01]  /*9380*/  FMUL.FTZ R165, R165, UR7 ;  /* 0x00000007a5a57c20 */ /* 0x000fe20008410000 */
[----:B------:R-:W-:Y:S01]  /*9390*/  FMUL.FTZ R152, R152, UR7 ;  /* 0x0000000798987c20 */ /* 0x000fe20008410000 */
[----:B------:R-:W-:Y:S01]  /*93a0*/  FMUL.FTZ R176, R178, UR7 ;  /* 0x00000007b2b07c20 */ /* 0x000fe20008410000 */
[----:B------:R-:W-:Y:S01]  /*93b0*/  FMUL.FTZ R178, R179, UR7 ;  /* 0x00000007b3b27c20 */ /* 0x000fe20008410000 */
[----:B------:R-:W0:Y:S01]  /*93c0*/  MUFU.TANH R188, R188 ;  /* 0x000000bc00bc7308 */ /* 0x000e220000002400 */
[----:B-1----:R-:W-:Y:S01]  /*93d0*/  FMNMX.FTZ R2, R3, R2, !PT ;  /* 0x0000000203027209 */ /* 0x002fe20007810000 */
[----:B------:R-:W-:Y:S01]  /*93e0*/  UMOV UR10, UR60 ;  /* 0x0000003c000a7c82 */ /* 0x000fe20008000000 */
[----:B------:R-:W-:Y:S01]  /*93f0*/  FMUL.FTZ R179, R182, UR7 ;  /* 0x00000007b6b37c20 */ /* 0x000fe20008410000 */
[----:B------:R-:W-:Y:S01]  /*9400*/  HGMMA.64x256x16.F32 R24, R208, gdesc[UR8].tnspB, R24, gsb0 ;  /* 0x43e00008d0187df0 */ /* 0x000fe20008000818 */
[----:B------:R-:W-:Y:S01]  /*9410*/  UIADD3 UR10, UR60, 0x80, URZ ;  /* 0x000000803c0a7890 */ /* 0x000fe2000fffe03f */
[----:B------:R-:W-:Y:S01]  /*9420*/  FMUL.FTZ R182, R153, UR7 ;  /* 0x0000000799b67c20 */ /* 0x000fe20008410000 */
[----:B------:R-:W-:Y:S01]  /*9430*/  UMOV UR11, 0x40000040 ;  /* 0x40000040000b7882 */ /* 0x000fe20000000000 */
[----:B------:R-:W1:Y:S01]  /*9440*/  MUFU.TANH R190, R190 ;  /* 0x000000be00be7308 */ /* 0x000e620000002400 */
[----:B--2---:R-:W-:Y:S01]  /*9450*/  FMNMX.FTZ R2, R187, R2, !PT ;  /* 0x00000002bb027209 */ /* 0x004fe20007810000 */
[----:B------:R-:W-:Y:S01]  /*9460*/  FMUL.FTZ R153, R156, UR7 ;  /* 0x000000079c997c20 */ /* 0x000fe20008410000 */
[----:B------:R-:W-:Y:S01]  /*9470*/  FMUL.FTZ R157, R157, UR7 ;  /* 0x000000079d9d7c20 */ /* 0x000fe20008410000 */
[----:B------:R-:W-:Y:S01]  /*9480*/  FMUL.FTZ R189, R191, UR7 ;  /* 0x00000007bfbd7c20 */ /* 0x000fe20008410000 */
[----:B------:R-:W-:Y:S01]  /*9490*/  FMUL.FTZ R156, R183, UR7 ;  /* 0x00000007b79c7c20 */ /* 0x000fe20008410000 */
[----:B------:R-:W-:Y:S01]  /*94a0*/  ULDC UR14, c[0x0][0x988] ;  /* 0x00026200000e7ab9 */ /* 0x000fe20000000800 */
[----:B------:R-:W-:Y:S01]  /*94b0*/  FMUL.FTZ R170, R170, UR7 ;  /* 0x00000007aaaa7c20 */ /* 0x000fe20008410000 */
[----:B------:R-:W2:Y:S01]  /*94c0*/  MUFU.TANH R177, R177 ;  /* 0x000000b100b17308 */ /* 0x000ea20000002400 */
[----:B0-----:R-:W-:Y:S01]  /*94d0*/  FMNMX.FTZ R2, R188, R2, !PT ;  /* 0x00000002bc027209 */ /* 0x001fe20007810000 */
[----:B------:R-:W-:Y:S01]  /*94e0*/  FMUL.FTZ R171, R171, UR7 ;  /* 0x00000007abab7c20 */ /* 0x000fe20008410000 */
[----:B------:R-:W-:Y:S01]  /*94f0*/  FMUL.FTZ R174, R174, UR7 ;  /* 0x00000007aeae7c20 */ /* 0x000fe20008410000 */
[----:B------:R-:W-:Y:S01]  /*9500*/  FMUL.FTZ R175, R175, UR7 ;  /* 0x00000007afaf7c20 */ /* 0x000fe20008410000 */
[----:B------:R-:W-:Y:S01]  /*9510*/  FMUL.FTZ R162, R162, UR7 ;  /* 0x00000007a2a27c20 */ /* 0x000fe20008410000 */
[----:B------:R-:W-:Y:S01]  /*9520*/  FMUL.FTZ R163, R163, UR7 ;  /* 0x00000007a3a37c20 */ /* 0x000fe20008410000 */
[----:B------:R-:W-:Y:S01]  /*9530*/  FMUL.FTZ R166, R166, UR7 ;  /* 0x00000007a6a67c20 */ /* 0x000fe20008410000 */
[----:B------:R-:W0:Y:S01]  /*9540*/  MUFU.TANH R180, R180 ;  /* 0x000000b400b47308 */ /* 0x000e220000002400 */
[----:B-1----:R-:W-:Y:S01]  /*9550*/  FMNMX.FTZ R2, R190, R2, !PT ;  /* 0x00000002be027209 */ /* 0x002fe20007810000 */
[----:B------:R-:W-:Y:S01]  /*9560*/  FMUL.FTZ R167, R167, UR7 ;  /* 0x00000007a7a77c20 */ /* 0x000fe20008410000 */
[----:B------:R-:W-:Y:S01]  /*9570*/  FMUL.FTZ R154, R154, UR7 ;  /* 0x000000079a9a7c20 */ /* 0x000fe20008410000 */
[----:B------:R-:W-:Y:S01]  /*9580*/  FMUL.FTZ R155, R155, UR7 ;  /* 0x000000079b9b7c20 */ /* 0x000fe20008410000 */
[----:B------:R-:W-:Y:S01]  /*9590*/  FMUL.FTZ R158, R158, UR7 ;  /* 0x000000079e9e7c20 */ /* 0x000fe20008410000 */
[----:B------:R-:W-:Y:S01]  /*95a0*/  FMUL.FTZ R159, R159, UR7 ;  /* 0x000000079f9f7c20 */ /* 0x000fe20008410000 */
[----:B------:R-:W-:Y:S01]  /*95b0*/  VOTEU.ALL UP0, P1 ;  /* 0x00000000003f7886 */ /* 0x000fe20000800000 */
[----:B------:R-:W1:Y:S01]  /*95c0*/  MUFU.TANH R181, R181 ;  /* 0x000000b500b57308 */ /* 0x000e620000002400 */
[----:B--2---:R-:W-:Y:S01]  /*95d0*/  FMNMX.FTZ R2, R177, R2, !PT ;  /* 0x00000002b1027209 */ /* 0x004fe20007810000 */
[----:B------:R-:W-:-:S02]  /*95e0*/  IMAD.MOV.U32 R237, RZ, RZ, R17 ;  /* 0x000000ffffed7224 */ /* 0x000fc400078e0011 */
[----:B------:R-:W-:Y:S02]  /*95f0*/  @!UP0 UIADD3 UR61, UR61, 0x38840, URZ ;  /* 0x000388403d3d8890 */ /* 0x000fe4000fffe03f */
[----:B------:R-:W-:Y:S02]  /*9600*/  @!UP0 UIADD3 UR6, UR6, 0x38860, URZ ;  /* 0x0003886006068890 */ /* 0x000fe4000fffe03f */
[----:B------:R-:W2:Y:S01]  /*9610*/  MUFU.TANH R168, R168 ;  /* 0x000000a800a87308 */ /* 0x000ea20000002400 */
[----:B0-----:R-:W-:Y:S01]  /*9620*/  FMNMX.FTZ R2, R180, R2, !PT ;  /* 0x00000002b4027209 */ /* 0x001fe20007810000 */
[----:B------:R-:W-:Y:S02]  /*9630*/  @!UP0 UPRMT UR61, URZ, 0x654, UR61 ;  /* 0x000006543f3d8896 */ /* 0x000fe4000800003d */
[----:B------:R-:W-:-:S04]  /*9640*/  @!UP0 UPRMT UR6, URZ, 0x654, UR6 ;  /* 0x000006543f068896 */ /* 0x000fc80008000006 */
[----:B------:R-:W0:Y:S01]  /*9650*/  MUFU.TANH R169, R169 ;  /* 0x000000a900a97308 */ /* 0x000e220000002400 */
[----:B-1----:R-:W-:-:S07]  /*9660*/  FMNMX.FTZ R2, R181, R2, !PT ;  /* 0x00000002b5027209 */ /* 0x002fce0007810000 */
[----:B------:R-:W1:Y:S01]  /*9670*/  MUFU.TANH R172, R172 ;  /* 0x000000ac00ac7308 */ /* 0x000e620000002400 */
[----:B--2---:R-:W-:-:S07]  /*9680*/  FMNMX.FTZ R2, R168, R2, !PT ;  /* 0x00000002a8027209 */ /* 0x004fce0007810000 */
[----:B------:R-:W2:Y:S01]  /*9690*/  MUFU.TANH R173, R173 ;  /* 0x000000ad00ad7308 */ /* 0x000ea20000002400 */
[----:B0-----:R-:W-:-:S07]  /*96a0*/  FMNMX.FTZ R2, R169, R2, !PT ;  /* 0x00000002a9027209 */ /* 0x001fce0007810000 */
        /* <DEDUP_REMOVED lines=19> */
[----:B-1----:R-:W-:-:S05]  /*97e0*/  FMNMX.FTZ R4, R157, R2, !PT ;  /* 0x000000029d047209 */ /* 0x002fca0007810000 */
[----:B------:R-:W1:Y:S02]  /*97f0*/  SHFL.BFLY PT, R2, R4, 0x2, 0x1f ;  /* 0x0c401f0004027f89 */ /* 0x000e6400000e0000 */
[----:B------:R-:W3:Y:S08]  /*9800*/  MUFU.TANH R186, R186 ;  /* 0x000000ba00ba7308 */ /* 0x000ef00000002400 */
[----:B------:R-:W4:Y:S08]  /*9810*/  MUFU.TANH R189, R189 ;  /* 0x000000bd00bd7308 */ /* 0x000f300000002400 */
[----:B------:R-:W5:Y:S01]  /*9820*/  MUFU.TANH R176, R176 ;  /* 0x000000b000b07308 */ /* 0x000f620000002400 */
[----:B-1----:R-:W-:-:S07]  /*9830*/  FMNMX.FTZ R4, R4, R2, !PT ;  /* 0x0000000204047209 */ /* 0x002fce0007810000 */
[----:B------:R-:W1:Y:S01]  /*9840*/  MUFU.TANH R178, R178 ;  /* 0x000000b200b27308 */ /* 0x000e620000002400 */
[----:B------:R-:W2:Y:S07]  /*9850*/  SHFL.BFLY PT, R2, R4, 0x1, 0x1f ;  /* 0x0c201f0004027f89 */ /* 0x000eae00000e0000 */
[----:B------:R-:W1:Y:S08]  /*9860*/  MUFU.TANH R179, R179 ;  /* 0x000000b300b37308 */ /* 0x000e700000002400 */
[----:B------:R-:W1:Y:S08]  /*9870*/  MUFU.TANH R156, R156 ;  /* 0x0000009c009c7308 */ /* 0x000e700000002400 */
[----:B------:R-:W1:Y:S01]  /*9880*/  MUFU.TANH R170, R170 ;  /* 0x000000aa00aa7308 */ /* 0x000e620000002400 */
[----:B--2---:R-:W-:-:S02]  /*9890*/  FMNMX.FTZ R4, R4, R2, !PT ;  /* 0x0000000204047209 */ /* 0x004fc40007810000 */
[----:B------:R-:W-:-:S03]  /*98a0*/  FMNMX.FTZ R2, R184, R20, !PT ;  /* 0x00000014b8027209 */ /* 0x000fc60007810000 */
[----:B------:R-:W-:Y:S01]  /*98b0*/  FADD.FTZ R21, -R4, R21 ;  /* 0x0000001504157221 */ /* 0x000fe20000010100 */
[----:B0-----:R-:W-:Y:S01]  /*98c0*/  FMNMX.FTZ R2, R185, R2, !PT ;  /* 0x00000002b9027209 */ /* 0x001fe20007810000 */
[----:B------:R-:W0:Y:S03]  /*98d0*/  MUFU.TANH R171, R171 ;  /* 0x000000ab00ab7308 */ /* 0x000e260000002400 */
[----:B---3--:R-:W-:-:S05]  /*98e0*/  FMNMX.FTZ R2, R186, R2, !PT ;  /* 0x00000002ba027209 */ /* 0x008fca0007810000 */
[----:B------:R-:W2:Y:S08]  /*98f0*/  MUFU.TANH R174, R174 ;  /* 0x000000ae00ae7308 */ /* 0x000eb00000002400 */
[----:B------:R-:W3:Y:S08]  /*9900*/  MUFU.TANH R175, R175 ;  /* 0x000000af00af7308 */ /* 0x000ef00000002400 */
[----:B------:R-:W3:Y:S08]  /*9910*/  MUFU.TANH R162, R162 ;  /* 0x000000a200a27308 */ /* 0x000ef00000002400 */
[----:B------:R-:W3:Y:S08]  /*9920*/  MUFU.TANH R163, R163 ;  /* 0x000000a300a37308 */ /* 0x000ef00000002400 */
[----:B------:R-:W3:Y:S08]  /*9930*/  MUFU.TANH R166, R166 ;  /* 0x000000a600a67308 */ /* 0x000ef00000002400 */
[----:B------:R-:W3:Y:S08]  /*9940*/  MUFU.TANH R167, R167 ;  /* 0x000000a700a77308 */ /* 0x000ef00000002400 */
[----:B------:R-:W3:Y:S01]  /*9950*/  MUFU.TANH R154, R154 ;  /* 0x0000009a009a7308 */ /* 0x000ee20000002400 */
[----:B------:R-:W-:-:S02]  /*9960*/  WARPGROUP.DEPBAR.LE gsb0, 0x0 ;  /* 0x00008000000079c5 */ /* 0x000fc40000010000 */
[----:B------:R-:W-:-:S05]  /*9970*/  WARPGROUP.ARRIVE ;  /* 0x00000000000079c5 */ /* 0x000fca0000000000 */
[----:B------:R-:W3:Y:S01]  /*9980*/  MUFU.TANH R155, R155 ;  /* 0x0000009b009b7308 */ /* 0x000ee20000002400 */
[----:B------:R-:W-:Y:S01]  /*9990*/  HGMMA.64x256x16.F32 R24, R204, gdesc[UR8].tnspB, R24, gsb0 ;  /* 0x43e00008cc187df0 */ /* 0x000fe20008000818 */
[----:B------:R-:W-:Y:S01]  /*99a0*/  UIADD3 UR10, UR60, 0x100, URZ ;  /* 0x000001003c0a7890 */ /* 0x000fe2000fffe03f */
[----:B------:R-:W-:-:S05]  /*99b0*/  UMOV UR11, 0x40000040 ;  /* 0x40000040000b7882 */ /* 0x000fca0000000000 */
[----:B------:R-:W3:Y:S08]  /*99c0*/  MUFU.TANH R158, R158 ;  /* 0x0000009e009e7308 */ /* 0x000ef00000002400 */
[----:B------:R-:W3:Y:S01]  /*99d0*/  MUFU.TANH R159, R159 ;  /* 0x0000009f009f7308 */ /* 0x000ee20000002400 */
[----:B------:R-:W-:Y:S02]  /*99e0*/  WARPGROUP.DEPBAR.LE gsb0, 0x0 ;  /* 0x00008000000079c5 */ /* 0x000fe40000010000 */
[----:B------:R-:W-:-:S10]  /*99f0*/  WARPGROUP.ARRIVE ;  /* 0x00000000000079c5 */ /* 0x000fd40000000000 */
        /* <DEDUP_REMOVED lines=8> */
[----:B------:R-:W-:Y:S01]  /*9a80*/  R2UR UR60, R16 ;  /* 0x00000000103c72ca */ /* 0x000fe200000e0000 */
[----:B------:R-:W-:Y:S01]  /*9a90*/  UMOV UR11, 0x40000040 ;  /* 0x40000040000b7882 */ /* 0x000fe20000000000 */
[----:B------:R-:W-:Y:S02]  /*9aa0*/  WARPGROUP.DEPBAR.LE gsb0, 0x0 ;  /* 0x00008000000079c5 */ /* 0x000fe40000010000 */
[----:B------:R-:W-:-:S15]  /*9ab0*/  WARPGROUP.ARRIVE ;  /* 0x00000000000079c5 */ /* 0x000fde0000000000 */
[----:B------:R-:W-:-:S07]  /*9ac0*/  NOP ;  /* 0x0000000000007918 */ /* 0x000fce0000000000 */
[----:B------:R-:W-:Y:S01]  /*9ad0*/  HGMMA.64x256x16.F32 R24, R192, gdesc[UR8].tnspB, R24, gsb0 ;  /* 0x43e00008c0187df0 */ /* 0x000fe20008000818 */
[----:B------:R-:W-:Y:S01]  /*9ae0*/  UMOV UR10, UR14 ;  /* 0x0000000e000a7c82 */ /* 0x000fe20008000000 */
[----:B------:R-:W-:Y:S01]  /*9af0*/  R2UR UR11, R15 ;  /* 0x000000000f0b72ca */ /* 0x000fe200000e0000 */
[----:B------:R-:W-:Y:S01]  /*9b00*/  FMUL.FTZ R15, R21, UR10 ;  /* 0x0000000a150f7c20 */ /* 0x000fe20008410000 */
[----:B----4-:R-:W-:Y:S02]  /*9b10*/  FMNMX.FTZ R21, R189, R2, !PT ;  /* 0x00000002bd157209 */ /* 0x010fe40007810000 */
[----:B------:R-:W-:Y:S01]  /*9b20*/  R2UR UR14, R18 ;  /* 0x00000000120e72ca */ /* 0x000fe200000e0000 */
[----:B------:R4:W-:Y:S01]  /*9b30*/  MUFU.EX2 R2, R15 ;  /* 0x0000000f00027308 */ /* 0x0009e20000000800 */
[----:B-----5:R-:W-:-:S04]  /*9b40*/  FMNMX.FTZ R21, R176, R21, !PT ;  /* 0x00000015b0157209 */ /* 0x020fc80007810000 */
[----:B-1----:R-:W-:Y:S01]  /*9b50*/  FMNMX.FTZ R21, R178, R21, !PT ;  /* 0x00000015b2157209 */ /* 0x002fe20007810000 */
[----:B----4-:R-:W-:-:S06]  /*9b60*/  FMUL.FTZ R15, R4, UR10 ;  /* 0x0000000a040f7c20 */ /* 0x010fcc0008410000 */
[----:B------:R-:W-:Y:S01]  /*9b70*/  UISETP.GT.AND UP0, UPT, UR11, UR14, UPT ;  /* 0x0000000e0b00728c */ /* 0x000fe2000bf04270 */
[--C-:B------:R-:W-:Y:S01]  /*9b80*/  FFMA.FTZ R208, R0, UR10, -R15.reuse ;  /* 0x0000000a00d07c23 */ /* 0x100fe2000801080f */
[----:B------:R-:W-:Y:S01]  /*9b90*/  FMNMX.FTZ R0, R179, R21, !PT ;  /* 0x00000015b3007209 */ /* 0x000fe20007810000 */
[--C-:B------:R-:W-:Y:S01]  /*9ba0*/  FFMA.FTZ R3, R3, UR10, -R15.reuse ;  /* 0x0000000a03037c23 */ /* 0x100fe2000801080f */
[--C-:B------:R-:W-:Y:S01]  /*9bb0*/  FFMA.FTZ R210, R187, UR10, -R15.reuse ;  /* 0x0000000abbd27c23 */ /* 0x100fe2000801080f */
[--C-:B------:R-:W-:Y:S01]  /*9bc0*/  FFMA.FTZ R183, R188, UR10, -R15.reuse ;  /* 0x0000000abcb77c23 */ /* 0x100fe2000801080f */
[----:B------:R-:W-:Y:S01]  /*9bd0*/  FMNMX.FTZ R0, R156, R0, !PT ;  /* 0x000000009c007209 */ /* 0x000fe20007810000 */
[----:B------:R1:W-:Y:S01]  /*9be0*/  MUFU.EX2 R21, R3 ;  /* 0x0000000300157308 */ /* 0x0003e20000000800 */
[--C-:B------:R-:W-:Y:S01]  /*9bf0*/  FFMA.FTZ R200, R168, UR10, -R15.reuse ;  /* 0x0000000aa8c87c23 */ /* 0x100fe2000801080f */
[--C-:B------:R-:W-:Y:S01]  /*9c00*/  FFMA.FTZ R196, R160, UR10, -R15.reuse ;  /* 0x0000000aa0c47c23 */ /* 0x100fe2000801080f */
[----:B------:R-:W-:Y:S01]  /*9c10*/  FMNMX.FTZ R0, R170, R0, !PT ;  /* 0x00000000aa007209 */ /* 0x000fe20007810000 */
[--C-:B------:R-:W-:Y:S01]  /*9c20*/  FFMA.FTZ R206, R180, UR10, -R15.reuse ;  /* 0x0000000ab4ce7c23 */ /* 0x100fe2000801080f */
[--C-:B------:R-:W-:Y:S01]  /*9c30*/  FFMA.FTZ R168, R169, UR10, -R15.reuse ;  /* 0x0000000aa9a87c23 */ /* 0x100fe2000801080f */
[--C-:B------:R-:W-:Y:S01]  /*9c40*/  FFMA.FTZ R160, R161, UR10, -R15.reuse ;  /* 0x0000000aa1a07c23 */ /* 0x100fe2000801080f */
[----:B0-----:R-:W-:Y:S01]  /*9c50*/  FMNMX.FTZ R0, R171, R0, !PT ;  /* 0x00000000ab007209 */ /* 0x001fe20007810000 */
[----:B------:R-:W0:Y:S01]  /*9c60*/  MUFU.EX2 R208, R208 ;  /* 0x000000d000d07308 */ /* 0x000e220000000800 */
[--C-:B------:R-:W-:Y:S01]  /*9c70*/  FFMA.FTZ R204, R190, UR10, -R15.reuse ;  /* 0x0000000abecc7c23 */ /* 0x100fe2000801080f */
[--C-:B------:R-:W-:Y:S01]  /*9c80*/  FFMA.FTZ R177, R177, UR10, -R15.reuse ;  /* 0x0000000ab1b17c23 */ /* 0x100fe2000801080f */
[----:B--2---:R-:W-:Y:S01]  /*9c90*/  FMNMX.FTZ R0, R174, R0, !PT ;  /* 0x00000000ae007209 */ /* 0x004fe20007810000 */
[--C-:B------:R-:W-:Y:S01]  /*9ca0*/  FFMA.FTZ R180, R181, UR10, -R15.reuse ;  /* 0x0000000ab5b47c23 */ /* 0x100fe2000801080f */
[--C-:B------:R-:W-:Y:S01]  /*9cb0*/  FFMA.FTZ R202, R172, UR10, -R15.reuse ;  /* 0x0000000aacca7c23 */ /* 0x100fe2000801080f */
[--C-:B------:R-:W-:Y:S01]  /*9cc0*/  FFMA.FTZ R169, R173, UR10, -R15.reuse ;  /* 0x0000000aada97c23 */ /* 0x100fe2000801080f */
[----:B---3--:R-:W-:Y:S01]  /*9cd0*/  FMNMX.FTZ R0, R175, R0, !PT ;  /* 0x00000000af007209 */ /* 0x008fe20007810000 */
[----:B------:R-:W-:Y:S01]  /*9ce0*/  MUFU.EX2 R210, R210 ;  /* 0x000000d200d27308 */ /* 0x000fe20000000800 */
[--C-:B------:R-:W-:Y:S01]  /*9cf0*/  FFMA.FTZ R198, R164, UR10, -R15.reuse ;  /* 0x0000000aa4c67c23 */ /* 0x100fe2000801080f */
[----:B------:R-:W-:Y:S01]  /*9d00*/  FFMA.FTZ R161, R165, UR10, -R15 ;  /* 0x0000000aa5a17c23 */ /* 0x000fe2000801080f */
[----:B------:R-:W-:-:S02]  /*9d10*/  FMNMX.FTZ R0, R162, R0, !PT ;  /* 0x00000000a2007209 */ /* 0x000fc40007810000 */
[----:B------:R-:W-:Y:S02]  /*9d20*/  PLOP3.LUT P2, PT, PT, PT, UP0, 0x80, 0x0 ;  /* 0x000000000000781c */ /* 0x000fe40003f4f008 */
[----:B------:R-:W-:Y:S01]  /*9d30*/  FMNMX.FTZ R0, R163, R0, !PT ;  /* 0x00000000a3007209 */ /* 0x000fe20007810000 */
[----:B------:R-:W-:Y:S03]  /*9d40*/  MUFU.EX2 R183, R183 ;  /* 0x000000b700b77308 */ /* 0x000fe60000000800 */
[----:B------:R-:W-:-:S04]  /*9d50*/  FMNMX.FTZ R0, R166, R0, !PT ;  /* 0x00000000a6007209 */ /* 0x000fc80007810000 */
[----:B------:R-:W-:Y:S01]  /*9d60*/  FMNMX.FTZ R0, R167, R0, !PT ;  /* 0x00000000a7007209 */ /* 0x000fe20007810000 */
[----:B------:R-:W-:Y:S03]  /*9d70*/  MUFU.EX2 R204, R204 ;  /* 0x000000cc00cc7308 */ /* 0x000fe60000000800 */
[----:B------:R-:W-:-:S04]  /*9d80*/  FMNMX.FTZ R0, R154, R0, !PT ;  /* 0x000000009a007209 */ /* 0x000fc80007810000 */
[----:B------:R-:W-:Y:S01]  /*9d90*/  FMNMX.FTZ R0, R155, R0, !PT ;  /* 0x000000009b007209 */ /* 0x000fe20007810000 */
[----:B------:R-:W-:Y:S03]  /*9da0*/  MUFU.EX2 R177, R177 ;  /* 0x000000b100b17308 */ /* 0x000fe60000000800 */
[----:B------:R-:W-:-:S04]  /*9db0*/  FMNMX.FTZ R0, R158, R0, !PT ;  /* 0x000000009e007209 */ /* 0x000fc80007810000 */
[----:B------:R-:W-:Y:S01]  /*9dc0*/  FMNMX.FTZ R0, R159, R0, !PT ;  /* 0x000000009f007209 */ /* 0x000fe20007810000 */
[----:B------:R-:W-:Y:S04]  /*9dd0*/  MUFU.EX2 R206, R206 ;  /* 0x000000ce00ce7308 */ /* 0x000fe80000000800 */
[----:B-1----:R-:W1:Y:S04]  /*9de0*/  SHFL.BFLY PT, R3, R0, 0x2, 0x1f ;  /* 0x0c401f0000037f89 */ /* 0x002e6800000e0000 */
[----:B------:R-:W-:Y:S08]  /*9df0*/  MUFU.EX2 R180, R180 ;  /* 0x000000b400b47308 */ /* 0x000ff00000000800 */
[----:B------:R-:W-:Y:S08]  /*9e00*/  MUFU.EX2 R200, R200 ;  /* 0x000000c800c87308 */ /* 0x000ff00000000800 */
[----:B------:R-:W-:Y:S01]  /*9e10*/  MUFU.EX2 R168, R168 ;  /* 0x000000a800a87308 */ /* 0x000fe20000000800 */
[----:B-1----:R-:W-:-:S07]  /*9e20*/  FMNMX.FTZ R0, R0, R3, !PT ;  /* 0x0000000300007209 */ /* 0x002fce0007810000 */
[----:B------:R-:W-:Y:S01]  /*9e30*/  MUFU.EX2 R202, R202 ;  /* 0x000000ca00ca7308 */ /* 0x000fe20000000800 */
[----:B------:R-:W1:Y:S07]  /*9e40*/  SHFL.BFLY PT, R3, R0, 0x1, 0x1f ;  /* 0x0c201f0000037f89 */ /* 0x000e6e00000e0000 */
[----:B------:R-:W-:Y:S08]  /*9e50*/  MUFU.EX2 R169, R169 ;  /* 0x000000a900a97308 */ /* 0x000ff00000000800 */
[----:B------:R-:W-:Y:S08]  /*9e60*/  MUFU.EX2 R196, R196 ;  /* 0x000000c400c47308 */ /* 0x000ff00000000800 */
[----:B------:R-:W-:Y:S01]  /*9e70*/  MUFU.EX2 R160, R160 ;  /* 0x000000a000a07308 */ /* 0x000fe20000000800 */
[----:B-1----:R-:W-:-:S05]  /*9e80*/  FMNMX.FTZ R3, R0, R3, !PT ;  /* 0x0000000300037209 */ /* 0x002fca0007810000 */
[----:B------:R-:W-:Y:S02]  /*9e90*/  FADD.FTZ R0, -R3, R20 ;  /* 0x0000001403007221 */ /* 0x000fe40000010100 */
[----:B------:R-:W-:Y:S02]  /*9ea0*/  MUFU.EX2 R198, R198 ;  /* 0x000000c600c67308 */ /* 0x000fe40000000800 */
[----:B------:R-:W-:-:S06]  /*9eb0*/  FMUL.FTZ R0, R0, UR10 ;  /* 0x0000000a00007c20 */ /* 0x000fcc0008410000 */
[----:B------:R-:W-:Y:S08]  /*9ec0*/  MUFU.EX2 R0, R0 ;  /* 0x0000000000007308 */ /* 0x000ff00000000800 */
[----:B------:R-:W-:Y:S01]  /*9ed0*/  MUFU.EX2 R161, R161 ;  /* 0x000000a100a17308 */ /* 0x000fe20000000800 */
[----:B------:R-:W-:Y:S02]  /*9ee0*/  WARPGROUP.DEPBAR.LE gsb0, 0x0 ;  /* 0x00008000000079c5 */ /* 0x000fe40000010000 */
[--C-:B------:R-:W-:Y:S01]  /*9ef0*/  FFMA.FTZ R194, R153, UR10, -R15.reuse ;  /* 0x0000000a99c27c23 */ /* 0x100fe2000801080f */
[----:B------:R-:W-:Y:S01]  /*9f00*/  FMUL.FTZ R153, R3, UR10 ;  /* 0x0000000a03997c20 */ /* 0x000fe20008410000 */
[--C-:B------:R-:W-:Y:S01]  /*9f10*/  FFMA.FTZ R192, R152, UR10, -R15.reuse ;  /* 0x0000000a98c07c23 */ /* 0x100fe2000801080f */
[--C-:B------:R-:W-:Y:S01]  /*9f20*/  FFMA.FTZ R152, R182, UR10, -R15.reuse ;  /* 0x0000000ab6987c23 */ /* 0x100fe2000801080f */
[----:B------:R-:W-:Y:S01]  /*9f30*/  FFMA.FTZ R15, R157, UR10, -R15 ;  /* 0x0000000a9d0f7c23 */ /* 0x000fe2000801080f */
[--C-:B------:R-:W-:Y:S01]  /*9f40*/  FFMA.FTZ R209, R184, UR10, -R153.reuse ;  /* 0x0000000ab8d17c23 */ /* 0x100fe20008010899 */
[--C-:B------:R-:W-:Y:S01]  /*9f50*/  FFMA.FTZ R20, R185, UR10, -R153.reuse ;  /* 0x0000000ab9147c23 */ /* 0x100fe20008010899 */
[--C-:B------:R-:W-:Y:S01]  /*9f60*/  FFMA.FTZ R211, R186, UR10, -R153.reuse ;  /* 0x0000000abad37c23 */ /* 0x100fe20008010899 */
[--C-:B------:R-:W-:Y:S01]  /*9f70*/  FFMA.FTZ R157, R189, UR10, -R153.reuse ;  /* 0x0000000abd9d7c23 */ /* 0x100fe20008010899 */
[--C-:B------:R-:W-:Y:S01]  /*9f80*/  FFMA.FTZ R205, R176, UR10, -R153.reuse ;  /* 0x0000000ab0cd7c23 */ /* 0x100fe20008010899 */
[--C-:B------:R-:W-:Y:S01]  /*9f90*/  FFMA.FTZ R164, R178, UR10, -R153.reuse ;  /* 0x0000000ab2a47c23 */ /* 0x100fe20008010899 */
[----:B------:R-:W1:Y:S01]  /*9fa0*/  MUFU.EX2 R209, R209 ;  /* 0x000000d100d17308 */ /* 0x000e620000000800 */
[--C-:B------:R-:W-:Y:S01]  /*9fb0*/  FFMA.FTZ R207, R179, UR10, -R153.reuse ;  /* 0x0000000ab3cf7c23 */ /* 0x100fe20008010899 */
[--C-:B------:R-:W-:Y:S01]  /*9fc0*/  FFMA.FTZ R156, R156, UR10, -R153.reuse ;  /* 0x0000000a9c9c7c23 */ /* 0x100fe20008010899 */
[--C-:B------:R-:W-:Y:S01]  /*9fd0*/  FFMA.FTZ R201, R170, UR10, -R153.reuse ;  /* 0x0000000aaac97c23 */ /* 0x100fe20008010899 */
[--C-:B------:R-:W-:Y:S01]  /*9fe0*/  FFMA.FTZ R165, R171, UR10, -R153.reuse ;  /* 0x0000000aaba57c23 */ /* 0x100fe20008010899 */
[--C-:B------:R-:W-:Y:S01]  /*9ff0*/  FFMA.FTZ R203, R174, UR10, -R153.reuse ;  /* 0x0000000aaecb7c23 */ /* 0x100fe20008010899 */
[--C-:B------:R-:W-:Y:S01]  /*a000*/  FFMA.FTZ R175, R175, UR10, -R153.reuse ;  /* 0x0000000aafaf7c23 */ /* 0x100fe20008010899 */
[--C-:B------:R-:W-:Y:S01]  /*a010*/  FFMA.FTZ R162, R162, UR10, -R153.reuse ;  /* 0x0000000aa2a27c23 */ /* 0x100fe20008010899 */
[----:B------:R-:W2:Y:S01]  /*a020*/  MUFU.EX2 R20, R20 ;  /* 0x0000001400147308 */ /* 0x000ea20000000800 */
[--C-:B------:R-:W-:Y:S01]  /*a030*/  FFMA.FTZ R163, R163, UR10, -R153.reuse ;  /* 0x0000000aa3a37c23 */ /* 0x100fe20008010899 */
[--C-:B------:R-:W-:Y:S01]  /*a040*/  FFMA.FTZ R166, R166, UR10, -R153.reuse ;  /* 0x0000000aa6a67c23 */ /* 0x100fe20008010899 */
[--C-:B------:R-:W-:Y:S01]  /*a050*/  FFMA.FTZ R167, R167, UR10, -R153.reuse ;  /* 0x0000000aa7a77c23 */ /* 0x100fe20008010899 */
[--C-:B------:R-:W-:Y:S01]  /*a060*/  FFMA.FTZ R154, R154, UR10, -R153.reuse ;  /* 0x0000000a9a9a7c23 */ /* 0x100fe20008010899 */
[--C-:B------:R-:W-:Y:S01]  /*a070*/  FFMA.FTZ R155, R155, UR10, -R153.reuse ;  /* 0x0000000a9b9b7c23 */ /* 0x100fe20008010899 */
[--C-:B------:R-:W-:Y:S01]  /*a080*/  FFMA.FTZ R158, R158, UR10, -R153.reuse ;  /* 0x0000000a9e9e7c23 */ /* 0x100fe20008010899 */
[----:B------:R-:W-:Y:S01]  /*a090*/  FFMA.FTZ R153, R159, UR10, -R153 ;  /* 0x0000000a9f997c23 */ /* 0x000fe20008010899 */
[----:B------:R-:W3:Y:S01]  /*a0a0*/  MUFU.EX2 R211, R211 ;  /* 0x000000d300d37308 */ /* 0x000ee20000000800 */
[----:B0-----:R-:W-:Y:S01]  /*a0b0*/  FFMA.FTZ R159, R2, R13, R208 ;  /* 0x0000000d029f7223 */ /* 0x001fe200000100d0 */
[----:B-1----:R-:W-:Y:S01]  /*a0c0*/  FFMA.FTZ R12, R0, R12, R209 ;  /* 0x0000000c000c7223 */ /* 0x002fe200000100d1 */
[C---:B------:R-:W-:Y:S01]  /*a0d0*/  F2FP.F16.F32.PACK_AB R208, R21.reuse, R208 ;  /* 0x000000d015d0723e */ /* 0x040fe200000000ff */
[----:B------:R-:W-:Y:S01]  /*a0e0*/  @!P1 SYNCS.ARRIVE.TRANS64.RED.A1T0 RZ, [UR61], RZ ;  /* 0x000000ffffff99a7 */ /* 0x000fe2000810043d */
[----:B------:R-:W-:-:S03]  /*a0f0*/  FADD.FTZ R159, R21, R159 ;  /* 0x0000009f159f7221 */ /* 0x000fc60000010000 */
[----:B------:R-:W0:Y:S01]  /*a100*/  MUFU.EX2 R157, R157 ;  /* 0x0000009d009d7308 */ /* 0x000e220000000800 */
[----:B--2---:R-:W-:Y:S01]  /*a110*/  FADD.FTZ R12, R20, R12 ;  /* 0x0000000c140c7221 */ /* 0x004fe20000010000 */
[----:B------:R-:W-:Y:S01]  /*a120*/  FADD.FTZ R21, R210, R159 ;  /* 0x0000009fd2157221 */ /* 0x000fe20000010000 */
[----:B------:R-:W-:Y:S01]  /*a130*/  F2FP.F16.F32.PACK_AB R209, R20, R209 ;  /* 0x000000d114d1723e */ /* 0x000fe200000000ff */
[----:B------:R-:W-:Y:S01]  /*a140*/  @!P1 SYNCS.ARRIVE.TRANS64.RED.A1T0 RZ, [UR6], RZ ;  /* 0x000000ffffff99a7 */ /* 0x000fe20008100406 */
[----:B------:R-:W-:Y:S01]  /*a150*/  UIADD3 UR6, UR11, -0x1, URZ ;  /* 0xffffffff0b067890 */ /* 0x000fe2000fffe03f */
[C---:B------:R-:W-:Y:S01]  /*a160*/  FADD.FTZ R21, R183.reuse, R21 ;  /* 0x00000015b7157221 */ /* 0x040fe20000010000 */
[----:B------:R-:W-:Y:S01]  /*a170*/  F2FP.F16.F32.PACK_AB R210, R183, R210 ;  /* 0x000000d2b7d2723e */ /* 0x000fe200000000ff */
[----:B------:R-:W1:Y:S01]  /*a180*/  MUFU.EX2 R205, R205 ;  /* 0x000000cd00cd7308 */ /* 0x000e620000000800 */
[----:B---3--:R-:W-:Y:S01]  /*a190*/  FADD.FTZ R12, R211, R12 ;  /* 0x0000000cd30c7221 */ /* 0x008fe20000010000 */
[----:B------:R-:W-:Y:S01]  /*a1a0*/  FADD.FTZ R21, R204, R21 ;  /* 0x00000015cc157221 */ /* 0x000fe20000010000 */
[----:B------:R-:W-:Y:S01]  /*a1b0*/  F2FP.F16.F32.PACK_AB R204, R177, R204 ;  /* 0x000000ccb1cc723e */ /* 0x000fe200000000ff */
[----:B------:R-:W-:-:S02]  /*a1c0*/  IMAD.MOV.U32 R20, RZ, RZ, R3 ;  /* 0x000000ffff147224 */ /* 0x000fc400078e0003 */
[----:B------:R-:W-:Y:S02]  /*a1d0*/  FADD.FTZ R21, R177, R21 ;  /* 0x00000015b1157221 */ /* 0x000fe40000010000 */
[----:B------:R-:W2:Y:S01]  /*a1e0*/  MUFU.EX2 R164, R164 ;  /* 0x000000a400a47308 */ /* 0x000ea20000000800 */
[C---:B0-----:R-:W-:Y:S01]  /*a1f0*/  FADD.FTZ R12, R157.reuse, R12 ;  /* 0x0000000c9d0c7221 */ /* 0x041fe20000010000 */
[----:B------:R-:W-:Y:S01]  /*a200*/  FADD.FTZ R21, R206, R21 ;  /* 0x00000015ce157221 */ /* 0x000fe20000010000 */
[----:B------:R-:W-:Y:S02]  /*a210*/  F2FP.F16.F32.PACK_AB R211, R157, R211 ;  /* 0x000000d39dd3723e */ /* 0x000fe400000000ff */
[C---:B------:R-:W-:Y:S01]  /*a220*/  F2FP.F16.F32.PACK_AB R206, R180.reuse, R206 ;  /* 0x000000ceb4ce723e */ /* 0x040fe200000000ff */
[----:B------:R-:W-:Y:S02]  /*a230*/  FADD.FTZ R21, R180, R21 ;  /* 0x00000015b4157221 */ /* 0x000fe40000010000 */
[----:B------:R-:W0:Y:S01]  /*a240*/  MUFU.EX2 R207, R207 ;  /* 0x000000cf00cf7308 */ /* 0x000e220000000800 */
[----:B-1----:R-:W-:Y:S01]  /*a250*/  FADD.FTZ R12, R205, R12 ;  /* 0x0000000ccd0c7221 */ /* 0x002fe20000010000 */
[----:B------:R-:W-:Y:S01]  /*a260*/  FADD.FTZ R21, R200, R21 ;  /* 0x00000015c8157221 */ /* 0x000fe20000010000 */
[----:B------:R-:W-:-:S03]  /*a270*/  F2FP.F16.F32.PACK_AB R200, R168, R200 ;  /* 0x000000c8a8c8723e */ /* 0x000fc600000000ff */
[----:B------:R-:W-:Y:S02]  /*a280*/  FADD.FTZ R21, R168, R21 ;  /* 0x00000015a8157221 */ /* 0x000fe40000010000 */
[----:B------:R-:W1:Y:S01]  /*a290*/  MUFU.EX2 R156, R156 ;  /* 0x0000009c009c7308 */ /* 0x000e620000000800 */
[----:B--2---:R-:W-:Y:S01]  /*a2a0*/  FADD.FTZ R12, R164, R12 ;  /* 0x0000000ca40c7221 */ /* 0x004fe20000010000 */
[----:B------:R-:W-:Y:S01]  /*a2b0*/  FADD.FTZ R21, R202, R21 ;  /* 0x00000015ca157221 */ /* 0x000fe20000010000 */
[----:B------:R-:W-:Y:S02]  /*a2c0*/  F2FP.F16.F32.PACK_AB R205, R164, R205 ;  /* 0x000000cda4cd723e */ /* 0x000fe400000000ff */
[C---:B------:R-:W-:Y:S01]  /*a2d0*/  F2FP.F16.F32.PACK_AB R202, R169.reuse, R202 ;  /* 0x000000caa9ca723e */ /* 0x040fe200000000ff */
[----:B------:R-:W-:Y:S02]  /*a2e0*/  FADD.FTZ R21, R169, R21 ;  /* 0x00000015a9157221 */ /* 0x000fe40000010000 */
[----:B------:R-:W2:Y:S01]  /*a2f0*/  MUFU.EX2 R201, R201 ;  /* 0x000000c900c97308 */ /* 0x000ea20000000800 */
[----:B0-----:R-:W-:Y:S01]  /*a300*/  FADD.FTZ R12, R207, R12 ;  /* 0x0000000ccf0c7221 */ /* 0x001fe20000010000 */
[----:B------:R-:W-:Y:S01]  /*a310*/  FADD.FTZ R21, R196, R21 ;  /* 0x00000015c4157221 */ /* 0x000fe20000010000 */
[----:B------:R-:W-:-:S03]  /*a320*/  F2FP.F16.F32.PACK_AB R196, R160, R196 ;  /* 0x000000c4a0c4723e */ /* 0x000fc600000000ff */
[----:B------:R-:W-:Y:S02]  /*a330*/  FADD.FTZ R21, R160, R21 ;  /* 0x00000015a0157221 */ /* 0x000fe40000010000 */
[----:B------:R-:W0:Y:S01]  /*a340*/  MUFU.EX2 R165, R165 ;  /* 0x000000a500a57308 */ /* 0x000e220000000800 */
[----:B-1----:R-:W-:Y:S01]  /*a350*/  FADD.FTZ R12, R156, R12 ;  /* 0x0000000c9c0c7221 */ /* 0x002fe20000010000 */
[----:B------:R-:W-:Y:S01]  /*a360*/  FADD.FTZ R21, R198, R21 ;  /* 0x00000015c6157221 */ /* 0x000fe20000010000 */
[----:B------:R-:W-:Y:S02]  /*a370*/  F2FP.F16.F32.PACK_AB R207, R156, R207 ;  /* 0x000000cf9ccf723e */ /* 0x000fe400000000ff */
[C---:B------:R-:W-:Y:S01]  /*a380*/  F2FP.F16.F32.PACK_AB R198, R161.reuse, R198 ;  /* 0x000000c6a1c6723e */ /* 0x040fe200000000ff */
[----:B------:R-:W-:Y:S02]  /*a390*/  FADD.FTZ R21, R161, R21 ;  /* 0x00000015a1157221 */ /* 0x000fe40000010000 */
[----:B------:R-:W1:Y:S01]  /*a3a0*/  MUFU.EX2 R203, R203 ;  /* 0x000000cb00cb7308 */ /* 0x000e620000000800 */
[----:B--2---:R-:W-:-:S07]  /*a3b0*/  FADD.FTZ R12, R201, R12 ;  /* 0x0000000cc90c7221 */ /* 0x004fce0000010000 */
[----:B------:R-:W2:Y:S01]  /*a3c0*/  MUFU.EX2 R13, R175 ;  /* 0x000000af000d7308 */ /* 0x000ea20000000800 */
[C---:B0-----:R-:W-:Y:S01]  /*a3d0*/  FADD.FTZ R12, R165.reuse, R12 ;  /* 0x0000000ca50c7221 */ /* 0x041fe20000010000 */
[----:B------:R-:W-:-:S06]  /*a3e0*/  F2FP.F16.F32.PACK_AB R201, R165, R201 ;  /* 0x000000c9a5c9723e */ /* 0x000fcc00000000ff */
[----:B------:R-:W0:Y:S01]  /*a3f0*/  MUFU.EX2 R162, R162 ;  /* 0x000000a200a27308 */ /* 0x000e220000000800 */
[----:B-1----:R-:W-:-:S07]  /*a400*/  FADD.FTZ R12, R203, R12 ;  /* 0x0000000ccb0c7221 */ /* 0x002fce0000010000 */
[----:B------:R-:W1:Y:S01]  /*a410*/  MUFU.EX2 R163, R163 ;  /* 0x000000a300a37308 */ /* 0x000e620000000800 */
[C---:B--2---:R-:W-:Y:S01]  /*a420*/  FADD.FTZ R12, R13.reuse, R12 ;  /* 0x0000000c0d0c7221 */ /* 0x044fe20000010000 */
[----:B------:R-:W-:-:S06]  /*a430*/  F2FP.F16.F32.PACK_AB R203, R13, R203 ;  /* 0x000000cb0dcb723e */ /* 0x000fcc00000000ff */
[----:B------:R-:W2:Y:S01]  /*a440*/  MUFU.EX2 R166, R166 ;  /* 0x000000a600a67308 */ /* 0x000ea20000000800 */
[----:B0-----:R-:W-:-:S07]  /*a450*/  FADD.FTZ R12, R162, R12 ;  /* 0x0000000ca20c7221 */ /* 0x001fce0000010000 */
[----:B------:R-:W0:Y:S01]  /*a460*/  MUFU.EX2 R192, R192 ;  /* 0x000000c000c07308 */ /* 0x000e220000000800 */
[C---:B-1----:R-:W-:Y:S01]  /*a470*/  FADD.FTZ R12, R163.reuse, R12 ;  /* 0x0000000ca30c7221 */ /* 0x042fe20000010000 */
[----:B------:R-:W-:-:S06]  /*a480*/  F2FP.F16.F32.PACK_AB R197, R163, R162 ;  /* 0x000000a2a3c5723e */ /* 0x000fcc00000000ff */
[----:B------:R-:W1:Y:S01]  /*a490*/  MUFU.EX2 R167, R167 ;  /* 0x000000a700a77308 */ /* 0x000e620000000800 */
[----:B--2---:R-:W-:-:S07]  /*a4a0*/  FADD.FTZ R12, R166, R12 ;  /* 0x0000000ca60c7221 */ /* 0x004fce0000010000 */
[----:B------:R-:W2:Y:S01]  /*a4b0*/  MUFU.EX2 R152, R152 ;  /* 0x0000009800987308 */ /* 0x000ea20000000800 */
[----:B0-----:R-:W-:-:S07]  /*a4c0*/  FADD.FTZ R21, R192, R21 ;  /* 0x00000015c0157221 */ /* 0x001fce0000010000 */
[----:B------:R-:W0:Y:S01]  /*a4d0*/  MUFU.EX2 R154, R154 ;  /* 0x0000009a009a7308 */ /* 0x000e220000000800 */
[C---:B-1----:R-:W-:Y:S01]  /*a4e0*/  FADD.FTZ R12, R167.reuse, R12 ;  /* 0x0000000ca70c7221 */ /* 0x042fe20000010000 */
[----:B------:R-:W-:-:S06]  /*a4f0*/  F2FP.F16.F32.PACK_AB R199, R167, R166 ;  /* 0x000000a6a7c7723e */ /* 0x000fcc00000000ff */
[----:B------:R-:W1:Y:S01]  /*a500*/  MUFU.EX2 R194, R194 ;  /* 0x000000c200c27308 */ /* 0x000e620000000800 */
[C---:B--2---:R-:W-:Y:S01]  /*a510*/  FADD.FTZ R21, R152.reuse, R21 ;  /* 0x0000001598157221 */ /* 0x044fe20000010000 */
[----:B------:R-:W-:-:S06]  /*a520*/  F2FP.F16.F32.PACK_AB R192, R152, R192 ;  /* 0x000000c098c0723e */ /* 0x000fcc00000000ff */
[----:B------:R-:W2:Y:S01]  /*a530*/  MUFU.EX2 R155, R155 ;  /* 0x0000009b009b7308 */ /* 0x000ea20000000800 */
[----:B0-----:R-:W-:-:S07]  /*a540*/  FADD.FTZ R12, R154, R12 ;  /* 0x0000000c9a0c7221 */ /* 0x001fce0000010000 */
[----:B------:R-:W0:Y:S01]  /*a550*/  MUFU.EX2 R15, R15 ;  /* 0x0000000f000f7308 */ /* 0x000e220000000800 */
[----:B-1----:R-:W-:-:S07]  /*a560*/  FADD.FTZ R21, R194, R21 ;  /* 0x00000015c2157221 */ /* 0x002fce0000010000 */
[----:B------:R-:W1:Y:S01]  /*a570*/  MUFU.EX2 R158, R158 ;  /* 0x0000009e009e7308 */ /* 0x000e620000000800 */
[C---:B--2---:R-:W-:Y:S01]  /*a580*/  FADD.FTZ R12, R155.reuse, R12 ;  /* 0x0000000c9b0c7221 */ /* 0x044fe20000010000 */
[----:B------:R-:W-:-:S06]  /*a590*/  F2FP.F16.F32.PACK_AB R193, R155, R154 ;  /* 0x0000009a9bc1723e */ /* 0x000fcc00000000ff */
[----:B------:R-:W2:Y:S01]  /*a5a0*/  MUFU.EX2 R153, R153 ;  /* 0x0000009900997308 */ /* 0x000ea20000000800 */
[C---:B0-----:R-:W-:Y:S01]  /*a5b0*/  FADD.FTZ R13, R15.reuse, R21 ;  /* 0x000000150f0d7221 */ /* 0x041fe20000010000 */
[----:B------:R-:W-:Y:S01]  /*a5c0*/  F2FP.F16.F32.PACK_AB R194, R15, R194 ;  /* 0x000000c20fc2723e */ /* 0x000fe200000000ff */
[----:B------:R-:W-:Y:S02]  /*a5d0*/  IMAD.U32 R15, RZ, RZ, UR6 ;  /* 0x00000006ff0f7e24 */ /* 0x000fe4000f8e00ff */
[----:B------:R-:W-:Y:S02]  /*a5e0*/  IMAD.MOV.U32 R21, RZ, RZ, R4 ;  /* 0x000000ffff157224 */ /* 0x000fe400078e0004 */
[----:B-1----:R-:W-:-:S04]  /*a5f0*/  FADD.FTZ R12, R158, R12 ;  /* 0x0000000c9e0c7221 */ /* 0x002fc80000010000 */
[C---:B--2---:R-:W-:Y:S01]  /*a600*/  FADD.FTZ R12, R153.reuse, R12 ;  /* 0x0000000c990c7221 */ /* 0x044fe20000010000 */
[----:B------:R-:W-:Y:S01]  /*a610*/  F2FP.F16.F32.PACK_AB R195, R153, R158 ;  /* 0x0000009e99c3723e */ /* 0x000fe200000000ff */
[----:B------:R-:W-:Y:S06]  /*a620*/  @P2 BRA `(.L_x_203) ;  /* 0xffffffc000482947 */ /* 0x000fec000383ffff */
.L_x_194:
        /* <DEDUP_REMOVED lines=131> */
.L_x_204:
[----:B------:R-:W-:Y:S01]  /*ae60*/  IMAD R0, R16, 0x8, R5 ;  /* 0x0000000810007824 */ /* 0x000fe200078e0205 */
[----:B------:R-:W-:-:S04]  /*ae70*/  SHF.L.U32 R7, R17, 0x1f, RZ ;  /* 0x0000001f11077819 */ /* 0x000fc800000006ff */
[----:B------:R0:W1:Y:S01]  /*ae80*/  SYNCS.PHASECHK.TRANS64.TRYWAIT P2, [R0+URZ+0x38850], R7 ;  /* 0x03885007000075a7 */ /* 0x000062000804017f */
[----:B------:R-:W-:Y:S05]  /*ae90*/  @!P0 BRA `(.L_x_205) ;  /* 0x0000000000048947 */ /* 0x000fea0003800000 */
[----:B------:R-:W-:Y:S01]  /*aea0*/  BPT.TRAP 0x1 ;  /* 0x000000040000795c */ /* 0x000fe20000300000 */
.L_x_205:
[----:B-1----:R-:W-:Y:S05]  /*aeb0*/  @P2 BRA `(.L_x_206) ;  /* 0x0000000000082947 */ /* 0x002fea0003800000 */
[----:B------:R-:W1:Y:S02]  /*aec0*/  SYNCS.PHASECHK.TRANS64.TRYWAIT P0, [R0+URZ+0x38850], R7 ;  /* 0x03885007000075a7 */ /* 0x000e64000800017f */
[----:B-1----:R-:W-:Y:S05]  /*aed0*/  @!P0 BRA `(.L_x_207) ;  /* 0x000000cc00c88947 */ /* 0x002fea0003800000 */
.L_x_206:
[----:B------:R-:W-:Y:S05]  /*aee0*/  WARPSYNC.ALL ;  /* 0x0000000000007948 */ /* 0x000fea0003800000 */
[----:B------:R-:W-:Y:S01]  /*aef0*/  VIADD R5, R5, 0x400 ;  /* 0x0000040005057836 */ /* 0x000fe20000000000 */
[----:B------:R-:W2:Y:S01]  /*af00*/  LDL.LU R15, [R1+0x18] ;  /* 0x00001800010f7983 */ /* 0x000ea20000300800 */
[----:B01----:R-:W-:Y:S01]  /*af10*/  IMAD.MOV.U32 R7, RZ, RZ, 0x40000040 ;  /* 0x40000040ff077424 */ /* 0x003fe200078e00ff */
[----:B------:R-:W-:Y:S01]  /*af20*/  WARPGROUP.ARRIVE ;  /* 0x00000000000079c5 */ /* 0x000fe20000000000 */
[----:B------:R-:W-:Y:S01]  /*af30*/  IMAD.MOV.U32 R9, RZ, RZ, 0x40000040 ;  /* 0x40000040ff097424 */ /* 0x000fe200078e00ff */
[----:B------:R-:W-:Y:S01]  /*af40*/  SHF.R.U32.HI R5, RZ, 0x4, R5 ;  /* 0x00000004ff057819 */ /* 0x000fe20000011605 */
[----:B------:R-:W0:Y:S01]  /*af50*/  SHFL.BFLY PT, R2, R13, 0x2, 0x1f ;  /* 0x0c401f000d027f89 */ /* 0x000e2200000e0000 */
[----:B------:R-:W-:Y:S01]  /*af60*/  R2UR UR7, R7 ;  /* 0x00000000070772ca */ /* 0x000fe200000e0000 */
[----:B------:R-:W-:Y:S01]  /*af70*/  IMAD.MOV.U32 R7, RZ, RZ, 0x40000040 ;  /* 0x40000040ff077424 */ /* 0x000fe200078e00ff */
[----:B------:R-:W-:Y:S01]  /*af80*/  LOP3.LUT R5, R5, 0x3fff, RZ, 0xc0, !PT ;  /* 0x00003fff05057812 */ /* 0x000fe200078ec0ff */
[----:B------:R-:W-:-:S02]  /*af90*/  @!P1 VIADD R11, R0, 0x38860 ;  /* 0x00038860000b9836 */ /* 0x000fc40000000000 */
[----:B------:R-:W-:Y:S01]  /*afa0*/  IMAD.MOV.U32 R0, RZ, RZ, -0x800000 ;  /* 0xff800000ff007424 */ /* 0x000fe200078e00ff */
[----:B------:R-:W-:Y:S02]  /*afb0*/  LOP3.LUT R5, R5, 0x2800000, RZ, 0xfc, !PT ;  /* 0x0280000005057812 */ /* 0x000fe400078efcff */
[----:B------:R-:W-:-:S03]  /*afc0*/  @!P1 PRMT R11, RZ, 0x654, R11 ;  /* 0x00000654ff0b9816 */ /* 0x000fc6000000000b */
[C---:B------:R-:W-:Y:S02]  /*afd0*/  IMAD R6, R16.reuse, 0xa00, R5 ;  /* 0x00000a0010067824 */ /* 0x040fe400078e0205 */
[----:B------:R-:W1:Y:S01]  /*afe0*/  SHFL.BFLY PT, R5, R12, 0x2, 0x1f ;  /* 0x0c401f000c057f89 */ /* 0x000e6200000e0000 */
[----:B------:R-:W-:Y:S02]  /*aff0*/  VIADD R16, R16, 0x1 ;  /* 0x0000000110107836 */ /* 0x000fe40000000000 */
[C---:B------:R-:W-:Y:S01]  /*b000*/  R2UR UR6, R6.reuse ;  /* 0x00000000060672ca */ /* 0x040fe200000e0000 */
[----:B------:R-:W-:Y:S02]  /*b010*/  VIADD R8, R6, 0x80 ;  /* 0x0000008006087836 */ /* 0x000fe40000000000 */
[----:B------:R-:W-:Y:S01]  /*b020*/  ISETP.NE.AND P2, PT, R16, 0x2, PT ;  /* 0x000000021000780c */ /* 0x000fe20003f45270 */
[----:B0-----:R-:W-:Y:S01]  /*b030*/  FADD.FTZ R2, R2, R13 ;  /* 0x0000000d02027221 */ /* 0x001fe20000010000 */
[----:B------:R-:W-:-:S02]  /*b040*/  IMAD.U32 R13, RZ, RZ, UR10 ;  /* 0x0000000aff0d7e24 */ /* 0x000fc4000f8e00ff */
[----:B------:R-:W-:-:S06]  /*b050*/  SEL R16, R16, RZ, P2 ;  /* 0x000000ff10107207 */ /* 0x000fcc0001000000 */
[----:B------:R-:W-:Y:S01]  /*b060*/  HGMMA.64x256x16.F32 R24, R208, gdesc[UR4].tnspB, R24, gsb0 ;  /* 0x43e00004d0187df0 */ /* 0x000fe20008000818 */
[----:B------:R-:W-:Y:S01]  /*b070*/  R2UR UR6, R8 ;  /* 0x00000000080672ca */ /* 0x000fe200000e0000 */
[----:B------:R-:W-:Y:S01]  /*b080*/  VIADD R8, R6, 0x100 ;  /* 0x0000010006087836 */ /* 0x000fe20000000000 */
[----:B------:R-:W-:Y:S01]  /*b090*/  R2UR UR7, R9 ;  /* 0x00000000090772ca */ /* 0x000fe200000e0000 */
[----:B------:R-:W-:Y:S02]  /*b0a0*/  IMAD.MOV.U32 R9, RZ, RZ, 0x40000040 ;  /* 0x40000040ff097424 */ /* 0x000fe400078e00ff */
[----:B--2---:R-:W-:Y:S01]  /*b0b0*/  VIADD R15, R15, 0x1 ;  /* 0x000000010f0f7836 */ /* 0x004fe20000000000 */
[----:B------:R-:W-:Y:S02]  /*b0c0*/  WARPGROUP.DEPBAR.LE gsb0, 0x0 ;  /* 0x00008000000079c5 */ /* 0x000fe40000010000 */
[----:B------:R-:W-:Y:S02]  /*b0d0*/  WARPGROUP.ARRIVE ;  /* 0x00000000000079c5 */ /* 0x000fe40000000000 */
[----:B------:R-:W-:-:S15]  /*b0e0*/  STL [R1+0x18], R15 ;  /* 0x0000180f01007387 */ /* 0x000fde0000100800 */
[----:B------:R-:W-:-:S02]  /*b0f0*/  NOP ;  /* 0x0000000000007918 */ /* 0x000fc40000000000 */
[----:B------:R-:W-:Y:S01]  /*b100*/  HGMMA.64x256x16.F32 R24, R204, gdesc[UR4].tnspB, R24, gsb0 ;  /* 0x43e00004cc187df0 */ /* 0x000fe20008000818 */
[----:B------:R-:W-:Y:S01]  /*b110*/  R2UR UR6, R8 ;  /* 0x00000000080672ca */ /* 0x000fe200000e0000 */
[C---:B------:R-:W-:Y:S01]  /*b120*/  VIADD R8, R6.reuse, 0x180 ;  /* 0x0000018006087836 */ /* 0x040fe20000000000 */
[----:B------:R-:W-:Y:S01]  /*b130*/  R2UR UR7, R9 ;  /* 0x00000000090772ca */ /* 0x000fe200000e0000 */
[----:B------:R-:W-:Y:S02]  /*b140*/  IMAD.MOV.U32 R9, RZ, RZ, 0x40000040 ;  /* 0x40000040ff097424 */ /* 0x000fe400078e00ff */
[----:B------:R-:W-:Y:S01]  /*b150*/  VIADD R6, R6, 0x200 ;  /* 0x0000020006067836 */ /* 0x000fe20000000000 */
[----:B------:R-:W-:Y:S02]  /*b160*/  WARPGROUP.DEPBAR.LE gsb0, 0x0 ;  /* 0x00008000000079c5 */ /* 0x000fe40000010000 */
[----:B------:R-:W-:-:S15]  /*b170*/  WARPGROUP.ARRIVE ;  /* 0x00000000000079c5 */ /* 0x000fde0000000000 */
[----:B------:R-:W-:-:S04]  /*b180*/  NOP ;  /* 0x0000000000007918 */ /* 0x000fc80000000000 */
[----:B------:R-:W-:Y:S01]  /*b190*/  HGMMA.64x256x16.F32 R24, R200, gdesc[UR4].tnspB, R24, gsb0 ;  /* 0x43e00004c8187df0 */ /* 0x000fe20008000818 */
[----:B------:R-:W-:Y:S02]  /*b1a0*/  R2UR UR6, R8 ;  /* 0x00000000080672ca */ /* 0x000fe400000e0000 */
[----:B------:R-:W-:Y:S01]  /*b1b0*/  R2UR UR7, R9 ;  /* 0x00000000090772ca */ /* 0x000fe200000e0000 */
[----:B------:R-:W-:Y:S02]  /*b1c0*/  WARPGROUP.DEPBAR.LE gsb0, 0x0 ;  /* 0x00008000000079c5 */ /* 0x000fe40000010000 */
[----:B------:R-:W-:-:S15]  /*b1d0*/  WARPGROUP.ARRIVE ;  /* 0x00000000000079c5 */ /* 0x000fde0000000000 */
[----:B------:R-:W-:-:S07]  /*b1e0*/  NOP ;  /* 0x0000000000007918 */ /* 0x000fce0000000000 */
[----:B------:R-:W-:Y:S01]  /*b1f0*/  HGMMA.64x256x16.F32 R24, R196, gdesc[UR4].tnspB, R24, gsb0 ;  /* 0x43e00004c4187df0 */ /* 0x000fe20008000818 */
[----:B------:R-:W-:Y:S02]  /*b200*/  R2UR UR6, R6 ;  /* 0x00000000060672ca */ /* 0x000fe400000e0000 */
[----:B------:R-:W-:Y:S01]  /*b210*/  R2UR UR7, R7 ;  /* 0x00000000070772ca */ /* 0x000fe200000e0000 */
[----:B-1----:R-:W-:Y:S02]  /*b220*/  FADD.FTZ R7, R5, R12 ;  /* 0x0000000c05077221 */ /* 0x002fe40000010000 */
[----:B------:R-:W0:Y:S04]  /*b230*/  SHFL.BFLY PT, R5, R2, 0x1, 0x1f ;  /* 0x0c201f0002057f89 */ /* 0x000e2800000e0000 */
[----:B------:R-:W1:Y:S01]  /*b240*/  SHFL.BFLY PT, R6, R7, 0x1, 0x1f ;  /* 0x0c201f0007067f89 */ /* 0x000e6200000e0000 */
[----:B0-----:R-:W-:Y:S01]  /*b250*/  FADD.FTZ R10, R2, R5 ;  /* 0x00000005020a7221 */ /* 0x001fe20000010000 */
[----:B------:R-:W-:Y:S01]  /*b260*/  IMAD.MOV.U32 R5, RZ, RZ, RZ ;  /* 0x000000ffff057224 */ /* 0x000fe200078e00ff */
[----:B------:R-:W-:Y:S01]  /*b270*/  SEL R2, RZ, 0x1, P2 ;  /* 0x00000001ff027807 */ /* 0x000fe20001000000 */
[----:B-1----:R-:W-:-:S02]  /*b280*/  FADD.FTZ R14, R7, R6 ;  /* 0x00000006070e7221 */ /* 0x002fc40000010000 */
[----:B------:R-:W-:Y:S01]  /*b290*/  FSETP.NE.FTZ.AND P0, PT, R10, RZ, PT ;  /* 0x000000ff0a00720b */ /* 0x000fe20003f15000 */
[----:B------:R-:W-:Y:S01]  /*b2a0*/  IMAD.MOV.U32 R6, RZ, RZ, RZ ;  /* 0x000000ffff067224 */ /* 0x000fe200078e00ff */
[----:B------:R-:W-:Y:S01]  /*b2b0*/  LOP3.LUT R17, R17, R2, RZ, 0x3c, !PT ;  /* 0x0000000211117212 */ /* 0x000fe200078e3cff */
[----:B------:R-:W-:Y:S01]  /*b2c0*/  IMAD.U32 R7, RZ, RZ, UR10 ;  /* 0x0000000aff077e24 */ /* 0x000fe2000f8e00ff */
[----:B------:R-:W-:Y:S01]  /*b2d0*/  FSETP.NE.FTZ.AND P3, PT, R14, RZ, PT ;  /* 0x000000ff0e00720b */ /* 0x000fe20003f75000 */
[----:B------:R-:W-:-:S08]  /*b2e0*/  IMAD.MOV.U32 R2, RZ, RZ, -0x800000 ;  /* 0xff800000ff027424 */ /* 0x000fd000078e00ff */
[----:B------:R-:W0:Y:S01]  /*b2f0*/  @P0 MUFU.LG2 R8, R10 ;  /* 0x0000000a00080308 */ /* 0x000e220000000c00 */
[----:B------:R-:W-:-:S03]  /*b300*/  @P0 FMUL.FTZ R7, R7, 0.69314718246459960938 ;  /* 0x3f31721807070820 */ /* 0x000fc60000410000 */
[----:B------:R-:W-:-:S04]  /*b310*/  @P3 FMUL.FTZ R13, R13, 0.69314718246459960938 ;  /* 0x3f3172180d0d3820 */ /* 0x000fc80000410000 */
[----:B------:R-:W1:Y:S08]  /*b320*/  @P3 MUFU.LG2 R9, R14 ;  /* 0x0000000e00093308 */ /* 0x000e700000000c00 */
[----:B------:R1:W2:Y:S01]  /*b330*/  @P0 MUFU.RCP R6, R10 ;  /* 0x0000000a00060308 */ /* 0x0002a20000001000 */
        /* <DEDUP_REMOVED lines=139> */
.L_x_186:
[----:B------:R-:W0:Y:S08]  /*bbf0*/  S2UR UR4, SR_CgaCtaId ;  /* 0x00000000000479c3 */ /* 0x000e300000008800 */
[----:B------:R-:W-:Y:S06]  /*bc00*/  BAR.SYNC.DEFER_BLOCKING 0x5, 0x180 ;  /* 0x0146000000007b1d */ /* 0x000fec0000010000 */
[----:B------:R-:W-:Y:S01]  /*bc10*/  UMOV UR8, 0x400 ;  /* 0x0000040000087882 */ /* 0x000fe20000000000 */
[----:B------:R-:W-:Y:S01]  /*bc20*/  BSSY B0, `(.L_x_208) ;  /* 0x00004bc000007945 */ /* 0x000fe20003800000 */
[----:B0-----:R-:W-:-:S09]  /*bc30*/  ULEA UR8, UR4, UR8, 0x18 ;  /* 0x0000000804087291 */ /* 0x001fd2000f8ec03f */
[----:B------:R-:W0:Y:S02]  /*bc40*/  LDS.128 R4, [UR8+0x388d0] ;  /* 0x0388d008ff047984 */ /* 0x000e240008000c00 */
[----:B0-----:R-:W-:Y:S02]  /*bc50*/  R2UR UR6, R5 ;  /* 0x00000000050672ca */ /* 0x001fe400000e0000 */
[----:B------:R-:W-:Y:S02]  /*bc60*/  R2UR UR5, R6 ;  /* 0x00000000060572ca */ /* 0x000fe400000e0000 */
[----:B------:R-:W-:Y:S01]  /*bc70*/  R2UR UR7, R7 ;  /* 0x00000000070772ca */ /* 0x000fe200000e0000 */
[----:B------:R-:W-:Y:S06]  /*bc80*/  BAR.ARV 0x4, 0x180 ;  /* 0x0106000000007b1d */ /* 0x000fec0000002000 */
[----:B------:R-:W-:Y:S08]  /*bc90*/  @P0 BRA `(.L_x_209) ;  /* 0x0000003800980947 */ /* 0x000ff00003800000 */
[----:B------:R-:W2:Y:S01]  /*bca0*/  LDL.LU R9, [R1+0x14] ;  /* 0x0000140001097983 */ /* 0x000ea20000300800 */
[----:B------:R-:W0:Y:S01]  /*bcb0*/  S2UR UR4, SR_SWINHI ;  /* 0x00000000000479c3 */ /* 0x000e220000002f00 */
[----:B------:R-:W-:Y:S01]  /*bcc0*/  IMAD.MOV.U32 R12, RZ, RZ, 0x2 ;  /* 0x00000002ff0c7424 */ /* 0x000fe200078e00ff */
[----:B------:R-:W-:Y:S01]  /*bcd0*/  F2FP.F16.F32.PACK_AB R6, R29, R28 ;  /* 0x0000001c1d06723e */ /* 0x000fe200000000ff */
[----:B------:R-:W3:Y:S01]  /*bce0*/  LDL.LU R8, [R1+0x1c] ;  /* 0x00001c0001087983 */ /* 0x000ee20000300800 */
[----:B------:R-:W-:Y:S01]  /*bcf0*/  F2FP.F16.F32.PACK_AB R7, R31, R30 ;  /* 0x0000001e1f07723e */ /* 0x000fe200000000ff */
[----:B------:R-:W-:Y:S01]  /*bd00*/  ULDC.64 UR14, c[0x0][0xc00] ;  /* 0x00030000000e7ab9 */ /* 0x000fe20000000a00 */
[----:B------:R-:W-:Y:S01]  /*bd10*/  R2UR UR22, R22 ;  /* 0x00000000161672ca */ /* 0x000fe200000e0000 */
[----:B------:R-:W4:Y:S01]  /*bd20*/  LDL R3, [R1+0x68] ;  /* 0x0000680001037983 */ /* 0x000f220000100800 */
[----:B------:R-:W-:Y:S01]  /*bd30*/  ULDC.64 UR26, c[0x0][0x208] ;  /* 0x00008200001a7ab9 */ /* 0x000fe20000000a00 */
[----:B------:R-:W-:-:S02]  /*bd40*/  ULDC UR20, c[0x0][0xbe8] ;  /* 0x0002fa0000147ab9 */ /* 0x000fc40000000800 */
[----:B------:R-:W5:Y:S01]  /*bd50*/  LDL R174, [R1+0x10] ;  /* 0x0000100001ae7983 */ /* 0x000f620000100800 */
[----:B------:R-:W-:Y:S02]  /*bd60*/  R2UR UR21, R212 ;  /* 0x00000000d41572ca */ /* 0x000fe400000e0000 */
[----:B------:R-:W-:Y:S01]  /*bd70*/  R2UR UR24, R213 ;  /* 0x00000000d51872ca */ /* 0x000fe200000e0000 */
[----:B------:R-:W5:Y:S01]  /*bd80*/  LDL R175, [R1+0x64] ;  /* 0x0000640001af7983 */ /* 0x000f620000100800 */
[----:B------:R-:W-:Y:S01]  /*bd90*/  UMOV UR10, UR8 ;  /* 0x00000008000a7c82 */ /* 0x000fe20008000000 */
[----:B0-----:R-:W-:Y:S01]  /*bda0*/  UMOV UR11, UR4 ;  /* 0x00000004000b7c82 */ /* 0x001fe20008000000 */
[----:B------:R-:W-:Y:S01]  /*bdb0*/  BAR.SYNC.DEFER_BLOCKING 0x1, 0x100 ;  /* 0x0044000000007b1d */ /* 0x000fe20000010000 */
[----:B--2---:R-:W-:Y:S02]  /*bdc0*/  R2UR UR19, R9 ;  /* 0x00000000091372ca */ /* 0x004fe400000e0000 */
[----:B---3--:R-:W-:Y:S01]  /*bdd0*/  R2UR UR17, R8 ;  /* 0x00000000081172ca */ /* 0x008fe200000e0000 */
[----:B----4-:R-:W-:Y:S01]  /*bde0*/  IMAD.WIDE R12, R3, R12, UR10 ;  /* 0x0000000a030c7e25 */ /* 0x010fe2000f8e020c */
[----:B-----5:R-:W-:-:S02]  /*bdf0*/  R2UR UR18, R174 ;  /* 0x00000000ae1272ca */ /* 0x020fc400000e0000 */
[----:B------:R-:W-:-:S04]  /*be00*/  IADD3 R15, P1, R12, 0x20, RZ ;  /* 0x000000200c0f7810 */ /* 0x000fc80007f3e0ff */
[----:B------:R-:W-:-:S04]  /*be10*/  LOP3.LUT R14, R15, 0x380, RZ, 0xc0, !PT ;  /* 0x000003800f0e7812 */ /* 0x000fc800078ec0ff */
[----:B------:R-:W-:Y:S02]  /*be20*/  SHF.R.U64 R14, R14, 0x3, RZ ;  /* 0x000000030e0e7819 */ /* 0x000fe400000012ff */
[----:B------:R-:W-:Y:S02]  /*be30*/  IADD3 R157, P0, R12, 0x40, RZ ;  /* 0x000000400c9d7810 */ /* 0x000fe40007f1e0ff */
[----:B------:R-:W-:Y:S01]  /*be40*/  LOP3.LUT R14, R14, R15, RZ, 0x3c, !PT ;  /* 0x0000000f0e0e7212 */ /* 0x000fe200078e3cff */
[----:B------:R-:W-:Y:S01]  /*be50*/  IMAD.X R15, RZ, RZ, R13, P1 ;  /* 0x000000ffff0f7224 */ /* 0x000fe200008e060d */
[C---:B------:R-:W-:Y:S02]  /*be60*/  IADD3 R159, P4, R12.reuse, 0x60, RZ ;  /* 0x000000600c9f7810 */ /* 0x040fe40007f9e0ff */
[C---:B------:R-:W-:Y:S02]  /*be70*/  IADD3 R161, P3, R12.reuse, 0x4000, RZ ;  /* 0x000040000ca17810 */ /* 0x040fe40007f7e0ff */
[----:B------:R-:W-:-:S02]  /*be80*/  IADD3 R163, P6, R12, 0x4020, RZ ;  /* 0x000040200ca37810 */ /* 0x000fc40007fde0ff */
[C---:B------:R-:W-:Y:S02]  /*be90*/  IADD3 R165, P5, R12.reuse, 0x4040, RZ ;  /* 0x000040400ca57810 */ /* 0x040fe40007fbe0ff */
[C---:B------:R-:W-:Y:S02]  /*bea0*/  IADD3 R167, P2, R12.reuse, 0x4060, RZ ;  /* 0x000040600ca77810 */ /* 0x040fe40007f5e0ff */
[C---:B------:R-:W-:Y:S02]  /*beb0*/  IADD3 R169, P1, R12.reuse, 0x8000, RZ ;  /* 0x000080000ca97810 */ /* 0x040fe40007f3e0ff */
[----:B------:R-:W-:Y:S02]  /*bec0*/  LOP3.LUT R5, R12, 0x380, RZ, 0xc0, !PT ;  /* 0x000003800c057812 */ /* 0x000fe400078ec0ff */
[----:B------:R-:W-:Y:S02]  /*bed0*/  LOP3.LUT R156, R157, 0x380, RZ, 0xc0, !PT ;  /* 0x000003809d9c7812 */ /* 0x000fe400078ec0ff */
[----:B------:R-:W-:-:S02]  /*bee0*/  LOP3.LUT R158, R159, 0x380, RZ, 0xc0, !PT ;  /* 0x000003809f9e7812 */ /* 0x000fc400078ec0ff */
[----:B------:R-:W-:Y:S02]  /*bef0*/  LOP3.LUT R160, R161, 0x380, RZ, 0xc0, !PT ;  /* 0x00000380a1a07812 */ /* 0x000fe400078ec0ff */
[----:B------:R-:W-:Y:S02]  /*bf00*/  LOP3.LUT R162, R163, 0x380, RZ, 0xc0, !PT ;  /* 0x00000380a3a27812 */ /* 0x000fe400078ec0ff */
[----:B------:R-:W-:Y:S02]  /*bf10*/  LOP3.LUT R164, R165, 0x380, RZ, 0xc0, !PT ;  /* 0x00000380a5a47812 */ /* 0x000fe400078ec0ff */
[----:B------:R-:W-:Y:S02]  /*bf20*/  LOP3.LUT R166, R167, 0x380, RZ, 0xc0, !PT ;  /* 0x00000380a7a67812 */ /* 0x000fe400078ec0ff */
[----:B------:R-:W-:Y:S02]  /*bf30*/  LOP3.LUT R168, R169, 0x380, RZ, 0xc0, !PT ;  /* 0x00000380a9a87812 */ /* 0x000fe400078ec0ff */
[----:B------:R-:W-:-:S02]  /*bf40*/  SHF.R.U64 R5, R5, 0x3, RZ ;  /* 0x0000000305057819 */ /* 0x000fc400000012ff */
[----:B------:R-:W-:Y:S02]  /*bf50*/  SHF.R.U64 R156, R156, 0x3, RZ ;  /* 0x000000039c9c7819 */ /* 0x000fe400000012ff */
[----:B------:R-:W-:Y:S02]  /*bf60*/  SHF.R.U64 R158, R158, 0x3, RZ ;  /* 0x000000039e9e7819 */ /* 0x000fe400000012ff */
[----:B------:R-:W-:Y:S02]  /*bf70*/  SHF.R.U64 R160, R160, 0x3, RZ ;  /* 0x00000003a0a07819 */ /* 0x000fe400000012ff */
[----:B------:R-:W-:Y:S02]  /*bf80*/  SHF.R.U64 R162, R162, 0x3, RZ ;  /* 0x00000003a2a27819 */ /* 0x000fe400000012ff */
[----:B------:R-:W-:Y:S02]  /*bf90*/  SHF.R.U64 R164, R164, 0x3, RZ ;  /* 0x00000003a4a47819 */ /* 0x000fe400000012ff */
[----:B------:R-:W-:-:S02]  /*bfa0*/  SHF.R.U64 R166, R166, 0x3, RZ ;  /* 0x00000003a6a67819 */ /* 0x000fc400000012ff */
[----:B------:R-:W-:Y:S02]  /*bfb0*/  SHF.R.U64 R168, R168, 0x3, RZ ;  /* 0x00000003a8a87819 */ /* 0x000fe400000012ff */
[----:B------:R-:W-:Y:S01]  /*bfc0*/  LOP3.LUT R4, R5, R12, RZ, 0x3c, !PT ;  /* 0x0000000c05047212 */ /* 0x000fe200078e3cff */
[--C-:B------:R-:W-:Y:S01]  /*bfd0*/  IMAD.MOV.U32 R5, RZ, RZ, R13.reuse ;  /* 0x000000ffff057224 */ /* 0x100fe200078e000d */
[----:B------:R-:W-:Y:S01]  /*bfe0*/  LOP3.LUT R156, R156, R157, RZ, 0x3c, !PT ;  /* 0x0000009d9c9c7212 */ /* 0x000fe200078e3cff */
[--C-:B------:R-:W-:Y:S01]  /*bff0*/  IMAD.X R157, RZ, RZ, R13.reuse, P0 ;  /* 0x000000ffff9d7224 */ /* 0x100fe200000e060d */
        /* <DEDUP_REMOVED lines=11> */
[----:B------:R-:W-:Y:S01]  /*c0b0*/  IMAD.X R169, RZ, RZ, R13, P1 ;  /* 0x000000ffffa97224 */ /* 0x000fe200008e060d */
[----:B------:R-:W-:-:S02]  /*c0c0*/  IADD3 R171, P0, R12, 0x8020, RZ ;  /* 0x000080200cab7810 */ /* 0x000fc40007f1e0ff */
[C---:B------:R-:W-:Y:S02]  /*c0d0*/  IADD3 R173, P4, R12.reuse, 0x8040, RZ ;  /* 0x000080400cad7810 */ /* 0x040fe40007f9e0ff */
[C---:B------:R-:W-:Y:S02]  /*c0e0*/  IADD3 R9, P3, R12.reuse, 0x8060, RZ ;  /* 0x000080600c097810 */ /* 0x040fe40007f7e0ff */
[C---:B------:R-:W-:Y:S02]  /*c0f0*/  IADD3 R11, P6, R12.reuse, 0xc000, RZ ;  /* 0x0000c0000c0b7810 */ /* 0x040fe40007fde0ff */
[C---:B------:R-:W-:Y:S02]  /*c100*/  IADD3 R153, P5, R12.reuse, 0xc020, RZ ;  /* 0x0000c0200c997810 */ /* 0x040fe40007fbe0ff */
[C---:B------:R-:W-:Y:S02]  /*c110*/  IADD3 R155, P2, R12.reuse, 0xc040, RZ ;  /* 0x0000c0400c9b7810 */ /* 0x040fe40007f5e0ff */
[----:B------:R-:W-:-:S02]  /*c120*/  IADD3 R21, P1, R12, 0xc060, RZ ;  /* 0x0000c0600c157810 */ /* 0x000fc40007f3e0ff */
[----:B------:R-:W-:Y:S02]  /*c130*/  MOV R3, R4 ;  /* 0x0000000400037202 */ /* 0x000fe40000000f00 */
[----:B------:R-:W-:Y:S02]  /*c140*/  F2FP.F16.F32.PACK_AB R4, R25, R24 ;  /* 0x000000181904723e */ /* 0x000fe400000000ff */
[----:B------:R-:W-:Y:S02]  /*c150*/  F2FP.F16.F32.PACK_AB R5, R27, R26 ;  /* 0x0000001a1b05723e */ /* 0x000fe400000000ff */
[----:B------:R-:W-:Y:S02]  /*c160*/  LOP3.LUT R170, R171, 0x380, RZ, 0xc0, !PT ;  /* 0x00000380abaa7812 */ /* 0x000fe400078ec0ff */
[----:B------:R-:W-:Y:S02]  /*c170*/  LOP3.LUT R172, R173, 0x380, RZ, 0xc0, !PT ;  /* 0x00000380adac7812 */ /* 0x000fe400078ec0ff */
[----:B------:R-:W-:-:S02]  /*c180*/  LOP3.LUT R8, R9, 0x380, RZ, 0xc0, !PT ;  /* 0x0000038009087812 */ /* 0x000fc400078ec0ff */
[----:B------:R-:W-:Y:S02]  /*c190*/  LOP3.LUT R10, R11, 0x380, RZ, 0xc0, !PT ;  /* 0x000003800b0a7812 */ /* 0x000fe400078ec0ff */
[----:B------:R-:W-:Y:S02]  /*c1a0*/  LOP3.LUT R152, R153, 0x380, RZ, 0xc0, !PT ;  /* 0x0000038099987812 */ /* 0x000fe400078ec0ff */
[----:B------:R-:W-:Y:S02]  /*c1b0*/  LOP3.LUT R154, R155, 0x380, RZ, 0xc0, !PT ;  /* 0x000003809b9a7812 */ /* 0x000fe400078ec0ff */
[----:B------:R-:W-:Y:S01]  /*c1c0*/  LOP3.LUT R20, R21, 0x380, RZ, 0xc0, !PT ;  /* 0x0000038015147812 */ /* 0x000fe200078ec0ff */
[----:B------:R0:W-:Y:S01]  /*c1d0*/  STSM.16.M88.4 [R3], R4 ;  /* 0x0000000403007844 */ /* 0x0001e20000000200 */
[----:B------:R-:W-:Y:S02]  /*c1e0*/  SHF.R.U64 R170, R170, 0x3, RZ ;  /* 0x00000003aaaa7819 */ /* 0x000fe400000012ff */
[----:B------:R-:W-:-:S02]  /*c1f0*/  SHF.R.U64 R172, R172, 0x3, RZ ;  /* 0x00000003acac7819 */ /* 0x000fc400000012ff */
[----:B------:R-:W-:Y:S02]  /*c200*/  SHF.R.U64 R8, R8, 0x3, RZ ;  /* 0x0000000308087819 */ /* 0x000fe400000012ff */
[----:B------:R-:W-:Y:S02]  /*c210*/  SHF.R.U64 R10, R10, 0x3, RZ ;  /* 0x000000030a0a7819 */ /* 0x000fe400000012ff */
[----:B------:R-:W-:Y:S02]  /*c220*/  SHF.R.U64 R152, R152, 0x3, RZ ;  /* 0x0000000398987819 */ /* 0x000fe400000012ff */
[----:B------:R-:W-:Y:S02]  /*c230*/  SHF.R.U64 R154, R154, 0x3, RZ ;  /* 0x000000039a9a7819 */ /* 0x000fe400000012ff */
[----:B------:R-:W-:Y:S02]  /*c240*/  SHF.R.U64 R20, R20, 0x3, RZ ;  /* 0x0000000314147819 */ /* 0x000fe400000012ff */
[----:B------:R-:W-:-:S02]  /*c250*/  MOV R14, R14 ;  /* 0x0000000e000e7202 */ /* 0x000fc40000000f00 */
[----:B0-----:R-:W-:Y:S02]  /*c260*/  F2FP.F16.F32.PACK_AB R4, R33, R32 ;  /* 0x000000202104723e */ /* 0x001fe400000000ff */
[----:B------:R-:W-:Y:S02]  /*c270*/  F2FP.F16.F32.PACK_AB R5, R35, R34 ;  /* 0x000000222305723e */ /* 0x000fe400000000ff */
[----:B------:R-:W-:Y:S02]  /*c280*/  F2FP.F16.F32.PACK_AB R6, R37, R36 ;  /* 0x000000242506723e */ /* 0x000fe400000000ff */
[----:B------:R-:W-:Y:S02]  /*c290*/  F2FP.F16.F32.PACK_AB R7, R39, R38 ;  /* 0x000000262707723e */ /* 0x000fe400000000ff */
        /* <DEDUP_REMOVED lines=14> */
[----:B------:R0:W-:Y:S01]  /*c380*/  STSM.16.M88.4 [R14], R4 ;  /* 0x000000040e007844 */ /* 0x0001e20000000200 */
[----:B------:R-:W-:-:S02]  /*c390*/  MOV R156, R156 ;  /* 0x0000009c009c7202 */ /* 0x000fc40000000f00 */
[----:B------:R-:W-:Y:S02]  /*c3a0*/  F2FP.F16.F32.PACK_AB R12, R41, R40 ;  /* 0x00000028290c723e */ /* 0x000fe400000000ff */
[----:B------:R-:W-:Y:S02]  /*c3b0*/  F2FP.F16.F32.PACK_AB R13, R43, R42 ;  /* 0x0000002a2b0d723e */ /* 0x000fe400000000ff */
[----:B------:R-:W-:Y:S02]  /*c3c0*/  F2FP.F16.F32.PACK_AB R15, R47, R46 ;  /* 0x0000002e2f0f723e */ /* 0x000fe400000000ff */
[----:B------:R-:W-:Y:S02]  /*c3d0*/  MOV R158, R158 ;  /* 0x0000009e009e7202 */ /* 0x000fe40000000f00 */
[----:B------:R-:W-:Y:S02]  /*c3e0*/  MOV R161, R160 ;  /* 0x000000a000a17202 */ /* 0x000fe40000000f00 */
[----:B0-----:R-:W-:-:S02]  /*c3f0*/  F2FP.F16.F32.PACK_AB R14, R45, R44 ;  /* 0x0000002c2d0e723e */ /* 0x001fc400000000ff */
[----:B------:R-:W-:Y:S02]  /*c400*/  F2FP.F16.F32.PACK_AB R4, R49, R48 ;  /* 0x000000303104723e */ /* 0x000fe400000000ff */
[----:B------:R-:W-:Y:S02]  /*c410*/  F2FP.F16.F32.PACK_AB R5, R51, R50 ;  /* 0x000000323305723e */ /* 0x000fe400000000ff */
[----:B------:R-:W-:Y:S02]  /*c420*/  F2FP.F16.F32.PACK_AB R6, R53, R52 ;  /* 0x000000343506723e */ /* 0x000fe400000000ff */
[----:B------:R-:W-:Y:S01]  /*c430*/  F2FP.F16.F32.PACK_AB R7, R55, R54 ;  /* 0x000000363707723e */ /* 0x000fe200000000ff */
[----:B------:R0:W-:Y:S01]  /*c440*/  STSM.16.M88.4 [R156], R12 ;  /* 0x0000000c9c007844 */ /* 0x0001e20000000200 */
[----:B------:R-:W-:Y:S02]  /*c450*/  MOV R160, R8 ;  /* 0x0000000800a07202 */ /* 0x000fe40000000f00 */
[----:B------:R-:W-:-:S02]  /*c460*/  MOV R3, R10 ;  /* 0x0000000a00037202 */ /* 0x000fc40000000f00 */
[----:B------:R-:W-:Y:S02]  /*c470*/  F2FP.F16.F32.PACK_AB R8, R57, R56 ;  /* 0x000000383908723e */ /* 0x000fe400000000ff */
[----:B------:R-:W-:Y:S02]  /*c480*/  F2FP.F16.F32.PACK_AB R9, R59, R58 ;  /* 0x0000003a3b09723e */ /* 0x000fe400000000ff */
[----:B------:R-:W-:Y:S02]  /*c490*/  F2FP.F16.F32.PACK_AB R10, R61, R60 ;  /* 0x0000003c3d0a723e */ /* 0x000fe400000000ff */
[----:B------:R-:W-:Y:S02]  /*c4a0*/  F2FP.F16.F32.PACK_AB R11, R63, R62 ;  /* 0x0000003e3f0b723e */ /* 0x000fe400000000ff */
[----:B------:R-:W-:Y:S01]  /*c4b0*/  MOV R162, R162 ;  /* 0x000000a200a27202 */ /* 0x000fe20000000f00 */
[----:B------:R1:W-:Y:S01]  /*c4c0*/  STSM.16.M88.4 [R158], R4 ;  /* 0x000000049e007844 */ /* 0x0003e20000000200 */
[----:B------:R-:W-:-:S02]  /*c4d0*/  MOV R18, R152 ;  /* 0x0000009800127202 */ /* 0x000fc40000000f00 */
[----:B0-----:R-:W-:Y:S02]  /*c4e0*/  F2FP.F16.F32.PACK_AB R12, R65, R64 ;  /* 0x00000040410c723e */ /* 0x001fe400000000ff */
[----:B------:R-:W-:Y:S02]  /*c4f0*/  F2FP.F16.F32.PACK_AB R13, R67, R66 ;  /* 0x00000042430d723e */ /* 0x000fe400000000ff */
[----:B------:R-:W-:Y:S02]  /*c500*/  F2FP.F16.F32.PACK_AB R14, R69, R68 ;  /* 0x00000044450e723e */ /* 0x000fe400000000ff */
[----:B------:R-:W-:Y:S02]  /*c510*/  F2FP.F16.F32.PACK_AB R15, R71, R70 ;  /* 0x00000046470f723e */ /* 0x000fe400000000ff */
[----:B------:R-:W-:Y:S02]  /*c520*/  MOV R22, R154 ;  /* 0x0000009a00167202 */ /* 0x000fe40000000f00 */
[----:B------:R-:W-:-:S02]  /*c530*/  MOV R164, R164 ;  /* 0x000000a400a47202 */ /* 0x000fc40000000f00 */
[----:B------:R-:W-:Y:S02]  /*c540*/  F2FP.F16.F32.PACK_AB R152, R73, R72 ;  /* 0x000000484998723e */ /* 0x000fe400000000ff */
[----:B------:R-:W-:Y:S02]  /*c550*/  F2FP.F16.F32.PACK_AB R153, R75, R74 ;  /* 0x0000004a4b99723e */ /* 0x000fe400000000ff */
[----:B------:R-:W-:Y:S02]  /*c560*/  F2FP.F16.F32.PACK_AB R154, R77, R76 ;  /* 0x0000004c4d9a723e */ /* 0x000fe400000000ff */
[----:B------:R-:W-:Y:S01]  /*c570*/  F2FP.F16.F32.PACK_AB R155, R79, R78 ;  /* 0x0000004e4f9b723e */ /* 0x000fe200000000ff */
[----:B------:R0:W-:Y:S01]  /*c580*/  STSM.16.M88.4 [R161], R8 ;  /* 0x00000008a1007844 */ /* 0x0001e20000000200 */
[----:B------:R-:W-:Y:S02]  /*c590*/  MOV R166, R166 ;  /* 0x000000a600a67202 */ /* 0x000fe40000000f00 */
[----:B------:R-:W-:-:S02]  /*c5a0*/  F2FP.F16.F32.PACK_AB R156, R81, R80 ;  /* 0x00000050519c723e */ /* 0x000fc400000000ff */
[----:B------:R-:W-:Y:S02]  /*c5b0*/  F2FP.F16.F32.PACK_AB R157, R83, R82 ;  /* 0x00000052539d723e */ /* 0x000fe400000000ff */
[----:B-1----:R-:W-:Y:S02]  /*c5c0*/  F2FP.F16.F32.PACK_AB R158, R85, R84 ;  /* 0x00000054559e723e */ /* 0x002fe400000000ff */
[----:B------:R-:W-:Y:S01]  /*c5d0*/  F2FP.F16.F32.PACK_AB R159, R87, R86 ;  /* 0x00000056579f723e */ /* 0x000fe200000000ff */
[----:B------:R1:W-:Y:S01]  /*c5e0*/  STSM.16.M88.4 [R162], R12 ;  /* 0x0000000ca2007844 */ /* 0x0003e20000000200 */
[----:B------:R-:W-:Y:S02]  /*c5f0*/  MOV R168, R168 ;  /* 0x000000a800a87202 */ /* 0x000fe40000000f00 */
[----:B------:R-:W-:Y:S02]  /*c600*/  F2FP.F16.F32.PACK_AB R4, R89, R88 ;  /* 0x000000585904723e */ /* 0x000fe400000000ff */
[----:B------:R-:W-:-:S02]  /*c610*/  F2FP.F16.F32.PACK_AB R5, R91, R90 ;  /* 0x0000005a5b05723e */ /* 0x000fc400000000ff */
[----:B------:R-:W-:Y:S02]  /*c620*/  F2FP.F16.F32.PACK_AB R6, R93, R92 ;  /* 0x0000005c5d06723e */ /* 0x000fe400000000ff */
[----:B------:R-:W-:Y:S02]  /*c630*/  F2FP.F16.F32.PACK_AB R7, R95, R94 ;  /* 0x0000005e5f07723e */ /* 0x000fe400000000ff */
[----:B------:R-:W-:Y:S02]  /*c640*/  MOV R170, R170 ;  /* 0x000000aa00aa7202 */ /* 0x000fe40000000f00 */
[----:B0-----:R-:W-:Y:S02]  /*c650*/  F2FP.F16.F32.PACK_AB R8, R97, R96 ;  /* 0x000000606108723e */ /* 0x001fe400000000ff */
[----:B------:R-:W-:Y:S02]  /*c660*/  F2FP.F16.F32.PACK_AB R9, R99, R98 ;  /* 0x000000626309723e */ /* 0x000fe400000000ff */
[----:B------:R-:W-:-:S02]  /*c670*/  F2FP.F16.F32.PACK_AB R10, R101, R100 ;  /* 0x00000064650a723e */ /* 0x000fc400000000ff */
[----:B------:R-:W-:Y:S01]  /*c680*/  F2FP.F16.F32.PACK_AB R11, R103, R102 ;  /* 0x00000066670b723e */ /* 0x000fe200000000ff */
[----:B------:R0:W-:Y:S01]  /*c690*/  STSM.16.M88.4 [R164], R152 ;  /* 0x00000098a4007844 */ /* 0x0001e20000000200 */
[----:B------:R-:W-:Y:S02]  /*c6a0*/  MOV R172, R172 ;  /* 0x000000ac00ac7202 */ /* 0x000fe40000000f00 */
[----:B-1----:R-:W-:Y:S02]  /*c6b0*/  F2FP.F16.F32.PACK_AB R12, R105, R104 ;  /* 0x00000068690c723e */ /* 0x002fe400000000ff */
[----:B------:R-:W-:Y:S02]  /*c6c0*/  F2FP.F16.F32.PACK_AB R13, R107, R106 ;  /* 0x0000006a6b0d723e */ /* 0x000fe400000000ff */
[----:B------:R-:W-:Y:S02]  /*c6d0*/  F2FP.F16.F32.PACK_AB R14, R109, R108 ;  /* 0x0000006c6d0e723e */ /* 0x000fe400000000ff */
[----:B------:R-:W-:Y:S01]  /*c6e0*/  F2FP.F16.F32.PACK_AB R15, R111, R110 ;  /* 0x0000006e6f0f723e */ /* 0x000fe200000000ff */
[----:B------:R1:W-:Y:S01]  /*c6f0*/  STSM.16.M88.4 [R166], R156 ;  /* 0x0000009ca6007844 */ /* 0x0003e20000000200 */
[----:B------:R-:W-:-:S03]  /*c700*/  MOV R161, R20 ;  /* 0x0000001400a17202 */ /* 0x000fc60000000f00 */
[----:B------:R2:W-:Y:S01]  /*c710*/  STSM.16.M88.4 [R168], R4 ;  /* 0x00000004a8007844 */ /* 0x0005e20000000200 */
[----:B0-----:R-:W-:Y:S02]  /*c720*/  F2FP.F16.F32.PACK_AB R152, R113, R112 ;  /* 0x000000707198723e */ /* 0x001fe400000000ff */
[----:B------:R-:W-:Y:S02]  /*c730*/  F2FP.F16.F32.PACK_AB R153, R115, R114 ;  /* 0x000000727399723e */ /* 0x000fe400000000ff */
[----:B------:R-:W-:Y:S02]  /*c740*/  F2FP.F16.F32.PACK_AB R154, R117, R116 ;  /* 0x00000074759a723e */ /* 0x000fe400000000ff */
[----:B------:R-:W-:Y:S01]  /*c750*/  F2FP.F16.F32.PACK_AB R155, R119, R118 ;  /* 0x00000076779b723e */ /* 0x000fe200000000ff */
[----:B------:R0:W-:Y:S01]  /*c760*/  STSM.16.M88.4 [R170], R8 ;  /* 0x00000008aa007844 */ /* 0x0001e20000000200 */
[----:B-1----:R-:W-:Y:S02]  /*c770*/  F2FP.F16.F32.PACK_AB R156, R121, R120 ;  /* 0x00000078799c723e */ /* 0x002fe400000000ff */
[----:B------:R-:W-:-:S02]  /*c780*/  F2FP.F16.F32.PACK_AB R157, R123, R122 ;  /* 0x0000007a7b9d723e */ /* 0x000fc400000000ff */
[----:B------:R-:W-:Y:S02]  /*c790*/  F2FP.F16.F32.PACK_AB R158, R125, R124 ;  /* 0x0000007c7d9e723e */ /* 0x000fe400000000ff */
[----:B------:R-:W-:Y:S01]  /*c7a0*/  F2FP.F16.F32.PACK_AB R159, R127, R126 ;  /* 0x0000007e7f9f723e */ /* 0x000fe200000000ff */
[----:B------:R1:W-:Y:S01]  /*c7b0*/  STSM.16.M88.4 [R172], R12 ;  /* 0x0000000cac007844 */ /* 0x0003e20000000200 */
[----:B--2---:R-:W-:Y:S02]  /*c7c0*/  F2FP.F16.F32.PACK_AB R4, R129, R128 ;  /* 0x000000808104723e */ /* 0x004fe400000000ff */
[----:B------:R-:W-:Y:S02]  /*c7d0*/  F2FP.F16.F32.PACK_AB R5, R131, R130 ;  /* 0x000000828305723e */ /* 0x000fe400000000ff */
[----:B------:R-:W-:Y:S02]  /*c7e0*/  F2FP.F16.F32.PACK_AB R6, R133, R132 ;  /* 0x000000848506723e */ /* 0x000fe400000000ff */
[----:B------:R-:W-:-:S02]  /*c7f0*/  F2FP.F16.F32.PACK_AB R7, R135, R134 ;  /* 0x000000868707723e */ /* 0x000fc400000000ff */
        /* <DEDUP_REMOVED lines=9> */
[----:B------:R-:W-:Y:S04]  /*c890*/  STSM.16.M88.4 [R3], R156 ;  /* 0x0000009c03007844 */ /* 0x000fe80000000200 */
[----:B------:R1:W-:Y:S04]  /*c8a0*/  STSM.16.M88.4 [R18], R4 ;  /* 0x0000000412007844 */ /* 0x0003e80000000200 */
[----:B------:R2:W-:Y:S04]  /*c8b0*/  STSM.16.M88.4 [R22], R8 ;  /* 0x0000000816007844 */ /* 0x0005e80000000200 */
[----:B------:R3:W-:Y:S01]  /*c8c0*/  STSM.16.M88.4 [R161], R12 ;  /* 0x0000000ca1007844 */ /* 0x0007e20000000200 */
[----:B------:R-:W-:Y:S01]  /*c8d0*/  USHF.L.U32 UR4, UR19, 0x2, URZ ;  /* 0x0000000213047899 */ /* 0x000fe2000800063f */
[----:B------:R-:W-:Y:S01]  /*c8e0*/  BAR.SYNC.DEFER_BLOCKING 0x1, 0x100 ;  /* 0x0044000000007b1d */ /* 0x000fe20000010000 */
[----:B------:R-:W-:Y:S01]  /*c8f0*/  ISETP.NE.U32.AND P0, PT, RZ, UR14, PT ;  /* 0x0000000eff007c0c */ /* 0x000fe2000bf05070 */
[----:B------:R-:W-:-:S02]  /*c900*/  USHF.L.U64.HI UR16, UR19, 0x2, UR17 ;  /* 0x0000000213107899 */ /* 0x000fc40008010211 */
[----:B------:R-:W-:Y:S01]  /*c910*/  UIADD3 UR9, UP0, UR4, UR14, URZ ;  /* 0x0000000e04097290 */ /* 0x000fe2000ff1e03f */
[----:B------:R-:W-:-:S03]  /*c920*/  ISETP.NE.AND.EX P0, PT, RZ, UR15, PT, P0 ;  /* 0x0000000fff007c0c */ /* 0x000fc6000bf05300 */
[----:B------:R-:W-:Y:S02]  /*c930*/  UIADD3.X UR12, UR16, UR15, URZ, UP0, !UPT ;  /* 0x0000000f100c7290 */ /* 0x000fe400087fe43f */
[----:B------:R-:W-:-:S04]  /*c940*/  IMAD.U32 R20, RZ, RZ, UR9 ;  /* 0x00000009ff147e24 */ /* 0x000fc8000f8e00ff */
[----:B------:R-:W-:Y:S01]  /*c950*/  IMAD.U32 R21, RZ, RZ, UR12 ;  /* 0x0000000cff157e24 */ /* 0x000fe2000f8e00ff */
[----:B------:R-:W-:-:S04]  /*c960*/  ULDC.64 UR12, c[0x0][0xc08] ;  /* 0x00030200000c7ab9 */ /* 0x000fc80000000a00 */
[----:B0-----:R-:W4:Y:S01]  /*c970*/  @P0 LDG.E R152, desc[UR26][R20.64] ;  /* 0x0000001a14980981 */ /* 0x001f22000c1e1900 */
[----:B------:R-:W-:-:S04]  /*c980*/  UISETP.NE.U32.AND UP0, UPT, UR12, URZ, UPT ;  /* 0x0000003f0c00728c */ /* 0x000fc8000bf05070 */
[----:B------:R-:W-:-:S06]  /*c990*/  UISETP.NE.AND.EX UP0, UPT, UR13, URZ, UPT, UP0 ;  /* 0x0000003f0d00728c */ /* 0x000fcc000bf05300 */
[----:B------:R-:W-:-:S05]  /*c9a0*/  PLOP3.LUT P4, PT, PT, PT, UP0, 0x80, 0x0 ;  /* 0x000000000000781c */ /* 0x000fca0003f8f008 */
[----:B------:R-:W-:-:S03]  /*c9b0*/  @UP0 UIADD3 UR12, UP1, UR4, UR12, URZ ;  /* 0x0000000c040c0290 */ /* 0x000fc6000ff3e03f */
[----:B------:R-:W-:Y:S01]  /*c9c0*/  ULDC UR4, c[0x0][0xad4] ;  /* 0x0002b50000047ab9 */ /* 0x000fe20000000800 */
[----:B------:R-:W-:Y:S02]  /*c9d0*/  @UP0 UIADD3.X UR13, UR16, UR13, URZ, UP1, !UPT ;  /* 0x0000000d100d0290 */ /* 0x000fe40008ffe43f */
[----:B-1----:R-:W-:-:S04]  /*c9e0*/  IMAD.U32 R4, RZ, RZ, UR12 ;  /* 0x0000000cff047e24 */ /* 0x002fc8000f8e00ff */
[----:B------:R-:W-:-:S05]  /*c9f0*/  IMAD.U32 R5, RZ, RZ, UR13 ;  /* 0x0000000dff057e24 */ /* 0x000fca000f8e00ff */
[----:B------:R0:W5:Y:S01]  /*ca00*/  @P4 LDG.E R3, desc[UR26][R4.64] ;  /* 0x0000001a04034981 */ /* 0x000162000c1e1900 */
[----:B------:R-:W-:Y:S02]  /*ca10*/  UISETP.NE.AND UP0, UPT, UR22, URZ, UPT ;  /* 0x0000003f1600728c */ /* 0x000fe4000bf05270 */
[----:B------:R-:W-:Y:S02]  /*ca20*/  UISETP.NE.AND UP1, UPT, UR20, 0x1, UPT ;  /* 0x000000011400788c */ /* 0x000fe4000bf25270 */
[----:B------:R-:W-:Y:S01]  /*ca30*/  USEL UR4, UR22, UR4, UP0 ;  /* 0x0000000416047287 */ /* 0x000fe20008000000 */
[----:B------:R-:W-:-:S03]  /*ca40*/  UMOV UR23, 0x9b8 ;  /* 0x000009b800177882 */ /* 0x000fc60000000000 */
[----:B------:R-:W-:Y:S01]  /*ca50*/  UISETP.GT.AND UP2, UPT, UR4, 0x1, UPT ;  /* 0x000000010400788c */ /* 0x000fe2000bf44270 */
[----:B------:R-:W-:Y:S01]  /*ca60*/  PLOP3.LUT P1, PT, PT, PT, UP1, 0x80, 0x0 ;  /* 0x000000000000781c */ /* 0x000fe20003f2f018 */
[----:B------:R-:W-:Y:S02]  /*ca70*/  UISETP.NE.U32.AND UP0, UPT, UR14, URZ, UPT ;  /* 0x0000003f0e00728c */ /* 0x000fe4000bf05070 */
[----:B------:R-:W-:Y:S01]  /*ca80*/  USEL UR23, UR23, 0x978, UP2 ;  /* 0x0000097817177887 */ /* 0x000fe20009000000 */
[----:B--2---:R-:W-:Y:S01]  /*ca90*/  IMAD.U32 R8, RZ, RZ, UR18 ;  /* 0x00000012ff087e24 */ /* 0x004fe2000f8e00ff */
[----:B------:R-:W-:Y:S01]  /*caa0*/  UISETP.NE.AND.EX UP0, UPT, UR15, URZ, UPT, UP0 ;  /* 0x0000003f0f00728c */ /* 0x000fe2000bf05300 */
[----:B------:R-:W-:Y:S02]  /*cab0*/  UMOV UR4, URZ ;  /* 0x0000003f00047c82 */ /* 0x000fe40008000000 */
[----:B------:R-:W-:Y:S01]  /*cac0*/  IMAD R8, R8, 0x80, R175 ;  /* 0x0000008008087824 */ /* 0x000fe200078e02af */
[----:B------:R-:W-:Y:S01]  /*cad0*/  USEL UR9, UR19, URZ, !UP0 ;  /* 0x0000003f13097287 */ /* 0x000fe2000c000000 */
[----:B------:R-:W-:Y:S01]  /*cae0*/  @UP1 ULDC UR25, c[0x0][0xbec] ;  /* 0x0002fb0000191ab9 */ /* 0x000fe20000000800 */
[----:B------:R-:W-:-:S02]  /*caf0*/  USEL UR22, UR17, URZ, !UP0 ;  /* 0x0000003f11167287 */ /* 0x000fc4000c000000 */
[----:B0-----:R-:W-:Y:S01]  /*cb00*/  @P1 IMAD.HI.U32 R4, R8, UR25, RZ ;  /* 0x0000001908041c27 */ /* 0x001fe2000f8e00ff */
[----:B------:R-:W-:Y:S01]  /*cb10*/  USEL UR21, UR21, URZ, UP2 ;  /* 0x0000003f15157287 */ /* 0x000fe20009000000 */
[----:B------:R-:W-:Y:S01]  /*cb20*/  ULDC.64 UR16, c[0x0][UR23+0x220] ;  /* 0x0000880017107abb */ /* 0x000fe20008000a00 */
[----:B------:R-:W-:Y:S01]  /*cb30*/  ULDC.64 UR14, c[0x0][UR23+0x218] ;  /* 0x00008600170e7abb */ /* 0x000fe20008000a00 */
[----:B------:R-:W-:Y:S01]  /*cb40*/  ULDC.64 UR18, c[0x0][UR23+0x228] ;  /* 0x00008a0017127abb */ /* 0x000fe20008000a00 */
[----:B------:R-:W-:Y:S02]  /*cb50*/  UIMAD UR17, UR17, UR9, URZ ;  /* 0x00000009111172a4 */ /* 0x000fe4000f8e023f */
[----:B------:R-:W-:Y:S01]  /*cb60*/  UIMAD.WIDE.U32 UR12, UR14, UR24, URZ ;  /* 0x000000180e0c72a5 */ /* 0x000fe2000f8e003f */
[----:B------:R-:W-:Y:S01]  /*cb70*/  IMAD.MOV.U32 R5, RZ, RZ, R8 ;  /* 0x000000ffff057224 */ /* 0x000fe200078e0008 */
[----:B------:R-:W-:Y:S01]  /*cb80*/  @UP1 ULDC UR28, c[0x0][0xbf0] ;  /* 0x0002fc00001c1ab9 */ /* 0x000fe20000000800 */
[----:B------:R-:W-:-:S02]  /*cb90*/  UIMAD UR24, UR15, UR24, URZ ;  /* 0x000000180f1872a4 */ /* 0x000fc4000f8e023f */
[----:B------:R-:W-:Y:S01]  /*cba0*/  UIMAD.WIDE.U32 UR26, UR18, UR21, URZ ;  /* 0x00000015121a72a5 */ /* 0x000fe2000f8e003f */
[----:B------:R-:W-:Y:S01]  /*cbb0*/  @P1 SHF.R.U32.HI R5, RZ, UR28, R4 ;  /* 0x0000001cff051c19 */ /* 0x000fe20008011604 */
[----:B------:R-:W-:Y:S02]  /*cbc0*/  UIMAD.WIDE.U32 UR14, UR16, UR9, URZ ;  /* 0x00000009100e72a5 */ /* 0x000fe4000f8e003f */
[----:B------:R-:W-:Y:S02]  /*cbd0*/  UIMAD UR18, UR19, UR21, URZ ;  /* 0x00000015131272a4 */ /* 0x000fe4000f8e023f */
[----:B------:R-:W-:Y:S01]  /*cbe0*/  UIMAD UR17, UR16, UR22, UR17 ;  /* 0x00000016101172a4 */ /* 0x000fe2000f8e0211 */
[----:B------:R-:W-:Y:S01]  /*cbf0*/  IMAD.U32 R4, RZ, RZ, UR26 ;  /* 0x0000001aff047e24 */ /* 0x000fe2000f8e00ff */
[----:B------:R-:W-:Y:S01]  /*cc00*/  UIADD3 UR18, UR27, UR18, URZ ;  /* 0x000000121b127290 */ /* 0x000fe2000fffe03f */
[----:B------:R-:W-:Y:S01]  /*cc10*/  IMAD.MOV R7, RZ, RZ, -R5 ;  /* 0x000000ffff077224 */ /* 0x000fe200078e0a05 */
[----:B------:R-:W-:-:S02]  /*cc20*/  UIADD3 UR24, UR13, UR24, URZ ;  /* 0x000000180d187290 */ /* 0x000fc4000fffe03f */
[----:B------:R-:W-:Y:S01]  /*cc30*/  UIADD3 UR17, UR15, UR17, URZ ;  /* 0x000000110f117290 */ /* 0x000fe2000fffe03f */
[----:B------:R-:W-:Y:S02]  /*cc40*/  IMAD R7, R7, UR20, R8 ;  /* 0x0000001407077c24 */ /* 0x000fe4000f8e0208 */
[----:B------:R-:W-:-:S03]  /*cc50*/  IMAD.U32 R10, RZ, RZ, UR18 ;  /* 0x00000012ff0a7e24 */ /* 0x000fc6000f8e00ff */
[----:B------:R-:W-:Y:S02]  /*cc60*/  SHF.R.S32.HI R6, RZ, 0x1f, R7 ;  /* 0x0000001fff067819 */ /* 0x000fe40000011407 */
[----:B----4-:R-:W-:-:S13]  /*cc70*/  @P0 R2UR UR4, R152 ;  /* 0x00000000980402ca */ /* 0x010fda00000e0000 */
[----:B------:R-:W-:Y:S02]  /*cc80*/  UIADD3 UR12, UP0, UP3, UR14, UR12, UR4 ;  /* 0x0000000c0e0c7290 */ /* 0x000fe4000fb1e004 */
[----:B------:R-:W-:-:S04]  /*cc90*/  USHF.R.S32.HI UR16, URZ, 0x1f, UR4 ;  /* 0x0000001f3f107899 */ /* 0x000fc80008011404 */
[----:B------:R-:W-:Y:S01]  /*cca0*/  UIADD3.X UR14, UR17, UR24, UR16, UP0, UP3 ;  /* 0x00000018110e7290 */ /* 0x000fe200087e6410 */
[----:B------:R-:W-:Y:S02]  /*ccb0*/  IADD3 R4, P2, P3, R5, UR12, R4 ;  /* 0x0000000c05047c10 */ /* 0x000fe4000fb5e004 */
[----:B------:R-:W-:Y:S01]  /*ccc0*/  SHF.R.S32.HI R5, RZ, 0x1f, R5 ;  /* 0x0000001fff057819 */ /* 0x000fe20000011405 */
[----:B------:R-:W-:Y:S02]  /*ccd0*/  ULDC.64 UR12, c[0x0][UR23+0x210] ;  /* 0x00008400170c7abb */ /* 0x000fe40008000a00 */
[----:B------:R-:W-:Y:S01]  /*cce0*/  IMAD R9, R7, UR13, RZ ;  /* 0x0000000d07097c24 */ /* 0x000fe2000f8e02ff */
[----:B------:R-:W-:Y:S01]  /*ccf0*/  IADD3.X R5, R5, UR14, R10, P2, P3 ;  /* 0x0000000e05057c10 */ /* 0x000fe200097e640a */
[----:B------:R-:W-:Y:S01]  /*cd00*/  ULDC.64 UR14, c[0x0][0xba8] ;  /* 0x0002ea00000e7ab9 */ /* 0x000fe20000000a00 */
[----:B------:R-:W-:Y:S01]  /*cd10*/  @!UP2 ULDC UR14, c[0x0][0xb50] ;  /* 0x0002d400000eaab9 */ /* 0x000fe20000000800 */
[----:B------:R-:W-:Y:S01]  /*cd20*/  IMAD R9, R6, UR12, R9 ;  /* 0x0000000c06097c24 */ /* 0x000fe2000f8e0209 */
[----:B------:R-:W-:Y:S01]  /*cd30*/  @!UP2 ULDC UR15, c[0x0][0xb54] ;  /* 0x0002d500000faab9 */ /* 0x000fe20000000800 */
[----:B------:R-:W-:-:S04]  /*cd40*/  IMAD.WIDE.U32 R4, R7, UR12, R4 ;  /* 0x0000000c07047c25 */ /* 0x000fc8000f8e0004 */
[----:B------:R-:W-:Y:S01]  /*cd50*/  IMAD.IADD R5, R5, 0x1, R9 ;  /* 0x0000000105057824 */ /* 0x000fe200078e0209 */
[C---:B------:R-:W-:Y:S01]  /*cd60*/  LEA R9, P2, R4.reuse, UR14, 0x2 ;  /* 0x0000000e04097c11 */ /* 0x040fe2000f8410ff */
[----:B------:R-:W-:Y:S01]  /*cd70*/  ULDC UR12, c[0x0][0xa88] ;  /* 0x0002a200000c7ab9 */ /* 0x000fe20000000800 */
[----:B-----5:R-:W-:Y:S02]  /*cd80*/  @P4 R2UR UR12, R3 ;  /* 0x00000000030c42ca */ /* 0x020fe400000e0000 */
[----:B------:R-:W-:Y:S01]  /*cd90*/  LEA.HI.X R11, R4, UR15, R5, 0x2, P2 ;  /* 0x0000000f040b7c11 */ /* 0x000fe200090f1405 */
[----:B---3--:R-:W-:-:S12]  /*cda0*/  @P4 BRA `(.L_x_210) ;  /* 0x00000000001c4947 */ /* 0x008fd80003800000 */
[----:B------:R-:W-:Y:S05]  /*cdb0*/  @!P0 BRA `(.L_x_210) ;  /* 0x0000000000188947 */ /* 0x000fea0003800000 */
[----:B------:R-:W-:Y:S02]  /*cdc0*/  ULDC.64 UR12, c[0x0][0x208] ;  /* 0x00008200000c7ab9 */ /* 0x000fe40000000a00 */
[----:B------:R-:W2:Y:S04]  /*cdd0*/  LDG.E R4, desc[UR12][R20.64] ;  /* 0x0000000c14047981 */ /* 0x000ea8000c1e1900 */
[----:B------:R-:W3:Y:S01]  /*cde0*/  LDG.E R3, desc[UR12][R20.64+0x4] ;  /* 0x0000040c14037981 */ /* 0x000ee2000c1e1900 */
[----:B--2---:R-:W-:Y:S02]  /*cdf0*/  R2UR UR13, R4 ;  /* 0x00000000040d72ca */ /* 0x004fe400000e0000 */
[----:B---3--:R-:W-:-:S13]  /*ce00*/  R2UR UR12, R3 ;  /* 0x00000000030c72ca */ /* 0x008fda00000e0000 */
[----:B------:R-:W-:-:S12]  /*ce10*/  UIADD3 UR12, -UR13, UR12, URZ ;  /* 0x0000000c0d0c7290 */ /* 0x000fd8000fffe13f */
.L_x_210:
[----:B------:R-:W2:Y:S04]  /*ce20*/  LDL R10, [R1+0x60] ;  /* 0x00006000010a7983 */ /* 0x000ea80000100800 */
[----:B------:R-:W3:Y:S01]  /*ce30*/  LDL R3, [R1+0x20] ;  /* 0x0000200001037983 */ /* 0x000ee20000100800 */
[----:B------:R-:W-:Y:S01]  /*ce40*/  R2UR UR13, R174 ;  /* 0x00000000ae0d72ca */ /* 0x000fe200000e0000 */
[----:B------:R-:W-:Y:S02]  /*ce50*/  UIMAD UR12, UR12, UR20, URZ ;  /* 0x000000140c0c72a4 */ /* 0x000fe4000f8e023f */
[----:B------:R-:W-:Y:S01]  /*ce60*/  SHFL.IDX PT, R4, R9, RZ, 0x1c1f ;  /* 0x001c1fff09047589 */ /* 0x000fe200000e0000 */
[----:B------:R-:W-:-:S03]  /*ce70*/  ULDC.64 UR14, c[0x0][0x208] ;  /* 0x00008200000e7ab9 */ /* 0x000fc60000000a00 */
[----:B------:R-:W0:Y:S04]  /*ce80*/  SHFL.IDX PT, R5, R11, RZ, 0x1c1f ;  /* 0x001c1fff0b057589 */ /* 0x000e2800000e0000 */
[----:B------:R-:W-:Y:S02]  /*ce90*/  SHFL.IDX PT, R6, R9, 0x1, 0x1c1f ;  /* 0x003c1f0009067f89 */ /* 0x000fe400000e0000 */
[----:B------:R-:W-:Y:S02]  /*cea0*/  IMAD.U32 R12, RZ, RZ, UR13 ;  /* 0x0000000dff0c7e24 */ /* 0x000fe4000f8e00ff */
[----:B------:R-:W1:Y:S02]  /*ceb0*/  SHFL.IDX PT, R7, R11, 0x1, 0x1c1f ;  /* 0x003c1f000b077f89 */ /* 0x000e6400000e0000 */
[----:B--2---:R-:W-:Y:S01]  /*cec0*/  IMAD R12, R12, 0x80, R10 ;  /* 0x000000800c0c7824 */ /* 0x004fe200078e020a */
[----:B---3--:R-:W-:-:S03]  /*ced0*/  LOP3.LUT P0, RZ, R3, 0x3, RZ, 0xc0, !PT ;  /* 0x0000000303ff7812 */ /* 0x008fc6000780c0ff */
[C---:B------:R-:W-:Y:S01]  /*cee0*/  VIADD R10, R12.reuse, 0x8 ;  /* 0x000000080c0a7836 */ /* 0x040fe20000000000 */
[----:B------:R-:W-:-:S04]  /*cef0*/  ISETP.GE.OR P2, PT, R12, UR12, P0 ;  /* 0x0000000c0c007c0c */ /* 0x000fc80008746670 */
[----:B------:R-:W-:-:S09]  /*cf00*/  ISETP.GE.OR P0, PT, R10, UR12, P0 ;  /* 0x0000000c0a007c0c */ /* 0x000fd20008706670 */
[----:B0-----:R0:W-:Y:S04]  /*cf10*/  @!P2 ST.E desc[UR14][R4.64], R2 ;  /* 0x000000020400a985 */ /* 0x0011e8000c10190e */
[----:B-1----:R0:W-:Y:S01]  /*cf20*/  @!P0 ST.E desc[UR14][R6.64], R0 ;  /* 0x0000000006008985 */ /* 0x0021e2000c10190e */
[----:B------:R-:W-:-:S13]  /*cf30*/  PLOP3.LUT P0, PT, PT, PT, UP2, 0x80, 0x0 ;  /* 0x000000000000781c */ /* 0x000fda0003f0f028 */
[----:B0-----:R-:W-:Y:S05]  /*cf40*/  @P0 BRA `(.L_x_211) ;  /* 0x0000001000300947 */ /* 0x001fea0003800000 */
[----:B------:R-:W0:Y:S01]  /*cf50*/  S2R R0, SR_TID.X ;  /* 0x0000000000007919 */ /* 0x000e220000002100 */
[----:B------:R-:W-:Y:S01]  /*cf60*/  ULDC.64 UR14, c[0x0][0x208] ;  /* 0x00008200000e7ab9 */ /* 0x000fe20000000a00 */
[----:B------:R-:W-:Y:S02]  /*cf70*/  R2UR UR18, R213 ;  /* 0x00000000d51272ca */ /* 0x000fe400000e0000 */
[----:B------:R-:W-:Y:S01]  /*cf80*/  R2UR UR17, R174 ;  /* 0x00000000ae1172ca */ /* 0x000fe200000e0000 */
[----:B0-----:R-:W-:-:S05]  /*cf90*/  VIADD R0, R0, 0xffffff80 ;  /* 0xffffff8000007836 */ /* 0x001fca0000000000 */
[----:B------:R-:W-:-:S04]  /*cfa0*/  SHF.R.S32.HI R3, RZ, 0x1f, R0 ;  /* 0x0000001fff037819 */ /* 0x000fc80000011400 */
[----:B------:R-:W-:-:S04]  /*cfb0*/  LEA.HI R3, R3, R0, RZ, 0x3 ;  /* 0x0000000003037211 */ /* 0x000fc800078f18ff */
[----:B------:R-:W-:Y:S02]  /*cfc0*/  LOP3.LUT R5, R3, 0xfffffff8, RZ, 0xc0, !PT ;  /* 0xfffffff803057812 */ /* 0x000fe400078ec0ff */
[----:B------:R-:W-:Y:S01]  /*cfd0*/  SHF.R.S32.HI R79, RZ, 0x3, R3 ;  /* 0x00000003ff4f7819 */ /* 0x000fe20000011403 */
[----:B------:R-:W-:Y:S02]  /*cfe0*/  IMAD.MOV.U32 R3, RZ, RZ, 0x2 ;  /* 0x00000002ff037424 */ /* 0x000fe400078e00ff */
[----:B------:R-:W-:-:S04]  /*cff0*/  IMAD.IADD R18, R0, 0x1, -R5 ;  /* 0x0000000100127824 */ /* 0x000fc800078e0a05 */
[----:B------:R-:W-:-:S04]  /*d000*/  IMAD.SHL.U32 R0, R18, 0x8, RZ ;  /* 0x0000000812007824 */ /* 0x000fc800078e00ff */
[----:B------:R-:W-:-:S04]  /*d010*/  IMAD R2, R79, 0x40, R0 ;  /* 0x000000404f027824 */ /* 0x000fc800078e0200 */
[----:B------:R-:W-:-:S03]  /*d020*/  IMAD.WIDE R2, R2, R3, UR10 ;  /* 0x0000000a02027e25 */ /* 0x000fc6000f8e0203 */
[C---:B------:R-:W-:Y:S02]  /*d030*/  IADD3 R9, P4, R2.reuse, 0x1000, RZ ;  /* 0x0000100002097810 */ /* 0x040fe40007f9e0ff */
[C---:B------:R-:W-:Y:S02]  /*d040*/  IADD3 R13, P3, R2.reuse, 0x2000, RZ ;  /* 0x00002000020d7810 */ /* 0x040fe40007f7e0ff */
[----:B------:R-:W-:Y:S02]  /*d050*/  IADD3 R25, P2, R2, 0x3000, RZ ;  /* 0x0000300002197810 */ /* 0x000fe40007f5e0ff */
[----:B------:R-:W-:Y:S02]  /*d060*/  LOP3.LUT R8, R9, 0x380, RZ, 0xc0, !PT ;  /* 0x0000038009087812 */ /* 0x000fe400078ec0ff */
[----:B------:R-:W-:Y:S02]  /*d070*/  LOP3.LUT R12, R13, 0x380, RZ, 0xc0, !PT ;  /* 0x000003800d0c7812 */ /* 0x000fe400078ec0ff */
[----:B------:R-:W-:-:S02]  /*d080*/  LOP3.LUT R24, R25, 0x380, RZ, 0xc0, !PT ;  /* 0x0000038019187812 */ /* 0x000fc400078ec0ff */
[----:B------:R-:W-:Y:S02]  /*d090*/  SHF.R.U64 R8, R8, 0x3, RZ ;  /* 0x0000000308087819 */ /* 0x000fe400000012ff */
[----:B------:R-:W-:Y:S02]  /*d0a0*/  SHF.R.U64 R12, R12, 0x3, RZ ;  /* 0x000000030c0c7819 */ /* 0x000fe400000012ff */
[----:B------:R-:W-:Y:S02]  /*d0b0*/  SHF.R.U64 R24, R24, 0x3, RZ ;  /* 0x0000000318187819 */ /* 0x000fe400000012ff */
[----:B------:R-:W-:Y:S01]  /*d0c0*/  LOP3.LUT R8, R8, R9, RZ, 0x3c, !PT ;  /* 0x0000000908087212 */ /* 0x000fe200078e3cff */
[--C-:B------:R-:W-:Y:S01]  /*d0d0*/  IMAD.X R9, RZ, RZ, R3.reuse, P4 ;  /* 0x000000ffff097224 */ /* 0x100fe200020e0603 */
[----:B------:R-:W-:Y:S01]  /*d0e0*/  LOP3.LUT R12, R12, R13, RZ, 0x3c, !PT ;  /* 0x0000000d0c0c7212 */ /* 0x000fe200078e3cff */
[--C-:B------:R-:W-:Y:S01]  /*d0f0*/  IMAD.X R13, RZ, RZ, R3.reuse, P3 ;  /* 0x000000ffff0d7224 */ /* 0x100fe200018e0603 */
[----:B------:R-:W-:Y:S01]  /*d100*/  LOP3.LUT R24, R24, R25, RZ, 0x3c, !PT ;  /* 0x0000001918187212 */ /* 0x000fe200078e3cff */
[----:B------:R-:W-:Y:S01]  /*d110*/  IMAD.X R25, RZ, RZ, R3, P2 ;  /* 0x000000ffff197224 */ /* 0x000fe200010e0603 */
[C---:B------:R-:W-:Y:S01]  /*d120*/  IADD3 R29, P0, R2.reuse, 0x4000, RZ ;  /* 0x00004000021d7810 */ /* 0x040fe20007f1e0ff */
[----:B------:R-:W5:Y:S01]  /*d130*/  LD.E.128 R8, desc[UR14][R8.64] ;  /* 0x0000000e08087980 */ /* 0x000f62000c101d00 */
[----:B------:R-:W-:-:S02]  /*d140*/  IADD3 R33, P6, R2, 0x5000, RZ ;  /* 0x0000500002217810 */ /* 0x000fc40007fde0ff */
[C---:B------:R-:W-:Y:S01]  /*d150*/  IADD3 R37, P5, R2.reuse, 0x6000, RZ ;  /* 0x0000600002257810 */ /* 0x040fe20007fbe0ff */
[----:B------:R-:W5:Y:S01]  /*d160*/  LD.E.128 R12, desc[UR14][R12.64] ;  /* 0x0000000e0c0c7980 */ /* 0x000f62000c101d00 */
[C---:B------:R-:W-:Y:S02]  /*d170*/  IADD3 R41, P4, R2.reuse, 0x7000, RZ ;  /* 0x0000700002297810 */ /* 0x040fe40007f9e0ff */
[C---:B------:R-:W-:Y:S01]  /*d180*/  IADD3 R45, P3, R2.reuse, 0x8000, RZ ;  /* 0x00008000022d7810 */ /* 0x040fe20007f7e0ff */
[----:B------:R-:W5:Y:S01]  /*d190*/  LD.E.128 R24, desc[UR14][R24.64] ;  /* 0x0000000e18187980 */ /* 0x000f62000c101d00 */
[----:B------:R-:W-:Y:S02]  /*d1a0*/  IADD3 R49, P2, R2, 0x9000, RZ ;  /* 0x0000900002317810 */ /* 0x000fe40007f5e0ff */
[----:B------:R-:W-:Y:S02]  /*d1b0*/  LOP3.LUT R28, R29, 0x380, RZ, 0xc0, !PT ;  /* 0x000003801d1c7812 */ /* 0x000fe400078ec0ff */
[----:B------:R-:W-:-:S02]  /*d1c0*/  LOP3.LUT R32, R33, 0x380, RZ, 0xc0, !PT ;  /* 0x0000038021207812 */ /* 0x000fc400078ec0ff */
[----:B------:R-:W-:Y:S02]  /*d1d0*/  LOP3.LUT R36, R37, 0x380, RZ, 0xc0, !PT ;  /* 0x0000038025247812 */ /* 0x000fe400078ec0ff */
[----:B------:R-:W-:Y:S02]  /*d1e0*/  LOP3.LUT R40, R41, 0x380, RZ, 0xc0, !PT ;  /* 0x0000038029287812 */ /* 0x000fe400078ec0ff */
[----:B------:R-:W-:Y:S02]  /*d1f0*/  LOP3.LUT R44, R45, 0x380, RZ, 0xc0, !PT ;  /* 0x000003802d2c7812 */ /* 0x000fe400078ec0ff */
[----:B------:R-:W-:Y:S02]  /*d200*/  LOP3.LUT R48, R49, 0x380, RZ, 0xc0, !PT ;  /* 0x0000038031307812 */ /* 0x000fe400078ec0ff */
[----:B------:R-:W-:Y:S02]  /*d210*/  SHF.R.U64 R28, R28, 0x3, RZ ;  /* 0x000000031c1c7819 */ /* 0x000fe400000012ff */
[----:B------:R-:W-:-:S02]  /*d220*/  SHF.R.U64 R32, R32, 0x3, RZ ;  /* 0x0000000320207819 */ /* 0x000fc400000012ff */
[----:B------:R-:W-:Y:S02]  /*d230*/  SHF.R.U64 R36, R36, 0x3, RZ ;  /* 0x0000000324247819 */ /* 0x000fe400000012ff */
        /* <DEDUP_REMOVED lines=24> */
[----:B------:R-:W-:Y:S01]  /*d3c0*/  LOP3.LUT R52, R53, 0x380, RZ, 0xc0, !PT ;  /* 0x0000038035347812 */ /* 0x000fe200078ec0ff */
[----:B------:R-:W5:Y:S01]  /*d3d0*/  LD.E.128 R40, desc[UR14][R40.64] ;  /* 0x0000000e28287980 */ /* 0x000f62000c101d00 */
[----:B------:R-:W-:Y:S01]  /*d3e0*/  LOP3.LUT R56, R57, 0x380, RZ, 0xc0, !PT ;  /* 0x0000038039387812 */ /* 0x000fe200078ec0ff */
[----:B------:R-:W-:Y:S01]  /*d3f0*/  IMAD.X R73, RZ, RZ, R3, P2 ;  /* 0x000000ffff497224 */ /* 0x000fe200010e0603 */
[----:B------:R-:W-:Y:S01]  /*d400*/  LOP3.LUT R60, R61, 0x380, RZ, 0xc0, !PT ;  /* 0x000003803d3c7812 */ /* 0x000fe200078ec0ff */
[----:B------:R-:W5:Y:S01]  /*d410*/  LD.E.128 R44, desc[UR14][R44.64] ;  /* 0x0000000e2c2c7980 */ /* 0x000f62000c101d00 */
[----:B------:R-:W-:-:S02]  /*d420*/  LOP3.LUT R64, R65, 0x380, RZ, 0xc0, !PT ;  /* 0x0000038041407812 */ /* 0x000fc400078ec0ff */
[----:B------:R-:W-:Y:S01]  /*d430*/  LOP3.LUT R68, R69, 0x380, RZ, 0xc0, !PT ;  /* 0x0000038045447812 */ /* 0x000fe200078ec0ff */
[----:B------:R-:W5:Y:S01]  /*d440*/  LD.E.128 R48, desc[UR14][R48.64] ;  /* 0x0000000e30307980 */ /* 0x000f62000c101d00 */
[----:B------:R-:W-:Y:S02]  /*d450*/  LOP3.LUT R4, R5, 0x380, RZ, 0xc0, !PT ;  /* 0x0000038005047812 */ /* 0x000fe400078ec0ff */
[----:B------:R-:W-:Y:S02]  /*d460*/  LOP3.LUT R7, R2, 0x380, RZ, 0xc0, !PT ;  /* 0x0000038002077812 */ /* 0x000fe400078ec0ff */
[----:B------:R-:W-:Y:S02]  /*d470*/  SHF.R.U64 R52, R52, 0x3, RZ ;  /* 0x0000000334347819 */ /* 0x000fe400000012ff */
        /* <DEDUP_REMOVED lines=16> */
[----:B------:R-:W-:Y:S01]  /*d580*/  LOP3.LUT R72, R4, R5, RZ, 0x3c, !PT ;  /* 0x0000000504487212 */ /* 0x000fe200078e3cff */
[----:B------:R-:W5:Y:S01]  /*d590*/  LD.E.128 R52, desc[UR14][R52.64] ;  /* 0x0000000e34347980 */ /* 0x000f62000c101d00 */
[----:B------:R-:W-:-:S03]  /*d5a0*/  LOP3.LUT R2, R7, R2, RZ, 0x3c, !PT ;  /* 0x0000000207027212 */ /* 0x000fc600078e3cff */
[----:B------:R-:W5:Y:S04]  /*d5b0*/  LD.E.128 R56, desc[UR14][R56.64] ;  /* 0x0000000e38387980 */ /* 0x000f68000c101d00 */
[----:B------:R0:W5:Y:S04]  /*d5c0*/  LD.E.128 R4, desc[UR14][R2.64] ;  /* 0x0000000e02047980 */ /* 0x000168000c101d00 */
[----:B------:R-:W5:Y:S04]  /*d5d0*/  LD.E.128 R60, desc[UR14][R60.64] ;  /* 0x0000000e3c3c7980 */ /* 0x000f68000c101d00 */
[----:B------:R-:W5:Y:S04]  /*d5e0*/  LD.E.128 R64, desc[UR14][R64.64] ;  /* 0x0000000e40407980 */ /* 0x000f68000c101d00 */
[----:B------:R-:W5:Y:S04]  /*d5f0*/  LD.E.128 R68, desc[UR14][R68.64] ;  /* 0x0000000e44447980 */ /* 0x000f68000c101d00 */
[----:B------:R-:W5:Y:S01]  /*d600*/  LD.E.128 R72, desc[UR14][R72.64] ;  /* 0x0000000e48487980 */ /* 0x000f62000c101d00 */
[----:B------:R-:W-:-:S02]  /*d610*/  ULDC.64 UR14, c[0x0][0xaa0] ;  /* 0x0002a800000e7ab9 */ /* 0x000fc40000000a00 */
[----:B------:R-:W-:Y:S01]  /*d620*/  UIMAD UR13, UR16, UR14, URZ ;  /* 0x0000000e100d72a4 */ /* 0x000fe2000f8e023f */
[----:B0-----:R-:W-:Y:S01]  /*d630*/  IMAD.U32 R3, RZ, RZ, UR17 ;  /* 0x00000011ff037e24 */ /* 0x001fe2000f8e00ff */
[----:B------:R-:W-:Y:S01]  /*d640*/  UIMAD.WIDE.U32 UR10, UR4, UR14, URZ ;  /* 0x0000000e040a72a5 */ /* 0x000fe2000f8e003f */
[----:B------:R-:W-:Y:S01]  /*d650*/  IMAD R2, R18, 0x20, R79 ;  /* 0x0000002012027824 */ /* 0x000fe200078e024f */
[----:B------:R-:W-:Y:S01]  /*d660*/  UIMAD UR13, UR4, UR15, UR13 ;  /* 0x0000000f040d72a4 */ /* 0x000fe2000f8e020d */
[----:B------:R-:W-:Y:S01]  /*d670*/  IMAD.U32 R80, RZ, RZ, UR17 ;  /* 0x00000011ff507e24 */ /* 0x000fe2000f8e00ff */
[----:B------:R-:W-:Y:S01]  /*d680*/  @!PT LDS RZ, [RZ] ;  /* 0x00000000fffff984 */ /* 0x000fe20000000800 */
[----:B------:R-:W-:Y:S01]  /*d690*/  @!PT LDS RZ, [RZ] ;  /* 0x00000000fffff984 */ /* 0x000fe20000000800 */
[----:B------:R-:W-:Y:S01]  /*d6a0*/  @!PT LDS RZ, [RZ] ;  /* 0x00000000fffff984 */ /* 0x000fe20000000800 */
[----:B------:R-:W-:Y:S01]  /*d6b0*/  @!PT LDS RZ, [RZ] ;  /* 0x00000000fffff984 */ /* 0x000fe20000000800 */
[----:B------:R0:W-:Y:S06]  /*d6c0*/  MEMBAR.ALL.CTA ;  /* 0x0000000000007992 */ /* 0x0001ec0000008000 */
[----:B0-----:R-:W0:Y:S01]  /*d6d0*/  FENCE.VIEW.ASYNC.S ;  /* 0x00000000000073c6 */ /* 0x001e220000000000 */
[----:B------:R-:W-:Y:S01]  /*d6e0*/  ULDC.64 UR14, c[0x0][0xae8] ;  /* 0x0002ba00000e7ab9 */ /* 0x000fe20000000a00 */
[----:B------:R-:W-:-:S02]  /*d6f0*/  UIADD3 UR11, UR11, UR13, URZ ;  /* 0x0000000d0b0b7290 */ /* 0x000fc4000fffe03f */
[----:B------:R-:W-:Y:S02]  /*d700*/  USHF.R.S32.HI UR4, URZ, 0x1f, UR9 ;  /* 0x0000001f3f047899 */ /* 0x000fe40008011409 */
[----:B------:R-:W-:Y:S01]  /*d710*/  UIMAD.WIDE.U32 UR10, UR18, UR14, UR10 ;  /* 0x0000000e120a72a5 */ /* 0x000fe2000f8e000a */
[----:B------:R-:W-:Y:S01]  /*d720*/  IMAD R20, R3, 0x80, R2 ;  /* 0x0000008003147824 */ /* 0x000fe200078e0202 */
[----:B------:R-:W-:Y:S02]  /*d730*/  @UP1 ULDC UR13, c[0x0][0xbec] ;  /* 0x0002fb00000d1ab9 */ /* 0x000fe40000000800 */
[----:B------:R-:W-:-:S03]  /*d740*/  UIMAD UR11, UR18, UR15, UR11 ;  /* 0x0000000f120b72a4 */ /* 0x000fc6000f8e020b */
[----:B------:R-:W-:Y:S02]  /*d750*/  ULDC.64 UR14, c[0x0][0xaf0] ;  /* 0x0002bc00000e7ab9 */ /* 0x000fe40000000a00 */
[----:B------:R-:W-:Y:S01]  /*d760*/  UIMAD UR4, UR4, UR14, URZ ;  /* 0x0000000e040472a4 */ /* 0x000fe2000f8e023f */
[----:B------:R-:W-:Y:S01]  /*d770*/  @P1 IMAD.HI.U32 R2, R20, UR13, RZ ;  /* 0x0000000d14021c27 */ /* 0x000fe2000f8e00ff */
[----:B------:R-:W-:Y:S02]  /*d780*/  UIMAD.WIDE.U32 UR10, UR9, UR14, UR10 ;  /* 0x0000000e090a72a5 */ /* 0x000fe4000f8e000a */
[----:B------:R-:W-:Y:S01]  /*d790*/  UIMAD UR4, UR9, UR15, UR4 ;  /* 0x0000000f090472a4 */ /* 0x000fe2000f8e0204 */
[----:B------:R-:W-:Y:S02]  /*d7a0*/  IMAD.MOV.U32 R21, RZ, RZ, R20 ;  /* 0x000000ffff157224 */ /* 0x000fe400078e0014 */
[----:B------:R-:W-:Y:S02]  /*d7b0*/  @UP1 ULDC UR9, c[0x0][0xbf0] ;  /* 0x0002fc0000091ab9 */ /* 0x000fe40000000800 */
[----:B------:R-:W-:Y:S01]  /*d7c0*/  @P1 SHF.R.U32.HI R21, RZ, UR9, R2 ;  /* 0x00000009ff151c19 */ /* 0x000fe20008011602 */
[----:B------:R-:W-:Y:S01]  /*d7d0*/  UIADD3 UR4, UR11, UR4, URZ ;  /* 0x000000040b047290 */ /* 0x000fe2000fffe03f */
[----:B------:R-:W-:-:S02]  /*d7e0*/  IMAD.U32 R2, RZ, RZ, UR10 ;  /* 0x0000000aff027e24 */ /* 0x000fc4000f8e00ff */
[--C-:B------:R-:W-:Y:S01]  /*d7f0*/  SHF.R.S32.HI R18, RZ, 0x1f, R21.reuse ;  /* 0x0000001fff127819 */ /* 0x100fe20000011415 */
[----:B------:R-:W-:Y:S02]  /*d800*/  IMAD.MOV R77, RZ, RZ, -R21 ;  /* 0x000000ffff4d7224 */ /* 0x000fe400078e0a15 */
[----:B------:R-:W-:Y:S01]  /*d810*/  IMAD.U32 R3, RZ, RZ, UR11 ;  /* 0x0000000bff037e24 */ /* 0x000fe2000f8e00ff */
[----:B------:R-:W-:Y:S01]  /*d820*/  ULDC.64 UR10, c[0x0][0xae0] ;  /* 0x0002b800000a7ab9 */ /* 0x000fe20000000a00 */
[----:B------:R-:W-:Y:S02]  /*d830*/  IMAD.U32 R3, RZ, RZ, UR4 ;  /* 0x00000004ff037e24 */ /* 0x000fe4000f8e00ff */
[----:B------:R-:W-:Y:S02]  /*d840*/  IMAD R18, R18, UR10, RZ ;  /* 0x0000000a12127c24 */ /* 0x000fe4000f8e02ff */
[----:B------:R-:W-:Y:S02]  /*d850*/  IMAD R77, R77, UR20, R20 ;  /* 0x000000144d4d7c24 */ /* 0x000fe4000f8e0214 */
[----:B------:R-:W-:-:S04]  /*d860*/  IMAD.WIDE.U32 R2, R21, UR10, R2 ;  /* 0x0000000a15027c25 */ /* 0x000fc8000f8e0002 */
[----:B------:R-:W-:Y:S01]  /*d870*/  IMAD R21, R21, UR11, R18 ;  /* 0x0000000b15157c24 */ /* 0x000fe2000f8e0212 */
[----:B------:R-:W-:Y:S01]  /*d880*/  SHF.R.S32.HI R18, RZ, 0x1f, R77 ;  /* 0x0000001fff127819 */ /* 0x000fe2000001144d */
[----:B------:R-:W-:Y:S02]  /*d890*/  ULDC.64 UR10, c[0x0][0xad8] ;  /* 0x0002b600000a7ab9 */ /* 0x000fe40000000a00 */
[----:B------:R-:W-:Y:S02]  /*d8a0*/  IMAD.IADD R3, R3, 0x1, R21 ;  /* 0x0000000103037824 */ /* 0x000fe400078e0215 */
[----:B------:R-:W-:Y:S02]  /*d8b0*/  IMAD R18, R18, UR10, RZ ;  /* 0x0000000a12127c24 */ /* 0x000fe4000f8e02ff */
[----:B------:R-:W-:Y:S02]  /*d8c0*/  IMAD R80, R80, 0x80, R79 ;  /* 0x0000008050507824 */ /* 0x000fe400078e024f */
[----:B------:R-:W-:-:S02]  /*d8d0*/  IMAD R21, R77, UR11, R18 ;  /* 0x0000000b4d157c24 */ /* 0x000fc4000f8e0212 */
[----:B------:R-:W-:Y:S01]  /*d8e0*/  IMAD.WIDE.U32 R2, R77, UR10, R2 ;  /* 0x0000000a4d027c25 */ /* 0x000fe2000f8e0002 */
[----:B------:R-:W-:-:S03]  /*d8f0*/  ULDC.64 UR10, c[0x0][0xa80] ;  /* 0x0002a000000a7ab9 */ /* 0x000fc60000000a00 */
[----:B------:R-:W-:Y:S01]  /*d900*/  VIADD R22, R80, 0x40 ;  /* 0x0000004050167836 */ /* 0x000fe20000000000 */
[----:B------:R-:W-:Y:S01]  /*d910*/  LEA R18, P2, R2, UR10, 0x1 ;  /* 0x0000000a02127c11 */ /* 0x000fe2000f8408ff */
[----:B------:R-:W-:Y:S01]  /*d920*/  IMAD.IADD R3, R3, 0x1, R21 ;  /* 0x0000000103037824 */ /* 0x000fe200078e0215 */
[----:B------:R-:W-:Y:S02]  /*d930*/  UIADD3 UR8, UR8, 0x38820, URZ ;  /* 0x0003882008087890 */ /* 0x000fe4000fffe03f */
[----:B------:R-:W-:Y:S02]  /*d940*/  ISETP.GE.AND P0, PT, R22, UR12, PT ;  /* 0x0000000c16007c0c */ /* 0x000fe4000bf06270 */
[----:B------:R-:W-:Y:S02]  /*d950*/  LEA.HI.X R22, R2, UR11, R3, 0x1, P2 ;  /* 0x0000000b02167c11 */ /* 0x000fe400090f0c03 */
[C---:B------:R-:W-:Y:S01]  /*d960*/  ISETP.GE.AND P2, PT, R80.reuse, UR12, PT ;  /* 0x0000000c50007c0c */ /* 0x040fe2000bf46270 */
[----:B------:R-:W-:Y:S01]  /*d970*/  UPRMT UR8, URZ, 0x654, UR8 ;  /* 0x000006543f087896 */ /* 0x000fe20008000008 */
[----:B------:R-:W-:-:S02]  /*d980*/  VIADD R20, R80, 0x20 ;  /* 0x0000002050147836 */ /* 0x000fc40000000000 */
[C---:B------:R-:W-:Y:S02]  /*d990*/  VIADD R82, R0.reuse, 0x40 ;  /* 0x0000004000527836 */ /* 0x040fe40000000000 */
[C---:B------:R-:W-:Y:S02]  /*d9a0*/  VIADD R84, R0.reuse, 0x80 ;  /* 0x0000008000547836 */ /* 0x040fe40000000000 */
[----:B------:R-:W-:Y:S01]  /*d9b0*/  VIADD R86, R0, 0xc0 ;  /* 0x000000c000567836 */ /* 0x000fe20000000000 */
[----:B0-----:R0:W1:Y:S01]  /*d9c0*/  SHFL.IDX PT, R81, R18, RZ, 0x181f ;  /* 0x00181fff12517589 */ /* 0x00106200000e0000 */
[----:B------:R-:W-:Y:S01]  /*d9d0*/  SYNCS.ARRIVE.TRANS64.RED.A1T0 RZ, [UR8], RZ ;  /* 0x000000ffffff79a7 */ /* 0x000fe20008100408 */
[----:B------:R-:W-:Y:S02]  /*d9e0*/  BSSY B1, `(.L_x_212) ;  /* 0x000001a000017945 */ /* 0x000fe40003800000 */
[----:B------:R0:W2:Y:S01]  /*d9f0*/  SHFL.IDX PT, R79, R22, RZ, 0x181f ;  /* 0x00181fff164f7589 */ /* 0x0000a200000e0000 */
[----:B------:R-:W-:-:S02]  /*da00*/  ISETP.GE.AND P1, PT, R20, UR12, PT ;  /* 0x0000000c14007c0c */ /* 0x000fc4000bf26270 */
[----:B------:R-:W-:Y:S02]  /*da10*/  SHF.R.S32.HI R88, RZ, 0x1f, R0 ;  /* 0x0000001fff587819 */ /* 0x000fe40000011400 */
[----:B------:R-:W-:Y:S02]  /*da20*/  SHF.R.S32.HI R83, RZ, 0x1f, R82 ;  /* 0x0000001fff537819 */ /* 0x000fe40000011452 */
[----:B------:R-:W-:Y:S02]  /*da30*/  SHF.R.S32.HI R85, RZ, 0x1f, R84 ;  /* 0x0000001fff557819 */ /* 0x000fe40000011454 */
[----:B------:R-:W-:Y:S01]  /*da40*/  SHF.R.S32.HI R87, RZ, 0x1f, R86 ;  /* 0x0000001fff577819 */ /* 0x000fe20000011456 */
[----:B0-----:R-:W-:Y:S06]  /*da50*/  @P2 BRA `(.L_x_213) ;  /* 0x0000000000482947 */ /* 0x001fec0003800000 */
[----:B------:R-:W-:Y:S01]  /*da60*/  ULDC UR4, c[0x0][0xac8] ;  /* 0x0002b20000047ab9 */ /* 0x000fe20000000800 */
[----:B------:R-:W-:Y:S01]  /*da70*/  ULDC.64 UR8, c[0x0][0x208] ;  /* 0x0000820000087ab9 */ /* 0x000fe20000000a00 */
[----:B------:R-:W-:Y:S02]  /*da80*/  ISETP.GE.AND P5, PT, R0, UR4, PT ;  /* 0x0000000400007c0c */ /* 0x000fe4000bfa6270 */
[----:B------:R-:W-:Y:S02]  /*da90*/  ISETP.GE.AND P4, PT, R82, UR4, PT ;  /* 0x0000000452007c0c */ /* 0x000fe4000bf86270 */
[----:B------:R-:W-:Y:S02]  /*daa0*/  ISETP.GE.AND P3, PT, R84, UR4, PT ;  /* 0x0000000454007c0c */ /* 0x000fe4000bf66270 */
[----:B------:R-:W-:-:S07]  /*dab0*/  ISETP.GE.AND P2, PT, R86, UR4, PT ;  /* 0x0000000456007c0c */ /* 0x000fce000bf46270 */
[----:B-1----:R-:W-:-:S04]  /*dac0*/  @!P5 LEA R2, P6, R0, R81, 0x1 ;  /* 0x000000510002d211 */ /* 0x002fc800078c08ff */
[----:B--2---:R-:W-:Y:S02]  /*dad0*/  @!P5 LEA.HI.X R3, R0, R79, R88, 0x1, P6 ;  /* 0x0000004f0003d211 */ /* 0x004fe400030f0c58 */
[----:B------:R-:W-:-:S03]  /*dae0*/  @!P4 LEA R20, P6, R82, R81, 0x1 ;  /* 0x000000515214c211 */ /* 0x000fc600078c08ff */
[----:B-----5:R0:W-:Y:S01]  /*daf0*/  @!P5 ST.E.128 desc[UR8][R2.64], R4 ;  /* 0x000000040200d985 */ /* 0x0201e2000c101d08 */
[----:B------:R-:W-:Y:S02]  /*db00*/  @!P4 LEA.HI.X R21, R82, R79, R83, 0x1, P6 ;  /* 0x0000004f5215c211 */ /* 0x000fe400030f0c53 */
[----:B------:R-:W-:-:S03]  /*db10*/  @!P3 LEA R76, P6, R84, R81, 0x1 ;  /* 0x00000051544cb211 */ /* 0x000fc600078c08ff */
[----:B------:R0:W-:Y:S01]  /*db20*/  @!P4 ST.E.128 desc[UR8][R20.64], R28 ;  /* 0x0000001c1400c985 */ /* 0x0001e2000c101d08 */
[----:B------:R-:W-:Y:S02]  /*db30*/  @!P3 LEA.HI.X R77, R84, R79, R85, 0x1, P6 ;  /* 0x0000004f544db211 */ /* 0x000fe400030f0c55 */
[----:B------:R-:W-:-:S03]  /*db40*/  @!P2 LEA R78, P6, R86, R81, 0x1 ;  /* 0x00000051564ea211 */ /* 0x000fc600078c08ff */
[----:B------:R0:W-:Y:S01]  /*db50*/  @!P3 ST.E.128 desc[UR8][R76.64], R44 ;  /* 0x0000002c4c00b985 */ /* 0x0001e2000c101d08 */
[----:B------:R-:W-:-:S05]  /*db60*/  @!P2 LEA.HI.X R79, R86, R79, R87, 0x1, P6 ;  /* 0x0000004f564fa211 */ /* 0x000fca00030f0c57 */
[----:B------:R0:W-:Y:S04]  /*db70*/  @!P2 ST.E.128 desc[UR8][R78.64], R60 ;  /* 0x0000003c4e00a985 */ /* 0x0001e8000c101d08 */
.L_x_213:
[----:B------:R-:W-:Y:S05]  /*db80*/  BSYNC B1 ;  /* 0x0000000000017941 */ /* 0x000fea0003800000 */
.L_x_212:
[----:B0-----:R0:W3:Y:S01]  /*db90*/  SHFL.IDX PT, R21, R22, 0x1, 0x181f ;  /* 0x00381f0016157f89 */ /* 0x0010e200000e0000 */
[----:B------:R-:W-:Y:S03]  /*dba0*/  BSSY B1, `(.L_x_214) ;  /* 0x0000015000017945 */ /* 0x000fe60003800000 */
[----:B-----5:R0:W4:Y:S01]  /*dbb0*/  SHFL.IDX PT, R7, R18, 0x1, 0x181f ;  /* 0x00381f0012077f89 */ /* 0x02012200000e0000 */
[----:B------:R-:W-:Y:S05]  /*dbc0*/  @P1 BRA `(.L_x_215) ;  /* 0x0000000000481947 */ /* 0x000fea0003800000 */
[----:B------:R-:W-:Y:S01]  /*dbd0*/  ULDC UR4, c[0x0][0xac8] ;  /* 0x0002b20000047ab9 */ /* 0x000fe20000000800 */
[----:B------:R-:W-:Y:S01]  /*dbe0*/  ULDC.64 UR8, c[0x0][0x208] ;  /* 0x0000820000087ab9 */ /* 0x000fe20000000a00 */
[----:B------:R-:W-:Y:S02]  /*dbf0*/  ISETP.GE.AND P4, PT, R0, UR4, PT ;  /* 0x0000000400007c0c */ /* 0x000fe4000bf86270 */
[----:B------:R-:W-:Y:S02]  /*dc00*/  ISETP.GE.AND P3, PT, R82, UR4, PT ;  /* 0x0000000452007c0c */ /* 0x000fe4000bf66270 */
[----:B------:R-:W-:Y:S02]  /*dc10*/  ISETP.GE.AND P2, PT, R84, UR4, PT ;  /* 0x0000000454007c0c */ /* 0x000fe4000bf46270 */
[----:B------:R-:W-:-:S07]  /*dc20*/  ISETP.GE.AND P1, PT, R86, UR4, PT ;  /* 0x0000000456007c0c */ /* 0x000fce000bf26270 */
[-C--:B----4-:R-:W-:Y:S02]  /*dc30*/  @!P4 LEA R2, P6, R0, R7.reuse, 0x1 ;  /* 0x000000070002c211 */ /* 0x090fe400078c08ff */
[----:B------:R-:W-:Y:S02]  /*dc40*/  @!P3 LEA R4, P5, R82, R7, 0x1 ;  /* 0x000000075204b211 */ /* 0x000fe400078a08ff */
[----:B---3--:R-:W-:Y:S02]  /*dc50*/  @!P4 LEA.HI.X R3, R0, R21, R88, 0x1, P6 ;  /* 0x000000150003c211 */ /* 0x008fe400030f0c58 */
[----:B------:R-:W-:Y:S02]  /*dc60*/  @!P2 LEA R6, P6, R84, R7, 0x1 ;  /* 0x000000075406a211 */ /* 0x000fe400078c08ff */
[----:B------:R-:W-:Y:S01]  /*dc70*/  @!P3 LEA.HI.X R5, R82, R21, R83, 0x1, P5 ;  /* 0x000000155205b211 */ /* 0x000fe200028f0c53 */
[----:B------:R3:W-:Y:S01]  /*dc80*/  @!P4 ST.E.128 desc[UR8][R2.64], R8 ;  /* 0x000000080200c985 */ /* 0x0007e2000c101d08 */
[----:B------:R-:W-:-:S02]  /*dc90*/  @!P1 LEA R20, P5, R86, R7, 0x1 ;  /* 0x0000000756149211 */ /* 0x000fc400078a08ff */
[-C--:B------:R-:W-:Y:S01]  /*dca0*/  @!P2 LEA.HI.X R7, R84, R21.reuse, R85, 0x1, P6 ;  /* 0x000000155407a211 */ /* 0x080fe200030f0c55 */
[----:B------:R3:W-:Y:S01]  /*dcb0*/  @!P3 ST.E.128 desc[UR8][R4.64], R32 ;  /* 0x000000200400b985 */ /* 0x0007e2000c101d08 */
[----:B------:R-:W-:-:S03]  /*dcc0*/  @!P1 LEA.HI.X R21, R86, R21, R87, 0x1, P5 ;  /* 0x0000001556159211 */ /* 0x000fc600028f0c57 */
[----:B------:R3:W-:Y:S04]  /*dcd0*/  @!P2 ST.E.128 desc[UR8][R6.64], R48 ;  /* 0x000000300600a985 */ /* 0x0007e8000c101d08 */
[----:B------:R3:W-:Y:S02]  /*dce0*/  @!P1 ST.E.128 desc[UR8][R20.64], R64 ;  /* 0x0000004014009985 */ /* 0x0007e4000c101d08 */
.L_x_215:
[----:B------:R-:W-:Y:S05]  /*dcf0*/  BSYNC B1 ;  /* 0x0000000000017941 */ /* 0x000fea0003800000 */
.L_x_214:
[----:B---3--:R3:W0:Y:S01]  /*dd00*/  SHFL.IDX PT, R9, R22, 0x2, 0x181f ;  /* 0x00581f0016097f89 */ /* 0x00862200000e0000 */
[----:B------:R-:W-:Y:S03]  /*dd10*/  BSSY B1, `(.L_x_216) ;  /* 0x0000015000017945 */ /* 0x000fe60003800000 */
[----:B------:R3:W0:Y:S01]  /*dd20*/  SHFL.IDX PT, R5, R18, 0x2, 0x181f ;  /* 0x00581f0012057f89 */ /* 0x00062200000e0000 */
[----:B------:R-:W-:Y:S05]  /*dd30*/  @P0 BRA `(.L_x_217) ;  /* 0x0000000000480947 */ /* 0x000fea0003800000 */
[----:B------:R-:W-:Y:S01]  /*dd40*/  ULDC UR4, c[0x0][0xac8] ;  /* 0x0002b20000047ab9 */ /* 0x000fe20000000800 */
[----:B------:R-:W-:Y:S01]  /*dd50*/  ULDC.64 UR8, c[0x0][0x208] ;  /* 0x0000820000087ab9 */ /* 0x000fe20000000a00 */
[----:B------:R-:W-:Y:S02]  /*dd60*/  ISETP.GE.AND P3, PT, R0, UR4, PT ;  /* 0x0000000400007c0c */ /* 0x000fe4000bf66270 */
[----:B------:R-:W-:Y:S02]  /*dd70*/  ISETP.GE.AND P2, PT, R82, UR4, PT ;  /* 0x0000000452007c0c */ /* 0x000fe4000bf46270 */
[----:B------:R-:W-:Y:S02]  /*dd80*/  ISETP.GE.AND P1, PT, R84, UR4, PT ;  /* 0x0000000454007c0c */ /* 0x000fe4000bf26270 */
[----:B------:R-:W-:-:S07]  /*dd90*/  ISETP.GE.AND P0, PT, R86, UR4, PT ;  /* 0x0000000456007c0c */ /* 0x000fce000bf06270 */
[-C--:B0-----:R-:W-:Y:S02]  /*dda0*/  @!P3 LEA R2, P6, R0, R5.reuse, 0x1 ;  /* 0x000000050002b211 */ /* 0x081fe400078c08ff */
[-C--:B------:R-:W-:Y:S02]  /*ddb0*/  @!P2 LEA R4, P5, R82, R5.reuse, 0x1 ;  /* 0x000000055204a211 */ /* 0x080fe400078a08ff */
[----:B------:R-:W-:Y:S02]  /*ddc0*/  @!P1 LEA R6, P4, R84, R5, 0x1 ;  /* 0x0000000554069211 */ /* 0x000fe400078808ff */
[----:B------:R-:W-:Y:S02]  /*ddd0*/  @!P3 LEA.HI.X R3, R0, R9, R88, 0x1, P6 ;  /* 0x000000090003b211 */ /* 0x000fe400030f0c58 */
[----:B------:R-:W-:Y:S02]  /*dde0*/  @!P0 LEA R8, P6, R86, R5, 0x1 ;  /* 0x0000000556088211 */ /* 0x000fe400078c08ff */
[-C--:B------:R-:W-:Y:S01]  /*ddf0*/  @!P2 LEA.HI.X R5, R82, R9.reuse, R83, 0x1, P5 ;  /* 0x000000095205a211 */ /* 0x080fe200028f0c53 */
[----:B------:R0:W-:Y:S01]  /*de00*/  @!P3 ST.E.128 desc[UR8][R2.64], R12 ;  /* 0x0000000c0200b985 */ /* 0x0001e2000c101d08 */
[----:B----4-:R-:W-:-:S02]  /*de10*/  @!P1 LEA.HI.X R7, R84, R9, R85, 0x1, P4 ;  /* 0x0000000954079211 */ /* 0x010fc400020f0c55 */
[----:B------:R-:W-:Y:S01]  /*de20*/  @!P0 LEA.HI.X R9, R86, R9, R87, 0x1, P6 ;  /* 0x0000000956098211 */ /* 0x000fe200030f0c57 */
[----:B------:R0:W-:Y:S04]  /*de30*/  @!P2 ST.E.128 desc[UR8][R4.64], R36 ;  /* 0x000000240400a985 */ /* 0x0001e8000c101d08 */
[----:B------:R0:W-:Y:S04]  /*de40*/  @!P1 ST.E.128 desc[UR8][R6.64], R52 ;  /* 0x0000003406009985 */ /* 0x0001e8000c101d08 */
[----:B------:R0:W-:Y:S02]  /*de50*/  @!P0 ST.E.128 desc[UR8][R8.64], R68 ;  /* 0x0000004408008985 */ /* 0x0001e4000c101d08 */
.L_x_217:
[----:B------:R-:W-:Y:S05]  /*de60*/  BSYNC B1 ;  /* 0x0000000000017941 */ /* 0x000fea0003800000 */
.L_x_216:
[----:B0-----:R-:W-:Y:S01]  /*de70*/  VIADD R2, R80, 0x60 ;  /* 0x0000006050027836 */ /* 0x001fe20000000000 */
[----:B------:R0:W0:Y:S04]  /*de80*/  SHFL.IDX PT, R9, R22, 0x3, 0x181f ;  /* 0x00781f0016097f89 */ /* 0x00002800000e0000 */
[----:B------:R-:W-:Y:S01]  /*de90*/  ISETP.GE.AND P0, PT, R2, UR12, PT ;  /* 0x0000000c02007c0c */ /* 0x000fe2000bf06270 */
[----:B------:R0:W0:-:S12]  /*dea0*/  SHFL.IDX PT, R11, R18, 0x3, 0x181f ;  /* 0x00781f00120b7f89 */ /* 0x00001800000e0000 */
[----:B------:R-:W-:Y:S05]  /*deb0*/  @P0 BRA `(.L_x_218) ;  /* 0x0000002800480947 */ /* 0x000fea0003800000 */
[----:B------:R-:W-:Y:S01]  /*dec0*/  ULDC UR4, c[0x0][0xac8] ;  /* 0x0002b20000047ab9 */ /* 0x000fe20000000800 */
[----:B------:R-:W-:Y:S01]  /*ded0*/  ULDC.64 UR8, c[0x0][0x208] ;  /* 0x0000820000087ab9 */ /* 0x000fe20000000a00 */
[----:B------:R-:W-:Y:S02]  /*dee0*/  ISETP.GE.AND P3, PT, R0, UR4, PT ;  /* 0x0000000400007c0c */ /* 0x000fe4000bf66270 */
[----:B------:R-:W-:Y:S02]  /*def0*/  ISETP.GE.AND P4, PT, R82, UR4, PT ;  /* 0x0000000452007c0c */ /* 0x000fe4000bf86270 */
[----:B------:R-:W-:-:S09]  /*df00*/  ISETP.GE.AND P5, PT, R84, UR4, PT ;  /* 0x0000000454007c0c */ /* 0x000fd2000bfa6270 */
[-C--:B0-----:R-:W-:Y:S02]  /*df10*/  @!P3 LEA R2, P0, R0, R11.reuse, 0x1 ;  /* 0x0000000b0002b211 */ /* 0x081fe400078008ff */
[----:B------:R-:W-:Y:S02]  /*df20*/  @!P4 LEA R4, P1, R82, R11, 0x1 ;  /* 0x0000000b5204c211 */ /* 0x000fe400078208ff */
[----:B------:R-:W-:Y:S02]  /*df30*/  @!P3 LEA.HI.X R3, R0, R9, R88, 0x1, P0 ;  /* 0x000000090003b211 */ /* 0x000fe400000f0c58 */
[----:B------:R-:W-:Y:S02]  /*df40*/  ISETP.GE.AND P0, PT, R86, UR4, PT ;  /* 0x0000000456007c0c */ /* 0x000fe4000bf06270 */
[----:B------:R-:W-:Y:S01]  /*df50*/  @!P5 LEA R6, P2, R84, R11, 0x1 ;  /* 0x0000000b5406d211 */ /* 0x000fe200078408ff */
[----:B------:R0:W-:Y:S01]  /*df60*/  @!P3 ST.E.128 desc[UR8][R2.64], R24 ;  /* 0x000000180200b985 */ /* 0x0001e2000c101d08 */
[----:B------:R-:W-:-:S02]  /*df70*/  @!P4 LEA.HI.X R5, R82, R9, R83, 0x1, P1 ;  /* 0x000000095205c211 */ /* 0x000fc400008f0c53 */
[----:B----4-:R-:W-:-:S03]  /*df80*/  @!P5 LEA.HI.X R7, R84, R9, R85, 0x1, P2 ;  /* 0x000000095407d211 */ /* 0x010fc600010f0c55 */
[----:B------:R0:W-:Y:S04]  /*df90*/  @!P4 ST.E.128 desc[UR8][R4.64], R40 ;  /* 0x000000280400c985 */ /* 0x0001e8000c101d08 */
[----:B------:R0:W-:Y:S01]  /*dfa0*/  @!P5 ST.E.128 desc[UR8][R6.64], R56 ;  /* 0x000000380600d985 */ /* 0x0001e2000c101d08 */
[----:B------:R-:W-:Y:S05]  /*dfb0*/  @P0 BRA `(.L_x_218) ;  /* 0x0000002800080947 */ /* 0x000fea0003800000 */
[----:B0-----:R-:W-:Y:S01]  /*dfc0*/  LEA R2, P0, R86, R11, 0x1 ;  /* 0x0000000b56027211 */ /* 0x001fe200078008ff */
[----:B------:R-:W-:-:S03]  /*dfd0*/  ULDC.64 UR8, c[0x0][0x208] ;  /* 0x0000820000087ab9 */ /* 0x000fc60000000a00 */
[----:B------:R-:W-:-:S05]  /*dfe0*/  LEA.HI.X R3, R86, R9, R87, 0x1, P0 ;  /* 0x0000000956037211 */ /* 0x000fca00000f0c57 */
[----:B------:R0:W-:Y:S01]  /*dff0*/  ST.E.128 desc[UR8][R2.64], R72 ;  /* 0x0000004802007985 */ /* 0x0001e2000c101d08 */
[----:B------:R-:W-:Y:S05]  /*e000*/  BRA `(.L_x_218) ;  /* 0x0000002400f47947 */ /* 0x000fea0003800000 */
.L_x_211:
[----:B------:R-:W-:Y:S01]  /*e010*/  ULDC.64 UR14, c[0x0][0xb08] ;  /* 0x0002c200000e7ab9 */ /* 0x000fe20000000a00 */
[----:B------:R-:W-:Y:S01]  /*e020*/  R2UR UR19, R213 ;  /* 0x00000000d51372ca */ /* 0x000fe200000e0000 */
[----:B------:R-:W-:Y:S01]  /*e030*/  UIMAD UR13, UR16, UR14, URZ ;  /* 0x0000000e100d72a4 */ /* 0x000fe2000f8e023f */
[----:B------:R-:W-:Y:S01]  /*e040*/  R2UR UR18, R212 ;  /* 0x00000000d41272ca */ /* 0x000fe200000e0000 */
[----:B------:R-:W-:Y:S01]  /*e050*/  UIMAD.WIDE.U32 UR10, UR4, UR14, URZ ;  /* 0x0000000e040a72a5 */ /* 0x000fe2000f8e003f */
[----:B------:R-:W-:Y:S01]  /*e060*/  IMAD.MOV.U32 R5, RZ, RZ, R8 ;  /* 0x000000ffff057224 */ /* 0x000fe200078e0008 */
[----:B------:R-:W-:Y:S01]  /*e070*/  UIMAD UR13, UR4, UR15, UR13 ;  /* 0x0000000f040d72a4 */ /* 0x000fe2000f8e020d */
[----:B------:R-:W-:Y:S01]  /*e080*/  ISETP.GE.AND P0, PT, R12, UR12, PT ;  /* 0x0000000c0c007c0c */ /* 0x000fe2000bf06270 */
[----:B------:R-:W-:Y:S01]  /*e090*/  USHF.R.S32.HI UR4, URZ, 0x1f, UR9 ;  /* 0x0000001f3f047899 */ /* 0x000fe20008011409 */
[C---:B------:R-:W-:Y:S01]  /*e0a0*/  VIADD R175, R19.reuse, 0x20 ;  /* 0x0000002013af7836 */ /* 0x040fe20000000000 */
[----:B------:R-:W-:Y:S01]  /*e0b0*/  UIADD3 UR11, UR11, UR13, URZ ;  /* 0x0000000d0b0b7290 */ /* 0x000fe2000fffe03f */
[C---:B------:R-:W-:Y:S01]  /*e0c0*/  VIADD R177, R19.reuse, 0x18 ;  /* 0x0000001813b17836 */ /* 0x040fe20000000000 */
[----:B------:R-:W-:Y:S01]  /*e0d0*/  ULDC.64 UR14, c[0x0][0xb38] ;  /* 0x0002ce00000e7ab9 */ /* 0x000fe20000000a00 */
[----:B------:R-:W-:Y:S01]  /*e0e0*/  ULDC.64 UR16, c[0x0][0xb40] ;  /* 0x0002d00000107ab9 */ /* 0x000fe20000000a00 */
[----:B------:R-:W-:Y:S01]  /*e0f0*/  UIMAD.WIDE.U32 UR10, UR19, UR14, UR10 ;  /* 0x0000000e130a72a5 */ /* 0x000fe2000f8e000a */
[C---:B------:R-:W-:Y:S01]  /*e100*/  VIADD R179, R19.reuse, 0x10 ;  /* 0x0000001013b37836 */ /* 0x040fe20000000000 */
[----:B------:R-:W-:Y:S01]  /*e110*/  UIMAD UR4, UR4, UR16, URZ ;  /* 0x00000010040472a4 */ /* 0x000fe2000f8e023f */
[----:B------:R-:W-:Y:S01]  /*e120*/  VIADD R181, R19, 0x8 ;  /* 0x0000000813b57836 */ /* 0x000fe20000000000 */
[----:B------:R-:W-:Y:S01]  /*e130*/  UIMAD UR11, UR19, UR15, UR11 ;  /* 0x0000000f130b72a4 */ /* 0x000fe2000f8e020b */
[----:B------:R-:W-:Y:S01]  /*e140*/  BSSY B1, `(.L_x_219) ;  /* 0x00000cc000017945 */ /* 0x000fe20003800000 */
[----:B------:R-:W-:Y:S01]  /*e150*/  UIMAD UR4, UR9, UR17, UR4 ;  /* 0x00000011090472a4 */ /* 0x000fe2000f8e0204 */
[----:B------:R-:W-:Y:S01]  /*e160*/  SHF.R.S32.HI R22, RZ, 0x1f, R214 ;  /* 0x0000001fff167819 */ /* 0x000fe200000114d6 */
[----:B------:R-:W-:Y:S01]  /*e170*/  UIMAD.WIDE.U32 UR10, UR9, UR16, UR10 ;  /* 0x00000010090a72a5 */ /* 0x000fe2000f8e000a */
[----:B------:R-:W-:Y:S01]  /*e180*/  SHF.R.S32.HI R152, RZ, 0x1f, R215 ;  /* 0x0000001fff987819 */ /* 0x000fe200000114d7 */
[----:B------:R-:W-:Y:S01]  /*e190*/  ULDC.64 UR14, c[0x0][0xb48] ;  /* 0x0002d200000e7ab9 */ /* 0x000fe20000000a00 */
[----:B------:R-:W-:Y:S01]  /*e1a0*/  @UP1 ULDC UR9, c[0x0][0xbec] ;  /* 0x0002fb0000091ab9 */ /* 0x000fe20000000800 */
[----:B------:R-:W-:Y:S01]  /*e1b0*/  UIADD3 UR11, UR11, UR4, URZ ;  /* 0x000000040b0b7290 */ /* 0x000fe2000fffe03f */
[----:B------:R-:W-:Y:S01]  /*e1c0*/  @P1 IMAD.HI.U32 R0, R8, UR9, RZ ;  /* 0x0000000908001c27 */ /* 0x000fe2000f8e00ff */
[----:B------:R-:W-:Y:S01]  /*e1d0*/  UIADD3 UR8, UR8, 0x38820, URZ ;  /* 0x0003882008087890 */ /* 0x000fe2000fffe03f */
[----:B------:R-:W-:Y:S01]  /*e1e0*/  SHF.R.S32.HI R153, RZ, 0x1f, R216 ;  /* 0x0000001fff997819 */ /* 0x000fe200000114d8 */
[----:B------:R-:W-:Y:S01]  /*e1f0*/  @UP1 ULDC UR4, c[0x0][0xbf0] ;  /* 0x0002fc0000041ab9 */ /* 0x000fe20000000800 */
[----:B------:R-:W-:Y:S01]  /*e200*/  UIMAD.WIDE.U32 UR10, UR18, UR14, UR10 ;  /* 0x0000000e120a72a5 */ /* 0x000fe2000f8e000a */
[----:B------:R-:W-:Y:S01]  /*e210*/  @P1 SHF.R.U32.HI R5, RZ, UR4, R0 ;  /* 0x00000004ff051c19 */ /* 0x000fe20008011600 */
[----:B------:R-:W-:Y:S01]  /*e220*/  UPRMT UR8, URZ, 0x654, UR8 ;  /* 0x000006543f087896 */ /* 0x000fe20008000008 */
[----:B------:R-:W-:Y:S01]  /*e230*/  SHF.R.S32.HI R154, RZ, 0x1f, R217 ;  /* 0x0000001fff9a7819 */ /* 0x000fe200000114d9 */
[----:B------:R-:W-:Y:S01]  /*e240*/  UIMAD UR4, UR18, UR15, UR11 ;  /* 0x0000000f120472a4 */ /* 0x000fe2000f8e020b */
[--C-:B------:R-:W-:Y:S01]  /*e250*/  SHF.R.S32.HI R0, RZ, 0x1f, R5.reuse ;  /* 0x0000001fff007819 */ /* 0x100fe20000011405 */
[----:B------:R-:W-:Y:S01]  /*e260*/  IMAD.MOV R7, RZ, RZ, -R5 ;  /* 0x000000ffff077224 */ /* 0x000fe200078e0a05 */
[----:B------:R-:W-:Y:S01]  /*e270*/  ULDC.64 UR14, c[0x0][0xb30] ;  /* 0x0002cc00000e7ab9 */ /* 0x000fe20000000a00 */
[----:B------:R-:W-:Y:S01]  /*e280*/  IMAD.U32 R3, RZ, RZ, UR11 ;  /* 0x0000000bff037e24 */ /* 0x000fe2000f8e00ff */
[----:B------:R-:W-:Y:S01]  /*e290*/  SHF.R.S32.HI R155, RZ, 0x1f, R218 ;  /* 0x0000001fff9b7819 */ /* 0x000fe200000114da */
[----:B------:R-:W-:Y:S01]  /*e2a0*/  IMAD R7, R7, UR20, R8 ;  /* 0x0000001407077c24 */ /* 0x000fe2000f8e0208 */
[----:B------:R-:W-:Y:S01]  /*e2b0*/  SYNCS.ARRIVE.TRANS64.RED.A1T0 RZ, [UR8], RZ ;  /* 0x000000ffffff79a7 */ /* 0x000fe20008100408 */
[----:B------:R-:W-:Y:S01]  /*e2c0*/  IMAD R0, R0, UR14, RZ ;  /* 0x0000000e00007c24 */ /* 0x000fe2000f8e02ff */
[----:B------:R-:W-:Y:S01]  /*e2d0*/  SHF.R.S32.HI R156, RZ, 0x1f, R219 ;  /* 0x0000001fff9c7819 */ /* 0x000fe200000114db */
[----:B------:R-:W-:Y:S01]  /*e2e0*/  IMAD.U32 R2, RZ, RZ, UR10 ;  /* 0x0000000aff027e24 */ /* 0x000fe2000f8e00ff */
[----:B------:R-:W-:Y:S01]  /*e2f0*/  ULDC.64 UR10, c[0x0][0xb28] ;  /* 0x0002ca00000a7ab9 */ /* 0x000fe20000000a00 */
[----:B------:R-:W-:Y:S01]  /*e300*/  IMAD.U32 R3, RZ, RZ, UR4 ;  /* 0x00000004ff037e24 */ /* 0x000fe2000f8e00ff */
[----:B------:R-:W-:Y:S01]  /*e310*/  SHF.R.S32.HI R157, RZ, 0x1f, R220 ;  /* 0x0000001fff9d7819 */ /* 0x000fe200000114dc */
[C---:B------:R-:W-:Y:S01]  /*e320*/  IMAD R9, R5.reuse, UR15, R0 ;  /* 0x0000000f05097c24 */ /* 0x040fe2000f8e0200 */
[----:B------:R-:W-:Y:S01]  /*e330*/  SHF.R.S32.HI R0, RZ, 0x1f, R7 ;  /* 0x0000001fff007819 */ /* 0x000fe20000011407 */
[----:B------:R-:W-:Y:S01]  /*e340*/  IMAD.WIDE.U32 R2, R5, UR14, R2 ;  /* 0x0000000e05027c25 */ /* 0x000fe2000f8e0002 */
[----:B------:R-:W-:-:S02]  /*e350*/  SHF.R.S32.HI R158, RZ, 0x1f, R221 ;  /* 0x0000001fff9e7819 */ /* 0x000fc400000114dd */
[----:B------:R-:W-:Y:S01]  /*e360*/  SHF.R.S32.HI R159, RZ, 0x1f, R222 ;  /* 0x0000001fff9f7819 */ /* 0x000fe200000114de */
[----:B------:R-:W-:Y:S01]  /*e370*/  IMAD R0, R0, UR10, RZ ;  /* 0x0000000a00007c24 */ /* 0x000fe2000f8e02ff */
[----:B------:R-:W-:Y:S01]  /*e380*/  SHF.R.S32.HI R160, RZ, 0x1f, R223 ;  /* 0x0000001fffa07819 */ /* 0x000fe200000114df */
[----:B------:R-:W-:Y:S01]  /*e390*/  IMAD.IADD R3, R3, 0x1, R9 ;  /* 0x0000000103037824 */ /* 0x000fe200078e0209 */
[----:B------:R-:W-:Y:S01]  /*e3a0*/  SHF.R.S32.HI R161, RZ, 0x1f, R224 ;  /* 0x0000001fffa17819 */ /* 0x000fe200000114e0 */
[C---:B------:R-:W-:Y:S01]  /*e3b0*/  IMAD R11, R7.reuse, UR11, R0 ;  /* 0x0000000b070b7c24 */ /* 0x040fe2000f8e0200 */
[----:B------:R-:W-:Y:S01]  /*e3c0*/  SHF.R.S32.HI R162, RZ, 0x1f, R225 ;  /* 0x0000001fffa27819 */ /* 0x000fe200000114e1 */
[----:B------:R-:W-:Y:S01]  /*e3d0*/  IMAD.WIDE.U32 R2, R7, UR10, R2 ;  /* 0x0000000a07027c25 */ /* 0x000fe2000f8e0002 */
[----:B------:R-:W-:Y:S01]  /*e3e0*/  ULDC.64 UR10, c[0x0][0xb00] ;  /* 0x0002c000000a7ab9 */ /* 0x000fe20000000a00 */
[----:B------:R-:W-:Y:S02]  /*e3f0*/  SHF.R.S32.HI R163, RZ, 0x1f, R226 ;  /* 0x0000001fffa37819 */ /* 0x000fe400000114e2 */
[----:B------:R-:W-:Y:S01]  /*e400*/  IMAD.IADD R11, R3, 0x1, R11 ;  /* 0x00000001030b7824 */ /* 0x000fe200078e020b */
[C---:B------:R-:W-:Y:S01]  /*e410*/  LEA R0, P1, R2.reuse, UR10, 0x2 ;  /* 0x0000000a02007c11 */ /* 0x040fe2000f8210ff */
[C---:B------:R-:W-:Y:S01]  /*e420*/  VIADD R174, R19.reuse, 0x20 ;  /* 0x0000002013ae7836 */ /* 0x040fe20000000000 */
[----:B------:R-:W-:Y:S01]  /*e430*/  SHF.R.S32.HI R164, RZ, 0x1f, R227 ;  /* 0x0000001fffa47819 */ /* 0x000fe200000114e3 */
[C---:B------:R-:W-:Y:S01]  /*e440*/  VIADD R176, R19.reuse, 0x18 ;  /* 0x0000001813b07836 */ /* 0x040fe20000000000 */
[----:B------:R-:W-:Y:S01]  /*e450*/  LEA.HI.X R11, R2, UR11, R11, 0x2, P1 ;  /* 0x0000000b020b7c11 */ /* 0x000fe200088f140b */
[C---:B------:R-:W-:Y:S01]  /*e460*/  VIADD R178, R19.reuse, 0x10 ;  /* 0x0000001013b27836 */ /* 0x040fe20000000000 */
[----:B------:R0:W1:Y:S01]  /*e470*/  SHFL.IDX PT, R2, R0, RZ, 0x1c1f ;  /* 0x001c1fff00027589 */ /* 0x00006200000e0000 */
[----:B------:R-:W-:Y:S01]  /*e480*/  SHF.R.S32.HI R165, RZ, 0x1f, R228 ;  /* 0x0000001fffa57819 */ /* 0x000fe200000114e4 */
[----:B------:R-:W-:Y:S01]  /*e490*/  VIADD R180, R19, 0x8 ;  /* 0x0000000813b47836 */ /* 0x000fe20000000000 */
[----:B------:R-:W-:Y:S01]  /*e4a0*/  SHF.R.S32.HI R166, RZ, 0x1f, R229 ;  /* 0x0000001fffa67819 */ /* 0x000fe200000114e5 */
[----:B------:R0:W2:Y:S01]  /*e4b0*/  SHFL.IDX PT, R3, R11, RZ, 0x1c1f ;  /* 0x001c1fff0b037589 */ /* 0x0000a200000e0000 */
[----:B------:R-:W-:-:S02]  /*e4c0*/  SHF.R.S32.HI R167, RZ, 0x1f, R230 ;  /* 0x0000001fffa77819 */ /* 0x000fc400000114e6 */
[----:B------:R-:W-:Y:S02]  /*e4d0*/  SHF.R.S32.HI R168, RZ, 0x1f, R231 ;  /* 0x0000001fffa87819 */ /* 0x000fe400000114e7 */
[----:B------:R-:W-:Y:S02]  /*e4e0*/  SHF.R.S32.HI R169, RZ, 0x1f, R232 ;  /* 0x0000001fffa97819 */ /* 0x000fe400000114e8 */
[----:B------:R-:W-:Y:S02]  /*e4f0*/  SHF.R.S32.HI R170, RZ, 0x1f, R233 ;  /* 0x0000001fffaa7819 */ /* 0x000fe400000114e9 */
[----:B------:R-:W-:Y:S02]  /*e500*/  SHF.R.S32.HI R171, RZ, 0x1f, R234 ;  /* 0x0000001fffab7819 */ /* 0x000fe400000114ea */
[----:B------:R-:W-:Y:S02]  /*e510*/  SHF.R.S32.HI R172, RZ, 0x1f, R235 ;  /* 0x0000001fffac7819 */ /* 0x000fe400000114eb */
[----:B------:R-:W-:-:S02]  /*e520*/  SHF.R.S32.HI R173, RZ, 0x1f, R236 ;  /* 0x0000001fffad7819 */ /* 0x000fc400000114ec */
[----:B------:R-:W-:Y:S02]  /*e530*/  SHF.R.S32.HI R175, RZ, 0x1f, R175 ;  /* 0x0000001fffaf7819 */ /* 0x000fe400000114af */
[----:B------:R-:W-:Y:S02]  /*e540*/  SHF.R.S32.HI R177, RZ, 0x1f, R177 ;  /* 0x0000001fffb17819 */ /* 0x000fe400000114b1 */
[----:B------:R-:W-:Y:S02]  /*e550*/  SHF.R.S32.HI R179, RZ, 0x1f, R179 ;  /* 0x0000001fffb37819 */ /* 0x000fe400000114b3 */
[----:B------:R-:W-:Y:S01]  /*e560*/  SHF.R.S32.HI R181, RZ, 0x1f, R181 ;  /* 0x0000001fffb57819 */ /* 0x000fe200000114b5 */
[----:B01----:R-:W-:Y:S06]  /*e570*/  @P0 BRA `(.L_x_220) ;  /* 0x0000000800200947 */ /* 0x003fec0003800000 */
[----:B------:R-:W-:Y:S01]  /*e580*/  ULDC UR4, c[0x0][0xac8] ;  /* 0x0002b20000047ab9 */ /* 0x000fe20000000800 */
[----:B------:R-:W-:Y:S01]  /*e590*/  ULDC.64 UR8, c[0x0][0x208] ;  /* 0x0000820000087ab9 */ /* 0x000fe20000000a00 */
[----:B------:R-:W-:Y:S02]  /*e5a0*/  ISETP.GE.AND P4, PT, R180, UR4, PT ;  /* 0x00000004b4007c0c */ /* 0x000fe4000bf86270 */
[----:B------:R-:W-:Y:S02]  /*e5b0*/  ISETP.GE.AND P3, PT, R178, UR4, PT ;  /* 0x00000004b2007c0c */ /* 0x000fe4000bf66270 */
[----:B------:R-:W-:Y:S02]  /*e5c0*/  ISETP.GE.AND P5, PT, R19, UR4, PT ;  /* 0x0000000413007c0c */ /* 0x000fe4000bfa6270 */
[----:B------:R-:W-:Y:S02]  /*e5d0*/  ISETP.GE.AND P1, PT, R174, UR4, PT ;  /* 0x00000004ae007c0c */ /* 0x000fe4000bf26270 */
[----:B------:R-:W-:-:S05]  /*e5e0*/  ISETP.GE.AND P0, PT, R176, UR4, PT ;  /* 0x00000004b0007c0c */ /* 0x000fca000bf06270 */
[-C--:B------:R-:W-:Y:S02]  /*e5f0*/  @!P4 LEA R4, P2, R180, R2.reuse, 0x2 ;  /* 0x00000002b404c211 */ /* 0x080fe400078410ff */
[----:B------:R-:W-:Y:S02]  /*e600*/  @!P3 LEA R6, P6, R178, R2, 0x2 ;  /* 0x00000002b206b211 */ /* 0x000fe400078c10ff */
[----:B--2---:R-:W-:Y:S01]  /*e610*/  @!P5 IMAD.WIDE R8, R19, 0x4, R2 ;  /* 0x000000041308d825 */ /* 0x004fe200078e0202 */
[-C--:B------:R-:W-:Y:S02]  /*e620*/  @!P4 LEA.HI.X R5, R180, R3.reuse, R181, 0x2, P2 ;  /* 0x00000003b405c211 */ /* 0x080fe400010f14b5 */
[----:B------:R-:W-:Y:S02]  /*e630*/  ISETP.GE.AND P2, PT, R236, UR4, PT ;  /* 0x00000004ec007c0c */ /* 0x000fe4000bf46270 */
[----:B------:R-:W-:Y:S01]  /*e640*/  @!P3 LEA.HI.X R7, R178, R3, R179, 0x2, P6 ;  /* 0x00000003b207b211 */ /* 0x000fe200030f14b3 */
[----:B------:R-:W-:Y:S04]  /*e650*/  @!P5 ST.E.64 desc[UR8][R8.64], R24 ;  /* 0x000000180800d985 */ /* 0x000fe8000c101b08 */
[----:B------:R0:W-:Y:S01]  /*e660*/  @!P4 ST.E.64 desc[UR8][R4.64], R28 ;  /* 0x0000001c0400c985 */ /* 0x0001e2000c101b08 */
[----:B------:R-:W-:-:S03]  /*e670*/  ISETP.GE.AND P4, PT, R234, UR4, PT ;  /* 0x00000004ea007c0c */ /* 0x000fc6000bf86270 */
[----:B------:R1:W-:Y:S01]  /*e680*/  @!P3 ST.E.64 desc[UR8][R6.64], R32 ;  /* 0x000000200600b985 */ /* 0x0003e2000c101b08 */
[----:B------:R-:W-:Y:S02]  /*e690*/  ISETP.GE.AND P3, PT, R235, UR4, PT ;  /* 0x00000004eb007c0c */ /* 0x000fe4000bf66270 */
[-C--:B0-----:R-:W-:Y:S02]  /*e6a0*/  @!P0 LEA R4, P6, R176, R2.reuse, 0x2 ;  /* 0x00000002b0048211 */ /* 0x081fe400078c10ff */
[-C--:B-1----:R-:W-:Y:S01]  /*e6b0*/  @!P1 LEA R6, P5, R174, R2.reuse, 0x2 ;  /* 0x00000002ae069211 */ /* 0x082fe200078a10ff */
[----:B------:R-:W-:Y:S01]  /*e6c0*/  VIADD R33, R19, 0xe8 ;  /* 0x000000e813217836 */ /* 0x000fe20000000000 */
[-C--:B------:R-:W-:Y:S02]  /*e6d0*/  @!P0 LEA.HI.X R5, R176, R3.reuse, R177, 0x2, P6 ;  /* 0x00000003b0058211 */ /* 0x080fe400030f14b1 */
[----:B------:R-:W-:Y:S02]  /*e6e0*/  @!P1 LEA.HI.X R7, R174, R3, R175, 0x2, P5 ;  /* 0x00000003ae079211 */ /* 0x000fe400028f14af */
[----:B------:R-:W-:Y:S01]  /*e6f0*/  ISETP.GE.AND P5, PT, R233, UR4, PT ;  /* 0x00000004e9007c0c */ /* 0x000fe2000bfa6270 */
[----:B------:R0:W-:Y:S01]  /*e700*/  @!P0 ST.E.64 desc[UR8][R4.64], R36 ;  /* 0x0000002404008985 */ /* 0x0001e2000c101b08 */
[----:B------:R-:W-:-:S02]  /*e710*/  @!P2 LEA R8, P6, R236, R2, 0x2 ;  /* 0x00000002ec08a211 */ /* 0x000fc400078c10ff */
[----:B------:R-:W-:Y:S01]  /*e720*/  ISETP.GE.AND P0, PT, R232, UR4, PT ;  /* 0x00000004e8007c0c */ /* 0x000fe2000bf06270 */
[----:B------:R1:W-:Y:S01]  /*e730*/  @!P1 ST.E.64 desc[UR8][R6.64], R40 ;  /* 0x0000002806009985 */ /* 0x0003e2000c101b08 */
[----:B------:R-:W-:Y:S02]  /*e740*/  @!P2 LEA.HI.X R9, R236, R3, R173, 0x2, P6 ;  /* 0x00000003ec09a211 */ /* 0x000fe400030f14ad */
[----:B------:R-:W-:-:S03]  /*e750*/  ISETP.GE.AND P1, PT, R231, UR4, PT ;  /* 0x00000004e7007c0c */ /* 0x000fc6000bf26270 */
[----:B------:R2:W-:Y:S01]  /*e760*/  @!P2 ST.E.64 desc[UR8][R8.64], R44 ;  /* 0x0000002c0800a985 */ /* 0x0005e2000c101b08 */
[CC--:B0-----:R-:W-:Y:S02]  /*e770*/  @!P3 LEA R4, P6, R235.reuse, R2.reuse, 0x2 ;  /* 0x00000002eb04b211 */ /* 0x0c1fe400078c10ff */
[CC--:B-1----:R-:W-:Y:S02]  /*e780*/  @!P4 LEA R6, P2, R234.reuse, R2.reuse, 0x2 ;  /* 0x00000002ea06c211 */ /* 0x0c2fe400078410ff */
[-C--:B------:R-:W-:Y:S02]  /*e790*/  @!P3 LEA.HI.X R5, R235, R3.reuse, R172, 0x2, P6 ;  /* 0x00000003eb05b211 */ /* 0x080fe400030f14ac */
[----:B------:R-:W-:Y:S02]  /*e7a0*/  @!P4 LEA.HI.X R7, R234, R3, R171, 0x2, P2 ;  /* 0x00000003ea07c211 */ /* 0x000fe400010f14ab */
[----:B--2---:R-:W-:Y:S01]  /*e7b0*/  @!P5 LEA R8, P6, R233, R2, 0x2 ;  /* 0x00000002e908d211 */ /* 0x004fe200078c10ff */
[----:B------:R0:W-:Y:S01]  /*e7c0*/  @!P3 ST.E.64 desc[UR8][R4.64], R48 ;  /* 0x000000300400b985 */ /* 0x0001e2000c101b08 */
[----:B------:R-:W-:-:S02]  /*e7d0*/  ISETP.GE.AND P2, PT, R230, UR4, PT ;  /* 0x00000004e6007c0c */ /* 0x000fc4000bf46270 */
[----:B------:R-:W-:Y:S01]  /*e7e0*/  @!P5 LEA.HI.X R9, R233, R3, R170, 0x2, P6 ;  /* 0x00000003e909d211 */ /* 0x000fe200030f14aa */
[----:B------:R1:W-:Y:S01]  /*e7f0*/  @!P4 ST.E.64 desc[UR8][R6.64], R52 ;  /* 0x000000340600c985 */ /* 0x0003e2000c101b08 */
[----:B------:R-:W-:-:S03]  /*e800*/  ISETP.GE.AND P3, PT, R229, UR4, PT ;  /* 0x00000004e5007c0c */ /* 0x000fc6000bf66270 */
[----:B------:R2:W-:Y:S01]  /*e810*/  @!P5 ST.E.64 desc[UR8][R8.64], R56 ;  /* 0x000000380800d985 */ /* 0x0005e2000c101b08 */
[CC--:B0-----:R-:W-:Y:S02]  /*e820*/  @!P0 LEA R4, P4, R232.reuse, R2.reuse, 0x2 ;  /* 0x00000002e8048211 */ /* 0x0c1fe400078810ff */
[C---:B-1----:R-:W-:Y:S02]  /*e830*/  @!P1 LEA R6, P5, R231.reuse, R2, 0x2 ;  /* 0x00000002e7069211 */ /* 0x042fe400078a10ff */
[-C--:B------:R-:W-:Y:S02]  /*e840*/  @!P0 LEA.HI.X R5, R232, R3.reuse, R169, 0x2, P4 ;  /* 0x00000003e8058211 */ /* 0x080fe400020f14a9 */
[----:B------:R-:W-:Y:S02]  /*e850*/  ISETP.GE.AND P4, PT, R228, UR4, PT ;  /* 0x00000004e4007c0c */ /* 0x000fe4000bf86270 */
[----:B------:R-:W-:Y:S01]  /*e860*/  @!P1 LEA.HI.X R7, R231, R3, R168, 0x2, P5 ;  /* 0x00000003e7079211 */ /* 0x000fe200028f14a8 */
[----:B------:R0:W-:Y:S01]  /*e870*/  @!P0 ST.E.64 desc[UR8][R4.64], R60 ;  /* 0x0000003c04008985 */ /* 0x0001e2000c101b08 */
[----:B------:R-:W-:-:S02]  /*e880*/  ISETP.GE.AND P5, PT, R227, UR4, PT ;  /* 0x00000004e3007c0c */ /* 0x000fc4000bfa6270 */
[C---:B--2---:R-:W-:Y:S01]  /*e890*/  @!P2 LEA R8, P6, R230.reuse, R2, 0x2 ;  /* 0x00000002e608a211 */ /* 0x044fe200078c10ff */
[----:B------:R1:W-:Y:S01]  /*e8a0*/  @!P1 ST.E.64 desc[UR8][R6.64], R64 ;  /* 0x0000004006009985 */ /* 0x0003e2000c101b08 */
[----:B------:R-:W-:Y:S02]  /*e8b0*/  ISETP.GE.AND P1, PT, R225, UR4, PT ;  /* 0x00000004e1007c0c */ /* 0x000fe4000bf26270 */
[----:B------:R-:W-:Y:S02]  /*e8c0*/  @!P2 LEA.HI.X R9, R230, R3, R167, 0x2, P6 ;  /* 0x00000003e609a211 */ /* 0x000fe400030f14a7 */
[----:B------:R-:W-:-:S03]  /*e8d0*/  ISETP.GE.AND P0, PT, R226, UR4, PT ;  /* 0x00000004e2007c0c */ /* 0x000fc6000bf06270 */
[----:B------:R2:W-:Y:S01]  /*e8e0*/  @!P2 ST.E.64 desc[UR8][R8.64], R68 ;  /* 0x000000440800a985 */ /* 0x0005e2000c101b08 */
[CC--:B0-----:R-:W-:Y:S02]  /*e8f0*/  @!P3 LEA R4, P6, R229.reuse, R2.reuse, 0x2 ;  /* 0x00000002e504b211 */ /* 0x0c1fe400078c10ff */
[CC--:B-1----:R-:W-:Y:S02]  /*e900*/  @!P4 LEA R6, P2, R228.reuse, R2.reuse, 0x2 ;  /* 0x00000002e406c211 */ /* 0x0c2fe400078410ff */
[-C--:B------:R-:W-:Y:S02]  /*e910*/  @!P3 LEA.HI.X R5, R229, R3.reuse, R166, 0x2, P6 ;  /* 0x00000003e505b211 */ /* 0x080fe400030f14a6 */
[----:B------:R-:W-:Y:S02]  /*e920*/  @!P4 LEA.HI.X R7, R228, R3, R165, 0x2, P2 ;  /* 0x00000003e407c211 */ /* 0x000fe400010f14a5 */
[----:B------:R-:W-:Y:S01]  /*e930*/  ISETP.GE.AND P2, PT, R224, UR4, PT ;  /* 0x00000004e0007c0c */ /* 0x000fe2000bf46270 */
[----:B------:R0:W-:Y:S01]  /*e940*/  @!P3 ST.E.64 desc[UR8][R4.64], R72 ;  /* 0x000000480400b985 */ /* 0x0001e2000c101b08 */
[----:B--2---:R-:W-:-:S03]  /*e950*/  @!P5 LEA R8, P6, R227, R2, 0x2 ;  /* 0x00000002e308d211 */ /* 0x004fc600078c10ff */
[----:B------:R1:W-:Y:S01]  /*e960*/  @!P4 ST.E.64 desc[UR8][R6.64], R76 ;  /* 0x0000004c0600c985 */ /* 0x0003e2000c101b08 */
[----:B------:R-:W-:Y:S02]  /*e970*/  @!P5 LEA.HI.X R9, R227, R3, R164, 0x2, P6 ;  /* 0x00000003e309d211 */ /* 0x000fe400030f14a4 */
[----:B------:R-:W-:-:S03]  /*e980*/  ISETP.GE.AND P4, PT, R222, UR4, PT ;  /* 0x00000004de007c0c */ /* 0x000fc6000bf86270 */
[----:B------:R2:W-:Y:S01]  /*e990*/  @!P5 ST.E.64 desc[UR8][R8.64], R80 ;  /* 0x000000500800d985 */ /* 0x0005e2000c101b08 */
[----:B------:R-:W-:Y:S02]  /*e9a0*/  ISETP.GE.AND P5, PT, R223, UR4, PT ;  /* 0x00000004df007c0c */ /* 0x000fe4000bfa6270 */
        /* <DEDUP_REMOVED lines=8> */
[----:B------:R-:W-:-:S05]  /*ea30*/  @!P2 LEA.HI.X R9, R224, R3, R161, 0x2, P6 ;  /* 0x00000003e009a211 */ /* 0x000fca00030f14a1 */
[----:B------:R2:W-:Y:S01]  /*ea40*/  @!P2 ST.E.64 desc[UR8][R8.64], R92 ;  /* 0x0000005c0800a985 */ /* 0x0005e2000c101b08 */
[----:B------:R-:W-:Y:S02]  /*ea50*/  ISETP.GE.AND P2, PT, R220, UR4, PT ;  /* 0x00000004dc007c0c */ /* 0x000fe4000bf46270 */
[CC--:B0-----:R-:W-:Y:S02]  /*ea60*/  @!P5 LEA R4, P1, R223.reuse, R2.reuse, 0x2 ;  /* 0x00000002df04d211 */ /* 0x0c1fe400078210ff */
[CC--:B-1----:R-:W-:Y:S02]  /*ea70*/  @!P4 LEA R6, P0, R222.reuse, R2.reuse, 0x2 ;  /* 0x00000002de06c211 */ /* 0x0c2fe400078010ff */
[-C--:B------:R-:W-:Y:S02]  /*ea80*/  @!P5 LEA.HI.X R5, R223, R3.reuse, R160, 0x2, P1 ;  /* 0x00000003df05d211 */ /* 0x080fe400008f14a0 */
[----:B------:R-:W-:Y:S02]  /*ea90*/  ISETP.GE.AND P1, PT, R219, UR4, PT ;  /* 0x00000004db007c0c */ /* 0x000fe4000bf26270 */
[----:B--2---:R-:W-:Y:S01]  /*eaa0*/  @!P3 LEA R8, P6, R221, R2, 0x2 ;  /* 0x00000002dd08b211 */ /* 0x004fe200078c10ff */
[----:B------:R-:W-:Y:S01]  /*eab0*/  @!P5 ST.E.64 desc[UR8][R4.64], R96 ;  /* 0x000000600400d985 */ /* 0x000fe2000c101b08 */
[----:B------:R-:W-:-:S02]  /*eac0*/  @!P4 LEA.HI.X R7, R222, R3, R159, 0x2, P0 ;  /* 0x00000003de07c211 */ /* 0x000fc400000f149f */
[----:B------:R-:W-:Y:S02]  /*ead0*/  @!P3 LEA.HI.X R9, R221, R3, R158, 0x2, P6 ;  /* 0x00000003dd09b211 */ /* 0x000fe400030f149e */
[----:B------:R-:W-:Y:S01]  /*eae0*/  ISETP.GE.AND P0, PT, R218, UR4, PT ;  /* 0x00000004da007c0c */ /* 0x000fe2000bf06270 */
[----:B------:R-:W-:Y:S01]  /*eaf0*/  @!P4 ST.E.64 desc[UR8][R6.64], R100 ;  /* 0x000000640600c985 */ /* 0x000fe2000c101b08 */
[-C--:B------:R-:W-:Y:S02]  /*eb00*/  @!P2 LEA R12, P6, R220, R2.reuse, 0x2 ;  /* 0x00000002dc0ca211 */ /* 0x080fe400078c10ff */
[----:B------:R-:W-:Y:S01]  /*eb10*/  ISETP.GE.AND P4, PT, R216, UR4, PT ;  /* 0x00000004d8007c0c */ /* 0x000fe2000bf86270 */
[----:B------:R0:W-:Y:S01]  /*eb20*/  @!P3 ST.E.64 desc[UR8][R8.64], R104 ;  /* 0x000000680800b985 */ /* 0x0001e2000c101b08 */
[----:B------:R-:W-:Y:S02]  /*eb30*/  ISETP.GE.AND P3, PT, R217, UR4, PT ;  /* 0x00000004d9007c0c */ /* 0x000fe4000bf66270 */
[----:B------:R-:W-:-:S02]  /*eb40*/  @!P1 LEA R14, P5, R219, R2, 0x2 ;  /* 0x00000002db0e9211 */ /* 0x000fc400078a10ff */
[-C--:B------:R-:W-:Y:S02]  /*eb50*/  @!P2 LEA.HI.X R13, R220, R3.reuse, R157, 0x2, P6 ;  /* 0x00000003dc0da211 */ /* 0x080fe400030f149d */
[-C--:B------:R-:W-:Y:S02]  /*eb60*/  @!P1 LEA.HI.X R15, R219, R3.reuse, R156, 0x2, P5 ;  /* 0x00000003db0f9211 */ /* 0x080fe400028f149c */
[CC--:B------:R-:W-:Y:S01]  /*eb70*/  @!P0 LEA R20, P6, R218.reuse, R2.reuse, 0x2 ;  /* 0x00000002da148211 */ /* 0x0c0fe200078c10ff */
[----:B------:R-:W-:Y:S01]  /*eb80*/  @!P2 ST.E.64 desc[UR8][R12.64], R108 ;  /* 0x0000006c0c00a985 */ /* 0x000fe2000c101b08 */
[----:B------:R-:W-:Y:S02]  /*eb90*/  ISETP.GE.AND P2, PT, R215, UR4, PT ;  /* 0x00000004d7007c0c */ /* 0x000fe4000bf46270 */
[----:B------:R-:W-:Y:S01]  /*eba0*/  @!P0 LEA.HI.X R21, R218, R3, R155, 0x2, P6 ;  /* 0x00000003da158211 */ /* 0x000fe200030f149b */
[----:B------:R1:W-:Y:S01]  /*ebb0*/  @!P1 ST.E.64 desc[UR8][R14.64], R112 ;  /* 0x000000700e009985 */ /* 0x0003e2000c101b08 */
[----:B------:R-:W-:-:S02]  /*ebc0*/  @!P3 LEA R24, P1, R217, R2, 0x2 ;  /* 0x00000002d918b211 */ /* 0x000fc400078210ff */
[-C--:B------:R-:W-:Y:S01]  /*ebd0*/  @!P4 LEA R28, P5, R216, R2.reuse, 0x2 ;  /* 0x00000002d81cc211 */ /* 0x080fe200078a10ff */
[----:B------:R2:W-:Y:S01]  /*ebe0*/  @!P0 ST.E.64 desc[UR8][R20.64], R116 ;  /* 0x0000007414008985 */ /* 0x0005e2000c101b08 */
[-C--:B------:R-:W-:Y:S02]  /*ebf0*/  @!P3 LEA.HI.X R25, R217, R3.reuse, R154, 0x2, P1 ;  /* 0x00000003d919b211 */ /* 0x080fe400008f149a */
[----:B------:R-:W-:Y:S02]  /*ec00*/  ISETP.GE.AND P1, PT, R214, UR4, PT ;  /* 0x00000004d6007c0c */ /* 0x000fe4000bf26270 */
[-C--:B------:R-:W-:Y:S01]  /*ec10*/  @!P4 LEA.HI.X R29, R216, R3.reuse, R153, 0x2, P5 ;  /* 0x00000003d81dc211 */ /* 0x080fe200028f1499 */
[----:B------:R3:W-:Y:S01]  /*ec20*/  @!P3 ST.E.64 desc[UR8][R24.64], R120 ;  /* 0x000000781800b985 */ /* 0x0007e2000c101b08 */
[----:B------:R-:W-:Y:S02]  /*ec30*/  ISETP.GE.AND P0, PT, R23, UR4, PT ;  /* 0x0000000417007c0c */ /* 0x000fe4000bf06270 */
[----:B0-----:R-:W-:Y:S01]  /*ec40*/  @!P2 LEA R8, P5, R215, R2, 0x2 ;  /* 0x00000002d708a211 */ /* 0x001fe200078a10ff */
[----:B------:R3:W-:Y:S01]  /*ec50*/  @!P4 ST.E.64 desc[UR8][R28.64], R124 ;  /* 0x0000007c1c00c985 */ /* 0x0007e2000c101b08 */
[----:B------:R-:W-:Y:S01]  /*ec60*/  ISETP.GE.AND P4, PT, R33, UR4, PT ;  /* 0x0000000421007c0c */ /* 0x000fe2000bf86270 */
[----:B-1----:R-:W-:Y:S01]  /*ec70*/  VIADD R15, R19, 0xf0 ;  /* 0x000000f0130f7836 */ /* 0x002fe20000000000 */
[----:B------:R-:W-:Y:S01]  /*ec80*/  @!P2 LEA.HI.X R9, R215, R3, R152, 0x2, P5 ;  /* 0x00000003d709a211 */ /* 0x000fe200028f1498 */
[----:B--2---:R-:W-:Y:S01]  /*ec90*/  VIADD R21, R19, 0xf8 ;  /* 0x000000f813157836 */ /* 0x004fe20000000000 */
[----:B------:R-:W-:-:S02]  /*eca0*/  SHF.R.S32.HI R5, RZ, 0x1f, R23 ;  /* 0x0000001fff057819 */ /* 0x000fc40000011417 */
[CC--:B------:R-:W-:Y:S01]  /*ecb0*/  @!P1 LEA R6, P6, R214.reuse, R2.reuse, 0x2 ;  /* 0x00000002d6069211 */ /* 0x0c0fe200078c10ff */
[----:B------:R3:W-:Y:S01]  /*ecc0*/  @!P2 ST.E.64 desc[UR8][R8.64], R128 ;  /* 0x000000800800a985 */ /* 0x0007e2000c101b08 */
[----:B------:R-:W-:Y:S02]  /*ecd0*/  ISETP.GE.AND P3, PT, R15, UR4, PT ;  /* 0x000000040f007c0c */ /* 0x000fe4000bf66270 */
[----:B------:R-:W-:Y:S02]  /*ece0*/  @!P0 LEA R4, P5, R23, R2, 0x2 ;  /* 0x0000000217048211 */ /* 0x000fe400078a10ff */
[-C--:B------:R-:W-:Y:S02]  /*ecf0*/  @!P1 LEA.HI.X R7, R214, R3.reuse, R22, 0x2, P6 ;  /* 0x00000003d6079211 */ /* 0x080fe400030f1416 */
[----:B------:R-:W-:Y:S02]  /*ed00*/  ISETP.GE.AND P6, PT, R21, UR4, PT ;  /* 0x0000000415007c0c */ /* 0x000fe4000bfc6270 */
[----:B------:R-:W-:Y:S01]  /*ed10*/  @!P0 LEA.HI.X R5, R23, R3, R5, 0x2, P5 ;  /* 0x0000000317058211 */ /* 0x000fe200028f1405 */
[----:B------:R3:W-:Y:S01]  /*ed20*/  @!P1 ST.E.64 desc[UR8][R6.64], R132 ;  /* 0x0000008406009985 */ /* 0x0007e2000c101b08 */
[----:B------:R-:W-:-:S02]  /*ed30*/  SHF.R.S32.HI R13, RZ, 0x1f, R33 ;  /* 0x0000001fff0d7819 */ /* 0x000fc40000011421 */
[CC--:B------:R-:W-:Y:S01]  /*ed40*/  @!P4 LEA R12, P5, R33.reuse, R2.reuse, 0x2 ;  /* 0x00000002210cc211 */ /* 0x0c0fe200078a10ff */
[----:B------:R3:W-:Y:S01]  /*ed50*/  @!P0 ST.E.64 desc[UR8][R4.64], R136 ;  /* 0x0000008804008985 */ /* 0x0007e2000c101b08 */
[----:B------:R-:W-:Y:S02]  /*ed60*/  SHF.R.S32.HI R18, RZ, 0x1f, R15 ;  /* 0x0000001fff127819 */ /* 0x000fe4000001140f */
[----:B------:R-:W-:Y:S02]  /*ed70*/  @!P4 LEA.HI.X R13, R33, R3, R13, 0x2, P5 ;  /* 0x00000003210dc211 */ /* 0x000fe400028f140d */
[----:B------:R-:W-:-:S03]  /*ed80*/  @!P3 LEA R14, P5, R15, R2, 0x2 ;  /* 0x000000020f0eb211 */ /* 0x000fc600078a10ff */
[----:B------:R3:W-:Y:S01]  /*ed90*/  @!P4 ST.E.64 desc[UR8][R12.64], R140 ;  /* 0x0000008c0c00c985 */ /* 0x0007e2000c101b08 */
[-C--:B------:R-:W-:Y:S02]  /*eda0*/  @!P3 LEA.HI.X R15, R15, R3.reuse, R18, 0x2, P5 ;  /* 0x000000030f0fb211 */ /* 0x080fe400028f1412 */
[----:B------:R-:W-:Y:S02]  /*edb0*/  SHF.R.S32.HI R18, RZ, 0x1f, R21 ;  /* 0x0000001fff127819 */ /* 0x000fe40000011415 */
[C---:B------:R-:W-:Y:S01]  /*edc0*/  @!P6 LEA R2, P5, R21.reuse, R2, 0x2 ;  /* 0x000000021502e211 */ /* 0x040fe200078a10ff */
[----:B------:R3:W-:Y:S03]  /*edd0*/  @!P3 ST.E.64 desc[UR8][R14.64], R144 ;  /* 0x000000900e00b985 */ /* 0x0007e6000c101b08 */
[----:B------:R-:W-:-:S05]  /*ede0*/  @!P6 LEA.HI.X R3, R21, R3, R18, 0x2, P5 ;  /* 0x000000031503e211 */ /* 0x000fca00028f1412 */
[----:B------:R3:W-:Y:S04]  /*edf0*/  @!P6 ST.E.64 desc[UR8][R2.64], R148 ;  /* 0x000000940200e985 */ /* 0x0007e8000c101b08 */
.L_x_220:
[----:B------:R-:W-:Y:S05]  /*ee00*/  BSYNC B1 ;  /* 0x0000000000017941 */ /* 0x000fea0003800000 */
.L_x_219:
[----:B------:R-:W-:Y:S01]  /*ee10*/  ISETP.GE.AND P0, PT, R10, UR12, PT ;  /* 0x0000000c0a007c0c */ /* 0x000fe2000bf06270 */
[----:B--23--:R0:W1:Y:S04]  /*ee20*/  SHFL.IDX PT, R3, R11, 0x1, 0x1c1f ;  /* 0x003c1f000b037f89 */ /* 0x00c06800000e0000 */
[----:B------:R0:W2:Y:S08]  /*ee30*/  SHFL.IDX PT, R2, R0, 0x1, 0x1c1f ;  /* 0x003c1f0000027f89 */ /* 0x0000b000000e0000 */
[----:B0-----:R-:W-:Y:S05]  /*ee40*/  @P0 BRA `(.L_x_218) ;  /* 0x0000001800640947 */ /* 0x001fea0003800000 */
[----:B------:R-:W-:Y:S01]  /*ee50*/  ULDC UR4, c[0x0][0xac8] ;  /* 0x0002b20000047ab9 */ /* 0x000fe20000000800 */
[----:B------:R-:W-:Y:S01]  /*ee60*/  ULDC.64 UR8, c[0x0][0x208] ;  /* 0x0000820000087ab9 */ /* 0x000fe20000000a00 */
[----:B------:R-:W-:Y:S01]  /*ee70*/  ISETP.GE.AND P5, PT, R180, UR4, PT ;  /* 0x00000004b4007c0c */ /* 0x000fe2000bfa6270 */
[C---:B------:R-:W-:Y:S01]  /*ee80*/  VIADD R25, R19.reuse, 0xe8 ;  /* 0x000000e813197836 */ /* 0x040fe20000000000 */
[C---:B------:R-:W-:Y:S01]  /*ee90*/  ISETP.GE.AND P4, PT, R19.reuse, UR4, PT ;  /* 0x0000000413007c0c */ /* 0x040fe2000bf86270 */
[----:B------:R-:W-:Y:S01]  /*eea0*/  VIADD R21, R19, 0xf0 ;  /* 0x000000f013157836 */ /* 0x000fe20000000000 */
[----:B------:R-:W-:Y:S02]  /*eeb0*/  ISETP.GE.AND P2, PT, R178, UR4, PT ;  /* 0x00000004b2007c0c */ /* 0x000fe4000bf46270 */
[----:B------:R-:W-:Y:S02]  /*eec0*/  ISETP.GE.AND P1, PT, R176, UR4, PT ;  /* 0x00000004b0007c0c */ /* 0x000fe4000bf26270 */
[----:B------:R-:W-:-:S02]  /*eed0*/  ISETP.GE.AND P0, PT, R174, UR4, PT ;  /* 0x00000004ae007c0c */ /* 0x000fc4000bf06270 */
[----:B------:R-:W-:-:S03]  /*eee0*/  SHF.R.S32.HI R0, RZ, 0x1f, R25 ;  /* 0x0000001fff007819 */ /* 0x000fc60000011419 */
[CC--:B--2---:R-:W-:Y:S02]  /*eef0*/  @!P5 LEA R6, P3, R180.reuse, R2.reuse, 0x2 ;  /* 0x00000002b406d211 */ /* 0x0c4fe400078610ff */
[----:B-1----:R-:W-:Y:S02]  /*ef00*/  @!P4 IMAD.WIDE R4, R19, 0x4, R2 ;  /* 0x000000041304c825 */ /* 0x002fe400078e0202 */
[-C--:B------:R-:W-:Y:S02]  /*ef10*/  @!P5 LEA.HI.X R7, R180, R3.reuse, R181, 0x2, P3 ;  /* 0x00000003b407d211 */ /* 0x080fe400018f14b5 */
[-C--:B------:R-:W-:Y:S01]  /*ef20*/  @!P2 LEA R8, P6, R178, R2.reuse, 0x2 ;  /* 0x00000002b208a211 */ /* 0x080fe200078c10ff */
[----:B------:R0:W-:Y:S01]  /*ef30*/  @!P4 ST.E.64 desc[UR8][R4.64], R26 ;  /* 0x0000001a0400c985 */ /* 0x0001e2000c101b08 */
[----:B------:R-:W-:Y:S02]  /*ef40*/  ISETP.GE.AND P3, PT, R236, UR4, PT ;  /* 0x00000004ec007c0c */ /* 0x000fe4000bf66270 */
[----:B------:R-:W-:Y:S01]  /*ef50*/  @!P2 LEA.HI.X R9, R178, R3, R179, 0x2, P6 ;  /* 0x00000003b209a211 */ /* 0x000fe200030f14b3 */
[----:B------:R1:W-:Y:S01]  /*ef60*/  @!P5 ST.E.64 desc[UR8][R6.64], R30 ;  /* 0x0000001e0600d985 */ /* 0x0003e2000c101b08 */
[----:B------:R-:W-:-:S02]  /*ef70*/  @!P1 LEA R10, P5, R176, R2, 0x2 ;  /* 0x00000002b00a9211 */ /* 0x000fc400078a10ff */
[----:B------:R-:W-:Y:S01]  /*ef80*/  ISETP.GE.AND P4, PT, R235, UR4, PT ;  /* 0x00000004eb007c0c */ /* 0x000fe2000bf86270 */
[----:B------:R2:W-:Y:S01]  /*ef90*/  @!P2 ST.E.64 desc[UR8][R8.64], R34 ;  /* 0x000000220800a985 */ /* 0x0005e2000c101b08 */
[-C--:B------:R-:W-:Y:S02]  /*efa0*/  @!P0 LEA R12, P6, R174, R2.reuse, 0x2 ;  /* 0x00000002ae0c8211 */ /* 0x080fe400078c10ff */
[-C--:B------:R-:W-:Y:S02]  /*efb0*/  @!P1 LEA.HI.X R11, R176, R3.reuse, R177, 0x2, P5 ;  /* 0x00000003b00b9211 */ /* 0x080fe400028f14b1 */
[----:B------:R-:W-:Y:S02]  /*efc0*/  ISETP.GE.AND P5, PT, R234, UR4, PT ;  /* 0x00000004ea007c0c */ /* 0x000fe4000bfa6270 */
[----:B------:R-:W-:Y:S01]  /*efd0*/  @!P0 LEA.HI.X R13, R174, R3, R175, 0x2, P6 ;  /* 0x00000003ae0d8211 */ /* 0x000fe200030f14af */
[----:B------:R3:W-:Y:S01]  /*efe0*/  @!P1 ST.E.64 desc[UR8][R10.64], R38 ;  /* 0x000000260a009985 */ /* 0x0007e2000c101b08 */
[----:B0-----:R-:W-:-:S02]  /*eff0*/  @!P3 LEA R4, P6, R236, R2, 0x2 ;  /* 0x00000002ec04b211 */ /* 0x001fc400078c10ff */
[----:B------:R-:W-:Y:S01]  /*f000*/  ISETP.GE.AND P1, PT, R232, UR4, PT ;  /* 0x00000004e8007c0c */ /* 0x000fe2000bf26270 */
[----:B------:R0:W-:Y:S01]  /*f010*/  @!P0 ST.E.64 desc[UR8][R12.64], R42 ;  /* 0x0000002a0c008985 */ /* 0x0001e2000c101b08 */
[----:B------:R-:W-:Y:S02]  /*f020*/  ISETP.GE.AND P0, PT, R233, UR4, PT ;  /* 0x00000004e9007c0c */ /* 0x000fe4000bf06270 */
[CC--:B-1----:R-:W-:Y:S02]  /*f030*/  @!P4 LEA R6, P2, R235.reuse, R2.reuse, 0x2 ;  /* 0x00000002eb06c211 */ /* 0x0c2fe400078410ff */
[-C--:B------:R-:W-:Y:S02]  /*f040*/  @!P3 LEA.HI.X R5, R236, R3.reuse, R173, 0x2, P6 ;  /* 0x00000003ec05b211 */ /* 0x080fe400030f14ad */
[----:B------:R-:W-:Y:S02]  /*f050*/  @!P5 LEA R14, P6, R234, R2, 0x2 ;  /* 0x00000002ea0ed211 */ /* 0x000fe400078c10ff */
[----:B------:R-:W-:Y:S01]  /*f060*/  @!P4 LEA.HI.X R7, R235, R3, R172, 0x2, P2 ;  /* 0x00000003eb07c211 */ /* 0x000fe200010f14ac */
[----:B------:R1:W-:Y:S01]  /*f070*/  @!P3 ST.E.64 desc[UR8][R4.64], R46 ;  /* 0x0000002e0400b985 */ /* 0x0003e2000c101b08 */
[----:B------:R-:W-:-:S02]  /*f080*/  ISETP.GE.AND P2, PT, R231, UR4, PT ;  /* 0x00000004e7007c0c */ /* 0x000fc4000bf46270 */
[-C--:B------:R-:W-:Y:S01]  /*f090*/  @!P5 LEA.HI.X R15, R234, R3.reuse, R171, 0x2, P6 ;  /* 0x00000003ea0fd211 */ /* 0x080fe200030f14ab */
[----:B------:R4:W-:Y:S01]  /*f0a0*/  @!P4 ST.E.64 desc[UR8][R6.64], R50 ;  /* 0x000000320600c985 */ /* 0x0009e2000c101b08 */
[CC--:B--2---:R-:W-:Y:S02]  /*f0b0*/  @!P0 LEA R8, P4, R233.reuse, R2.reuse, 0x2 ;  /* 0x00000002e9088211 */ /* 0x0c4fe400078810ff */
[----:B------:R-:W-:Y:S01]  /*f0c0*/  ISETP.GE.AND P3, PT, R230, UR4, PT ;  /* 0x00000004e6007c0c */ /* 0x000fe2000bf66270 */
[----:B------:R2:W-:Y:S01]  /*f0d0*/  @!P5 ST.E.64 desc[UR8][R14.64], R54 ;  /* 0x000000360e00d985 */ /* 0x0005e2000c101b08 */
[----:B---3--:R-:W-:Y:S02]  /*f0e0*/  @!P1 LEA R10, P5, R232, R2, 0x2 ;  /* 0x00000002e80a9211 */ /* 0x008fe400078a10ff */
[----:B------:R-:W-:Y:S02]  /*f0f0*/  @!P0 LEA.HI.X R9, R233, R3, R170, 0x2, P4 ;  /* 0x00000003e9098211 */ /* 0x000fe400020f14aa */
[----:B------:R-:W-:-:S02]  /*f100*/  ISETP.GE.AND P4, PT, R229, UR4, PT ;  /* 0x00000004e5007c0c */ /* 0x000fc4000bf86270 */
[-C--:B------:R-:W-:Y:S01]  /*f110*/  @!P1 LEA.HI.X R11, R232, R3.reuse, R169, 0x2, P5 ;  /* 0x00000003e80b9211 */ /* 0x080fe200028f14a9 */
[----:B------:R-:W-:Y:S01]  /*f120*/  @!P0 ST.E.64 desc[UR8][R8.64], R58 ;  /* 0x0000003a08008985 */ /* 0x000fe2000c101b08 */
[----:B------:R-:W-:Y:S02]  /*f130*/  ISETP.GE.AND P5, PT, R228, UR4, PT ;  /* 0x00000004e4007c0c */ /* 0x000fe4000bfa6270 */
[CC--:B0-----:R-:W-:Y:S01]  /*f140*/  @!P2 LEA R12, P6, R231.reuse, R2.reuse, 0x2 ;  /* 0x00000002e70ca211 */ /* 0x0c1fe200078c10ff */
[----:B------:R0:W-:Y:S01]  /*f150*/  @!P1 ST.E.64 desc[UR8][R10.64], R62 ;  /* 0x0000003e0a009985 */ /* 0x0001e2000c101b08 */
[----:B------:R-:W-:Y:S02]  /*f160*/  ISETP.GE.AND P1, PT, R226, UR4, PT ;  /* 0x00000004e2007c0c */ /* 0x000fe4000bf26270 */
[----:B------:R-:W-:Y:S02]  /*f170*/  @!P2 LEA.HI.X R13, R231, R3, R168, 0x2, P6 ;  /* 0x00000003e70da211 */ /* 0x000fe400030f14a8 */
[----:B-1----:R-:W-:-:S02]  /*f180*/  @!P3 LEA R4, P6, R230, R2, 0x2 ;  /* 0x00000002e604b211 */ /* 0x002fc400078c10ff */
[-C--:B----4-:R-:W-:Y:S01]  /*f190*/  @!P4 LEA R6, P0, R229, R2.reuse, 0x2 ;  /* 0x00000002e506c211 */ /* 0x090fe200078010ff */
[----:B------:R1:W-:Y:S01]  /*f1a0*/  @!P2 ST.E.64 desc[UR8][R12.64], R66 ;  /* 0x000000420c00a985 */ /* 0x0003e2000c101b08 */
[----:B------:R-:W-:Y:S02]  /*f1b0*/  ISETP.GE.AND P2, PT, R227, UR4, PT ;  /* 0x00000004e3007c0c */ /* 0x000fe4000bf46270 */
[-C--:B------:R-:W-:Y:S02]  /*f1c0*/  @!P3 LEA.HI.X R5, R230, R3.reuse, R167, 0x2, P6 ;  /* 0x00000003e605b211 */ /* 0x080fe400030f14a7 */
[----:B--2---:R-:W-:Y:S02]  /*f1d0*/  @!P5 LEA R14, P6, R228, R2, 0x2 ;  /* 0x00000002e40ed211 */ /* 0x004fe400078c10ff */
[----:B------:R-:W-:Y:S01]  /*f1e0*/  @!P4 LEA.HI.X R7, R229, R3, R166, 0x2, P0 ;  /* 0x00000003e507c211 */ /* 0x000fe200000f14a6 */
[----:B------:R2:W-:Y:S01]  /*f1f0*/  @!P3 ST.E.64 desc[UR8][R4.64], R70 ;  /* 0x000000460400b985 */ /* 0x0005e2000c101b08 */
[----:B------:R-:W-:-:S02]  /*f200*/  ISETP.GE.AND P0, PT, R225, UR4, PT ;  /* 0x00000004e1007c0c */ /* 0x000fc4000bf06270 */
[-C--:B------:R-:W-:Y:S01]  /*f210*/  @!P5 LEA.HI.X R15, R228, R3.reuse, R165, 0x2, P6 ;  /* 0x00000003e40fd211 */ /* 0x080fe200030f14a5 */
[----:B------:R3:W-:Y:S01]  /*f220*/  @!P4 ST.E.64 desc[UR8][R6.64], R74 ;  /* 0x0000004a0600c985 */ /* 0x0007e2000c101b08 */
[-C--:B0-----:R-:W-:Y:S02]  /*f230*/  @!P1 LEA R10, P3, R226, R2.reuse, 0x2 ;  /* 0x00000002e20a9211 */ /* 0x081fe400078610ff */
[----:B------:R-:W-:Y:S01]  /*f240*/  @!P2 LEA R8, P6, R227, R2, 0x2 ;  /* 0x00000002e308a211 */ /* 0x000fe200078c10ff */
[----:B------:R0:W-:Y:S01]  /*f250*/  @!P5 ST.E.64 desc[UR8][R14.64], R78 ;  /* 0x0000004e0e00d985 */ /* 0x0001e2000c101b08 */
[----:B------:R-:W-:Y:S02]  /*f260*/  ISETP.GE.AND P5, PT, R224, UR4, PT ;  /* 0x00000004e0007c0c */ /* 0x000fe4000bfa6270 */
[----:B------:R-:W-:Y:S02]  /*f270*/  ISETP.GE.AND P4, PT, R223, UR4, PT ;  /* 0x00000004df007c0c */ /* 0x000fe4000bf86270 */
[----:B------:R-:W-:-:S02]  /*f280*/  @!P2 LEA.HI.X R9, R227, R3, R164, 0x2, P6 ;  /* 0x00000003e309a211 */ /* 0x000fc400030f14a4 */
[CC--:B-1----:R-:W-:Y:S02]  /*f290*/  @!P0 LEA R12, P6, R225.reuse, R2.reuse, 0x2 ;  /* 0x00000002e10c8211 */ /* 0x0c2fe400078c10ff */
[-C--:B------:R-:W-:Y:S01]  /*f2a0*/  @!P1 LEA.HI.X R11, R226, R3.reuse, R163, 0x2, P3 ;  /* 0x00000003e20b9211 */ /* 0x080fe200018f14a3 */
[----:B------:R1:W-:Y:S01]  /*f2b0*/  @!P2 ST.E.64 desc[UR8][R8.64], R82 ;  /* 0x000000520800a985 */ /* 0x0003e2000c101b08 */
[----:B------:R-:W-:Y:S02]  /*f2c0*/  ISETP.GE.AND P3, PT, R222, UR4, PT ;  /* 0x00000004de007c0c */ /* 0x000fe4000bf66270 */
[----:B------:R-:W-:Y:S01]  /*f2d0*/  @!P0 LEA.HI.X R13, R225, R3, R162, 0x2, P6 ;  /* 0x00000003e10d8211 */ /* 0x000fe200030f14a2 */
[----:B------:R4:W-:Y:S01]  /*f2e0*/  @!P1 ST.E.64 desc[UR8][R10.64], R86 ;  /* 0x000000560a009985 */ /* 0x0009e2000c101b08 */
[-C--:B--2---:R-:W-:Y:S02]  /*f2f0*/  @!P5 LEA R4, P2, R224, R2.reuse, 0x2 ;  /* 0x00000002e004d211 */ /* 0x084fe400078410ff */
[----:B---3--:R-:W-:Y:S01]  /*f300*/  @!P4 LEA R6, P1, R223, R2, 0x2 ;  /* 0x00000002df06c211 */ /* 0x008fe200078210ff */
[----:B------:R2:W-:Y:S01]  /*f310*/  @!P0 ST.E.64 desc[UR8][R12.64], R90 ;  /* 0x0000005a0c008985 */ /* 0x0005e2000c101b08 */
[----:B------:R-:W-:-:S02]  /*f320*/  ISETP.GE.AND P0, PT, R221, UR4, PT ;  /* 0x00000004dd007c0c */ /* 0x000fc4000bf06270 */
[-C--:B------:R-:W-:Y:S02]  /*f330*/  @!P5 LEA.HI.X R5, R224, R3.reuse, R161, 0x2, P2 ;  /* 0x00000003e005d211 */ /* 0x080fe400010f14a1 */
[----:B------:R-:W-:Y:S02]  /*f340*/  ISETP.GE.AND P2, PT, R220, UR4, PT ;  /* 0x00000004dc007c0c */ /* 0x000fe4000bf46270 */
[-C--:B------:R-:W-:Y:S01]  /*f350*/  @!P4 LEA.HI.X R7, R223, R3.reuse, R160, 0x2, P1 ;  /* 0x00000003df07c211 */ /* 0x080fe200008f14a0 */
[----:B------:R3:W-:Y:S01]  /*f360*/  @!P5 ST.E.64 desc[UR8][R4.64], R94 ;  /* 0x0000005e0400d985 */ /* 0x0007e2000c101b08 */
[C---:B0-----:R-:W-:Y:S02]  /*f370*/  @!P3 LEA R14, P6, R222.reuse, R2, 0x2 ;  /* 0x00000002de0eb211 */ /* 0x041fe400078c10ff */
[----:B------:R-:W-:Y:S01]  /*f380*/  ISETP.GE.AND P1, PT, R219, UR4, PT ;  /* 0x00000004db007c0c */ /* 0x000fe2000bf26270 */
[----:B------:R0:W-:Y:S01]  /*f390*/  @!P4 ST.E.64 desc[UR8][R6.64], R98 ;  /* 0x000000620600c985 */ /* 0x0001e2000c101b08 */
[----:B------:R-:W-:-:S02]  /*f3a0*/  @!P3 LEA.HI.X R15, R222, R3, R159, 0x2, P6 ;  /* 0x00000003de0fb211 */ /* 0x000fc400030f149f */
[----:B------:R-:W-:Y:S02]  /*f3b0*/  ISETP.GE.AND P4, PT, R218, UR4, PT ;  /* 0x00000004da007c0c */ /* 0x000fe4000bf86270 */
[-C--:B-1----:R-:W-:Y:S01]  /*f3c0*/  @!P0 LEA R8, P6, R221, R2.reuse, 0x2 ;  /* 0x00000002dd088211 */ /* 0x082fe200078c10ff */
[----:B------:R1:W-:Y:S01]  /*f3d0*/  @!P3 ST.E.64 desc[UR8][R14.64], R102 ;  /* 0x000000660e00b985 */ /* 0x0003e2000c101b08 */
[C---:B----4-:R-:W-:Y:S02]  /*f3e0*/  @!P2 LEA R10, P3, R220.reuse, R2, 0x2 ;  /* 0x00000002dc0aa211 */ /* 0x050fe400078610ff */
[----:B------:R-:W-:Y:S02]  /*f3f0*/  ISETP.GE.AND P5, PT, R217, UR4, PT ;  /* 0x00000004d9007c0c */ /* 0x000fe4000bfa6270 */
[-C--:B------:R-:W-:Y:S02]  /*f400*/  @!P0 LEA.HI.X R9, R221, R3.reuse, R158, 0x2, P6 ;  /* 0x00000003dd098211 */ /* 0x080fe400030f149e */
[----:B------:R-:W-:-:S02]  /*f410*/  @!P2 LEA.HI.X R11, R220, R3, R157, 0x2, P3 ;  /* 0x00000003dc0ba211 */ /* 0x000fc400018f149d */
[----:B------:R-:W-:Y:S01]  /*f420*/  ISETP.GE.AND P3, PT, R216, UR4, PT ;  /* 0x00000004d8007c0c */ /* 0x000fe2000bf66270 */
[----:B------:R4:W-:Y:S01]  /*f430*/  @!P0 ST.E.64 desc[UR8][R8.64], R106 ;  /* 0x0000006a08008985 */ /* 0x0009e2000c101b08 */
[CC--:B--2---:R-:W-:Y:S02]  /*f440*/  @!P1 LEA R12, P6, R219.reuse, R2.reuse, 0x2 ;  /* 0x00000002db0c9211 */ /* 0x0c4fe400078c10ff */
[CC--:B---3--:R-:W-:Y:S01]  /*f450*/  @!P4 LEA R4, P0, R218.reuse, R2.reuse, 0x2 ;  /* 0x00000002da04c211 */ /* 0x0c8fe200078010ff */
[----:B------:R-:W-:Y:S01]  /*f460*/  @!P2 ST.E.64 desc[UR8][R10.64], R110 ;  /* 0x0000006e0a00a985 */ /* 0x000fe2000c101b08 */
[-C--:B------:R-:W-:Y:S02]  /*f470*/  @!P1 LEA.HI.X R13, R219, R3.reuse, R156, 0x2, P6 ;  /* 0x00000003db0d9211 */ /* 0x080fe400030f149c */
[----:B------:R-:W-:Y:S02]  /*f480*/  @!P4 LEA.HI.X R5, R218, R3, R155, 0x2, P0 ;  /* 0x00000003da05c211 */ /* 0x000fe400000f149b */
[----:B------:R-:W-:Y:S01]  /*f490*/  ISETP.GE.AND P0, PT, R215, UR4, PT ;  /* 0x00000004d7007c0c */ /* 0x000fe2000bf06270 */
[----:B------:R-:W-:Y:S01]  /*f4a0*/  @!P1 ST.E.64 desc[UR8][R12.64], R114 ;  /* 0x000000720c009985 */ /* 0x000fe2000c101b08 */
[----:B0-----:R-:W-:-:S02]  /*f4b0*/  @!P5 LEA R6, P6, R217, R2, 0x2 ;  /* 0x00000002d906d211 */ /* 0x001fc400078c10ff */
[----:B-1----:R-:W-:Y:S01]  /*f4c0*/  @!P3 LEA R14, P2, R216, R2, 0x2 ;  /* 0x00000002d80eb211 */ /* 0x002fe200078410ff */
[----:B------:R0:W-:Y:S01]  /*f4d0*/  @!P4 ST.E.64 desc[UR8][R4.64], R118 ;  /* 0x000000760400c985 */ /* 0x0001e2000c101b08 */
[-C--:B------:R-:W-:Y:S02]  /*f4e0*/  @!P5 LEA.HI.X R7, R217, R3.reuse, R154, 0x2, P6 ;  /* 0x00000003d907d211 */ /* 0x080fe400030f149a */
[----:B------:R-:W-:Y:S02]  /*f4f0*/  ISETP.GE.AND P4, PT, R214, UR4, PT ;  /* 0x00000004d6007c0c */ /* 0x000fe4000bf86270 */
[----:B------:R-:W-:Y:S01]  /*f500*/  ISETP.GE.AND P1, PT, R25, UR4, PT ;  /* 0x0000000419007c0c */ /* 0x000fe2000bf26270 */
[----:B------:R-:W-:Y:S01]  /*f510*/  @!P5 ST.E.64 desc[UR8][R6.64], R122 ;  /* 0x0000007a0600d985 */ /* 0x000fe2000c101b08 */
[----:B------:R-:W-:Y:S02]  /*f520*/  @!P3 LEA.HI.X R15, R216, R3, R153, 0x2, P2 ;  /* 0x00000003d80fb211 */ /* 0x000fe400010f1499 */
[----:B------:R-:W-:-:S02]  /*f530*/  ISETP.GE.AND P2, PT, R21, UR4, PT ;  /* 0x0000000415007c0c */ /* 0x000fc4000bf46270 */
[----:B------:R-:W-:Y:S01]  /*f540*/  ISETP.GE.AND P5, PT, R23, UR4, PT ;  /* 0x0000000417007c0c */ /* 0x000fe2000bfa6270 */
[----:B------:R1:W-:Y:S01]  /*f550*/  @!P3 ST.E.64 desc[UR8][R14.64], R126 ;  /* 0x0000007e0e00b985 */ /* 0x0003e2000c101b08 */
[----:B----4-:R-:W-:-:S04]  /*f560*/  @!P0 LEA R8, P6, R215, R2, 0x2 ;  /* 0x00000002d7088211 */ /* 0x010fc800078c10ff */
[-C--:B------:R-:W-:Y:S02]  /*f570*/  @!P0 LEA.HI.X R9, R215, R3.reuse, R152, 0x2, P6 ;  /* 0x00000003d7098211 */ /* 0x080fe400030f1498 */
[CC--:B0-----:R-:W-:Y:S02]  /*f580*/  @!P4 LEA R4, P6, R214.reuse, R2.reuse, 0x2 ;  /* 0x00000002d604c211 */ /* 0x0c1fe400078c10ff */
[CC--:B------:R-:W-:Y:S01]  /*f590*/  @!P1 LEA R10, P3, R25.reuse, R2.reuse, 0x2 ;  /* 0x00000002190a9211 */ /* 0x0c0fe200078610ff */
[----:B------:R0:W-:Y:S01]  /*f5a0*/  @!P0 ST.E.64 desc[UR8][R8.64], R130 ;  /* 0x0000008208008985 */ /* 0x0001e2000c101b08 */
[-C--:B------:R-:W-:Y:S02]  /*f5b0*/  @!P4 LEA.HI.X R5, R214, R3.reuse, R22, 0x2, P6 ;  /* 0x00000003d605c211 */ /* 0x080fe400030f1416 */
[----:B------:R-:W-:Y:S01]  /*f5c0*/  @!P1 LEA.HI.X R11, R25, R3, R0, 0x2, P3 ;  /* 0x00000003190b9211 */ /* 0x000fe200018f1400 */
[----:B-1----:R-:W-:Y:S01]  /*f5d0*/  VIADD R15, R19, 0xf8 ;  /* 0x000000f8130f7836 */ /* 0x002fe20000000000 */
[----:B------:R-:W-:Y:S01]  /*f5e0*/  SHF.R.S32.HI R7, RZ, 0x1f, R21 ;  /* 0x0000001fff077819 */ /* 0x000fe20000011415 */
[----:B------:R0:W-:Y:S01]  /*f5f0*/  @!P4 ST.E.64 desc[UR8][R4.64], R134 ;  /* 0x000000860400c985 */ /* 0x0001e2000c101b08 */
[----:B------:R-:W-:-:S02]  /*f600*/  @!P2 LEA R12, P6, R21, R2, 0x2 ;  /* 0x00000002150ca211 */ /* 0x000fc400078c10ff */
[----:B------:R-:W-:Y:S02]  /*f610*/  ISETP.GE.AND P0, PT, R15, UR4, PT ;  /* 0x000000040f007c0c */ /* 0x000fe4000bf06270 */
[----:B------:R-:W-:Y:S02]  /*f620*/  SHF.R.S32.HI R0, RZ, 0x1f, R23 ;  /* 0x0000001fff007819 */ /* 0x000fe40000011417 */
[----:B------:R-:W-:Y:S02]  /*f630*/  @!P5 LEA R6, P3, R23, R2, 0x2 ;  /* 0x000000021706d211 */ /* 0x000fe400078610ff */
[-C--:B------:R-:W-:Y:S02]  /*f640*/  @!P2 LEA.HI.X R13, R21, R3.reuse, R7, 0x2, P6 ;  /* 0x00000003150da211 */ /* 0x080fe400030f1407 */
[----:B------:R-:W-:-:S05]  /*f650*/  @!P5 LEA.HI.X R7, R23, R3, R0, 0x2, P3 ;  /* 0x000000031707d211 */ /* 0x000fca00018f1400 */
[----:B------:R0:W-:Y:S04]  /*f660*/  @!P5 ST.E.64 desc[UR8][R6.64], R138 ;  /* 0x0000008a0600d985 */ /* 0x0001e8000c101b08 */
[----:B------:R0:W-:Y:S04]  /*f670*/  @!P1 ST.E.64 desc[UR8][R10.64], R142 ;  /* 0x0000008e0a009985 */ /* 0x0001e8000c101b08 */
[----:B------:R0:W-:Y:S01]  /*f680*/  @!P2 ST.E.64 desc[UR8][R12.64], R146 ;  /* 0x000000920c00a985 */ /* 0x0001e2000c101b08 */
[----:B------:R-:W-:Y:S05]  /*f690*/  @P0 BRA `(.L_x_218) ;  /* 0x0000001000500947 */ /* 0x000fea0003800000 */
[----:B------:R-:W-:Y:S01]  /*f6a0*/  LEA R2, P0, R15, R2, 0x2 ;  /* 0x000000020f027211 */ /* 0x000fe200078010ff */
[----:B------:R-:W-:Y:S01]  /*f6b0*/  ULDC.64 UR8, c[0x0][0x208] ;  /* 0x0000820000087ab9 */ /* 0x000fe20000000a00 */
[----:B------:R-:W-:-:S04]  /*f6c0*/  SHF.R.S32.HI R0, RZ, 0x1f, R15 ;  /* 0x0000001fff007819 */ /* 0x000fc8000001140f */
[----:B------:R-:W-:-:S05]  /*f6d0*/  LEA.HI.X R3, R15, R3, R0, 0x2, P0 ;  /* 0x000000030f037211 */ /* 0x000fca00000f1400 */
[----:B------:R3:W-:Y:S01]  /*f6e0*/  ST.E.64 desc[UR8][R2.64], R150 ;  /* 0x0000009602007985 */ /* 0x0007e2000c101b08 */
[----:B------:R-:W-:Y:S05]  /*f6f0*/  BRA `(.L_x_218) ;  /* 0x0000001000387947 */ /* 0x000fea0003800000 */
.L_x_209:
[----:B------:R-:W2:Y:S01]  /*f700*/  LDL R8, [R1+0x14] ;  /* 0x0000140001087983 */ /* 0x000ea20000100800 */
[----:B------:R-:W-:Y:S01]  /*f710*/  ULDC.64 UR8, c[0x0][0xc00] ;  /* 0x0003000000087ab9 */ /* 0x000fe20000000a00 */
[----:B------:R-:W-:Y:S01]  /*f720*/  ULDC.64 UR12, c[0x0][0x208] ;  /* 0x00008200000c7ab9 */ /* 0x000fe20000000a00 */
[----:B------:R-:W-:Y:S01]  /*f730*/  UISETP.NE.U32.AND UP0, UPT, UR8, URZ, UPT ;  /* 0x0000003f0800728c */ /* 0x000fe2000bf05070 */
[----:B------:R-:W-:-:S03]  /*f740*/  R2UR UR10, R22 ;  /* 0x00000000160a72ca */ /* 0x000fc600000e0000 */
[----:B------:R-:W-:-:S03]  /*f750*/  UISETP.NE.AND.EX UP0, UPT, UR9, URZ, UPT, UP0 ;  /* 0x0000003f0900728c */ /* 0x000fc6000bf05300 */
[----:B------:R-:W-:-:S03]  /*f760*/  ULDC.64 UR8, c[0x0][0xc00] ;  /* 0x0003000000087ab9 */ /* 0x000fc60000000a00 */
[----:B------:R-:W-:Y:S02]  /*f770*/  PLOP3.LUT P1, PT, PT, PT, UP0, 0x80, 0x0 ;  /* 0x000000000000781c */ /* 0x000fe40003f2f008 */
[----:B--2---:R-:W-:-:S13]  /*f780*/  R2UR UR4, R8 ;  /* 0x00000000080472ca */ /* 0x004fda00000e0000 */
[----:B------:R-:W-:-:S06]  /*f790*/  UIMAD.WIDE UR8, UR4, 0x4, UR8 ;  /* 0x00000004040878a5 */ /* 0x000fcc000f8e0208 */
[----:B------:R-:W-:Y:S02]  /*f7a0*/  IMAD.U32 R2, RZ, RZ, UR8 ;  /* 0x00000008ff027e24 */ /* 0x000fe4000f8e00ff */
[----:B------:R-:W-:Y:S01]  /*f7b0*/  IMAD.U32 R3, RZ, RZ, UR9 ;  /* 0x00000009ff037e24 */ /* 0x000fe2000f8e00ff */
[----:B------:R-:W-:-:S04]  /*f7c0*/  ULDC.64 UR8, c[0x0][0xc08] ;  /* 0x0003020000087ab9 */ /* 0x000fc80000000a00 */
[----:B------:R-:W2:Y:S01]  /*f7d0*/  @P1 LDG.E R7, desc[UR12][R2.64] ;  /* 0x0000000c02071981 */ /* 0x000ea2000c1e1900 */
[----:B------:R-:W-:Y:S01]  /*f7e0*/  UISETP.NE.U32.AND UP1, UPT, UR8, URZ, UPT ;  /* 0x0000003f0800728c */ /* 0x000fe2000bf25070 */
[----:B------:R-:W0:Y:S03]  /*f7f0*/  S2R R6, SR_TID.X ;  /* 0x0000000000067919 */ /* 0x000e260000002100 */
[----:B------:R-:W-:-:S06]  /*f800*/  UISETP.NE.AND.EX UP1, UPT, UR9, URZ, UPT, UP1 ;  /* 0x0000003f0900728c */ /* 0x000fcc000bf25310 */
[----:B------:R-:W-:-:S05]  /*f810*/  PLOP3.LUT P2, PT, PT, PT, UP1, 0x80, 0x0 ;  /* 0x000000000000781c */ /* 0x000fca0003f4f018 */
[----:B------:R-:W-:Y:S02]  /*f820*/  @UP1 ULDC.64 UR8, c[0x0][0xc08] ;  /* 0x0003020000081ab9 */ /* 0x000fe40000000a00 */
[----:B------:R-:W-:-:S03]  /*f830*/  @UP1 UIMAD.WIDE UR8, UR4, 0x4, UR8 ;  /* 0x00000004040818a5 */ /* 0x000fc6000f8e0208 */
[----:B------:R-:W-:Y:S02]  /*f840*/  ULDC UR4, c[0x0][0xa88] ;  /* 0x0002a20000047ab9 */ /* 0x000fe40000000800 */
[----:B------:R-:W-:Y:S01]  /*f850*/  IMAD.U32 R0, RZ, RZ, UR4 ;  /* 0x00000004ff007e24 */ /* 0x000fe2000f8e00ff */
[----:B------:R-:W-:Y:S01]  /*f860*/  UMOV UR4, URZ ;  /* 0x0000003f00047c82 */ /* 0x000fe20008000000 */
[----:B------:R-:W-:Y:S01]  /*f870*/  UISETP.NE.AND UP1, UPT, UR10, URZ, UPT ;  /* 0x0000003f0a00728c */ /* 0x000fe2000bf25270 */
[----:B------:R-:W-:Y:S02]  /*f880*/  IMAD.U32 R4, RZ, RZ, UR8 ;  /* 0x00000008ff047e24 */ /* 0x000fe4000f8e00ff */
[----:B------:R-:W-:-:S05]  /*f890*/  IMAD.U32 R5, RZ, RZ, UR9 ;  /* 0x00000009ff057e24 */ /* 0x000fca000f8e00ff */
[----:B------:R1:W5:Y:S01]  /*f8a0*/  @P2 LDG.E R0, desc[UR12][R4.64] ;  /* 0x0000000c04002981 */ /* 0x000362000c1e1900 */
[----:B0-----:R-:W-:Y:S02]  /*f8b0*/  VIADD R6, R6, 0xffffff80 ;  /* 0xffffff8006067836 */ /* 0x001fe40000000000 */
[----:B------:R-:W-:Y:S02]  /*f8c0*/  @!UP1 ULDC UR10, c[0x0][0xad4] ;  /* 0x0002b500000a9ab9 */ /* 0x000fe40000000800 */
[----:B------:R-:W-:Y:S01]  /*f8d0*/  IMAD.U32 R22, RZ, RZ, UR10 ;  /* 0x0000000aff167e24 */ /* 0x000fe2000f8e00ff */
[----:B------:R-:W-:Y:S02]  /*f8e0*/  ISETP.GT.AND P0, PT, R6, 0x7f, PT ;  /* 0x0000007f0600780c */ /* 0x000fe40003f04270 */
[----:B--2---:R-:W-:-:S13]  /*f8f0*/  @P1 R2UR UR4, R7 ;  /* 0x00000000070412ca */ /* 0x004fda00000e0000 */
[----:B------:R-:W-:Y:S01]  /*f900*/  USHF.R.S32.HI UR21, URZ, 0x1f, UR4 ;  /* 0x0000001f3f157899 */ /* 0x000fe20008011404 */
[----:B-1----:R-:W-:Y:S11]  /*f910*/  @P2 BRA `(.L_x_221) ;  /* 0x0000000000142947 */ /* 0x002ff60003800000 */
[----:B------:R-:W-:Y:S05]  /*f920*/  @!P1 BRA `(.L_x_221) ;  /* 0x0000000000109947 */ /* 0x000fea0003800000 */
[----:B------:R-:W-:Y:S02]  /*f930*/  ULDC.64 UR8, c[0x0][0x208] ;  /* 0x0000820000087ab9 */ /* 0x000fe40000000a00 */
[----:B------:R-:W2:Y:S04]  /*f940*/  LDG.E R5, desc[UR8][R2.64] ;  /* 0x0000000802057981 */ /* 0x000ea8000c1e1900 */
[----:B-----5:R-:W2:Y:S02]  /*f950*/  LDG.E R0, desc[UR8][R2.64+0x4] ;  /* 0x0000040802007981 */ /* 0x020ea4000c1e1900 */
[----:B--2---:R-:W-:-:S07]  /*f960*/  IMAD.IADD R0, R0, 0x1, -R5 ;  /* 0x0000000100007824 */ /* 0x004fce00078e0a05 */
.L_x_221:
[----:B------:R-:W2:Y:S01]  /*f970*/  LDL.LU R2, [R1+0x1c] ;  /* 0x00001c0001027983 */ /* 0x000ea20000300800 */
[----:B------:R-:W-:Y:S01]  /*f980*/  R2UR UR8, R8 ;  /* 0x00000000080872ca */ /* 0x000fe200000e0000 */
[----:B------:R-:W-:-:S12]  /*f990*/  BSSY B1, `(.L_x_222) ;  /* 0x0000041000017945 */ /* 0x000fd80003800000 */
[----:B------:R-:W-:Y:S01]  /*f9a0*/  USEL UR8, UR8, URZ, !UP0 ;  /* 0x0000003f08087287 */ /* 0x000fe2000c000000 */
[----:B--2---:R-:W-:-:S13]  /*f9b0*/  R2UR UR9, R2 ;  /* 0x00000000020972ca */ /* 0x004fda00000e0000 */
[----:B------:R-:W-:Y:S01]  /*f9c0*/  USEL UR9, UR9, URZ, !UP0 ;  /* 0x0000003f09097287 */ /* 0x000fe2000c000000 */
[----:B------:R-:W-:Y:S11]  /*f9d0*/  @P0 BRA `(.L_x_223) ;  /* 0x0000000000f00947 */ /* 0x000ff60003800000 */
[----:B------:R-:W2:Y:S01]  /*f9e0*/  LDL R2, [R1+0x10] ;  /* 0x0000100001027983 */ /* 0x000ea20000100800 */
[----:B------:R-:W0:Y:S01]  /*f9f0*/  LDC R9, c[0x0][0xbe8] ;  /* 0x0002fa00ff097b82 */ /* 0x000e220000000800 */
[----:B--2---:R-:W-:Y:S02]  /*fa00*/  R2UR UR10, R2 ;  /* 0x00000000020a72ca */ /* 0x004fe400000e0000 */
[----:B------:R-:W1:Y:S11]  /*fa10*/  S2R R2, SR_TID.X ;  /* 0x0000000000027919 */ /* 0x000e760000002100 */
[----:B------:R-:W-:-:S04]  /*fa20*/  IMAD.U32 R3, RZ, RZ, UR10 ;  /* 0x0000000aff037e24 */ /* 0x000fc8000f8e00ff */
[----:B-1----:R-:W-:Y:S02]  /*fa30*/  IMAD R2, R3, 0x80, R2 ;  /* 0x0000008003027824 */ /* 0x002fe400078e0202 */
[----:B0----5:R-:W-:Y:S02]  /*fa40*/  IMAD R3, R0, R9, RZ ;  /* 0x0000000900037224 */ /* 0x021fe400078e02ff */
[----:B------:R-:W-:-:S05]  /*fa50*/  VIADD R4, R2, 0xffffff80 ;  /* 0xffffff8002047836 */ /* 0x000fca0000000000 */
[----:B------:R-:W-:-:S13]  /*fa60*/  ISETP.GE.AND P0, PT, R4, R3, PT ;  /* 0x000000030400720c */ /* 0x000fda0003f06270 */
[----:B------:R-:W-:Y:S05]  /*fa70*/  @P0 BRA `(.L_x_223) ;  /* 0x0000000000c80947 */ /* 0x000fea0003800000 */
[----:B------:R-:W-:Y:S01]  /*fa80*/  ISETP.NE.AND P0, PT, R9, 0x1, PT ;  /* 0x000000010900780c */ /* 0x000fe20003f05270 */
[----:B------:R-:W-:Y:S01]  /*fa90*/  UMOV UR19, 0x9b8 ;  /* 0x000009b800137882 */ /* 0x000fe20000000000 */
[----:B------:R-:W-:Y:S01]  /*faa0*/  R2UR UR11, R22 ;  /* 0x00000000160b72ca */ /* 0x000fe200000e0000 */
[----:B------:R-:W-:Y:S01]  /*fab0*/  IMAD.MOV.U32 R5, RZ, RZ, R4 ;  /* 0x000000ffff057224 */ /* 0x000fe200078e0004 */
[----:B------:R-:W-:Y:S01]  /*fac0*/  R2UR UR10, R212 ;  /* 0x00000000d40a72ca */ /* 0x000fe200000e0000 */
[----:B------:R-:W-:Y:S01]  /*fad0*/  ULDC.64 UR24, c[0x0][0x208] ;  /* 0x0000820000187ab9 */ /* 0x000fe20000000a00 */
[----:B------:R-:W-:-:S07]  /*fae0*/  R2UR UR20, R213 ;  /* 0x00000000d51472ca */ /* 0x000fce00000e0000 */
[----:B------:R-:W0:Y:S02]  /*faf0*/  @P0 LDC R3, c[0x0][0xbec] ;  /* 0x0002fb00ff030b82 */ /* 0x000e240000000800 */
[----:B------:R-:W-:-:S04]  /*fb00*/  UISETP.GT.AND UP0, UPT, UR11, 0x1, UPT ;  /* 0x000000010b00788c */ /* 0x000fc8000bf04270 */
[----:B------:R-:W-:Y:S02]  /*fb10*/  USEL UR19, UR19, 0x978, UP0 ;  /* 0x0000097813137887 */ /* 0x000fe40008000000 */
[----:B------:R-:W1:Y:S01]  /*fb20*/  @P0 LDC R7, c[0x0][0xbf0] ;  /* 0x0002fc00ff070b82 */ /* 0x000e620000000800 */
[----:B------:R-:W-:-:S09]  /*fb30*/  USEL UR18, UR10, URZ, UP0 ;  /* 0x0000003f0a127287 */ /* 0x000fd20008000000 */
[----:B------:R-:W-:Y:S01]  /*fb40*/  ULDC.64 UR12, c[0x0][UR19+0x220] ;  /* 0x00008800130c7abb */ /* 0x000fe20008000a00 */
[----:B------:R-:W-:Y:S01]  /*fb50*/  ULDC.64 UR10, c[0x0][UR19+0x218] ;  /* 0x00008600130a7abb */ /* 0x000fe20008000a00 */
[----:B------:R-:W-:Y:S01]  /*fb60*/  ULDC.64 UR14, c[0x0][UR19+0x228] ;  /* 0x00008a00130e7abb */ /* 0x000fe20008000a00 */
[----:B------:R-:W-:Y:S02]  /*fb70*/  UIMAD UR13, UR13, UR8, URZ ;  /* 0x000000080d0d72a4 */ /* 0x000fe4000f8e023f */
[----:B------:R-:W-:Y:S01]  /*fb80*/  UIMAD.WIDE.U32 UR16, UR10, UR20, URZ ;  /* 0x000000140a1072a5 */ /* 0x000fe2000f8e003f */
[----:B0-----:R-:W-:Y:S01]  /*fb90*/  @P0 IMAD.HI.U32 R2, R4, R3, RZ ;  /* 0x0000000304020227 */ /* 0x001fe200078e00ff */
[----:B------:R-:W-:Y:S02]  /*fba0*/  UIMAD UR20, UR11, UR20, URZ ;  /* 0x000000140b1472a4 */ /* 0x000fe4000f8e023f */
[----:B------:R-:W-:Y:S02]  /*fbb0*/  UIMAD.WIDE.U32 UR22, UR14, UR18, URZ ;  /* 0x000000120e1672a5 */ /* 0x000fe4000f8e003f */
[----:B------:R-:W-:-:S02]  /*fbc0*/  UIMAD.WIDE.U32 UR10, UR12, UR8, URZ ;  /* 0x000000080c0a72a5 */ /* 0x000fc4000f8e003f */
[----:B------:R-:W-:Y:S01]  /*fbd0*/  UIMAD UR14, UR15, UR18, URZ ;  /* 0x000000120f0e72a4 */ /* 0x000fe2000f8e023f */
[----:B-1----:R-:W-:Y:S01]  /*fbe0*/  @P0 SHF.R.U32.HI R5, RZ, R7, R2 ;  /* 0x00000007ff050219 */ /* 0x002fe20000011602 */
[----:B------:R-:W-:Y:S01]  /*fbf0*/  UIMAD UR13, UR12, UR9, UR13 ;  /* 0x000000090c0d72a4 */ /* 0x000fe2000f8e020d */
[----:B------:R-:W-:Y:S01]  /*fc00*/  IMAD.U32 R2, RZ, RZ, UR22 ;  /* 0x00000016ff027e24 */ /* 0x000fe2000f8e00ff */
[----:B------:R-:W-:Y:S01]  /*fc10*/  UIADD3 UR16, UP1, UP2, UR10, UR16, UR4 ;  /* 0x000000100a107290 */ /* 0x000fe2000fa3e004 */
[----:B------:R-:W-:Y:S01]  /*fc20*/  IMAD.U32 R3, RZ, RZ, UR23 ;  /* 0x00000017ff037e24 */ /* 0x000fe2000f8e00ff */
[----:B------:R-:W-:Y:S01]  /*fc30*/  UIADD3 UR14, UR23, UR14, URZ ;  /* 0x0000000e170e7290 */ /* 0x000fe2000fffe03f */
[--C-:B------:R-:W-:Y:S01]  /*fc40*/  IMAD.MOV R7, RZ, RZ, -R5.reuse ;  /* 0x000000ffff077224 */ /* 0x100fe200078e0a05 */
[----:B------:R-:W-:Y:S02]  /*fc50*/  UIADD3 UR20, UR17, UR20, URZ ;  /* 0x0000001411147290 */ /* 0x000fe4000fffe03f */
[----:B------:R-:W-:Y:S01]  /*fc60*/  UIADD3 UR12, UR11, UR13, URZ ;  /* 0x0000000d0b0c7290 */ /* 0x000fe2000fffe03f */
[----:B------:R-:W-:Y:S01]  /*fc70*/  IMAD R7, R9, R7, R4 ;  /* 0x0000000709077224 */ /* 0x000fe200078e0204 */
[----:B------:R-:W-:Y:S01]  /*fc80*/  IADD3 R2, P0, P1, R5, UR16, R2 ;  /* 0x0000001005027c10 */ /* 0x000fe2000f91e002 */
[----:B------:R-:W-:Y:S01]  /*fc90*/  IMAD.U32 R8, RZ, RZ, UR14 ;  /* 0x0000000eff087e24 */ /* 0x000fe2000f8e00ff */
[----:B------:R-:W-:Y:S01]  /*fca0*/  UIADD3.X UR12, UR12, UR20, UR21, UP1, UP2 ;  /* 0x000000140c0c7290 */ /* 0x000fe20008fe4415 */
[----:B------:R-:W-:Y:S01]  /*fcb0*/  SHF.R.S32.HI R5, RZ, 0x1f, R5 ;  /* 0x0000001fff057819 */ /* 0x000fe20000011405 */
[----:B------:R-:W-:Y:S01]  /*fcc0*/  ULDC.64 UR10, c[0x0][UR19+0x210] ;  /* 0x00008400130a7abb */ /* 0x000fe20008000a00 */
[----:B------:R-:W-:Y:S01]  /*fcd0*/  SHF.R.S32.HI R4, RZ, 0x1f, R7 ;  /* 0x0000001fff047819 */ /* 0x000fe20000011407 */
[----:B------:R-:W-:-:S02]  /*fce0*/  IMAD R9, R7, UR11, RZ ;  /* 0x0000000b07097c24 */ /* 0x000fc4000f8e02ff */
[----:B------:R-:W-:Y:S01]  /*fcf0*/  IADD3.X R3, R5, UR12, R8, P0, P1 ;  /* 0x0000000c05037c10 */ /* 0x000fe200087e2408 */
[----:B------:R-:W-:Y:S01]  /*fd00*/  ULDC.64 UR12, c[0x0][0xba8] ;  /* 0x0002ea00000c7ab9 */ /* 0x000fe20000000a00 */
[----:B------:R-:W-:Y:S01]  /*fd10*/  IMAD R9, R4, UR10, R9 ;  /* 0x0000000a04097c24 */ /* 0x000fe2000f8e0209 */
[----:B------:R-:W-:Y:S01]  /*fd20*/  @!UP0 ULDC UR12, c[0x0][0xb50] ;  /* 0x0002d400000c8ab9 */ /* 0x000fe20000000800 */
[----:B------:R-:W-:Y:S01]  /*fd30*/  @!UP0 ULDC UR13, c[0x0][0xb54] ;  /* 0x0002d500000d8ab9 */ /* 0x000fe20000000800 */
[----:B------:R-:W-:-:S04]  /*fd40*/  IMAD.WIDE.U32 R2, R7, UR10, R2 ;  /* 0x0000000a07027c25 */ /* 0x000fc8000f8e0002 */
[----:B------:R-:W-:Y:S01]  /*fd50*/  IMAD.IADD R3, R3, 0x1, R9 ;  /* 0x0000000103037824 */ /* 0x000fe200078e0209 */
[----:B------:R-:W-:-:S04]  /*fd60*/  LEA R4, P0, R2, UR12, 0x2 ;  /* 0x0000000c02047c11 */ /* 0x000fc8000f8010ff */
[----:B------:R-:W-:Y:S01]  /*fd70*/  LEA.HI.X R5, R2, UR13, R3, 0x2, P0 ;  /* 0x0000000d02057c11 */ /* 0x000fe200080f1403 */
[----:B------:R-:W-:-:S05]  /*fd80*/  IMAD.MOV.U32 R3, RZ, RZ, -0x800000 ;  /* 0xff800000ff037424 */ /* 0x000fca00078e00ff */
[----:B------:R0:W-:Y:S03]  /*fd90*/  STG.E desc[UR24][R4.64], R3 ;  /* 0x0000000304007986 */ /* 0x0001e6000c101918 */
.L_x_223:
[----:B------:R-:W-:Y:S05]  /*fda0*/  BSYNC B1 ;  /* 0x0000000000017941 */ /* 0x000fea0003800000 */
.L_x_222:
[----:B------:R-:W-:-:S13]  /*fdb0*/  R2UR UR10, R22 ;  /* 0x00000000160a72ca */ /* 0x000fda00000e0000 */
[----:B------:R-:W-:-:S06]  /*fdc0*/  UISETP.GT.AND UP0, UPT, UR10, 0x1, UPT ;  /* 0x000000010a00788c */ /* 0x000fcc000bf04270 */
[----:B------:R-:W-:-:S13]  /*fdd0*/  PLOP3.LUT P0, PT, PT, PT, UP0, 0x80, 0x0 ;  /* 0x000000000000781c */ /* 0x000fda0003f0f008 */
[----:B------:R-:W-:Y:S05]  /*fde0*/  @P0 BRA `(.L_x_218) ;  /* 0x00000008007c0947 */ /* 0x000fea0003800000 */
[----:B------:R-:W2:Y:S01]  /*fdf0*/  LDL.LU R2, [R1+0x10] ;  /* 0x0000100001027983 */ /* 0x000ea20000300800 */
[----:B------:R-:W1:Y:S01]  /*fe00*/  LDC R11, c[0x0][0xbe8] ;  /* 0x0002fa00ff0b7b82 */ /* 0x000e620000000800 */
[----:B0-----:R-:W-:Y:S01]  /*fe10*/  SHF.R.S32.HI R3, RZ, 0x1f, R6 ;  /* 0x0000001fff037819 */ /* 0x001fe20000011406 */
[----:B------:R-:W-:Y:S01]  /*fe20*/  ULDC.64 UR12, c[0x0][0xaa0] ;  /* 0x0002a800000c7ab9 */ /* 0x000fe20000000a00 */
[----:B------:R-:W-:Y:S01]  /*fe30*/  R2UR UR15, R213 ;  /* 0x00000000d50f72ca */ /* 0x000fe200000e0000 */
[----:B------:R-:W-:Y:S01]  /*fe40*/  UIMAD.WIDE.U32 UR10, UR4, UR12, URZ ;  /* 0x0000000c040a72a5 */ /* 0x000fe2000f8e003f */
[----:B------:R-:W-:Y:S01]  /*fe50*/  BSSY B1, `(.L_x_224) ;  /* 0x0000053000017945 */ /* 0x000fe20003800000 */
[----:B------:R-:W-:-:S04]  /*fe60*/  UIMAD UR12, UR21, UR12, URZ ;  /* 0x0000000c150c72a4 */ /* 0x000fc8000f8e023f */
[----:B------:R-:W-:-:S04]  /*fe70*/  UIMAD UR12, UR4, UR13, UR12 ;  /* 0x0000000d040c72a4 */ /* 0x000fc8000f8e020c */
[----:B------:R-:W-:-:S03]  /*fe80*/  UIADD3 UR11, UR11, UR12, URZ ;  /* 0x0000000c0b0b7290 */ /* 0x000fc6000fffe03f */
[----:B------:R-:W-:Y:S02]  /*fe90*/  ULDC.64 UR12, c[0x0][0xae8] ;  /* 0x0002ba00000c7ab9 */ /* 0x000fe40000000a00 */
[----:B------:R-:W-:-:S04]  /*fea0*/  UIMAD.WIDE.U32 UR10, UR15, UR12, UR10 ;  /* 0x0000000c0f0a72a5 */ /* 0x000fc8000f8e000a */
[----:B------:R-:W-:Y:S01]  /*feb0*/  UIMAD UR11, UR15, UR13, UR11 ;  /* 0x0000000d0f0b72a4 */ /* 0x000fe2000f8e020b */
[----:B-1----:R-:W-:Y:S02]  /*fec0*/  ISETP.NE.AND P0, PT, R11, 0x1, PT ;  /* 0x000000010b00780c */ /* 0x002fe40003f05270 */
[----:B------:R-:W-:Y:S02]  /*fed0*/  ULDC.64 UR12, c[0x0][0xaf0] ;  /* 0x0002bc00000c7ab9 */ /* 0x000fe40000000a00 */
[----:B------:R-:W-:-:S04]  /*fee0*/  UIMAD UR9, UR9, UR12, URZ ;  /* 0x0000000c090972a4 */ /* 0x000fc8000f8e023f */
[----:B------:R-:W-:Y:S02]  /*fef0*/  UIMAD UR4, UR8, UR13, UR9 ;  /* 0x0000000d080472a4 */ /* 0x000fe4000f8e0209 */
[----:B------:R-:W-:-:S03]  /*ff00*/  UIMAD.WIDE.U32 UR8, UR8, UR12, UR10 ;  /* 0x0000000c080872a5 */ /* 0x000fc6000f8e000a */
[----:B------:R-:W0:Y:S01]  /*ff10*/  @P0 LDC R7, c[0x0][0xbf0] ;  /* 0x0002fc00ff070b82 */ /* 0x000e220000000800 */
[----:B------:R-:W-:Y:S01]  /*ff20*/  UIADD3 UR4, UR9, UR4, URZ ;  /* 0x0000000409047290 */ /* 0x000fe2000fffe03f */
[----:B------:R-:W-:Y:S01]  /*ff30*/  ULDC.64 UR10, c[0x0][0xae0] ;  /* 0x0002b800000a7ab9 */ /* 0x000fe20000000a00 */
[----:B--2---:R-:W-:Y:S02]  /*ff40*/  R2UR UR14, R2 ;  /* 0x00000000020e72ca */ /* 0x004fe400000e0000 */
[----:B------:R-:W-:-:S03]  /*ff50*/  LEA.HI R2, R3, R6, RZ, 0x3 ;  /* 0x0000000603027211 */ /* 0x000fc600078f18ff */
[----:B------:R-:W1:Y:S01]  /*ff60*/  @P0 LDC R3, c[0x0][0xbec] ;  /* 0x0002fb00ff030b82 */ /* 0x000e620000000800 */
[----:B------:R-:W-:Y:S02]  /*ff70*/  LOP3.LUT R5, R2, 0xfffffff8, RZ, 0xc0, !PT ;  /* 0xfffffff802057812 */ /* 0x000fe400078ec0ff */
[----:B------:R-:W-:-:S03]  /*ff80*/  SHF.R.S32.HI R13, RZ, 0x3, R2 ;  /* 0x00000003ff0d7819 */ /* 0x000fc60000011402 */
[----:B------:R-:W-:Y:S02]  /*ff90*/  IMAD.IADD R8, R6, 0x1, -R5 ;  /* 0x0000000106087824 */ /* 0x000fe400078e0a05 */
[----:B------:R-:W-:Y:S02]  /*ffa0*/  IMAD.U32 R5, RZ, RZ, UR14 ;  /* 0x0000000eff057e24 */ /* 0x000fe4000f8e00ff */
[----:B------:R-:W-:-:S04]  /*ffb0*/  IMAD R2, R8, 0x20, R13 ;  /* 0x0000002008027824 */ /* 0x000fc800078e020d */
[----:B------:R-:W-:-:S04]  /*ffc0*/  IMAD R6, R5, 0x80, R2 ;  /* 0x0000008005067824 */ /* 0x000fc800078e0202 */
[----:B------:R-:W-:Y:S02]  /*ffd0*/  IMAD.MOV.U32 R5, RZ, RZ, R6 ;  /* 0x000000ffff057224 */ /* 0x000fe400078e0006 */
[----:B-1----:R-:W-:-:S04]  /*ffe0*/  @P0 IMAD.HI.U32 R2, R6, R3, RZ ;  /* 0x0000000306020227 */ /* 0x002fc800078e00ff */
[----:B------:R-:W-:Y:S01]  /*fff0*/  IMAD.U32 R3, RZ, RZ, UR9 ;  /* 0x00000009ff037e24 */ /* 0x000fe2000f8e00ff */
[----:B0-----:R-:W-:Y:S01]  /*10000*/  @P0 SHF.R.U32.HI R5, RZ, R7, R2 ;  /* 0x00000007ff050219 */ /* 0x001fe20000011602 */
[----:B------:R-:W-:Y:S01]  /*10010*/  IMAD.U32 R2, RZ, RZ, UR8 ;  /* 0x00000008ff027e24 */ /* 0x000fe2000f8e00ff */
[----:B------:R-:W-:Y:S01]  /*10020*/  ULDC.64 UR8, c[0x0][0xad8] ;  /* 0x0002b60000087ab9 */ /* 0x000fe20000000a00 */
[----:B------:R-:W-:Y:S01]  /*10030*/  IMAD.U32 R3, RZ, RZ, UR4 ;  /* 0x00000004ff037e24 */ /* 0x000fe2000f8e00ff */
[--C-:B------:R-:W-:Y:S01]  /*10040*/  SHF.R.S32.HI R4, RZ, 0x1f, R5.reuse ;  /* 0x0000001fff047819 */ /* 0x100fe20000011405 */
[----:B------:R-:W-:Y:S02]  /*10050*/  IMAD.MOV R7, RZ, RZ, -R5 ;  /* 0x000000ffff077224 */ /* 0x000fe400078e0a05 */
[----:B------:R-:W-:-:S04]  /*10060*/  IMAD.WIDE.U32 R2, R5, UR10, R2 ;  /* 0x0000000a05027c25 */ /* 0x000fc8000f8e0002 */
[----:B------:R-:W-:Y:S02]  /*10070*/  IMAD R7, R11, R7, R6 ;  /* 0x000000070b077224 */ /* 0x000fe400078e0206 */
[----:B------:R-:W-:Y:S02]  /*10080*/  IMAD R4, R4, UR10, RZ ;  /* 0x0000000a04047c24 */ /* 0x000fe4000f8e02ff */
[----:B------:R-:W-:Y:S02]  /*10090*/  IMAD.U32 R6, RZ, RZ, UR14 ;  /* 0x0000000eff067e24 */ /* 0x000fe4000f8e00ff */
[----:B------:R-:W-:Y:S01]  /*100a0*/  IMAD R9, R5, UR11, R4 ;  /* 0x0000000b05097c24 */ /* 0x000fe2000f8e0204 */
[----:B------:R-:W-:Y:S01]  /*100b0*/  SHF.R.S32.HI R4, RZ, 0x1f, R7 ;  /* 0x0000001fff047819 */ /* 0x000fe20000011407 */
[----:B------:R-:W-:Y:S02]  /*100c0*/  IMAD R6, R6, 0x80, R13 ;  /* 0x0000008006067824 */ /* 0x000fe400078e020d */
[----:B------:R-:W-:-:S02]  /*100d0*/  IMAD.IADD R3, R3, 0x1, R9 ;  /* 0x0000000103037824 */ /* 0x000fc400078e0209 */
[----:B------:R-:W-:Y:S02]  /*100e0*/  IMAD R4, R4, UR8, RZ ;  /* 0x0000000804047c24 */ /* 0x000fe4000f8e02ff */
[----:B------:R-:W-:-:S04]  /*100f0*/  IMAD.WIDE.U32 R2, R7, UR8, R2 ;  /* 0x0000000807027c25 */ /* 0x000fc8000f8e0002 */
[----:B------:R-:W-:Y:S01]  /*10100*/  IMAD R5, R7, UR9, R4 ;  /* 0x0000000907057c24 */ /* 0x000fe2000f8e0204 */
[----:B------:R-:W-:Y:S01]  /*10110*/  ULDC.64 UR8, c[0x0][0xa80] ;  /* 0x0002a00000087ab9 */ /* 0x000fe20000000a00 */
[----:B-----5:R-:W-:Y:S02]  /*10120*/  IMAD R11, R0, R11, RZ ;  /* 0x0000000b000b7224 */ /* 0x020fe400078e02ff */
[----:B------:R-:W-:Y:S02]  /*10130*/  VIADD R4, R6, 0x40 ;  /* 0x0000004006047836 */ /* 0x000fe40000000000 */
[----:B------:R-:W-:Y:S01]  /*10140*/  IMAD.IADD R3, R3, 0x1, R5 ;  /* 0x0000000103037824 */ /* 0x000fe200078e0205 */
[----:B------:R-:W-:Y:S01]  /*10150*/  LEA R5, P2, R2, UR8, 0x1 ;  /* 0x0000000802057c11 */ /* 0x000fe2000f8408ff */
[----:B------:R-:W-:Y:S01]  /*10160*/  VIADD R0, R6, 0x20 ;  /* 0x0000002006007836 */ /* 0x000fe20000000000 */
[----:B------:R-:W-:Y:S01]  /*10170*/  ISETP.GE.AND P0, PT, R4, R11, PT ;  /* 0x0000000b0400720c */ /* 0x000fe20003f06270 */
[----:B------:R-:W-:Y:S01]  /*10180*/  IMAD.SHL.U32 R7, R8, 0x8, RZ ;  /* 0x0000000808077824 */ /* 0x000fe200078e00ff */
[----:B------:R-:W-:-:S02]  /*10190*/  LEA.HI.X R4, R2, UR9, R3, 0x1, P2 ;  /* 0x0000000902047c11 */ /* 0x000fc400090f0c03 */
[-C--:B------:R-:W-:Y:S01]  /*101a0*/  ISETP.GE.AND P2, PT, R6, R11.reuse, PT ;  /* 0x0000000b0600720c */ /* 0x080fe20003f46270 */
[C---:B------:R-:W-:Y:S01]  /*101b0*/  VIADD R15, R7.reuse, 0x80 ;  /* 0x00000080070f7836 */ /* 0x040fe20000000000 */
[----:B------:R-:W-:Y:S01]  /*101c0*/  ISETP.GE.AND P1, PT, R0, R11, PT ;  /* 0x0000000b0000720c */ /* 0x000fe20003f26270 */
[C---:B------:R-:W-:Y:S01]  /*101d0*/  VIADD R13, R7.reuse, 0x40 ;  /* 0x00000040070d7836 */ /* 0x040fe20000000000 */
[----:B------:R0:W1:Y:S01]  /*101e0*/  SHFL.IDX PT, R2, R5, RZ, 0x181f ;  /* 0x00181fff05027589 */ /* 0x00006200000e0000 */
[----:B------:R-:W-:Y:S01]  /*101f0*/  VIADD R9, R7, 0xc0 ;  /* 0x000000c007097836 */ /* 0x000fe20000000000 */
[----:B------:R-:W-:Y:S02]  /*10200*/  SHF.R.S32.HI R8, RZ, 0x1f, R7 ;  /* 0x0000001fff087819 */ /* 0x000fe40000011407 */
[----:B------:R0:W2:Y:S01]  /*10210*/  SHFL.IDX PT, R0, R4, RZ, 0x181f ;  /* 0x00181fff04007589 */ /* 0x0000a200000e0000 */
[----:B------:R-:W-:Y:S02]  /*10220*/  SHF.R.S32.HI R10, RZ, 0x1f, R15 ;  /* 0x0000001fff0a7819 */ /* 0x000fe4000001140f */
[----:B------:R-:W-:-:S02]  /*10230*/  SHF.R.S32.HI R12, RZ, 0x1f, R13 ;  /* 0x0000001fff0c7819 */ /* 0x000fc4000001140d */
[----:B------:R-:W-:Y:S01]  /*10240*/  SHF.R.S32.HI R14, RZ, 0x1f, R9 ;  /* 0x0000001fff0e7819 */ /* 0x000fe20000011409 */
[----:B------:R-:W-:Y:S06]  /*10250*/  @P2 BRA `(.L_x_225) ;  /* 0x0000000000482947 */ /* 0x000fec0003800000 */
        /* <DEDUP_REMOVED lines=9> */
[----:B------:R3:W-:Y:S01]  /*102f0*/  @!P5 ST.E.128 desc[UR8][R20.64], RZ ;  /* 0x000000ff1400d985 */ /* 0x0007e2000c101d08 */
[----:B------:R-:W-:Y:S02]  /*10300*/  @!P4 LEA.HI.X R25, R13, R0, R12, 0x1, P6 ;  /* 0x000000000d19c211 */ /* 0x000fe400030f0c0c */
[----:B------:R-:W-:-:S03]  /*10310*/  @!P3 LEA R26, P6, R15, R2, 0x1 ;  /* 0x000000020f1ab211 */ /* 0x000fc600078c08ff */
[----:B------:R3:W-:Y:S01]  /*10320*/  @!P4 ST.E.128 desc[UR8][R24.64], RZ ;  /* 0x000000ff1800c985 */ /* 0x0007e2000c101d08 */
[----:B------:R-:W-:Y:S02]  /*10330*/  @!P3 LEA.HI.X R27, R15, R0, R10, 0x1, P6 ;  /* 0x000000000f1bb211 */ /* 0x000fe400030f0c0a */
[----:B------:R-:W-:-:S03]  /*10340*/  @!P2 LEA R2, P6, R9, R2, 0x1 ;  /* 0x000000020902a211 */ /* 0x000fc600078c08ff */
[----:B------:R3:W-:Y:S01]  /*10350*/  @!P3 ST.E.128 desc[UR8][R26.64], RZ ;  /* 0x000000ff1a00b985 */ /* 0x0007e2000c101d08 */
[----:B------:R-:W-:-:S05]  /*10360*/  @!P2 LEA.HI.X R3, R9, R0, R14, 0x1, P6 ;  /* 0x000000000903a211 */ /* 0x000fca00030f0c0e */
[----:B------:R3:W-:Y:S04]  /*10370*/  @!P2 ST.E.128 desc[UR8][R2.64], RZ ;  /* 0x000000ff0200a985 */ /* 0x0007e8000c101d08 */
.L_x_225:
[----:B------:R-:W-:Y:S05]  /*10380*/  BSYNC B1 ;  /* 0x0000000000017941 */ /* 0x000fea0003800000 */
.L_x_224:
[----:B--2---:R2:W4:Y:S01]  /*10390*/  SHFL.IDX PT, R0, R4, 0x1, 0x181f ;  /* 0x00381f0004007f89 */ /* 0x00452200000e0000 */
[----:B------:R-:W-:Y:S03]  /*103a0*/  BSSY B1, `(.L_x_226) ;  /* 0x0000015000017945 */ /* 0x000fe60003800000 */
[----:B-1-3--:R2:W1:Y:S01]  /*103b0*/  SHFL.IDX PT, R2, R5, 0x1, 0x181f ;  /* 0x00381f0005027f89 */ /* 0x00a46200000e0000 */
[----:B------:R-:W-:Y:S05]  /*103c0*/  @P1 BRA `(.L_x_227) ;  /* 0x0000000000481947 */ /* 0x000fea0003800000 */
[----:B------:R-:W-:Y:S01]  /*103d0*/  ULDC UR4, c[0x0][0xac8] ;  /* 0x0002b20000047ab9 */ /* 0x000fe20000000800 */
[----:B------:R-:W-:Y:S01]  /*103e0*/  ULDC.64 UR8, c[0x0][0x208] ;  /* 0x0000820000087ab9 */ /* 0x000fe20000000a00 */
[----:B------:R-:W-:Y:S02]  /*103f0*/  ISETP.GE.AND P4, PT, R7, UR4, PT ;  /* 0x0000000407007c0c */ /* 0x000fe4000bf86270 */
[----:B------:R-:W-:Y:S02]  /*10400*/  ISETP.GE.AND P3, PT, R13, UR4, PT ;  /* 0x000000040d007c0c */ /* 0x000fe4000bf66270 */
[----:B------:R-:W-:Y:S02]  /*10410*/  ISETP.GE.AND P2, PT, R15, UR4, PT ;  /* 0x000000040f007c0c */ /* 0x000fe4000bf46270 */
[----:B------:R-:W-:-:S07]  /*10420*/  ISETP.GE.AND P1, PT, R9, UR4, PT ;  /* 0x0000000409007c0c */ /* 0x000fce000bf26270 */
[-C--:B-1----:R-:W-:Y:S02]  /*10430*/  @!P4 LEA R20, P6, R7, R2.reuse, 0x1 ;  /* 0x000000020714c211 */ /* 0x082fe400078c08ff */
[----:B------:R-:W-:Y:S02]  /*10440*/  @!P3 LEA R24, P5, R13, R2, 0x1 ;  /* 0x000000020d18b211 */ /* 0x000fe400078a08ff */
[----:B----4-:R-:W-:Y:S02]  /*10450*/  @!P4 LEA.HI.X R21, R7, R0, R8, 0x1, P6 ;  /* 0x000000000715c211 */ /* 0x010fe400030f0c08 */
[----:B------:R-:W-:Y:S02]  /*10460*/  @!P2 LEA R26, P6, R15, R2, 0x1 ;  /* 0x000000020f1aa211 */ /* 0x000fe400078c08ff */
[----:B------:R-:W-:Y:S01]  /*10470*/  @!P3 LEA.HI.X R25, R13, R0, R12, 0x1, P5 ;  /* 0x000000000d19b211 */ /* 0x000fe200028f0c0c */
[----:B------:R3:W-:Y:S01]  /*10480*/  @!P4 ST.E.128 desc[UR8][R20.64], RZ ;  /* 0x000000ff1400c985 */ /* 0x0007e2000c101d08 */
[----:B------:R-:W-:-:S02]  /*10490*/  @!P1 LEA R2, P5, R9, R2, 0x1 ;  /* 0x0000000209029211 */ /* 0x000fc400078a08ff */
[-C--:B------:R-:W-:Y:S01]  /*104a0*/  @!P2 LEA.HI.X R27, R15, R0.reuse, R10, 0x1, P6 ;  /* 0x000000000f1ba211 */ /* 0x080fe200030f0c0a */
[----:B------:R3:W-:Y:S01]  /*104b0*/  @!P3 ST.E.128 desc[UR8][R24.64], RZ ;  /* 0x000000ff1800b985 */ /* 0x0007e2000c101d08 */
[----:B------:R-:W-:-:S03]  /*104c0*/  @!P1 LEA.HI.X R3, R9, R0, R14, 0x1, P5 ;  /* 0x0000000009039211 */ /* 0x000fc600028f0c0e */
[----:B------:R3:W-:Y:S04]  /*104d0*/  @!P2 ST.E.128 desc[UR8][R26.64], RZ ;  /* 0x000000ff1a00a985 */ /* 0x0007e8000c101d08 */
[----:B------:R3:W-:Y:S02]  /*104e0*/  @!P1 ST.E.128 desc[UR8][R2.64], RZ ;  /* 0x000000ff02009985 */ /* 0x0007e4000c101d08 */
.L_x_227:
[----:B------:R-:W-:Y:S05]  /*104f0*/  BSYNC B1 ;  /* 0x0000000000017941 */ /* 0x000fea0003800000 */
.L_x_226:
[----:B----4-:R4:W0:Y:S01]  /*10500*/  SHFL.IDX PT, R0, R4, 0x2, 0x181f ;  /* 0x00581f0004007f89 */ /* 0x01082200000e0000 */
        /* <DEDUP_REMOVED lines=10> */
[-C--:B------:R-:W-:Y:S02]  /*105b0*/  @!P2 LEA R24, P5, R13, R2.reuse, 0x1 ;  /* 0x000000020d18a211 */ /* 0x080fe400078a08ff */
[----:B------:R-:W-:Y:S02]  /*105c0*/  @!P1 LEA R26, P4, R15, R2, 0x1 ;  /* 0x000000020f1a9211 */ /* 0x000fe400078808ff */
[----:B0-----:R-:W-:Y:S02]  /*105d0*/  @!P3 LEA.HI.X R21, R7, R0, R8, 0x1, P6 ;  /* 0x000000000715b211 */ /* 0x001fe400030f0c08 */
[----:B------:R-:W-:Y:S02]  /*105e0*/  @!P0 LEA R2, P6, R9, R2, 0x1 ;  /* 0x0000000209028211 */ /* 0x000fe400078c08ff */
[-C--:B------:R-:W-:Y:S01]  /*105f0*/  @!P2 LEA.HI.X R25, R13, R0.reuse, R12, 0x1, P5 ;  /* 0x000000000d19a211 */ /* 0x080fe200028f0c0c */
[----:B------:R3:W-:Y:S01]  /*10600*/  @!P3 ST.E.128 desc[UR8][R20.64], RZ ;  /* 0x000000ff1400b985 */ /* 0x0007e2000c101d08 */
[----:B------:R-:W-:-:S02]  /*10610*/  @!P1 LEA.HI.X R27, R15, R0, R10, 0x1, P4 ;  /* 0x000000000f1b9211 */ /* 0x000fc400020f0c0a */
[----:B------:R-:W-:Y:S01]  /*10620*/  @!P0 LEA.HI.X R3, R9, R0, R14, 0x1, P6 ;  /* 0x0000000009038211 */ /* 0x000fe200030f0c0e */
[----:B------:R3:W-:Y:S04]  /*10630*/  @!P2 ST.E.128 desc[UR8][R24.64], RZ ;  /* 0x000000ff1800a985 */ /* 0x0007e8000c101d08 */
[----:B------:R3:W-:Y:S04]  /*10640*/  @!P1 ST.E.128 desc[UR8][R26.64], RZ ;  /* 0x000000ff1a009985 */ /* 0x0007e8000c101d08 */
[----:B------:R3:W-:Y:S02]  /*10650*/  @!P0 ST.E.128 desc[UR8][R2.64], RZ ;  /* 0x000000ff02008985 */ /* 0x0007e4000c101d08 */
.L_x_229:
[----:B------:R-:W-:Y:S05]  /*10660*/  BSYNC B1 ;  /* 0x0000000000017941 */ /* 0x000fea0003800000 */
.L_x_228:
[----:B0-----:R-:W-:Y:S01]  /*10670*/  VIADD R0, R6, 0x60 ;  /* 0x0000006006007836 */ /* 0x001fe20000000000 */
[----:B--2-4-:R-:W0:Y:S04]  /*10680*/  SHFL.IDX PT, R4, R4, 0x3, 0x181f ;  /* 0x00781f0004047f89 */ /* 0x014e2800000e0000 */
[----:B------:R-:W-:Y:S01]  /*10690*/  ISETP.GE.AND P0, PT, R0, R11, PT ;  /* 0x0000000b0000720c */ /* 0x000fe20003f06270 */
[----:B-1-3--:R1:W2:-:S12]  /*106a0*/  SHFL.IDX PT, R2, R5, 0x3, 0x181f ;  /* 0x00781f0005027f89 */ /* 0x00a29800000e0000 */
[----:B-1----:R-:W-:Y:S05]  /*106b0*/  @P0 BRA `(.L_x_218) ;  /* 0x0000000000480947 */ /* 0x002fea0003800000 */
[----:B------:R-:W-:Y:S01]  /*106c0*/  ULDC UR4, c[0x0][0xac8] ;  /* 0x0002b20000047ab9 */ /* 0x000fe20000000800 */
[----:B------:R-:W-:Y:S01]  /*106d0*/  ULDC.64 UR8, c[0x0][0x208] ;  /* 0x0000820000087ab9 */ /* 0x000fe20000000a00 */
[----:B------:R-:W-:Y:S02]  /*106e0*/  ISETP.GE.AND P3, PT, R7, UR4, PT ;  /* 0x0000000407007c0c */ /* 0x000fe4000bf66270 */
[----:B------:R-:W-:Y:S02]  /*106f0*/  ISETP.GE.AND P2, PT, R13, UR4, PT ;  /* 0x000000040d007c0c */ /* 0x000fe4000bf46270 */
[----:B------:R-:W-:Y:S02]  /*10700*/  ISETP.GE.AND P1, PT, R15, UR4, PT ;  /* 0x000000040f007c0c */ /* 0x000fe4000bf26270 */
[----:B------:R-:W-:-:S07]  /*10710*/  ISETP.GE.AND P0, PT, R9, UR4, PT ;  /* 0x0000000409007c0c */ /* 0x000fce000bf06270 */
[----:B--2---:R-:W-:-:S04]  /*10720*/  @!P3 LEA R6, P4, R7, R2, 0x1 ;  /* 0x000000020706b211 */ /* 0x004fc800078808ff */
[----:B0-----:R-:W-:Y:S02]  /*10730*/  @!P3 LEA.HI.X R7, R7, R4, R8, 0x1, P4 ;  /* 0x000000040707b211 */ /* 0x001fe400020f0c08 */
[-C--:B------:R-:W-:Y:S02]  /*10740*/  @!P2 LEA R20, P4, R13, R2.reuse, 0x1 ;  /* 0x000000020d14a211 */ /* 0x080fe400078808ff */
[-C--:B------:R-:W-:Y:S01]  /*10750*/  @!P1 LEA R24, P5, R15, R2.reuse, 0x1 ;  /* 0x000000020f189211 */ /* 0x080fe200078a08ff */
[----:B------:R0:W-:Y:S01]  /*10760*/  @!P3 ST.E.128 desc[UR8][R6.64], RZ ;  /* 0x000000ff0600b985 */ /* 0x0001e2000c101d08 */
[----:B------:R-:W-:Y:S02]  /*10770*/  @!P0 LEA R2, P6, R9, R2, 0x1 ;  /* 0x0000000209028211 */ /* 0x000fe400078c08ff */
[-C--:B------:R-:W-:Y:S02]  /*10780*/  @!P2 LEA.HI.X R21, R13, R4.reuse, R12, 0x1, P4 ;  /* 0x000000040d15a211 */ /* 0x080fe400020f0c0c */
[----:B------:R-:W-:-:S02]  /*10790*/  @!P1 LEA.HI.X R25, R15, R4, R10, 0x1, P5 ;  /* 0x000000040f199211 */ /* 0x000fc400028f0c0a */
[----:B------:R-:W-:Y:S01]  /*107a0*/  @!P0 LEA.HI.X R3, R9, R4, R14, 0x1, P6 ;  /* 0x0000000409038211 */ /* 0x000fe200030f0c0e */
[----:B------:R0:W-:Y:S04]  /*107b0*/  @!P2 ST.E.128 desc[UR8][R20.64], RZ ;  /* 0x000000ff1400a985 */ /* 0x0001e8000c101d08 */
[----:B------:R0:W-:Y:S04]  /*107c0*/  @!P1 ST.E.128 desc[UR8][R24.64], RZ ;  /* 0x000000ff18009985 */ /* 0x0001e8000c101d08 */
[----:B------:R0:W-:Y:S02]  /*107d0*/  @!P0 ST.E.128 desc[UR8][R2.64], RZ ;  /* 0x000000ff02008985 */ /* 0x0001e4000c101d08 */
.L_x_218:
[----:B------:R-:W-:Y:S05]  /*107e0*/  BSYNC B0 ;  /* 0x0000000000007941 */ /* 0x000fea0003800000 */
.L_x_208:
[----:B------:R-:W-:Y:S02]  /*107f0*/  ULDC UR4, c[0x0][0xc3c] ;  /* 0x00030f0000047ab9 */ /* 0x000fe40000000800 */
[----:B------:R-:W-:-:S06]  /*10800*/  UISETP.GE.AND UP0, UPT, UR7, UR4, UPT ;  /* 0x000000040700728c */ /* 0x000fcc000bf06270 */
[----:B------:R-:W-:-:S13]  /*10810*/  PLOP3.LUT P0, PT, PT, PT, UP0, 0x80, 0x0 ;  /* 0x000000000000781c */ /* 0x000fda0003f0f008 */
[----:B------:R-:W-:Y:S05]  /*10820*/  @!P0 BRA `(.L_x_230) ;  /* 0xffffff0800488947 */ /* 0x000fea000383ffff */
[----:B------:R-:W-:Y:S05]  /*10830*/  EXIT ;  /* 0x000000000000794d */ /* 0x000fea0003800000 */
.L_x_182:
[----:B------:R-:W-:-:S08]  /*10840*/  NOP ;  /* 0x0000000000007918 */ /* 0x000fd00000000000 */
[----:B0-----:R-:W0:-:S00]  /*10850*/  USETMAXREG.DEALLOC.CTAPOOL 0x18 ;  /* 0x00000018000079c8 */ /* 0x001e0000080e0500 */
[----:B0-----:R-:W-:Y:S01]  /*10860*/  LOP3.LUT R0, R0, 0x3, RZ, 0xc0, !PT ;  /* 0x0000000300007812 */ /* 0x001fe200078ec0ff */
[----:B------:R-:W-:-:S05]  /*10870*/  IMAD.MOV.U32 R7, RZ, RZ, RZ ;  /* 0x000000ffff077224 */ /* 0x000fca00078e00ff */
[----:B------:R-:W0:Y:S02]  /*10880*/  SHFL.IDX PT, R0, R0, RZ, 0x1f ;  /* 0x00001fff00007589 */ /* 0x000e2400000e0000 */
[----:B0-----:R-:W-:-:S04]  /*10890*/  ISETP.NE.AND P0, PT, R0, RZ, PT ;  /* 0x000000ff0000720c */ /* 0x001fc80003f05270 */
[----:B------:R-:W-:-:S05]  /*108a0*/  P2R R0, PR, RZ, 0x1 ;  /* 0x00000001ff007803 */ /* 0x000fca0000000000 */
[----:B------:R0:W-:Y:S04]  /*108b0*/  STL [R1+0x5c], R0 ;  /* 0x00005c0001007387 */ /* 0x0001e80000100800 */
[----:B------:R-:W-:Y:S05]  /*108c0*/  @!P0 BRA `(.L_x_231) ;  /* 0x0000000000248947 */ /* 0x000fea0003800000 */
[----:B------:R-:W1:Y:S08]  /*108d0*/  S2UR UR5, SR_CgaCtaId ;  /* 0x00000000000579c3 */ /* 0x000e700000008800 */
[----:B------:R-:W-:Y:S06]  /*108e0*/  BAR.SYNC.DEFER_BLOCKING 0x5, 0x180 ;  /* 0x0146000000007b1d */ /* 0x000fec0000010000 */
[----:B------:R-:W-:-:S02]  /*108f0*/  UMOV UR4, 0x400 ;  /* 0x0000040000047882 */ /* 0x000fc40000000000 */
[----:B-1----:R-:W-:-:S09]  /*10900*/  ULEA UR4, UR5, UR4, 0x18 ;  /* 0x0000000405047291 */ /* 0x002fd2000f8ec03f */
[----:B------:R-:W1:Y:S04]  /*10910*/  LDS.128 R8, [UR4+0x388d0] ;  /* 0x0388d004ff087984 */ /* 0x000e680008000c00 */
[----:B-1----:R2:W-:Y:S04]  /*10920*/  STL.64 [R1], R8 ;  /* 0x0000000801007387 */ /* 0x0025e80000100a00 */
[----:B------:R2:W-:Y:S01]  /*10930*/  STL.64 [R1+0x8], R10 ;  /* 0x0000080a01007387 */ /* 0x0005e20000100a00 */
[----:B------:R-:W-:Y:S06]  /*10940*/  BAR.ARV 0x4, 0x180 ;  /* 0x0106000000007b1d */ /* 0x000fec0000002000 */
[----:B------:R-:W-:Y:S05]  /*10950*/  BRA `(.L_x_232) ;  /* 0x0000000800ac7947 */ /* 0x000fea0003800000 */
.L_x_231:
[----:B0-----:R-:W-:Y:S01]  /*10960*/  LOP3.LUT R0, R6, 0x1f, RZ, 0xc0, !PT ;  /* 0x0000001f06007812 */ /* 0x001fe200078ec0ff */
[----:B------:R-:W-:Y:S01]  /*10970*/  ULDC UR4, c[0x0][0xc3c] ;  /* 0x00030f0000047ab9 */ /* 0x000fe20000000800 */
[----:B------:R-:W-:Y:S01]  /*10980*/  ULDC.64 UR6, c[0x0][0x208] ;  /* 0x0000820000067ab9 */ /* 0x000fe20000000a00 */
[----:B------:R-:W-:Y:S01]  /*10990*/  IMAD.MOV.U32 R10, RZ, RZ, RZ ;  /* 0x000000ffff0a7224 */ /* 0x000fe200078e00ff */
[----:B------:R-:W-:Y:S01]  /*109a0*/  ISETP.NE.AND P0, PT, R0, 0x1f, PT ;  /* 0x0000001f0000780c */ /* 0x000fe20003f05270 */
[----:B------:R-:W-:-:S03]  /*109b0*/  ULDC UR5, c[0x0][0xc38] ;  /* 0x00030e0000057ab9 */ /* 0x000fc60000000800 */
[----:B------:R-:W-:-:S13]  /*109c0*/  ISETP.GE.OR P1, PT, R0, UR4, !P0 ;  /* 0x0000000400007c0c */ /* 0x000fda000c726670 */
[----:B------:R-:W0:Y:S08]  /*109d0*/  @!P1 LDC.64 R2, c[0x0][0xc80] ;  /* 0x00032000ff029b82 */ /* 0x000e300000000a00 */
[----:B------:R-:W1:Y:S01]  /*109e0*/  @!P1 LDC.64 R4, c[0x0][0xc78] ;  /* 0x00031e00ff049b82 */ /* 0x000e620000000a00 */
[----:B0-----:R-:W-:-:S05]  /*109f0*/  @!P1 IMAD.WIDE.U32 R2, R0, 0x4, R2 ;  /* 0x0000000400029825 */ /* 0x001fca00078e0002 */
[----:B------:R1:W2:Y:S02]  /*10a00*/  @!P1 LDG.E R7, desc[UR6][R2.64] ;  /* 0x0000000602079981 */ /* 0x0002a4000c1e1900 */
[----:B-1----:R-:W-:-:S05]  /*10a10*/  @!P1 IMAD.WIDE.U32 R2, R0, 0x4, R4 ;  /* 0x0000000400029825 */ /* 0x002fca00078e0004 */
[----:B------:R-:W2:Y:S01]  /*10a20*/  @!P1 LDG.E R10, desc[UR6][R2.64] ;  /* 0x00000006020a9981 */ /* 0x000ea2000c1e1900 */
[C---:B------:R-:W-:Y:S01]  /*10a30*/  ISETP.NE.AND P1, PT, R0.reuse, RZ, PT ;  /* 0x000000ff0000720c */ /* 0x040fe20003f25270 */
[----:B------:R-:W0:Y:S01]  /*10a40*/  S2UR UR6, SR_CTAID.X ;  /* 0x00000000000679c3 */ /* 0x000e220000002500 */
[C---:B------:R-:W-:Y:S01]  /*10a50*/  ISETP.GE.U32.AND P2, PT, R0.reuse, 0x2, PT ;  /* 0x000000020000780c */ /* 0x040fe20003f46070 */
[----:B------:R-:W-:Y:S01]  /*10a60*/  UMOV UR4, URZ ;  /* 0x0000003f00047c82 */ /* 0x000fe20008000000 */
[C---:B------:R-:W-:Y:S02]  /*10a70*/  ISETP.GE.U32.AND P3, PT, R0.reuse, 0x4, PT ;  /* 0x000000040000780c */ /* 0x040fe40003f66070 */
[C---:B------:R-:W-:Y:S02]  /*10a80*/  ISETP.GE.U32.AND P4, PT, R0.reuse, 0x8, PT ;  /* 0x000000080000780c */ /* 0x040fe40003f86070 */
[----:B------:R-:W-:Y:S01]  /*10a90*/  ISETP.GE.U32.AND P5, PT, R0, 0x10, PT ;  /* 0x000000100000780c */ /* 0x000fe20003fa6070 */
[----:B--2---:R-:W-:-:S05]  /*10aa0*/  IMAD R4, R7, R10, RZ ;  /* 0x0000000a07047224 */ /* 0x004fca00078e02ff */
[----:B------:R-:W1:Y:S02]  /*10ab0*/  SHFL.UP PT, R5, R4, 0x1, RZ ;  /* 0x0420000004057989 */ /* 0x000e6400000e00ff */
[----:B-1----:R-:W-:-:S05]  /*10ac0*/  SEL R5, R5, RZ, P1 ;  /* 0x000000ff05057207 */ /* 0x002fca0000800000 */
[----:B------:R-:W-:-:S05]  /*10ad0*/  IMAD.IADD R5, R4, 0x1, R5 ;  /* 0x0000000104057824 */ /* 0x000fca00078e0205 */
        /* <DEDUP_REMOVED lines=12> */
[----:B------:R-:W1:Y:S02]  /*10ba0*/  SHFL.IDX PT, R8, R2, 0x1f, 0x1f ;  /* 0x03e01f0002087f89 */ /* 0x000e6400000e0000 */
[----:B-1----:R-:W-:-:S04]  /*10bb0*/  IMAD R8, R8, UR5, RZ ;  /* 0x0000000508087c24 */ /* 0x002fc8000f8e02ff */
[----:B------:R-:W-:Y:S01]  /*10bc0*/  IMAD.MOV.U32 R11, RZ, RZ, R8 ;  /* 0x000000ffff0b7224 */ /* 0x000fe200078e0008 */
[----:B0-----:R-:W-:-:S13]  /*10bd0*/  ISETP.GT.AND P6, PT, R8, UR6, PT ;  /* 0x0000000608007c0c */ /* 0x001fda000bfc4270 */
[----:B------:R-:W-:Y:S05]  /*10be0*/  @P6 BRA `(.L_x_233) ;  /* 0x0000000000a86947 */ /* 0x000fea0003800000 */
[----:B------:R-:W-:Y:S01]  /*10bf0*/  IMAD.MOV.U32 R8, RZ, RZ, R11 ;  /* 0x000000ffff087224 */ /* 0x000fe200078e000b */
[----:B------:R-:W-:Y:S01]  /*10c00*/  UMOV UR4, URZ ;  /* 0x0000003f00047c82 */ /* 0x000fe20008000000 */
[----:B------:R-:W-:-:S05]  /*10c10*/  ULDC UR5, c[0x0][0xc38] ;  /* 0x00030e0000057ab9 */ /* 0x000fca0000000800 */
.L_x_235:
[----:B------:R-:W0:Y:S01]  /*10c20*/  LDC R2, c[0x0][0xc3c] ;  /* 0x00030f00ff027b82 */ /* 0x000e220000000800 */
[----:B------:R-:W-:Y:S01]  /*10c30*/  ULDC UR7, c[0x0][0xc3c] ;  /* 0x00030f0000077ab9 */ /* 0x000fe20000000800 */
[----:B------:R-:W-:Y:S01]  /*10c40*/  UIADD3 UR4, UR4, 0x1f, URZ ;  /* 0x0000001f04047890 */ /* 0x000fe2000fffe03f */
[----:B------:R-:W-:-:S05]  /*10c50*/  IMAD.U32 R3, RZ, RZ, UR7 ;  /* 0x00000007ff037e24 */ /* 0x000fca000f8e00ff */
[----:B------:R1:W-:Y:S01]  /*10c60*/  STL [R1+0xc], R3 ;  /* 0x00000c0301007387 */ /* 0x0003e20000100800 */
[----:B0-----:R-:W-:-:S13]  /*10c70*/  ISETP.LE.AND P6, PT, R2, UR4, PT ;  /* 0x0000000402007c0c */ /* 0x001fda000bfc3270 */
[----:B-1----:R-:W-:Y:S05]  /*10c80*/  @P6 BRA `(.L_x_234) ;  /* 0x0000000400a86947 */ /* 0x002fea0003800000 */
[----:B------:R-:W-:Y:S01]  /*10c90*/  VIADD R9, R0, UR4 ;  /* 0x0000000400097c36 */ /* 0x000fe20008000000 */
[----:B------:R-:W-:Y:S01]  /*10ca0*/  ULDC.64 UR8, c[0x0][0x208] ;  /* 0x0000820000087ab9 */ /* 0x000fe20000000a00 */
[----:B------:R-:W-:-:S03]  /*10cb0*/  IMAD.MOV.U32 R7, RZ, RZ, RZ ;  /* 0x000000ffff077224 */ /* 0x000fc600078e00ff */
[----:B------:R-:W-:-:S13]  /*10cc0*/  ISETP.GE.OR P6, PT, R9, R2, !P0 ;  /* 0x000000020900720c */ /* 0x000fda00047c6670 */
[----:B------:R-:W0:Y:S08]  /*10cd0*/  @!P6 LDC.64 R2, c[0x0][0xc80] ;  /* 0x00032000ff02eb82 */ /* 0x000e300000000a00 */
[----:B------:R-:W1:Y:S01]  /*10ce0*/  @!P6 LDC.64 R4, c[0x0][0xc78] ;  /* 0x00031e00ff04eb82 */ /* 0x000e620000000a00 */
[----:B------:R-:W-:Y:S02]  /*10cf0*/  IMAD.MOV.U32 R10, RZ, RZ, RZ ;  /* 0x000000ffff0a7224 */ /* 0x000fe400078e00ff */
[----:B0-----:R-:W-:-:S05]  /*10d00*/  @!P6 IMAD.WIDE R2, R9, 0x4, R2 ;  /* 0x000000040902e825 */ /* 0x001fca00078e0202 */
[----:B------:R1:W2:Y:S02]  /*10d10*/  @!P6 LDG.E R7, desc[UR8][R2.64] ;  /* 0x000000080207e981 */ /* 0x0002a4000c1e1900 */
[----:B-1----:R-:W-:-:S05]  /*10d20*/  @!P6 IMAD.WIDE R2, R9, 0x4, R4 ;  /* 0x000000040902e825 */ /* 0x002fca00078e0204 */
[----:B------:R-:W2:Y:S02]  /*10d30*/  @!P6 LDG.E R10, desc[UR8][R2.64] ;  /* 0x00000008020ae981 */ /* 0x000ea4000c1e1900 */
[----:B--2---:R-:W-:-:S05]  /*10d40*/  IMAD R11, R7, R10, RZ ;  /* 0x0000000a070b7224 */ /* 0x004fca00078e02ff */
[----:B------:R-:W0:Y:S02]  /*10d50*/  SHFL.UP PT, R4, R11, 0x1, RZ ;  /* 0x042000000b047989 */ /* 0x000e2400000e00ff */
[----:B0-----:R-:W-:-:S05]  /*10d60*/  SEL R4, R4, RZ, P1 ;  /* 0x000000ff04047207 */ /* 0x001fca0000800000 */
[----:B------:R-:W-:-:S05]  /*10d70*/  IMAD.IADD R4, R11, 0x1, R4 ;  /* 0x000000010b047824 */ /* 0x000fca00078e0204 */
        /* <DEDUP_REMOVED lines=12> */
[----:B------:R-:W0:Y:S02]  /*10e40*/  SHFL.IDX PT, R4, R2, 0x1f, 0x1f ;  /* 0x03e01f0002047f89 */ /* 0x000e2400000e0000 */
[----:B0-----:R-:W-:-:S04]  /*10e50*/  IMAD R11, R4, UR5, RZ ;  /* 0x00000005040b7c24 */ /* 0x001fc8000f8e02ff */
[----:B------:R-:W-:-:S05]  /*10e60*/  IMAD.IADD R8, R11, 0x1, R8 ;  /* 0x000000010b087824 */ /* 0x000fca00078e0208 */
[----:B------:R-:W-:-:S13]  /*10e70*/  ISETP.GT.AND P6, PT, R8, UR6, PT ;  /* 0x0000000608007c0c */ /* 0x000fda000bfc4270 */
[----:B------:R-:W-:Y:S05]  /*10e80*/  @!P6 BRA `(.L_x_235) ;  /* 0xfffffffc0064e947 */ /* 0x000fea000383ffff */
.L_x_233:
[----:B------:R-:W-:Y:S02]  /*10e90*/  IMAD.IADD R11, R8, 0x1, -R11 ;  /* 0x00000001080b7824 */ /* 0x000fe400078e0a0b */
[----:B------:R-:W-:Y:S02]  /*10ea0*/  IMAD.MOV.U32 R14, RZ, RZ, RZ ;  /* 0x000000ffff0e7224 */ /* 0x000fe400078e00ff */
[----:B------:R-:W-:-:S05]  /*10eb0*/  IMAD R3, R2, UR5, R11 ;  /* 0x0000000502037c24 */ /* 0x000fca000f8e020b */
[----:B------:R-:W-:-:S13]  /*10ec0*/  ISETP.GT.AND P0, PT, R3, UR6, PT ;  /* 0x0000000603007c0c */ /* 0x000fda000bf04270 */
[----:B------:R-:W-:-:S04]  /*10ed0*/  VOTE.ANY R12, PT, !P0 ;  /* 0x00000000000c7806 */ /* 0x000fc800040e0100 */
[----:B------:R-:W0:Y:S01]  /*10ee0*/  POPC R4, R12 ;  /* 0x0000000c00047309 */ /* 0x000e220000000000 */
[----:B------:R-:W-:Y:S01]  /*10ef0*/  ISETP.NE.AND P0, PT, R12, RZ, PT ;  /* 0x000000ff0c00720c */ /* 0x000fe20003f05270 */
[----:B0-----:R-:W0:Y:S04]  /*10f00*/  SHFL.IDX PT, R7, R7, R4, 0x1f ;  /* 0x00001f0407077589 */ /* 0x001e2800000e0000 */
[----:B------:R-:W1:Y:S01]  /*10f10*/  SHFL.IDX PT, R9, R10, R4, 0x1f ;  /* 0x00001f040a097589 */ /* 0x000e6200000e0000 */
[----:B0-----:R-:W-:-:S04]  /*10f20*/  IABS R5, R7 ;  /* 0x0000000700057213 */ /* 0x001fc80000000000 */
[----:B------:R-:W0:Y:S01]  /*10f30*/  I2F.RP R13, R5 ;  /* 0x00000005000d7306 */ /* 0x000e220000209400 */
[----:B-1----:R-:W-:-:S07]  /*10f40*/  IABS R8, R9 ;  /* 0x0000000900087213 */ /* 0x002fce0000000000 */
[----:B------:R-:W-:Y:S08]  /*10f50*/  I2F.RP R12, R8 ;  /* 0x00000008000c7306 */ /* 0x000ff00000209400 */
[----:B0-----:R-:W0:Y:S02]  /*10f60*/  MUFU.RCP R13, R13 ;  /* 0x0000000d000d7308 */ /* 0x001e240000001000 */
[----:B0-----:R-:W-:-:S06]  /*10f70*/  VIADD R3, R13, 0xffffffe ;  /* 0x0ffffffe0d037836 */ /* 0x001fcc0000000000 */
[----:B------:R-:W0:Y:S02]  /*10f80*/  F2I.FTZ.U32.TRUNC.NTZ R3, R3 ;  /* 0x0000000300037305 */ /* 0x000e24000021f000 */
[----:B0-----:R-:W-:Y:S01]  /*10f90*/  IMAD.MOV R16, RZ, RZ, -R3 ;  /* 0x000000ffff107224 */ /* 0x001fe200078e0a03 */
[----:B------:R-:W-:Y:S06]  /*10fa0*/  @!P0 BRA `(.L_x_236) ;  /* 0x0000000000088947 */ /* 0x000fec0003800000 */
[----:B------:R-:W-:-:S05]  /*10fb0*/  VIADD R13, R4, 0xffffffff ;  /* 0xffffffff040d7836 */ /* 0x000fca0000000000 */
[----:B------:R0:W1:Y:S02]  /*10fc0*/  SHFL.IDX PT, R14, R2, R13, 0x1f ;  /* 0x00001f0d020e7589 */ /* 0x00006400000e0000 */
.L_x_236:
[----:B-1----:R-:W-:Y:S01]  /*10fd0*/  IMAD R10, R14, UR5, R11 ;  /* 0x000000050e0a7c24 */ /* 0x002fe2000f8e020b */
[----:B------:R-:W1:Y:S01]  /*10fe0*/  MUFU.RCP R12, R12 ;  /* 0x0000000c000c7308 */ /* 0x000e620000001000 */
[----:B------:R-:W-:Y:S02]  /*10ff0*/  IMAD R11, R16, R5, RZ ;  /* 0x00000005100b7224 */ /* 0x000fe400078e02ff */
[----:B0-----:R-:W-:Y:S01]  /*11000*/  IMAD.MOV.U32 R2, RZ, RZ, RZ ;  /* 0x000000ffff027224 */ /* 0x001fe200078e00ff */
[----:B------:R0:W-:Y:S03]  /*11010*/  STL [R1], R10 ;  /* 0x0000000a01007387 */ /* 0x0001e60000100800 */
[----:B------:R-:W-:Y:S01]  /*11020*/  IMAD.HI.U32 R2, R3, R11, R2 ;  /* 0x0000000b03027227 */ /* 0x000fe200078e0002 */
[----:B------:R-:W-:-:S05]  /*11030*/  IABS R11, R7 ;  /* 0x00000007000b7213 */ /* 0x000fca0000000000 */
[----:B------:R-:W-:Y:S01]  /*11040*/  IMAD.MOV R14, RZ, RZ, -R11 ;  /* 0x000000ffff0e7224 */ /* 0x000fe200078e0a0b */
[----:B0-----:R-:W-:-:S04]  /*11050*/  IADD3 R10, -R10, UR6, RZ ;  /* 0x000000060a0a7c10 */ /* 0x001fc8000fffe1ff */
[----:B------:R-:W-:-:S05]  /*11060*/  IABS R3, R10 ;  /* 0x0000000a00037213 */ /* 0x000fca0000000000 */
[----:B------:R-:W-:-:S04]  /*11070*/  IMAD.HI.U32 R11, R2, R3, RZ ;  /* 0x00000003020b7227 */ /* 0x000fc800078e00ff */
[----:B------:R-:W-:Y:S02]  /*11080*/  IMAD R2, R11, R14, R3 ;  /* 0x0000000e0b027224 */ /* 0x000fe400078e0203 */
[----:B-1----:R-:W-:-:S03]  /*11090*/  VIADD R3, R12, 0xffffffe ;  /* 0x0ffffffe0c037836 */ /* 0x002fc60000000000 */
[----:B------:R-:W-:-:S03]  /*110a0*/  ISETP.GT.U32.AND P1, PT, R5, R2, PT ;  /* 0x000000020500720c */ /* 0x000fc60003f24070 */
[----:B------:R-:W0:Y:S10]  /*110b0*/  F2I.FTZ.U32.TRUNC.NTZ R3, R3 ;  /* 0x0000000300037305 */ /* 0x000e34000021f000 */
[----:B------:R-:W-:-:S02]  /*110c0*/  @!P1 IMAD.IADD R2, R2, 0x1, -R5 ;  /* 0x0000000102029824 */ /* 0x000fc400078e0a05 */
[----:B------:R-:W-:Y:S01]  /*110d0*/  @!P1 VIADD R11, R11, 0x1 ;  /* 0x000000010b0b9836 */ /* 0x000fe20000000000 */
[----:B------:R-:W-:Y:S02]  /*110e0*/  ISETP.NE.AND P1, PT, R7, RZ, PT ;  /* 0x000000ff0700720c */ /* 0x000fe40003f25270 */
[----:B------:R-:W-:Y:S01]  /*110f0*/  ISETP.GE.U32.AND P0, PT, R2, R5, PT ;  /* 0x000000050200720c */ /* 0x000fe20003f06070 */
[----:B0-----:R-:W-:Y:S02]  /*11100*/  IMAD.MOV R5, RZ, RZ, -R3 ;  /* 0x000000ffff057224 */ /* 0x001fe400078e0a03 */
[----:B------:R-:W-:Y:S02]  /*11110*/  IMAD.MOV.U32 R2, RZ, RZ, RZ ;  /* 0x000000ffff027224 */ /* 0x000fe400078e00ff */
[----:B------:R-:W-:-:S04]  /*11120*/  IMAD R5, R5, R8, RZ ;  /* 0x0000000805057224 */ /* 0x000fc800078e02ff */
[----:B------:R-:W-:Y:S01]  /*11130*/  IMAD.HI.U32 R5, R3, R5, R2 ;  /* 0x0000000503057227 */ /* 0x000fe200078e0002 */
[----:B------:R-:W-:Y:S02]  /*11140*/  LOP3.LUT R2, R10, R7, RZ, 0x3c, !PT ;  /* 0x000000070a027212 */ /* 0x000fe400078e3cff */
[----:B------:R-:W-:Y:S01]  /*11150*/  IABS R3, R9 ;  /* 0x0000000900037213 */ /* 0x000fe20000000000 */
[----:B------:R-:W-:Y:S01]  /*11160*/  @P0 VIADD R11, R11, 0x1 ;  /* 0x000000010b0b0836 */ /* 0x000fe20000000000 */
[----:B------:R-:W-:-:S03]  /*11170*/  ISETP.GE.AND P2, PT, R2, RZ, PT ;  /* 0x000000ff0200720c */ /* 0x000fc60003f46270 */
[----:B------:R-:W-:-:S10]  /*11180*/  IMAD.MOV R3, RZ, RZ, -R3 ;  /* 0x000000ffff037224 */ /* 0x000fd400078e0a03 */
[----:B------:R-:W-:Y:S01]  /*11190*/  @!P2 IMAD.MOV R11, RZ, RZ, -R11 ;  /* 0x000000ffff0ba224 */ /* 0x000fe200078e0a0b */
[----:B------:R-:W-:-:S04]  /*111a0*/  @!P1 LOP3.LUT R11, RZ, R7, RZ, 0x33, !PT ;  /* 0x00000007ff0b9212 */ /* 0x000fc800078e33ff */
[-C--:B------:R-:W-:Y:S01]  /*111b0*/  IABS R2, R11.reuse ;  /* 0x0000000b00027213 */ /* 0x080fe20000000000 */
[----:B------:R-:W-:-:S04]  /*111c0*/  IMAD R7, R7, R11, RZ ;  /* 0x0000000b07077224 */ /* 0x000fc800078e02ff */
[----:B------:R-:W-:-:S04]  /*111d0*/  IMAD.HI.U32 R5, R5, R2, RZ ;  /* 0x0000000205057227 */ /* 0x000fc800078e00ff */
[----:B------:R-:W-:Y:S01]  /*111e0*/  IMAD R3, R5, R3, R2 ;  /* 0x0000000305037224 */ /* 0x000fe200078e0202 */
[----:B------:R-:W-:-:S04]  /*111f0*/  LOP3.LUT R2, R11, R9, RZ, 0x3c, !PT ;  /* 0x000000090b027212 */ /* 0x000fc800078e3cff */
[----:B------:R-:W-:Y:S02]  /*11200*/  ISETP.GT.U32.AND P1, PT, R8, R3, PT ;  /* 0x000000030800720c */ /* 0x000fe40003f24070 */
[----:B------:R-:W-:-:S11]  /*11210*/  ISETP.GE.AND P2, PT, R2, RZ, PT ;  /* 0x000000ff0200720c */ /* 0x000fd60003f46270 */
[----:B------:R-:W-:Y:S02]  /*11220*/  @!P1 IMAD.IADD R3, R3, 0x1, -R8 ;  /* 0x0000000103039824 */ /* 0x000fe400078e0a08 */
[----:B------:R-:W-:Y:S01]  /*11230*/  @!P1 VIADD R5, R5, 0x1 ;  /* 0x0000000105059836 */ /* 0x000fe20000000000 */
[----:B------:R-:W-:Y:S02]  /*11240*/  ISETP.NE.AND P1, PT, R9, RZ, PT ;  /* 0x000000ff0900720c */ /* 0x000fe40003f25270 */
[----:B------:R-:W-:-:S13]  /*11250*/  ISETP.GE.U32.AND P0, PT, R3, R8, PT ;  /* 0x000000080300720c */ /* 0x000fda0003f06070 */
[----:B------:R-:W-:-:S04]  /*11260*/  @P0 VIADD R5, R5, 0x1 ;  /* 0x0000000105050836 */ /* 0x000fc80000000000 */
[----:B------:R-:W-:Y:S01]  /*11270*/  @!P2 IMAD.MOV R5, RZ, RZ, -R5 ;  /* 0x000000ffff05a224 */ /* 0x000fe200078e0a05 */
[----:B------:R-:W-:-:S05]  /*11280*/  @!P1 LOP3.LUT R5, RZ, R9, RZ, 0x33, !PT ;  /* 0x00000009ff059212 */ /* 0x000fca00078e33ff */
[----:B------:R-:W-:-:S04]  /*11290*/  IMAD.MOV R2, RZ, RZ, -R5 ;  /* 0x000000ffff027224 */ /* 0x000fc800078e0a05 */
[C---:B------:R-:W-:Y:S02]  /*112a0*/  IMAD R11, R9.reuse, R2, R11 ;  /* 0x00000002090b7224 */ /* 0x040fe400078e020b */
[----:B------:R-:W-:Y:S02]  /*112b0*/  IMAD R2, R9, 0x1000000, R5 ;  /* 0x0100000009027824 */ /* 0x000fe400078e0205 */
[----:B------:R-:W-:Y:S02]  /*112c0*/  IMAD.IADD R5, R10, 0x1, -R7 ;  /* 0x000000010a057824 */ /* 0x000fe400078e0a07 */
[----:B------:R-:W-:Y:S02]  /*112d0*/  IMAD R3, R11, 0x10000, R2 ;  /* 0x000100000b037824 */ /* 0x000fe400078e0202 */
[----:B------:R-:W-:Y:S01]  /*112e0*/  VIADD R2, R4, UR4 ;  /* 0x0000000404027c36 */ /* 0x000fe20008000000 */
[----:B------:R1:W-:Y:S04]  /*112f0*/  STL [R1+0x4], R5 ;  /* 0x0000040501007387 */ /* 0x0003e80000100800 */
[----:B------:R1:W-:Y:S04]  /*11300*/  STL [R1+0xc], R2 ;  /* 0x00000c0201007387 */ /* 0x0003e80000100800 */
[----:B------:R1:W-:Y:S01]  /*11310*/  STL [R1+0x8], R3 ;  /* 0x0000080301007387 */ /* 0x0003e20000100800 */
[----:B------:R-:W-:Y:S05]  /*11320*/  BRA `(.L_x_237) ;  /* 0x0000000000107947 */ /* 0x000fea0003800000 */
.L_x_234:
[----:B------:R-:W-:Y:S01]  /*11330*/  IMAD.U32 R2, RZ, RZ, UR6 ;  /* 0x00000006ff027e24 */ /* 0x000fe2000f8e00ff */
[----:B------:R0:W-:Y:S04]  /*11340*/  STL [R1+0x4], RZ ;  /* 0x000004ff01007387 */ /* 0x0001e80000100800 */
[----:B------:R0:W-:Y:S04]  /*11350*/  STL [R1+0x8], RZ ;  /* 0x000008ff01007387 */ /* 0x0001e80000100800 */
[----:B------:R0:W-:Y:S02]  /*11360*/  STL [R1], R2 ;  /* 0x0000000201007387 */ /* 0x0001e40000100800 */
.L_x_237:
[----:B------:R-:W2:Y:S04]  /*11370*/  LDL R8, [R1] ;  /* 0x0000000001087983 */ /* 0x000ea80000100800 */
[----:B------:R-:W2:Y:S04]  /*11380*/  LDL R9, [R1+0x4] ;  /* 0x0000040001097983 */ /* 0x000ea80000100800 */
[----:B------:R-:W2:Y:S04]  /*11390*/  LDL R10, [R1+0x8] ;  /* 0x00000800010a7983 */ /* 0x000ea80000100800 */
[----:B------:R-:W2:Y:S01]  /*113a0*/  LDL R11, [R1+0xc] ;  /* 0x00000c00010b7983 */ /* 0x000ea20000100800 */
[----:B------:R-:W-:-:S13]  /*113b0*/  ISETP.NE.AND P0, PT, R0, RZ, PT ;  /* 0x000000ff0000720c */ /* 0x000fda0003f05270 */
[----:B-1----:R-:W1:Y:S01]  /*113c0*/  @!P0 S2R R3, SR_CgaCtaId ;  /* 0x0000000000038919 */ /* 0x002e620000008800 */
[----:B------:R-:W-:-:S04]  /*113d0*/  @!P0 MOV R0, 0x400 ;  /* 0x0000040000008802 */ /* 0x000fc80000000f00 */
[----:B-1----:R-:W-:-:S05]  /*113e0*/  @!P0 LEA R0, R3, R0, 0x18 ;  /* 0x0000000003008211 */ /* 0x002fca00078ec0ff */
[----:B--2---:R1:W-:Y:S01]  /*113f0*/  @!P0 STS.128 [R0+0x388d0], R8 ;  /* 0x0388d00800008388 */ /* 0x0043e20000000c00 */
[----:B------:R-:W-:Y:S06]  /*11400*/  BAR.ARV 0x5, 0x180 ;  /* 0x0146000000007b1d */ /* 0x000fec0000002000 */
.L_x_232:
[----:B01----:R-:W3:Y:S01]  /*11410*/  LDL R0, [R1+0xc] ;  /* 0x00000c0001007983 */ /* 0x003ee20000100800 */
[----:B------:R-:W-:Y:S01]  /*11420*/  ULDC UR4, c[0x0][0xc3c] ;  /* 0x00030f0000047ab9 */ /* 0x000fe20000000800 */
[----:B------:R-:W-:Y:S02]  /*11430*/  IMAD.MOV.U32 R19, RZ, RZ, RZ ;  /* 0x000000ffff137224 */ /* 0x000fe400078e00ff */
[----:B------:R0:W-:Y:S01]  /*11440*/  STL [R1+0x48], RZ ;  /* 0x000048ff01007387 */ /* 0x0001e20000100800 */
[----:B---3--:R-:W-:Y:S01]  /*11450*/  ISETP.GE.AND P0, PT, R0, UR4, PT ;  /* 0x0000000400007c0c */ /* 0x008fe2000bf06270 */
[----:B------:R-:W-:-:S05]  /*11460*/  IMAD.MOV.U32 R0, RZ, RZ, 0x1 ;  /* 0x00000001ff007424 */ /* 0x000fca00078e00ff */
[----:B------:R0:W-:Y:S07]  /*11470*/  STL [R1+0x14], R0 ;  /* 0x0000140001007387 */ /* 0x0001ee0000100800 */
[----:B------:R-:W-:Y:S05]  /*11480*/  @P0 BRA `(.L_x_238) ;  /* 0x0000006400100947 */ /* 0x000fea0003800000 */
[----:B------:R-:W1:Y:S01]  /*11490*/  S2UR UR5, SR_CgaCtaId ;  /* 0x00000000000579c3 */ /* 0x000e620000008800 */
[C---:B0-----:R-:W-:Y:S01]  /*114a0*/  IMAD.SHL.U32 R0, R6.reuse, 0x8, RZ ;  /* 0x0000000806007824 */ /* 0x041fe200078e00ff */
[----:B------:R-:W-:Y:S01]  /*114b0*/  LOP3.LUT R4, R6, 0x7f, RZ, 0xc0, !PT ;  /* 0x0000007f06047812 */ /* 0x000fe200078ec0ff */
[----:B------:R-:W-:Y:S01]  /*114c0*/  UMOV UR4, 0x400 ;  /* 0x0000040000047882 */ /* 0x000fe20000000000 */
[----:B------:R-:W-:Y:S01]  /*114d0*/  BSSY B8, `(.L_x_238) ;  /* 0x000063f000087945 */ /* 0x000fe20003800000 */
[----:B------:R-:W-:Y:S01]  /*114e0*/  IMAD.MOV.U32 R19, RZ, RZ, RZ ;  /* 0x000000ffff137224 */ /* 0x000fe200078e00ff */
[----:B------:R-:W-:Y:S01]  /*114f0*/  LOP3.LUT R3, R0, 0x1f8, RZ, 0xc0, !PT ;  /* 0x000001f800037812 */ /* 0x000fe200078ec0ff */
[----:B------:R-:W-:Y:S01]  /*11500*/  IMAD.SHL.U32 R2, R4, 0x8, RZ ;  /* 0x0000000804027824 */ /* 0x000fe200078e00ff */
[----:B------:R-:W-:Y:S01]  /*11510*/  LOP3.LUT R0, R0, 0x38, RZ, 0xc0, !PT ;  /* 0x0000003800007812 */ /* 0x000fe200078ec0ff */
[----:B------:R-:W-:Y:S01]  /*11520*/  ULDC UR38, c[0x0][0xc] ;  /* 0x0000030000267ab9 */ /* 0x000fe20000000800 */
[----:B------:R-:W-:Y:S01]  /*11530*/  LOP3.LUT R3, R3, 0x38, R6, 0x78, !PT ;  /* 0x0000003803037812 */ /* 0x000fe200078e7806 */
[----:B------:R-:W-:Y:S01]  /*11540*/  IMAD.SHL.U32 R6, R6, 0x10, RZ ;  /* 0x0000001006067824 */ /* 0x000fe200078e00ff */
[----:B------:R-:W-:-:S02]  /*11550*/  ULDC.64 UR36, c[0x0][0x198] ;  /* 0x0000660000247ab9 */ /* 0x000fc40000000a00 */
[----:B------:R-:W-:Y:S02]  /*11560*/  LOP3.LUT R3, R3, 0x200, R2, 0xf8, !PT ;  /* 0x0000020003037812 */ /* 0x000fe400078ef802 */
[----:B------:R-:W-:-:S04]  /*11570*/  SHF.R.U32.HI R2, RZ, 0x3, R4 ;  /* 0x00000003ff027819 */ /* 0x000fc80000011604 */
[----:B------:R-:W-:Y:S01]  /*11580*/  LOP3.LUT R4, R2, 0x70, R6, 0xf8, !PT ;  /* 0x0000007002047812 */ /* 0x000fe200078ef806 */
[----:B------:R-:W-:Y:S01]  /*11590*/  IMAD.MOV.U32 R2, RZ, RZ, 0x1 ;  /* 0x00000001ff027424 */ /* 0x000fe200078e00ff */
[----:B-1----:R-:W-:-:S06]  /*115a0*/  ULEA UR4, UR5, UR4, 0x18 ;  /* 0x0000000405047291 */ /* 0x002fcc000f8ec03f */
[----:B------:R-:W-:-:S04]  /*115b0*/  IMAD.U32 R18, RZ, RZ, UR4 ;  /* 0x00000004ff127e24 */ /* 0x000fc8000f8e00ff */
[----:B------:R-:W-:-:S05]  /*115c0*/  IMAD R3, R3, 0x2, R18 ;  /* 0x0000000203037824 */ /* 0x000fca00078e0212 */
[----:B------:R0:W-:Y:S04]  /*115d0*/  STL [R1+0x24], R3 ;  /* 0x0000240301007387 */ /* 0x0001e80000100800 */
[----:B------:R1:W-:Y:S04]  /*115e0*/  STL [R1+0x14], R2 ;  /* 0x0000140201007387 */ /* 0x0003e80000100800 */
[----:B------:R3:W-:Y:S01]  /*115f0*/  STL [R1+0x48], RZ ;  /* 0x000048ff01007387 */ /* 0x0007e20000100800 */
[C---:B0-----:R-:W-:Y:S02]  /*11600*/  LOP3.LUT R3, R0.reuse, 0x40, RZ, 0xfc, !PT ;  /* 0x0000004000037812 */ /* 0x041fe400078efcff */
[----:B-1----:R-:W-:-:S02]  /*11610*/  LOP3.LUT R2, R0, 0x80, RZ, 0xfc, !PT ;  /* 0x0000008000027812 */ /* 0x002fc400078efcff */
[----:B---3--:R-:W-:-:S07]  /*11620*/  LOP3.LUT R0, R0, 0xc0, RZ, 0xfc, !PT ;  /* 0x000000c000007812 */ /* 0x008fce00078efcff */
.L_x_351:
[----:B------:R-:W3:Y:S01]  /*11630*/  LDL R0, [R1+0xc] ;  /* 0x00000c0001007983 */ /* 0x000ee20000100800 */
[----:B------:R-:W3:Y:S01]  /*11640*/  LDC.64 R2, c[0x0][0xc88] ;  /* 0x00032200ff027b82 */ /* 0x000ee20000000a00 */
[----:B------:R-:W-:Y:S01]  /*11650*/  ULDC.64 UR4, c[0x0][0x208] ;  /* 0x0000820000047ab9 */ /* 0x000fe20000000a00 */
[----:B---3--:R-:W-:-:S05]  /*11660*/  IMAD.WIDE R2, R0, 0x4, R2 ;  /* 0x0000000400027825 */ /* 0x008fca00078e0202 */
[----:B--2---:R-:W2:Y:S01]  /*11670*/  LDG.E R10, desc[UR4][R2.64] ;  /* 0x00000004020a7981 */ /* 0x004ea2000c1e1900 */
[----:B------:R-:W-:Y:S05]  /*11680*/  YIELD ;  /* 0x0000000000007946 */ /* 0x000fea0003800000 */
[----:B------:R-:W-:Y:S01]  /*11690*/  ULDC.64 UR4, c[0x0][0xa28] ;  /* 0x00028a0000047ab9 */ /* 0x000fe20000000a00 */
[----:B------:R-:W-:Y:S01]  /*116a0*/  IMAD.MOV.U32 R0, RZ, RZ, RZ ;  /* 0x000000ffff007224 */ /* 0x000fe200078e00ff */
[----:B------:R-:W-:Y:S01]  /*116b0*/  ISETP.NE.U32.AND P0, PT, RZ, UR4, PT ;  /* 0x00000004ff007c0c */ /* 0x000fe2000bf05070 */
[----:B------:R-:W-:Y:S01]  /*116c0*/  ULDC.64 UR10, c[0x0][0x208] ;  /* 0x00008200000a7ab9 */ /* 0x000fe20000000a00 */
[----:B-1----:R-:W-:Y:S01]  /*116d0*/  IMAD.MOV.U32 R6, RZ, RZ, RZ ;  /* 0x000000ffff067224 */ /* 0x002fe200078e00ff */
[----:B------:R-:W-:Y:S01]  /*116e0*/  ULDC.64 UR6, c[0x0][0xa18] ;  /* 0x0002860000067ab9 */ /* 0x000fe20000000a00 */
[----:B------:R-:W-:Y:S01]  /*116f0*/  ISETP.NE.AND.EX P0, PT, RZ, UR5, PT, P0 ;  /* 0x00000005ff007c0c */ /* 0x000fe2000bf05300 */
[----:B------:R-:W-:Y:S01]  /*11700*/  ULDC.64 UR8, c[0x0][0xa08] ;  /* 0x0002820000087ab9 */ /* 0x000fe20000000a00 */
[----:B--2---:R-:W-:Y:S01]  /*11710*/  SHF.R.S32.HI R4, RZ, 0x1f, R10 ;  /* 0x0000001fff047819 */ /* 0x004fe2000001140a */
[----:B------:R-:W-:-:S10]  /*11720*/  IMAD.SHL.U32 R17, R10, 0x4, RZ ;  /* 0x000000040a117824 */ /* 0x000fd400078e00ff */
[C---:B------:R-:W-:Y:S01]  /*11730*/  @P0 LEA R2, P1, R10.reuse, UR4, 0x2 ;  /* 0x000000040a020c11 */ /* 0x040fe2000f8210ff */
[----:B------:R-:W-:Y:S03]  /*11740*/  STL [R1+0x2c], R10 ;  /* 0x00002c0a01007387 */ /* 0x000fe60000100800 */
[C-C-:B------:R-:W-:Y:S01]  /*11750*/  @P0 LEA.HI.X R3, R10.reuse, UR5, R4.reuse, 0x2, P1 ;  /* 0x000000050a030c11 */ /* 0x140fe200088f1404 */
[----:B------:R-:W-:Y:S01]  /*11760*/  ULDC.64 UR4, c[0x0][0xa00] ;  /* 0x0002800000047ab9 */ /* 0x000fe20000000a00 */
[----:B------:R-:W-:Y:S01]  /*11770*/  SHF.L.U64.HI R9, R10, 0x2, R4 ;  /* 0x000000020a097819 */ /* 0x000fe20000010204 */
[----:B0-----:R0:W-:Y:S01]  /*11780*/  STL [R1+0x3c], R4 ;  /* 0x00003c0401007387 */ /* 0x0011e20000100800 */
[----:B------:R-:W-:-:S03]  /*11790*/  ISETP.NE.U32.AND P1, PT, RZ, UR4, PT ;  /* 0x00000004ff007c0c */ /* 0x000fc6000bf25070 */
[----:B------:R1:W5:Y:S01]  /*117a0*/  @P0 LDG.E R0, desc[UR10][R2.64] ;  /* 0x0000000a02000981 */ /* 0x000362000c1e1900 */
[----:B------:R-:W-:Y:S01]  /*117b0*/  ISETP.NE.AND.EX P1, PT, RZ, UR5, PT, P1 ;  /* 0x00000005ff007c0c */ /* 0x000fe2000bf25310 */
[----:B------:R-:W-:Y:S01]  /*117c0*/  IMAD.MOV.U32 R8, RZ, RZ, RZ ;  /* 0x000000ffff087224 */ /* 0x000fe200078e00ff */
[----:B------:R-:W-:Y:S01]  /*117d0*/  ISETP.NE.U32.AND P2, PT, RZ, UR6, PT ;  /* 0x00000006ff007c0c */ /* 0x000fe2000bf45070 */
[----:B------:R-:W-:Y:S01]  /*117e0*/  STL [R1+0x1c], R9 ;  /* 0x00001c0901007387 */ /* 0x000fe20000100800 */
[----:B------:R-:W-:Y:S02]  /*117f0*/  ISETP.NE.U32.AND P0, PT, RZ, UR8, PT ;  /* 0x00000008ff007c0c */ /* 0x000fe4000bf05070 */
[C---:B0-----:R-:W-:Y:S02]  /*11800*/  IADD3 R4, P4, R17.reuse, UR8, RZ ;  /* 0x0000000811047c10 */ /* 0x041fe4000ff9e0ff */
[----:B-1----:R-:W-:Y:S02]  /*11810*/  IADD3 R2, P3, R17, UR4, RZ ;  /* 0x0000000411027c10 */ /* 0x002fe4000ff7e0ff */
[----:B------:R-:W-:-:S02]  /*11820*/  ISETP.NE.AND.EX P2, PT, RZ, UR7, PT, P2 ;  /* 0x00000007ff007c0c */ /* 0x000fc4000bf45320 */
[C---:B------:R-:W-:Y:S02]  /*11830*/  IADD3.X R3, R9.reuse, UR5, RZ, P3, !PT ;  /* 0x0000000509037c10 */ /* 0x040fe40009ffe4ff */
[----:B------:R-:W-:Y:S02]  /*11840*/  ISETP.NE.AND.EX P0, PT, RZ, UR9, PT, P0 ;  /* 0x00000009ff007c0c */ /* 0x000fe4000bf05300 */
[----:B------:R-:W-:Y:S01]  /*11850*/  IADD3.X R5, R9, UR9, RZ, P4, !PT ;  /* 0x0000000909057c10 */ /* 0x000fe2000a7fe4ff */
[----:B------:R-:W2:Y:S01]  /*11860*/  @P1 LDG.E R6, desc[UR10][R2.64] ;  /* 0x0000000a02061981 */ /* 0x000ea2000c1e1900 */
[----:B------:R-:W-:Y:S02]  /*11870*/  ULDC UR4, c[0x0][0x288] ;  /* 0x0000a20000047ab9 */ /* 0x000fe40000000800 */
[----:B------:R-:W-:Y:S01]  /*11880*/  IMAD.U32 R11, RZ, RZ, UR4 ;  /* 0x00000004ff0b7e24 */ /* 0x000fe2000f8e00ff */
[----:B------:R-:W-:-:S06]  /*11890*/  ULDC.64 UR4, c[0x0][0x418] ;  /* 0x0001060000047ab9 */ /* 0x000fcc0000000a00 */
[----:B------:R-:W5:Y:S04]  /*118a0*/  @P0 LDG.E R8, desc[UR10][R4.64] ;  /* 0x0000000a04080981 */ /* 0x000f68000c1e1900 */
[----:B--2---:R0:W-:Y:S02]  /*118b0*/  STL [R1+0x30], R6 ;  /* 0x0000300601007387 */ /* 0x0041e40000100800 */
[----:B0-----:R-:W-:-:S04]  /*118c0*/  @P2 IADD3 R6, P3, R17, UR6, RZ ;  /* 0x0000000611062c10 */ /* 0x001fc8000ff7e0ff */
[----:B------:R-:W-:-:S05]  /*118d0*/  @P2 IADD3.X R7, R9, UR7, RZ, P3, !PT ;  /* 0x0000000709072c10 */ /* 0x000fca0009ffe4ff */
[----:B------:R0:W2:Y:S01]  /*118e0*/  @P2 LDG.E R11, desc[UR10][R6.64] ;  /* 0x0000000a060b2981 */ /* 0x0000a2000c1e1900 */
[----:B------:R-:W-:-:S03]  /*118f0*/  UISETP.NE.U32.AND UP0, UPT, UR4, URZ, UPT ;  /* 0x0000003f0400728c */ /* 0x000fc6000bf05070 */
[----:B------:R-:W-:Y:S01]  /*11900*/  ULDC UR4, c[0x0][0x424] ;  /* 0x0001090000047ab9 */ /* 0x000fe20000000800 */
[----:B------:R-:W-:-:S03]  /*11910*/  UISETP.NE.AND.EX UP0, UPT, UR5, URZ, UPT, UP0 ;  /* 0x0000003f0500728c */ /* 0x000fc6000bf05300 */
[----:B------:R-:W-:Y:S01]  /*11920*/  ULDC UR5, c[0x0][0x2f0] ;  /* 0x0000bc0000057ab9 */ /* 0x000fe20000000800 */
[----:B------:R-:W-:-:S04]  /*11930*/  USEL UR4, UR4, 0x1, UP0 ;  /* 0x0000000104047887 */ /* 0x000fc80008000000 */
[----:B------:R-:W-:-:S06]  /*11940*/  UIMAD UR4, UR4, UR5, URZ ;  /* 0x00000005040472a4 */ /* 0x000fcc000f8e023f */
[----:B0-----:R-:W-:Y:S01]  /*11950*/  IMAD.U32 R6, RZ, RZ, UR4 ;  /* 0x00000004ff067e24 */ /* 0x001fe2000f8e00ff */
[----:B--2---:R0:W-:Y:S01]  /*11960*/  STL [R1+0x40], R11 ;  /* 0x0000400b01007387 */ /* 0x0041e20000100800 */
[----:B------:R-:W-:Y:S05]  /*11970*/  @P2 BRA `(.L_x_239) ;  /* 0x0000000000182947 */ /* 0x000fea0003800000 */
[----:B------:R-:W-:Y:S05]  /*11980*/  @!P1 BRA `(.L_x_239) ;  /* 0x0000000000149947 */ /* 0x000fea0003800000 */
[----:B------:R-:W-:Y:S02]  /*11990*/  ULDC.64 UR4, c[0x0][0x208] ;  /* 0x0000820000047ab9 */ /* 0x000fe40000000a00 */
[----:B------:R-:W2:Y:S04]  /*119a0*/  LDG.E R7, desc[UR4][R2.64] ;  /* 0x0000000402077981 */ /* 0x000ea8000c1e1900 */
[----:B------:R-:W2:Y:S02]  /*119b0*/  LDG.E R2, desc[UR4][R2.64+0x4] ;  /* 0x0000040402027981 */ /* 0x000ea4000c1e1900 */
[----:B--2---:R-:W-:-:S05]  /*119c0*/  IMAD.IADD R2, R2, 0x1, -R7 ;  /* 0x0000000102027824 */ /* 0x004fca00078e0a07 */
[----:B------:R1:W-:Y:S02]  /*119d0*/  STL [R1+0x40], R2 ;  /* 0x0000400201007387 */ /* 0x0003e40000100800 */
.L_x_239:
[----:B------:R-:W1:Y:S01]  /*119e0*/  LDL.LU R7, [R1+0x8] ;  /* 0x0000080001077983 */ /* 0x000e620000300800 */
[----:B------:R-:W-:Y:S02]  /*119f0*/  ULDC.64 UR4, c[0x0][0xa20] ;  /* 0x0002880000047ab9 */ /* 0x000fe40000000a00 */
[----:B------:R-:W-:-:S04]  /*11a00*/  ISETP.NE.U32.AND P1, PT, RZ, UR4, PT ;  /* 0x00000004ff007c0c */ /* 0x000fc8000bf25070 */
[----:B------:R-:W-:Y:S02]  /*11a10*/  ISETP.NE.AND.EX P1, PT, RZ, UR5, PT, P1 ;  /* 0x00000005ff007c0c */ /* 0x000fe4000bf25310 */
[C---:B-1----:R-:W-:Y:S02]  /*11a20*/  LOP3.LUT R2, R7.reuse, 0xff000000, RZ, 0xc0, !PT ;  /* 0xff00000007027812 */ /* 0x042fe400078ec0ff */
[C---:B------:R-:W-:Y:S02]  /*11a30*/  LOP3.LUT R3, R7.reuse, 0xff0000, RZ, 0xc0, !PT ;  /* 0x00ff000007037812 */ /* 0x040fe400078ec0ff */
[----:B------:R-:W-:Y:S02]  /*11a40*/  SHF.R.U32.HI R2, RZ, 0x8, R2 ;  /* 0x00000008ff027819 */ /* 0x000fe40000011602 */
[----:B------:R-:W-:Y:S01]  /*11a50*/  LOP3.LUT R16, R7, 0xffff, RZ, 0xc0, !PT ;  /* 0x0000ffff07107812 */ /* 0x000fe200078ec0ff */
[----:B-----5:R-:W-:Y:S01]  /*11a60*/  IMAD.IADD R7, R8, 0x1, R0 ;  /* 0x0000000108077824 */ /* 0x020fe200078e0200 */
[----:B------:R-:W-:Y:S01]  /*11a70*/  LEA.HI R2, R3, R2, RZ, 0x10 ;  /* 0x0000000203027211 */ /* 0x000fe200078f80ff */
[----:B------:R-:W-:-:S05]  /*11a80*/  IMAD.MOV.U32 R3, RZ, RZ, R10 ;  /* 0x000000ffff037224 */ /* 0x000fca00078e000a */
[----:B------:R1:W-:Y:S04]  /*11a90*/  STL [R1+0x10], R3 ;  /* 0x0000100301007387 */ /* 0x0003e80000100800 */
[----:B------:R1:W-:Y:S01]  /*11aa0*/  STL [R1+0x18], R7 ;  /* 0x0000180701007387 */ /* 0x0003e20000100800 */
[----:B------:R-:W-:Y:S05]  /*11ab0*/  @!P1 BRA `(.L_x_240) ;  /* 0x0000000000149947 */ /* 0x000fea0003800000 */
[----:B------:R-:W-:Y:S01]  /*11ac0*/  IADD3 R6, P0, R17, UR4, RZ ;  /* 0x0000000411067c10 */ /* 0x000fe2000ff1e0ff */
[----:B------:R-:W-:-:S03]  /*11ad0*/  ULDC.64 UR6, c[0x0][0x208] ;  /* 0x0000820000067ab9 */ /* 0x000fc60000000a00 */
[----:B-1----:R-:W-:-:S05]  /*11ae0*/  IADD3.X R7, R9, UR5, RZ, P0, !PT ;  /* 0x0000000509077c10 */ /* 0x002fca00087fe4ff */
[----:B------:R2:W5:Y:S01]  /*11af0*/  LDG.E R6, desc[UR6][R6.64] ;  /* 0x0000000606067981 */ /* 0x000562000c1e1900 */
[----:B------:R-:W-:Y:S05]  /*11b00*/  BRA `(.L_x_241) ;  /* 0x0000000000147947 */ /* 0x000fea0003800000 */
.L_x_240:
[----:B------:R-:W-:Y:S05]  /*11b10*/  @!P0 BRA `(.L_x_241) ;  /* 0x0000000000108947 */ /* 0x000fea0003800000 */
[----:B------:R-:W-:Y:S02]  /*11b20*/  ULDC.64 UR4, c[0x0][0x208] ;  /* 0x0000820000047ab9 */ /* 0x000fe40000000a00 */
[----:B------:R-:W2:Y:S04]  /*11b30*/  LDG.E R6, desc[UR4][R4.64] ;  /* 0x0000000404067981 */ /* 0x000ea8000c1e1900 */
[----:B------:R-:W2:Y:S02]  /*11b40*/  LDG.E R4, desc[UR4][R4.64+0x4] ;  /* 0x0000040404047981 */ /* 0x000ea4000c1e1900 */
[----:B--2---:R-:W-:-:S07]  /*11b50*/  IMAD.IADD R6, R4, 0x1, -R6 ;  /* 0x0000000104067824 */ /* 0x004fce00078e0a06 */
.L_x_241:
[----:B-----5:R-:W-:Y:S01]  /*11b60*/  IMAD.IADD R6, R6, 0x1, -R0 ;  /* 0x0000000106067824 */ /* 0x020fe200078e0a00 */
[----:B------:R-:W-:Y:S01]  /*11b70*/  LOP3.LUT R9, R2, 0xff, RZ, 0xc0, !PT ;  /* 0x000000ff02097812 */ /* 0x000fe200078ec0ff */
[----:B------:R-:W-:Y:S01]  /*11b80*/  IMAD.MOV.U32 R4, RZ, RZ, RZ ;  /* 0x000000ffff047224 */ /* 0x000fe200078e00ff */
[----:B------:R-:W-:Y:S01]  /*11b90*/  BSSY B0, `(.L_x_242) ;  /* 0x000002a000007945 */ /* 0x000fe20003800000 */
[C---:B------:R-:W-:Y:S01]  /*11ba0*/  VIADD R0, R6.reuse, 0x4f ;  /* 0x0000004f06007836 */ /* 0x040fe20000000000 */
[----:B------:R-:W-:Y:S01]  /*11bb0*/  ISETP.GE.AND P0, PT, R6, 0x1, PT ;  /* 0x000000010600780c */ /* 0x000fe20003f06270 */
[----:B------:R-:W-:Y:S01]  /*11bc0*/  IMAD.MOV.U32 R10, RZ, RZ, R4 ;  /* 0x000000ffff0a7224 */ /* 0x000fe200078e0004 */
[----:B------:R3:W-:Y:S01]  /*11bd0*/  STL [R1+0x34], R4 ;  /* 0x0000340401007387 */ /* 0x0007e20000100800 */
[----:B------:R-:W-:-:S05]  /*11be0*/  IMAD.HI R0, R0, 0x66666667, RZ ;  /* 0x6666666700007827 */ /* 0x000fca00078e02ff */
[----:B-1----:R-:W-:-:S04]  /*11bf0*/  SHF.R.U32.HI R3, RZ, 0x1f, R0 ;  /* 0x0000001fff037819 */ /* 0x002fc80000011600 */
[----:B------:R-:W-:-:S05]  /*11c00*/  LEA.HI.SX32 R8, R0, R3, 0x1b ;  /* 0x0000000300087211 */ /* 0x000fca00078fdaff */
[----:B------:R3:W-:Y:S04]  /*11c10*/  STL [R1+0x44], R8 ;  /* 0x0000440801007387 */ /* 0x0007e80000100800 */
[----:B------:R3:W-:Y:S01]  /*11c20*/  STL [R1+0x58], R9 ;  /* 0x0000580901007387 */ /* 0x0007e20000100800 */
[----:B------:R-:W-:Y:S05]  /*11c30*/  @!P0 BRA `(.L_x_243) ;  /* 0x00000000007c8947 */ /* 0x000fea0003800000 */
[----:B------:R-:W-:-:S04]  /*11c40*/  SHF.R.U32.HI R0, RZ, 0x10, R2 ;  /* 0x00000010ff007819 */ /* 0x000fc80000011602 */
[----:B------:R-:W-:-:S13]  /*11c50*/  ISETP.NE.AND P0, PT, R0, RZ, PT ;  /* 0x000000ff0000720c */ /* 0x000fda0003f05270 */
[----:B------:R-:W3:Y:S02]  /*11c60*/  @!P0 LDC R0, c[0x0][0x9f0] ;  /* 0x00027c00ff008b82 */ /* 0x000ee40000000800 */
[----:B---3--:R-:W-:-:S04]  /*11c70*/  IABS R4, R0 ;  /* 0x0000000000047213 */ /* 0x008fc80000000000 */
[----:B------:R-:W1:Y:S08]  /*11c80*/  I2F.RP R2, R4 ;  /* 0x0000000400027306 */ /* 0x000e700000209400 */
[----:B-1----:R-:W1:Y:S02]  /*11c90*/  MUFU.RCP R2, R2 ;  /* 0x0000000200027308 */ /* 0x002e640000001000 */
[----:B-1----:R-:W-:-:S06]  /*11ca0*/  VIADD R2, R2, 0xffffffe ;  /* 0x0ffffffe02027836 */ /* 0x002fcc0000000000 */
[----:B------:R-:W1:Y:S02]  /*11cb0*/  F2I.FTZ.U32.TRUNC.NTZ R3, R2 ;  /* 0x0000000200037305 */ /* 0x000e64000021f000 */
[----:B-1----:R-:W-:-:S04]  /*11cc0*/  IMAD.MOV R2, RZ, RZ, -R3 ;  /* 0x000000ffff027224 */ /* 0x002fc800078e0a03 */
[----:B------:R-:W-:Y:S02]  /*11cd0*/  IMAD R5, R2, R4, RZ ;  /* 0x0000000402057224 */ /* 0x000fe400078e02ff */
[----:B------:R-:W-:-:S04]  /*11ce0*/  IMAD.MOV.U32 R2, RZ, RZ, RZ ;  /* 0x000000ffff027224 */ /* 0x000fc800078e00ff */
[----:B--2---:R-:W-:Y:S01]  /*11cf0*/  IMAD.HI.U32 R7, R3, R5, R2 ;  /* 0x0000000503077227 */ /* 0x004fe200078e0002 */
[----:B------:R-:W-:Y:S02]  /*11d00*/  IABS R2, R0 ;  /* 0x0000000000027213 */ /* 0x000fe40000000000 */
[----:B------:R-:W-:-:S03]  /*11d10*/  IADD3 R5, R0, -0x1, R8 ;  /* 0xffffffff00057810 */ /* 0x000fc60007ffe008 */
[----:B------:R-:W-:Y:S01]  /*11d20*/  IMAD.MOV R2, RZ, RZ, -R2 ;  /* 0x000000ffff027224 */ /* 0x000fe200078e0a02 */
[----:B------:R-:W-:Y:S02]  /*11d30*/  IABS R3, R5 ;  /* 0x0000000500037213 */ /* 0x000fe40000000000 */
[----:B------:R-:W-:Y:S01]  /*11d40*/  LOP3.LUT R5, R5, R0, RZ, 0x3c, !PT ;  /* 0x0000000005057212 */ /* 0x000fe200078e3cff */
[----:B------:R-:W-:Y:S02]  /*11d50*/  IMAD.MOV.U32 R6, RZ, RZ, R2 ;  /* 0x000000ffff067224 */ /* 0x000fe400078e0002 */
[----:B------:R-:W-:Y:S01]  /*11d60*/  IMAD.HI.U32 R2, R7, R3, RZ ;  /* 0x0000000307027227 */ /* 0x000fe200078e00ff */
[----:B------:R-:W-:-:S03]  /*11d70*/  ISETP.GE.AND P2, PT, R5, RZ, PT ;  /* 0x000000ff0500720c */ /* 0x000fc60003f46270 */
[----:B------:R-:W-:-:S05]  /*11d80*/  IMAD R3, R2, R6, R3 ;  /* 0x0000000602037224 */ /* 0x000fca00078e0203 */
[----:B------:R-:W-:-:S13]  /*11d90*/  ISETP.GT.U32.AND P1, PT, R4, R3, PT ;  /* 0x000000030400720c */ /* 0x000fda0003f24070 */
[----:B------:R-:W-:Y:S02]  /*11da0*/  @!P1 IMAD.IADD R3, R3, 0x1, -R4 ;  /* 0x0000000103039824 */ /* 0x000fe400078e0a04 */
[----:B------:R-:W-:Y:S01]  /*11db0*/  @!P1 VIADD R2, R2, 0x1 ;  /* 0x0000000102029836 */ /* 0x000fe20000000000 */
[----:B------:R-:W-:Y:S02]  /*11dc0*/  ISETP.NE.AND P1, PT, R0, RZ, PT ;  /* 0x000000ff0000720c */ /* 0x000fe40003f25270 */
[----:B------:R-:W-:-:S13]  /*11dd0*/  ISETP.GE.U32.AND P0, PT, R3, R4, PT ;  /* 0x000000040300720c */ /* 0x000fda0003f06070 */
[----:B------:R-:W-:-:S04]  /*11de0*/  @P0 VIADD R2, R2, 0x1 ;  /* 0x0000000102020836 */ /* 0x000fc80000000000 */
[----:B------:R-:W-:Y:S01]  /*11df0*/  @!P2 IMAD.MOV R2, RZ, RZ, -R2 ;  /* 0x000000ffff02a224 */ /* 0x000fe200078e0a02 */
[----:B------:R-:W-:-:S05]  /*11e00*/  @!P1 LOP3.LUT R2, RZ, R0, RZ, 0x33, !PT ;  /* 0x00000000ff029212 */ /* 0x000fca00078e33ff */
[----:B------:R-:W-:-:S05]  /*11e10*/  IMAD.MOV.U32 R10, RZ, RZ, R2 ;  /* 0x000000ffff0a7224 */ /* 0x000fca00078e0002 */
[----:B------:R1:W-:Y:S02]  /*11e20*/  STL [R1+0x34], R10 ;  /* 0x0000340a01007387 */ /* 0x0003e40000100800 */
.L_x_243:
[----:B------:R-:W-:Y:S05]  /*11e30*/  BSYNC B0 ;  /* 0x0000000000007941 */ /* 0x000fea0003800000 */
.L_x_242:
[----:B------:R-:W-:Y:S01]  /*11e40*/  IMAD.MOV.U32 R0, RZ, RZ, R10 ;  /* 0x000000ffff007224 */ /* 0x000fe200078e000a */
[----:B------:R-:W-:Y:S03]  /*11e50*/  BSSY B7, `(.L_x_244) ;  /* 0x00004ca000077945 */ /* 0x000fe60003800000 */
[----:B------:R-:W-:-:S05]  /*11e60*/  IMAD R2, R9, R0, RZ ;  /* 0x0000000009027224 */ /* 0x000fca00078e02ff */
[----:B------:R-:W-:Y:S01]  /*11e70*/  VIADDMNMX R0, R2, R0, R8, PT ;  /* 0x0000000002007246 */ /* 0x000fe20003800108 */
[----:B------:R4:W-:Y:S03]  /*11e80*/  STL [R1+0x28], R2 ;  /* 0x0000280201007387 */ /* 0x0009e60000100800 */
[----:B------:R-:W-:Y:S01]  /*11e90*/  ISETP.GT.AND P0, PT, R0, R2, PT ;  /* 0x000000020000720c */ /* 0x000fe20003f04270 */
[----:B------:R4:W-:-:S12]  /*11ea0*/  STL [R1+0x38], R0 ;  /* 0x0000380001007387 */ /* 0x0009d80000100800 */
[----:B----4-:R-:W-:Y:S05]  /*11eb0*/  @P0 BRA `(.L_x_245) ;  /* 0x00000000004c0947 */ /* 0x010fea0003800000 */
[----:B------:R-:W4:Y:S02]  /*11ec0*/  S2R R0, SR_TID.X ;  /* 0x0000000000007919 */ /* 0x000f240000002100 */
[----:B----4-:R-:W-:-:S04]  /*11ed0*/  LOP3.LUT R0, R0, 0x7f, RZ, 0xc0, !PT ;  /* 0x0000007f00007812 */ /* 0x010fc800078ec0ff */
[----:B------:R-:W-:-:S13]  /*11ee0*/  ISETP.NE.AND P0, PT, R0, RZ, PT ;  /* 0x000000ff0000720c */ /* 0x000fda0003f05270 */
[----:B------:R-:W-:Y:S05]  /*11ef0*/  @P0 BRA `(.L_x_246) ;  /* 0x0000004800fc0947 */ /* 0x000fea0003800000 */
[----:B------:R-:W4:Y:S01]  /*11f00*/  S2R R3, SR_LANEID ;  /* 0x0000000000037919 */ /* 0x000f220000000000 */
[----:B------:R-:W-:Y:S01]  /*11f10*/  VOTEU.ANY UR4, UPT, PT ;  /* 0x0000000000047886 */ /* 0x000fe200038e0100 */
[----:B------:R-:W-:Y:S01]  /*11f20*/  ULDC.64 UR6, c[0x0][0x208] ;  /* 0x0000820000067ab9 */ /* 0x000fe20000000a00 */
[----:B------:R-:W4:Y:S08]  /*11f30*/  FLO.U32 R0, UR4 ;  /* 0x0000000400007d00 */ /* 0x000f3000080e0000 */
[----:B------:R-:W5:Y:S01]  /*11f40*/  POPC R5, UR4 ;  /* 0x0000000400057d09 */ /* 0x000f620008000000 */
[----:B----4-:R-:W-:-:S02]  /*11f50*/  ISETP.EQ.U32.AND P0, PT, R0, R3, PT ;  /* 0x000000030000720c */ /* 0x010fc40003f02070 */
[----:B------:R-:W5:Y:S11]  /*11f60*/  LDC.64 R2, c[0x0][0xc60] ;  /* 0x00031800ff027b82 */ /* 0x000f760000000a00 */
[----:B-----5:R-:W4:Y:S01]  /*11f70*/  @P0 ATOMG.E.ADD.STRONG.GPU PT, R3, desc[UR6][R2.64], R5 ;  /* 0x00000005020309a8 */ /* 0x020f2200081ee1c6 */
[----:B---3--:R-:W3:Y:S02]  /*11f80*/  S2R R4, SR_LTMASK ;  /* 0x0000000000047919 */ /* 0x008ee40000003900 */
[----:B---3--:R-:W-:-:S04]  /*11f90*/  LOP3.LUT R4, R4, UR4, RZ, 0xc0, !PT ;  /* 0x0000000404047c12 */ /* 0x008fc8000f8ec0ff */
[----:B--2---:R-:W2:Y:S01]  /*11fa0*/  POPC R7, R4 ;  /* 0x0000000400077309 */ /* 0x004ea20000000000 */
[----:B----4-:R-:W2:Y:S02]  /*11fb0*/  SHFL.IDX PT, R0, R3, R0, 0x1f ;  /* 0x00001f0003007589 */ /* 0x010ea400000e0000 */
[----:B--2---:R-:W-:-:S05]  /*11fc0*/  IADD3 R0, R0, UR38, R7 ;  /* 0x0000002600007c10 */ /* 0x004fca000fffe007 */
[----:B------:R4:W-:Y:S01]  /*11fd0*/  STL [R1], R0 ;  /* 0x0000000001007387 */ /* 0x0009e20000100800 */
[----:B------:R-:W-:Y:S05]  /*11fe0*/  BRA `(.L_x_246) ;  /* 0x0000004800c07947 */ /* 0x000fea0003800000 */
.L_x_245:
[----:B------:R-:W-:Y:S01]  /*11ff0*/  VIADD R0, R18, 0x24400 ;  /* 0x0002440012007836 */ /* 0x000fe20000000000 */
[----:B------:R-:W-:Y:S04]  /*12000*/  BSSY B6, `(.L_x_247) ;  /* 0x0000013000067945 */ /* 0x000fe80003800000 */
[----:B------:R-:W-:-:S13]  /*12010*/  LOP3.LUT P0, RZ, R0, 0x3ff, RZ, 0xc0, !PT ;  /* 0x000003ff00ff7812 */ /* 0x000fda000780c0ff */
[----:B------:R-:W-:Y:S05]  /*12020*/  @!P0 BRA `(.L_x_248) ;  /* 0x0000000000408947 */ /* 0x000fea0003800000 */
[----:B------:R-:W-:Y:S01]  /*12030*/  MOV R2, 0x0 ;  /* 0x0000000000027802 */ /* 0x000fe20000000f00 */
[----:B------:R-:W-:Y:S01]  /*12040*/  ULDC.64 UR6, c[0x4][0xa8] ;  /* 0x01002a0000067ab9 */ /* 0x000fe20000000a00 */
[----:B------:R-:W-:Y:S01]  /*12050*/  ULDC.64 UR8, c[0x4][0xb0] ;  /* 0x01002c0000087ab9 */ /* 0x000fe20000000a00 */
[----:B------:R-:W-:Y:S01]  /*12060*/  ULDC.64 UR4, c[0x4][0x8] ;  /* 0x0100020000047ab9 */ /* 0x000fe20000000a00 */
[----:B---3--:R-:W-:Y:S02]  /*12070*/  IMAD.U32 R4, RZ, RZ, UR6 ;  /* 0x00000006ff047e24 */ /* 0x008fe4000f8e00ff */
[----:B------:R-:W3:Y:S01]  /*12080*/  LDC.64 R2, c[0x4][R2] ;  /* 0x0100000002027b82 */ /* 0x000ee20000000a00 */
[----:B------:R-:W-:Y:S02]  /*12090*/  IMAD.U32 R5, RZ, RZ, UR7 ;  /* 0x00000007ff057e24 */ /* 0x000fe4000f8e00ff */
[----:B------:R-:W-:Y:S02]  /*120a0*/  IMAD.U32 R6, RZ, RZ, UR8 ;  /* 0x00000008ff067e24 */ /* 0x000fe4000f8e00ff */
[----:B--2---:R-:W-:-:S02]  /*120b0*/  IMAD.U32 R7, RZ, RZ, UR9 ;  /* 0x00000009ff077e24 */ /* 0x004fc4000f8e00ff */
[----:B-1----:R-:W-:Y:S02]  /*120c0*/  IMAD.U32 R10, RZ, RZ, UR4 ;  /* 0x00000004ff0a7e24 */ /* 0x002fe4000f8e00ff */
[----:B0-----:R-:W-:Y:S02]  /*120d0*/  IMAD.U32 R11, RZ, RZ, UR5 ;  /* 0x00000005ff0b7e24 */ /* 0x001fe4000f8e00ff */
[----:B------:R-:W-:Y:S02]  /*120e0*/  IMAD.MOV.U32 R8, RZ, RZ, 0x70 ;  /* 0x00000070ff087424 */ /* 0x000fe400078e00ff */
[----:B------:R-:W-:Y:S02]  /*120f0*/  IMAD.MOV.U32 R12, RZ, RZ, 0x1 ;  /* 0x00000001ff0c7424 */ /* 0x000fe400078e00ff */
[----:B------:R-:W-:-:S07]  /*12100*/  IMAD.MOV.U32 R13, RZ, RZ, RZ ;  /* 0x000000ffff0d7224 */ /* 0x000fce00078e00ff */
[----:B------:R-:W-:-:S07]  /*12110*/  LEPC R20, `(.L_x_248) ;  /* 0x000000001014794e */ /* 0x000fce0000000000 */
[----:B---3--:R-:W-:Y:S05]  /*12120*/  CALL.ABS.NOINC R2 ;  /* 0x0000000002007343 */ /* 0x008fea0003c00000 */
.L_x_248:
[----:B------:R-:W-:Y:S05]  /*12130*/  BSYNC B6 ;  /* 0x0000000000067941 */ /* 0x000fea0003800000 */
.L_x_247:
        /* <DEDUP_REMOVED lines=8> */
[----:B------:R4:W4:Y:S01]  /*121c0*/  LDC.64 R2, c[0x4][R0] ;  /* 0x0100000000027b82 */ /* 0x0009220000000a00 */
[----:B---3--:R-:W-:Y:S02]  /*121d0*/  IMAD.U32 R4, RZ, RZ, UR6 ;  /* 0x00000006ff047e24 */ /* 0x008fe4000f8e00ff */
        /* <DEDUP_REMOVED lines=9> */
[----:B----4-:R-:W-:Y:S05]  /*12270*/  CALL.ABS.NOINC R2 ;  /* 0x0000000002007343 */ /* 0x010fea0003c00000 */
.L_x_251:
[----:B------:R-:W-:Y:S01]  /*12280*/  MOV R2, 0x0 ;  /* 0x0000000000027802 */ /* 0x000fe20000000f00 */
[----:B------:R-:W-:Y:S01]  /*12290*/  ULDC.64 UR6, c[0x4][0xa8] ;  /* 0x01002a0000067ab9 */ /* 0x000fe20000000a00 */
[----:B------:R-:W-:Y:S01]  /*122a0*/  ULDC.64 UR8, c[0x4][0xb0] ;  /* 0x01002c0000087ab9 */ /* 0x000fe20000000a00 */
[----:B------:R-:W-:Y:S01]  /*122b0*/  ULDC.64 UR4, c[0x4][0x18] ;  /* 0x0100060000047ab9 */ /* 0x000fe20000000a00 */
[----:B------:R-:W-:Y:S02]  /*122c0*/  IMAD.U32 R4, RZ, RZ, UR6 ;  /* 0x00000006ff047e24 */ /* 0x000fe4000f8e00ff */
[----:B------:R-:W0:Y:S01]  /*122d0*/  LDC.64 R2, c[0x4][R2] ;  /* 0x0100000002027b82 */ /* 0x000e220000000a00 */
[----:B------:R-:W-:Y:S02]  /*122e0*/  IMAD.U32 R5, RZ, RZ, UR7 ;  /* 0x00000007ff057e24 */ /* 0x000fe4000f8e00ff */
[----:B------:R-:W-:Y:S02]  /*122f0*/  IMAD.U32 R6, RZ, RZ, UR8 ;  /* 0x00000008ff067e24 */ /* 0x000fe4000f8e00ff */
[----:B------:R-:W-:-:S02]  /*12300*/  IMAD.U32 R7, RZ, RZ, UR9 ;  /* 0x00000009ff077e24 */ /* 0x000fc4000f8e00ff */
[----:B------:R-:W-:Y:S02]  /*12310*/  IMAD.U32 R10, RZ, RZ, UR4 ;  /* 0x00000004ff0a7e24 */ /* 0x000fe4000f8e00ff */
[----:B------:R-:W-:Y:S02]  /*12320*/  IMAD.U32 R11, RZ, RZ, UR5 ;  /* 0x00000005ff0b7e24 */ /* 0x000fe4000f8e00ff */
[----:B------:R-:W-:Y:S02]  /*12330*/  IMAD.MOV.U32 R8, RZ, RZ, 0x70 ;  /* 0x00000070ff087424 */ /* 0x000fe400078e00ff */
[----:B------:R-:W-:Y:S02]  /*12340*/  IMAD.MOV.U32 R12, RZ, RZ, 0x1 ;  /* 0x00000001ff0c7424 */ /* 0x000fe400078e00ff */
[----:B------:R-:W-:-:S07]  /*12350*/  IMAD.MOV.U32 R13, RZ, RZ, RZ ;  /* 0x000000ffff0d7224 */ /* 0x000fce00078e00ff */
[----:B------:R-:W-:-:S07]  /*12360*/  LEPC R20, `(.L_x_250) ;  /* 0x000000001014794e */ /* 0x000fce0000000000 */
[----:B0-----:R-:W-:Y:S05]  /*12370*/  CALL.ABS.NOINC R2 ;  /* 0x0000000002007343 */ /* 0x001fea0003c00000 */
.L_x_250:
[----:B------:R-:W-:Y:S05]  /*12380*/  BSYNC B6 ;  /* 0x0000000000067941 */ /* 0x000fea0003800000 */
.L_x_249:
[----:B---3--:R-:W3:Y:S01]  /*12390*/  LDL.LU R4, [R1+0x1c] ;  /* 0x00001c0001047983 */ /* 0x008ee20000300800 */
[----:B------:R-:W-:-:S03]  /*123a0*/  ULDC.64 UR4, c[0x0][0x9f8] ;  /* 0x00027e0000047ab9 */ /* 0x000fc60000000a00 */
[----:B--2---:R-:W2:Y:S01]  /*123b0*/  LDL R7, [R1+0x10] ;  /* 0x0000100001077983 */ /* 0x004ea20000100800 */
[----:B------:R-:W-:Y:S01]  /*123c0*/  ISETP.NE.U32.AND P0, PT, RZ, UR4, PT ;  /* 0x00000004ff007c0c */ /* 0x000fe2000bf05070 */
[----:B------:R-:W-:Y:S02]  /*123d0*/  ULDC.64 UR6, c[0x0][0x208] ;  /* 0x0000820000067ab9 */ /* 0x000fe40000000a00 */
[----:B------:R-:W4:Y:S01]  /*123e0*/  LDL R0, [R1+0x38] ;  /* 0x0000380001007983 */ /* 0x000f220000100800 */
[----:B------:R-:W-:-:S13]  /*123f0*/  ISETP.NE.AND.EX P0, PT, RZ, UR5, PT, P0 ;  /* 0x00000005ff007c0c */ /* 0x000fda000bf05300 */
[----:B------:R-:W-:-:S04]  /*12400*/  @P0 IADD3 R2, P1, R17, UR4, RZ ;  /* 0x0000000411020c10 */ /* 0x000fc8000ff3e0ff */
[----:B---3--:R-:W-:Y:S01]  /*12410*/  @P0 IADD3.X R3, R4, UR5, RZ, P1, !PT ;  /* 0x0000000504030c10 */ /* 0x008fe20008ffe4ff */
[----:B------:R-:W-:-:S04]  /*12420*/  ULDC.64 UR4, c[0x0][0xa08] ;  /* 0x0002820000047ab9 */ /* 0x000fc80000000a00 */
[----:B--2---:R2:W3:Y:S02]  /*12430*/  @P0 LDG.E R7, desc[UR6][R2.64] ;  /* 0x0000000602070981 */ /* 0x0044e4000c1e1900 */
[----:B--2---:R-:W2:Y:S01]  /*12440*/  LDC.64 R2, c[0x0][0x418] ;  /* 0x00010600ff027b82 */ /* 0x004ea20000000a00 */
[----:B----4-:R-:W-:Y:S01]  /*12450*/  VIADD R0, R0, 0xffffffff ;  /* 0xffffffff00007836 */ /* 0x010fe20000000000 */
[----:B---3--:R-:W-:Y:S01]  /*12460*/  SHF.R.S32.HI R8, RZ, 0x1f, R7 ;  /* 0x0000001fff087819 */ /* 0x008fe20000011407 */
[----:B------:R3:W-:Y:S04]  /*12470*/  @P0 STL [R1+0x10], R7 ;  /* 0x0000100701000387 */ /* 0x0007e80000100800 */
[----:B------:R3:W-:Y:S01]  /*12480*/  STL [R1+0x1c], R8 ;  /* 0x00001c0801007387 */ /* 0x0007e20000100800 */
[----:B--2---:R-:W-:Y:S01]  /*12490*/  LOP3.LUT P0, RZ, R2, UR4, RZ, 0xfc, !PT ;  /* 0x0000000402ff7c12 */ /* 0x004fe2000f80fcff */
[----:B------:R-:W-:-:S03]  /*124a0*/  UMOV UR4, 0xffffffff ;  /* 0xffffffff00047882 */ /* 0x000fc60000000000 */
[----:B------:R-:W-:-:S04]  /*124b0*/  LOP3.LUT P0, RZ, R3, UR5, RZ, 0xfc, P0 ;  /* 0x0000000503ff7c12 */ /* 0x000fc8000800fcff */
[----:B------:R-:W-:Y:S01]  /*124c0*/  SEL R17, R7, RZ, !P0 ;  /* 0x000000ff07117207 */ /* 0x000fe20004000000 */
[----:B---3--:R-:W-:Y:S08]  /*124d0*/  BRA.DIV UR4, `(.L_x_252) ;  /* 0x0000005a045c7947 */ /* 0x008ff0000b800000 */
[----:B------:R-:W2:Y:S02]  /*124e0*/  S2R R4, SR_TID.X ;  /* 0x0000000000047919 */ /* 0x000ea40000002100 */
[----:B--2---:R-:W-:-:S04]  /*124f0*/  SHF.R.U32.HI R4, RZ, 0x5, R4 ;  /* 0x00000005ff047819 */ /* 0x004fc80000011604 */
[----:B------:R-:W-:-:S05]  /*12500*/  LOP3.LUT R4, R4, 0x3, RZ, 0xc0, !PT ;  /* 0x0000000304047812 */ /* 0x000fca00078ec0ff */
[----:B------:R2:W3:Y:S02]  /*12510*/  SHFL.IDX PT, R14, R4, RZ, 0x1f ;  /* 0x00001fff040e7589 */ /* 0x0004e400000e0000 */
.L_x_367:
[----:B------:R-:W-:Y:S01]  /*12520*/  PLOP3.LUT P1, PT, PT, PT, PT, 0x8, 0x0 ;  /* 0x000000000000781c */ /* 0x000fe20003f2e170 */
[----:B------:R4:W-:Y:S01]  /*12530*/  STL [R1+0x8], R0 ;  /* 0x0000080001007387 */ /* 0x0009e20000100800 */
[----:B---3--:R-:W-:Y:S02]  /*12540*/  ISETP.NE.AND P0, PT, R14, RZ, PT ;  /* 0x000000ff0e00720c */ /* 0x008fe40003f05270 */
[----:B--2---:R-:W-:-:S05]  /*12550*/  P2R R4, PR, RZ, 0x2 ;  /* 0x00000002ff047803 */ /* 0x004fca0000000000 */
[----:B------:R4:W-:Y:S06]  /*12560*/  STL [R1+0x20], R4 ;  /* 0x0000200401007387 */ /* 0x0009ec0000100800 */
[----:B------:R-:W-:Y:S05]  /*12570*/  @P0 BRA `(.L_x_253) ;  /* 0x0000000400440947 */ /* 0x000fea0003800000 */
[----:B------:R-:W-:-:S03]  /*12580*/  UMOV UR4, 0xffffffff ;  /* 0xffffffff00047882 */ /* 0x000fc60000000000 */
[----:B------:R-:W-:Y:S05]  /*12590*/  BRA.DIV UR4, `(.L_x_254) ;  /* 0x0000005a04607947 */ /* 0x000fea000b800000 */
[----:B------:R-:W-:-:S13]  /*125a0*/  ELECT P6, URZ, PT ;  /* 0x00000000003f782f */ /* 0x000fda00038c0000 */
.L_x_370:
[----:B------:R-:W-:Y:S05]  /*125b0*/  @!P6 BRA `(.L_x_253) ;  /* 0x000000040034e947 */ /* 0x000fea0003800000 */
[----:B------:R-:W-:-:S04]  /*125c0*/  ISETP.NE.U32.AND P0, PT, R2, RZ, PT ;  /* 0x000000ff0200720c */ /* 0x000fc80003f05070 */
[----:B------:R-:W-:-:S13]  /*125d0*/  ISETP.NE.AND.EX P0, PT, R3, RZ, PT, P0 ;  /* 0x000000ff0300720c */ /* 0x000fda0003f05300 */
[----:B------:R-:W-:Y:S05]  /*125e0*/  @!P0 BRA `(.L_x_255) ;  /* 0x0000000000548947 */ /* 0x000fea0003800000 */
[----:B------:R-:W2:Y:S01]  /*125f0*/  LDC R6, c[0x0][0x43c] ;  /* 0x00010f00ff067b82 */ /* 0x000ea20000000800 */
[----:B------:R-:W-:Y:S01]  /*12600*/  IMAD.MOV.U32 R9, RZ, RZ, R0 ;  /* 0x000000ffff097224 */ /* 0x000fe200078e0000 */
[----:B------:R-:W-:Y:S01]  /*12610*/  ULDC.64 UR4, c[0x0][0x428] ;  /* 0x00010a0000047ab9 */ /* 0x000fe20000000a00 */
[----:B------:R-:W-:Y:S02]  /*12620*/  ULDC.64 UR6, c[0x0][0x208] ;  /* 0x0000820000067ab9 */ /* 0x000fe40000000a00 */
[----:B----4-:R-:W-:Y:S01]  /*12630*/  IMAD.MOV.U32 R0, RZ, RZ, R9 ;  /* 0x000000ffff007224 */ /* 0x010fe200078e0009 */
[----:B--2---:R-:W-:-:S13]  /*12640*/  ISETP.NE.AND P0, PT, R6, 0x1, PT ;  /* 0x000000010600780c */ /* 0x004fda0003f05270 */
[----:B------:R-:W2:Y:S02]  /*12650*/  @P0 LDC.64 R4, c[0x0][0x440] ;  /* 0x00011000ff040b82 */ /* 0x000ea40000000a00 */
[----:B--2---:R-:W-:-:S05]  /*12660*/  @P0 IMAD.HI.U32 R4, R9, R4, RZ ;  /* 0x0000000409040227 */ /* 0x004fca00078e00ff */
[----:B------:R-:W-:-:S04]  /*12670*/  @P0 SHF.R.U32.HI R0, RZ, R5, R4 ;  /* 0x00000005ff000219 */ /* 0x000fc80000011604 */
[--C-:B------:R-:W-:Y:S01]  /*12680*/  SHF.R.S32.HI R5, RZ, 0x1f, R0.reuse ;  /* 0x0000001fff057819 */ /* 0x100fe20000011400 */
[----:B------:R-:W-:-:S04]  /*12690*/  IMAD.MOV R4, RZ, RZ, -R0 ;  /* 0x000000ffff047224 */ /* 0x000fc800078e0a00 */
[----:B------:R-:W-:Y:S02]  /*126a0*/  IMAD R9, R6, R4, R9 ;  /* 0x0000000406097224 */ /* 0x000fe400078e0209 */
[----:B------:R-:W-:Y:S02]  /*126b0*/  IMAD R6, R8, UR4, RZ ;  /* 0x0000000408067c24 */ /* 0x000fe4000f8e02ff */
[----:B------:R-:W-:Y:S01]  /*126c0*/  IMAD.MOV.U32 R4, RZ, RZ, R0 ;  /* 0x000000ffff047224 */ /* 0x000fe200078e0000 */
[----:B------:R2:W-:Y:S01]  /*126d0*/  STL [R1+0x8], R9 ;  /* 0x0000080901007387 */ /* 0x0005e20000100800 */
[C---:B------:R-:W-:Y:S02]  /*126e0*/  IMAD R0, R7.reuse, UR5, R6 ;  /* 0x0000000507007c24 */ /* 0x040fe4000f8e0206 */
[----:B------:R-:W-:-:S04]  /*126f0*/  IMAD.WIDE.U32 R4, R7, UR4, R4 ;  /* 0x0000000407047c25 */ /* 0x000fc8000f8e0004 */
[----:B------:R-:W-:Y:S01]  /*12700*/  IMAD.IADD R0, R5, 0x1, R0 ;  /* 0x0000000105007824 */ /* 0x000fe200078e0200 */
[----:B------:R-:W-:-:S04]  /*12710*/  LEA R2, P0, R4, R2, 0x2 ;  /* 0x0000000204027211 */ /* 0x000fc800078010ff */
[----:B------:R-:W-:-:S05]  /*12720*/  LEA.HI.X R3, R4, R3, R0, 0x2, P0 ;  /* 0x0000000304037211 */ /* 0x000fca00000f1400 */
[----:B------:R2:W5:Y:S04]  /*12730*/  LDG.E R17, desc[UR6][R2.64] ;  /* 0x0000000602117981 */ /* 0x000568000c1e1900 */
.L_x_255:
[----:B--2---:R-:W2:Y:S01]  /*12740*/  LDL R2, [R1+0x14] ;  /* 0x0000140001027983 */ /* 0x004ea20000100800 */
[----:B----4-:R-:W-:Y:S01]  /*12750*/  IMAD R0, R19, 0x8, R18 ;  /* 0x0000000813007824 */ /* 0x010fe200078e0212 */
[----:B--2---:R-:W-:-:S04]  /*12760*/  SHF.L.U32 R2, R2, 0x1f, RZ ;  /* 0x0000001f02027819 */ /* 0x004fc800000006ff */
[----:B------:R-:W2:Y:S02]  /*12770*/  SYNCS.PHASECHK.TRANS64.TRYWAIT P0, [R0+URZ+0x38840], R2 ;  /* 0x03884002000075a7 */ /* 0x000ea4000800017f */
[----:B--2---:R-:W-:Y:S05]  /*12780*/  @!P0 BRA `(.L_x_256) ;  /* 0x0000005800048947 */ /* 0x004fea0003800000 */
.L_x_371:
[----:B------:R-:W3:Y:S02]  /*12790*/  S2R R3, SR_TID.X ;  /* 0x0000000000037919 */ /* 0x000ee40000002100 */
[----:B---3--:R-:W-:-:S04]  /*127a0*/  LOP3.LUT R3, R3, 0x7f, RZ, 0xc0, !PT ;  /* 0x0000007f03037812 */ /* 0x008fc800078ec0ff */
[----:B------:R-:W-:-:S13]  /*127b0*/  ISETP.NE.AND P0, PT, R3, RZ, PT ;  /* 0x000000ff0300720c */ /* 0x000fda0003f05270 */
[----:B------:R-:W-:Y:S05]  /*127c0*/  @P0 BRA `(.L_x_257) ;  /* 0x00000000001c0947 */ /* 0x000fea0003800000 */
[----:B------:R-:W3:Y:S01]  /*127d0*/  S2R R3, SR_TID.X ;  /* 0x0000000000037919 */ /* 0x000ee20000002100 */
[----:B--2---:R-:W-:-:S04]  /*127e0*/  IMAD.MOV.U32 R2, RZ, RZ, 0xa000 ;  /* 0x0000a000ff027424 */ /* 0x004fc800078e00ff */
[----:B------:R4:W-:Y:S01]  /*127f0*/  SYNCS.ARRIVE.TRANS64 RZ, [R0+URZ+0x38830], R2 ;  /* 0x0388300200ff79a7 */ /* 0x0009e2000800003f */
[----:B---3--:R-:W-:-:S04]  /*12800*/  LOP3.LUT R3, R3, 0x1f, RZ, 0xc0, !PT ;  /* 0x0000001f03037812 */ /* 0x008fc800078ec0ff */
[----:B------:R-:W-:-:S13]  /*12810*/  ISETP.NE.AND P0, PT, R3, RZ, PT ;  /* 0x000000ff0300720c */ /* 0x000fda0003f05270 */
[----:B----4-:R-:W-:Y:S05]  /*12820*/  @!P0 BRA `(.L_x_257) ;  /* 0x0000000000048947 */ /* 0x010fea0003800000 */
[----:B------:R-:W-:Y:S01]  /*12830*/  BPT.TRAP 0x1 ;  /* 0x000000040000795c */ /* 0x000fe20000300000 */
.L_x_257:
[----:B------:R-:W3:Y:S04]  /*12840*/  LDL R3, [R1+0x8] ;  /* 0x0000080001037983 */ /* 0x000ee80000100800 */
[----:B--2---:R-:W2:Y:S01]  /*12850*/  LDL R2, [R1+0x18] ;  /* 0x0000180001027983 */ /* 0x004ea20000100800 */
[----:B------:R-:W-:Y:S01]  /*12860*/  R2UR UR9, R0 ;  /* 0x00000000000972ca */ /* 0x000fe200000e0000 */
[----:B------:R-:W-:Y:S01]  /*12870*/  IMAD R0, R19, 0xa000, R18 ;  /* 0x0000a00013007824 */ /* 0x000fe200078e0212 */
[----:B------:R-:W-:Y:S01]  /*12880*/  UIADD3 UR4, UP0, UR36, 0x370, URZ ;  /* 0x0000037024047890 */ /* 0x000fe2000ff1e03f */
[----:B------:R-:W-:Y:S01]  /*12890*/  R2UR UR12, R16 ;  /* 0x00000000100c72ca */ /* 0x000fe200000e0000 */
[----:B------:R-:W-:Y:S01]  /*128a0*/  UMOV UR10, URZ ;  /* 0x0000003f000a7c82 */ /* 0x000fe20008000000 */
[----:B-----5:R-:W-:Y:S01]  /*128b0*/  R2UR UR13, R17 ;  /* 0x00000000110d72ca */ /* 0x020fe200000e0000 */
[----:B------:R-:W-:Y:S01]  /*128c0*/  UMOV UR6, 0x0 ;  /* 0x0000000000067882 */ /* 0x000fe20000000000 */
[----:B------:R-:W-:Y:S01]  /*128d0*/  R2UR UR14, R0 ;  /* 0x00000000000e72ca */ /* 0x000fe200000e0000 */
[----:B------:R-:W-:Y:S01]  /*128e0*/  UMOV UR7, 0x14f00000 ;  /* 0x14f0000000077882 */ /* 0x000fe20000000000 */
[----:B------:R-:W-:Y:S01]  /*128f0*/  UMOV UR16, 0x40 ;  /* 0x0000004000107882 */ /* 0x000fe20000000000 */
[----:B------:R-:W-:-:S03]  /*12900*/  PLOP3.LUT P0, PT, PT, PT, PT, 0x80, 0x0 ;  /* 0x000000000000781c */ /* 0x000fc60003f0f070 */
[----:B------:R-:W-:Y:S01]  /*12910*/  UIADD3 UR9, UR9, 0x38830, URZ ;  /* 0x0003883009097890 */ /* 0x000fe2000fffe03f */
[----:B------:R-:W-:-:S05]  /*12920*/  P2R R0, PR, RZ, 0x1 ;  /* 0x00000001ff007803 */ /* 0x000fca0000000000 */
[----:B------:R4:W-:Y:S01]  /*12930*/  STL [R1+0x20], R0 ;  /* 0x0000200001007387 */ /* 0x0009e20000100800 */
[----:B------:R-:W-:Y:S02]  /*12940*/  UIADD3 UR8, UR14, 0x24400, URZ ;  /* 0x000244000e087890 */ /* 0x000fe4000fffe03f */
[----:B------:R-:W-:Y:S02]  /*12950*/  UIADD3 UR15, UR14, 0x26c00, URZ ;  /* 0x00026c000e0f7890 */ /* 0x000fe4000fffe03f */
[----:B------:R-:W-:Y:S02]  /*12960*/  UIADD3 UR17, UR14, 0x29400, URZ ;  /* 0x000294000e117890 */ /* 0x000fe4000fffe03f */
[----:B------:R-:W-:-:S03]  /*12970*/  UIADD3 UR18, UR14, 0x2bc00, URZ ;  /* 0x0002bc000e127890 */ /* 0x000fc6000fffe03f */
[----:B------:R-:W-:Y:S01]  /*12980*/  UMOV UR14, 0x80 ;  /* 0x00000080000e7882 */ /* 0x000fe20000000000 */
[----:B---3--:R-:W-:Y:S02]  /*12990*/  R2UR UR11, R3 ;  /* 0x00000000030b72ca */ /* 0x008fe400000e0000 */
[----:B--2---:R-:W-:-:S13]  /*129a0*/  R2UR UR5, R2 ;  /* 0x00000000020572ca */ /* 0x004fda00000e0000 */
[----:B------:R-:W-:Y:S02]  /*129b0*/  UIMAD UR11, UR11, 0x50, UR5 ;  /* 0x000000500b0b78a4 */ /* 0x000fe4000f8e0205 */
[----:B------:R-:W-:-:S09]  /*129c0*/  UIADD3.X UR5, URZ, UR37, URZ, UP0, !UPT ;  /* 0x000000253f057290 */ /* 0x000fd200087fe43f */
[----:B------:R2:W-:Y:S02]  /*129d0*/  UTMALDG.4D [UR8], [UR4], desc[UR6] ;  /* 0x00000608040075b4 */ /* 0x0005e40008019000 */
[----:B--2---:R-:W-:Y:S01]  /*129e0*/  UMOV UR8, UR15 ;  /* 0x0000000f00087c82 */ /* 0x004fe20008000000 */
[----:B------:R-:W-:Y:S02]  /*129f0*/  UMOV UR10, UR16 ;  /* 0x00000010000a7c82 */ /* 0x000fe40008000000 */
[----:B------:R2:W-:Y:S02]  /*12a00*/  UTMALDG.4D [UR8], [UR4], desc[UR6] ;  /* 0x00000608040075b4 */ /* 0x0005e40008019000 */
[----:B--2---:R-:W-:Y:S01]  /*12a10*/  UMOV UR8, UR17 ;  /* 0x0000001100087c82 */ /* 0x004fe20008000000 */
[----:B------:R-:W-:Y:S01]  /*12a20*/  UMOV UR10, UR14 ;  /* 0x0000000e000a7c82 */ /* 0x000fe20008000000 */
[----:B------:R-:W-:Y:S01]  /*12a30*/  UMOV UR14, 0xc0 ;  /* 0x000000c0000e7882 */ /* 0x000fe20000000000 */
[----:B------:R2:W-:Y:S02]  /*12a40*/  UTMALDG.4D [UR8], [UR4], desc[UR6] ;  /* 0x00000608040075b4 */ /* 0x0005e40008019000 */
[----:B--2---:R-:W-:Y:S01]  /*12a50*/  UMOV UR8, UR18 ;  /* 0x0000001200087c82 */ /* 0x004fe20008000000 */
[----:B------:R-:W-:-:S02]  /*12a60*/  UMOV UR10, UR14 ;  /* 0x0000000e000a7c82 */ /* 0x000fc40008000000 */
[----:B------:R4:W-:Y:S02]  /*12a70*/  UTMALDG.4D [UR8], [UR4], desc[UR6] ;  /* 0x00000608040075b4 */ /* 0x0009e40008019000 */
[----:B----4-:R-:W-:Y:S01]  /*12a80*/  NOP ;  /* 0x0000000000007918 */ /* 0x010fe20000000000 */
.L_x_253:
[----:B------:R-:W2:Y:S04]  /*12a90*/  LDL.LU R3, [R1+0x30] ;  /* 0x0000300001037983 */ /* 0x000ea80000300800 */
[----:B------:R-:W3:Y:S04]  /*12aa0*/  LDL.LU R5, [R1+0x2c] ;  /* 0x00002c0001057983 */ /* 0x000ee80000300800 */
[----:B----4-:R-:W4:Y:S01]  /*12ab0*/  LDL.LU R4, [R1+0x3c] ;  /* 0x00003c0001047983 */ /* 0x010f220000300800 */
[----:B------:R-:W-:Y:S05]  /*12ac0*/  WARPSYNC.ALL ;  /* 0x0000000000007948 */ /* 0x000fea0003800000 */
[----:B------:R-:W-:Y:S01]  /*12ad0*/  ULDC.64 UR6, c[0x0][0xa00] ;  /* 0x0002800000067ab9 */ /* 0x000fe20000000a00 */
[----:B------:R-:W-:Y:S01]  /*12ae0*/  ULDC.64 UR4, c[0x0][0x298] ;  /* 0x0000a60000047ab9 */ /* 0x000fe20000000a00 */
[----:B------:R-:W-:Y:S01]  /*12af0*/  BAR.SYNC.DEFER_BLOCKING 0x8, 0x180 ;  /* 0x0206000000007b1d */ /* 0x000fe20000010000 */
[----:B------:R-:W-:Y:S01]  /*12b00*/  ISETP.NE.U32.AND P0, PT, RZ, UR6, PT ;  /* 0x00000006ff007c0c */ /* 0x000fe2000bf05070 */
[----:B------:R-:W-:-:S03]  /*12b10*/  VIADD R2, R18, 0x14400 ;  /* 0x0001440012027836 */ /* 0x000fc60000000000 */
[----:B------:R-:W-:Y:S01]  /*12b20*/  ISETP.NE.AND.EX P0, PT, RZ, UR7, PT, P0 ;  /* 0x00000007ff007c0c */ /* 0x000fe2000bf05300 */
[----:B------:R-:W-:Y:S01]  /*12b30*/  BSSY B6, `(.L_x_258) ;  /* 0x000001e000067945 */ /* 0x000fe20003800000 */
[----:B------:R-:W-:Y:S02]  /*12b40*/  LOP3.LUT P1, RZ, R2, 0x3ff, RZ, 0xc0, !PT ;  /* 0x000003ff02ff7812 */ /* 0x000fe4000782c0ff */
[----:B--2---:R-:W-:Y:S02]  /*12b50*/  SHF.R.S32.HI R0, RZ, 0x1f, R3 ;  /* 0x0000001fff007819 */ /* 0x004fe40000011403 */
[----:B---3--:R-:W-:-:S03]  /*12b60*/  SEL R5, R5, RZ, !P0 ;  /* 0x000000ff05057207 */ /* 0x008fc60004000000 */
[----:B------:R-:W-:Y:S01]  /*12b70*/  IMAD R0, R0, UR4, RZ ;  /* 0x0000000400007c24 */ /* 0x000fe2000f8e02ff */
[----:B----4-:R-:W-:-:S03]  /*12b80*/  SEL R4, R4, RZ, !P0 ;  /* 0x000000ff04047207 */ /* 0x010fc60004000000 */
[C---:B------:R-:W-:Y:S02]  /*12b90*/  IMAD R0, R3.reuse, UR5, R0 ;  /* 0x0000000503007c24 */ /* 0x040fe4000f8e0200 */
[----:B------:R-:W-:-:S04]  /*12ba0*/  IMAD.WIDE.U32 R2, R3, UR4, RZ ;  /* 0x0000000403027c25 */ /* 0x000fc8000f8e00ff */
[----:B------:R-:W-:Y:S01]  /*12bb0*/  IMAD.IADD R0, R3, 0x1, R0 ;  /* 0x0000000103007824 */ /* 0x000fe200078e0200 */
[----:B------:R2:W-:Y:S04]  /*12bc0*/  STL.64 [R1+0x50], R2 ;  /* 0x0000500201007387 */ /* 0x0005e80000100a00 */
[----:B------:R2:W-:Y:S04]  /*12bd0*/  STL [R1+0x2c], R5 ;  /* 0x00002c0501007387 */ /* 0x0005e80000100800 */
[----:B------:R2:W-:Y:S04]  /*12be0*/  STL [R1+0x3c], R4 ;  /* 0x00003c0401007387 */ /* 0x0005e80000100800 */
[----:B------:R2:W-:Y:S01]  /*12bf0*/  STL [R1+0x30], R0 ;  /* 0x0000300001007387 */ /* 0x0005e20000100800 */
[----:B------:R-:W-:Y:S05]  /*12c00*/  @!P1 BRA `(.L_x_259) ;  /* 0x0000000000409947 */ /* 0x000fea0003800000 */
[----:B--2---:R-:W-:Y:S01]  /*12c10*/  MOV R2, 0x0 ;  /* 0x0000000000027802 */ /* 0x004fe20000000f00 */
[----:B------:R-:W-:Y:S01]  /*12c20*/  ULDC.64 UR6, c[0x4][0xa8] ;  /* 0x01002a0000067ab9 */ /* 0x000fe20000000a00 */
[----:B------:R-:W-:Y:S01]  /*12c30*/  ULDC.64 UR8, c[0x4][0xb0] ;  /* 0x01002c0000087ab9 */ /* 0x000fe20000000a00 */
[----:B------:R-:W-:Y:S01]  /*12c40*/  ULDC.64 UR4, c[0x4][0x20] ;  /* 0x0100080000047ab9 */ /* 0x000fe20000000a00 */
[----:B------:R-:W-:Y:S02]  /*12c50*/  IMAD.U32 R4, RZ, RZ, UR6 ;  /* 0x00000006ff047e24 */ /* 0x000fe4000f8e00ff */
[----:B------:R-:W2:Y:S01]  /*12c60*/  LDC.64 R2, c[0x4][R2] ;  /* 0x0100000002027b82 */ /* 0x000ea20000000a00 */
[----:B------:R-:W-:Y:S02]  /*12c70*/  IMAD.U32 R5, RZ, RZ, UR7 ;  /* 0x00000007ff057e24 */ /* 0x000fe4000f8e00ff */
[----:B------:R-:W-:Y:S02]  /*12c80*/  IMAD.U32 R6, RZ, RZ, UR8 ;  /* 0x00000008ff067e24 */ /* 0x000fe4000f8e00ff */
[----:B------:R-:W-:-:S02]  /*12c90*/  IMAD.U32 R7, RZ, RZ, UR9 ;  /* 0x00000009ff077e24 */ /* 0x000fc4000f8e00ff */
[----:B-1----:R-:W-:Y:S02]  /*12ca0*/  IMAD.U32 R10, RZ, RZ, UR4 ;  /* 0x00000004ff0a7e24 */ /* 0x002fe4000f8e00ff */
[----:B0-----:R-:W-:Y:S02]  /*12cb0*/  IMAD.U32 R11, RZ, RZ, UR5 ;  /* 0x00000005ff0b7e24 */ /* 0x001fe4000f8e00ff */
[----:B------:R-:W-:Y:S02]  /*12cc0*/  IMAD.MOV.U32 R8, RZ, RZ, 0x70 ;  /* 0x00000070ff087424 */ /* 0x000fe400078e00ff */
[----:B------:R-:W-:Y:S02]  /*12cd0*/  IMAD.MOV.U32 R12, RZ, RZ, 0x1 ;  /* 0x00000001ff0c7424 */ /* 0x000fe400078e00ff */
[----:B------:R-:W-:-:S07]  /*12ce0*/  IMAD.MOV.U32 R13, RZ, RZ, RZ ;  /* 0x000000ffff0d7224 */ /* 0x000fce00078e00ff */
[----:B------:R-:W-:-:S07]  /*12cf0*/  LEPC R20, `(.L_x_259) ;  /* 0x000000001014794e */ /* 0x000fce0000000000 */
[----:B--2---:R-:W-:Y:S05]  /*12d00*/  CALL.ABS.NOINC R2 ;  /* 0x0000000002007343 */ /* 0x004fea0003c00000 */
.L_x_259:
[----:B------:R-:W-:Y:S05]  /*12d10*/  BSYNC B6 ;  /* 0x0000000000067941 */ /* 0x000fea0003800000 */
.L_x_258:
[----:B--2---:R-:W2:Y:S01]  /*12d20*/  LDL.LU R0, [R1+0x3c] ;  /* 0x00003c0001007983 */ /* 0x004ea20000300800 */
[----:B------:R-:W-:Y:S01]  /*12d30*/  ULDC.64 UR4, c[0x0][0x2d8] ;  /* 0x0000b60000047ab9 */ /* 0x000fe20000000a00 */
[----:B------:R-:W3:Y:S01]  /*12d40*/  LDC R8, c[0x0][0x448] ;  /* 0x00011200ff087b82 */ /* 0x000ee20000000800 */
[----:B------:R-:W-:Y:S01]  /*12d50*/  ULDC.64 UR6, c[0x0][0x280] ;  /* 0x0000a00000067ab9 */ /* 0x000fe20000000a00 */
[----:B------:R-:W4:Y:S04]  /*12d60*/  LDL.LU R5, [R1+0x30] ;  /* 0x0000300001057983 */ /* 0x000f280000300800 */
[----:B------:R-:W4:Y:S04]  /*12d70*/  LDL.LU.64 R2, [R1+0x50] ;  /* 0x0000500001027983 */ /* 0x000f280000300a00 */
[----:B------:R-:W2:Y:S01]  /*12d80*/  LDL.LU R4, [R1+0x2c] ;  /* 0x00002c0001047983 */ /* 0x000ea20000300800 */
[----:B---3--:R-:W-:Y:S01]  /*12d90*/  ISETP.NE.AND P0, PT, R8, 0x1, PT ;  /* 0x000000010800780c */ /* 0x008fe20003f05270 */
[----:B------:R-:W3:-:S12]  /*12da0*/  S2R R9, SR_TID.X ;  /* 0x0000000000097919 */ /* 0x000ed80000002100 */
[----:B------:R-:W0:Y:S01]  /*12db0*/  @P0 LDC R7, c[0x0][0x450] ;  /* 0x00011400ff070b82 */ /* 0x000e220000000800 */
[----:B----4-:R-:W-:Y:S02]  /*12dc0*/  IMAD.MOV.U32 R3, RZ, RZ, R5 ;  /* 0x000000ffff037224 */ /* 0x010fe400078e0005 */
[----:B------:R-:W4:Y:S01]  /*12dd0*/  LDL.LU R5, [R1+0x4] ;  /* 0x0000040001057983 */ /* 0x000f220000300800 */
[----:B---3--:R-:W-:Y:S02]  /*12de0*/  IMAD.SHL.U32 R9, R9, 0x8, RZ ;  /* 0x0000000809097824 */ /* 0x008fe400078e00ff */
[C---:B------:R-:W-:Y:S01]  /*12df0*/  IMAD.WIDE.U32 R2, R16.reuse, UR4, R2 ;  /* 0x0000000410027c25 */ /* 0x040fe2000f8e0002 */
[----:B-1----:R-:W1:Y:S02]  /*12e00*/  S2R R10, SR_TID.X ;  /* 0x00000000000a7919 */ /* 0x002e640000002100 */
[----:B------:R-:W-:Y:S01]  /*12e10*/  LOP3.LUT R9, R9, 0x38, RZ, 0xc0, !PT ;  /* 0x0000003809097812 */ /* 0x000fe200078ec0ff */
[----:B------:R-:W-:Y:S01]  /*12e20*/  IMAD R3, R16, UR5, R3 ;  /* 0x0000000510037c24 */ /* 0x000fe2000f8e0203 */
[----:B------:R-:W-:-:S02]  /*12e30*/  ULDC.64 UR4, c[0x0][0x2e0] ;  /* 0x0000b80000047ab9 */ /* 0x000fc40000000a00 */
[----:B--2---:R-:W-:Y:S01]  /*12e40*/  IMAD R0, R0, UR4, RZ ;  /* 0x0000000400007c24 */ /* 0x004fe2000f8e02ff */
[C---:B------:R-:W-:Y:S01]  /*12e50*/  LOP3.LUT R12, R9.reuse, 0x40, RZ, 0xfc, !PT ;  /* 0x00000040090c7812 */ /* 0x040fe200078efcff */
[C---:B------:R-:W-:Y:S01]  /*12e60*/  IMAD.WIDE.U32 R2, R4.reuse, UR4, R2 ;  /* 0x0000000404027c25 */ /* 0x040fe2000f8e0002 */
[C---:B0-----:R-:W-:Y:S02]  /*12e70*/  LOP3.LUT R11, R9.reuse, 0x80, RZ, 0xfc, !PT ;  /* 0x00000080090b7812 */ /* 0x041fe400078efcff */
[----:B------:R-:W-:Y:S01]  /*12e80*/  LOP3.LUT R9, R9, 0xc0, RZ, 0xfc, !PT ;  /* 0x000000c009097812 */ /* 0x000fe200078efcff */
[----:B------:R-:W-:Y:S01]  /*12e90*/  IMAD R0, R4, UR5, R0 ;  /* 0x0000000504007c24 */ /* 0x000fe2000f8e0200 */
[----:B------:R-:W-:Y:S01]  /*12ea0*/  ULDC.64 UR4, c[0x0][0x2d0] ;  /* 0x0000b40000047ab9 */ /* 0x000fe20000000a00 */
[----:B------:R-:W0:Y:S02]  /*12eb0*/  S2R R4, SR_TID.X ;  /* 0x0000000000047919 */ /* 0x000e240000002100 */
[----:B------:R-:W-:-:S02]  /*12ec0*/  IMAD.IADD R3, R3, 0x1, R0 ;  /* 0x0000000103037824 */ /* 0x000fc400078e0200 */
[----:B-1----:R-:W-:-:S05]  /*12ed0*/  IMAD.SHL.U32 R10, R10, 0x8, RZ ;  /* 0x000000080a0a7824 */ /* 0x002fca00078e00ff */
[----:B------:R-:W-:Y:S02]  /*12ee0*/  LOP3.LUT R10, R10, 0x38, RZ, 0xc0, !PT ;  /* 0x000000380a0a7812 */ /* 0x000fe400078ec0ff */
[----:B0-----:R-:W-:-:S04]  /*12ef0*/  LOP3.LUT R4, R4, 0x7f, RZ, 0xc0, !PT ;  /* 0x0000007f04047812 */ /* 0x001fc800078ec0ff */
[----:B------:R-:W-:Y:S02]  /*12f00*/  SHF.R.U32.HI R6, RZ, 0x3, R4 ;  /* 0x00000003ff067819 */ /* 0x000fe40000011604 */
[----:B------:R-:W0:Y:S02]  /*12f10*/  S2R R4, SR_TID.X ;  /* 0x0000000000047919 */ /* 0x000e240000002100 */
[----:B0-----:R-:W-:-:S05]  /*12f20*/  IMAD.SHL.U32 R4, R4, 0x10, RZ ;  /* 0x0000001004047824 */ /* 0x001fca00078e00ff */
[----:B------:R-:W-:Y:S02]  /*12f30*/  LOP3.LUT R4, R6, 0x70, R4, 0xf8, !PT ;  /* 0x0000007006047812 */ /* 0x000fe400078ef804 */
[----:B------:R-:W0:Y:S01]  /*12f40*/  @P0 LDC R6, c[0x0][0x44c] ;  /* 0x00011300ff060b82 */ /* 0x000e220000000800 */
[----:B----4-:R-:W-:-:S05]  /*12f50*/  IMAD.SHL.U32 R5, R5, 0x80, RZ ;  /* 0x0000008005057824 */ /* 0x010fca00078e00ff */
[----:B------:R-:W-:-:S05]  /*12f60*/  LOP3.LUT R0, R4, R5, RZ, 0xfc, !PT ;  /* 0x0000000504007212 */ /* 0x000fca00078efcff */
[----:B0-----:R-:W-:-:S04]  /*12f70*/  @P0 IMAD.HI.U32 R6, R0, R6, RZ ;  /* 0x0000000600060227 */ /* 0x001fc800078e00ff */
[----:B------:R-:W-:Y:S01]  /*12f80*/  IMAD.MOV.U32 R4, RZ, RZ, R0 ;  /* 0x000000ffff047224 */ /* 0x000fe200078e0000 */
[----:B------:R-:W-:-:S05]  /*12f90*/  @P0 SHF.R.U32.HI R4, RZ, R7, R6 ;  /* 0x00000007ff040219 */ /* 0x000fca0000011606 */
[----:B------:R-:W-:Y:S02]  /*12fa0*/  IMAD.MOV R6, RZ, RZ, -R4 ;  /* 0x000000ffff067224 */ /* 0x000fe400078e0a04 */
[----:B------:R-:W-:-:S04]  /*12fb0*/  IMAD.WIDE.U32 R2, R4, UR4, R2 ;  /* 0x0000000404027c25 */ /* 0x000fc8000f8e0002 */
[----:B------:R-:W-:Y:S01]  /*12fc0*/  IMAD R0, R8, R6, R0 ;  /* 0x0000000608007224 */ /* 0x000fe200078e0200 */
[----:B------:R-:W-:-:S05]  /*12fd0*/  SHF.R.S32.HI R6, RZ, 0x1f, R4 ;  /* 0x0000001fff067819 */ /* 0x000fca0000011404 */
[----:B------:R-:W-:-:S04]  /*12fe0*/  IMAD R6, R6, UR4, RZ ;  /* 0x0000000406067c24 */ /* 0x000fc8000f8e02ff */
[----:B------:R-:W-:Y:S01]  /*12ff0*/  IMAD R4, R4, UR5, R6 ;  /* 0x0000000504047c24 */ /* 0x000fe2000f8e0206 */
[----:B------:R-:W-:-:S03]  /*13000*/  ULDC.64 UR4, c[0x0][0x2c8] ;  /* 0x0000b20000047ab9 */ /* 0x000fc60000000a00 */
[----:B------:R-:W-:Y:S01]  /*13010*/  IMAD.IADD R3, R3, 0x1, R4 ;  /* 0x0000000103037824 */ /* 0x000fe200078e0204 */
[----:B------:R-:W-:Y:S01]  /*13020*/  SHF.R.S32.HI R4, RZ, 0x1f, R0 ;  /* 0x0000001fff047819 */ /* 0x000fe20000011400 */
[----:B------:R-:W-:-:S04]  /*13030*/  IMAD.WIDE.U32 R2, R0, UR4, R2 ;  /* 0x0000000400027c25 */ /* 0x000fc8000f8e0002 */
[----:B------:R-:W-:Y:S01]  /*13040*/  IMAD R4, R4, UR4, RZ ;  /* 0x0000000404047c24 */ /* 0x000fe2000f8e02ff */
[----:B------:R-:W-:Y:S02]  /*13050*/  ULDC UR4, c[0x0][0x2b8] ;  /* 0x0000ae0000047ab9 */ /* 0x000fe40000000800 */
[----:B------:R-:W-:Y:S01]  /*13060*/  ISETP.GE.AND P3, PT, R9, UR4, PT ;  /* 0x0000000409007c0c */ /* 0x000fe2000bf66270 */
[----:B------:R-:W-:Y:S01]  /*13070*/  IMAD R0, R0, UR5, R4 ;  /* 0x0000000500007c24 */ /* 0x000fe2000f8e0204 */
[----:B------:R0:W5:Y:S01]  /*13080*/  LDL R9, [R1+0x24] ;  /* 0x0000240001097983 */ /* 0x0001620000100800 */
[----:B------:R-:W-:Y:S02]  /*13090*/  LEA R4, P4, R2, UR6, 0x1 ;  /* 0x0000000602047c11 */ /* 0x000fe4000f8808ff */
[----:B------:R-:W-:Y:S01]  /*130a0*/  IMAD.IADD R0, R3, 0x1, R0 ;  /* 0x0000000103007824 */ /* 0x000fe200078e0200 */
[----:B------:R-:W-:Y:S02]  /*130b0*/  ISETP.GE.AND P0, PT, R10, UR4, PT ;  /* 0x000000040a007c0c */ /* 0x000fe4000bf06270 */
[----:B------:R-:W-:-:S02]  /*130c0*/  ISETP.GE.AND P1, PT, R12, UR4, PT ;  /* 0x000000040c007c0c */ /* 0x000fc4000bf26270 */
[----:B------:R-:W-:Y:S01]  /*130d0*/  ISETP.GE.AND P2, PT, R11, UR4, PT ;  /* 0x000000040b007c0c */ /* 0x000fe2000bf46270 */
[----:B------:R-:W-:Y:S01]  /*130e0*/  UMOV UR4, 0xffffffff ;  /* 0xffffffff00047882 */ /* 0x000fe20000000000 */
[----:B------:R-:W-:Y:S02]  /*130f0*/  LEA.HI.X R3, R2, UR7, R0, 0x1, P4 ;  /* 0x0000000702037c11 */ /* 0x000fe4000a0f0c00 */
[----:B0-----:R-:W-:Y:S09]  /*13100*/  BRA.DIV UR4, `(.L_x_260) ;  /* 0x0000004e04b87947 */ /* 0x001ff2000b800000 */
[----:B------:R-:W2:Y:S01]  /*13110*/  LDL.LU R6, [R1+0x40] ;  /* 0x0000400001067983 */ /* 0x000ea20000300800 */
[----:B------:R-:W0:Y:S02]  /*13120*/  S2R R7, SR_TID.X ;  /* 0x0000000000077919 */ /* 0x000e240000002100 */
[----:B0-----:R-:W-:-:S04]  /*13130*/  LOP3.LUT R7, R7, 0x7f, RZ, 0xc0, !PT ;  /* 0x0000007f07077812 */ /* 0x001fc800078ec0ff */
[----:B------:R-:W-:Y:S02]  /*13140*/  SHF.R.U32.HI R11, RZ, 0x3, R7 ;  /* 0x00000003ff0b7819 */ /* 0x000fe40000011607 */
[----:B------:R-:W0:Y:S03]  /*13150*/  SHFL.IDX PT, R7, R4, RZ, 0x181f ;  /* 0x00181fff04077589 */ /* 0x000e2600000e0000 */
[----:B------:R-:W-:Y:S01]  /*13160*/  IMAD.IADD R0, R11, 0x1, R5 ;  /* 0x000000010b007824 */ /* 0x000fe200078e0205 */
[----:B------:R-:W-:-:S03]  /*13170*/  ULDC.64 UR4, c[0x0][0x208] ;  /* 0x0000820000047ab9 */ /* 0x000fc60000000a00 */
[----:B------:R-:W-:Y:S02]  /*13180*/  VIADD R5, R0, 0x10 ;  /* 0x0000001000057836 */ /* 0x000fe40000000000 */
[----:B--2---:R-:W-:Y:S02]  /*13190*/  IMAD R2, R6, R8, RZ ;  /* 0x0000000806027224 */ /* 0x004fe400078e02ff */
[----:B------:R-:W1:Y:S03]  /*131a0*/  SHFL.IDX PT, R6, R3, RZ, 0x181f ;  /* 0x00181fff03067589 */ /* 0x000e6600000e0000 */
[----:B------:R-:W-:-:S13]  /*131b0*/  ISETP.GE.AND P5, PT, R0, R2, PT ;  /* 0x000000020000720c */ /* 0x000fda0003fa6270 */
[----:B0-----:R-:W-:-:S05]  /*131c0*/  @!P5 LEA R7, P4, R10, R7, 0x1 ;  /* 0x000000070a07d211 */ /* 0x001fca00078808ff */
[----:B-1----:R-:W-:-:S05]  /*131d0*/  @!P5 IMAD.X R6, RZ, RZ, R6, P4 ;  /* 0x000000ffff06d224 */ /* 0x002fca00020e0606 */
[----:B------:R-:W-:-:S04]  /*131e0*/  @!P5 LOP3.LUT R7, R7, R6, RZ, 0x3c, !PT ;  /* 0x000000060707d212 */ /* 0x000fc800078e3cff */
[----:B------:R-:W-:-:S04]  /*131f0*/  @!P5 LOP3.LUT R6, R7, R6, RZ, 0x3c, !PT ;  /* 0x000000060706d212 */ /* 0x000fc800078e3cff */
[----:B------:R-:W-:-:S05]  /*13200*/  @!P5 LOP3.LUT R7, R7, R6, RZ, 0x3c, !PT ;  /* 0x000000060707d212 */ /* 0x000fca00078e3cff */
[----:B------:R-:W-:Y:S01]  /*13210*/  @!PT LDS RZ, [RZ] ;  /* 0x00000000fffff984 */ /* 0x000fe20000000800 */
[----:B-----5:R-:W-:Y:S04]  /*13220*/  @!P5 LDGSTS.E.BYPASS.LTC128B.128 [R9+0x14400], desc[UR4][R6.64], !P0 ;  /* 0x144000000609dfae */ /* 0x020fe8000c101d44 */
[----:B------:R-:W-:Y:S04]  /*13230*/  @!P5 LDGSTS.E.BYPASS.LTC128B.128 [R9+0x18400], desc[UR4][R6.64+0x80], !P1 ;  /* 0x184000800609dfae */ /* 0x000fe8000c901d44 */
[----:B------:R-:W-:Y:S04]  /*13240*/  @!P5 LDGSTS.E.BYPASS.LTC128B.128 [R9+0x1c400], desc[UR4][R6.64+0x100], !P2 ;  /* 0x1c4001000609dfae */ /* 0x000fe8000d101d44 */
[----:B------:R0:W-:Y:S01]  /*13250*/  @!P5 LDGSTS.E.BYPASS.LTC128B.128 [R9+0x20400], desc[UR4][R6.64+0x180], !P3 ;  /* 0x204001800609dfae */ /* 0x0001e2000d901d44 */
[----:B------:R-:W-:-:S03]  /*13260*/  ISETP.GE.AND P5, PT, R5, R2, PT ;  /* 0x000000020500720c */ /* 0x000fc60003fa6270 */
[----:B------:R-:W1:Y:S04]  /*13270*/  SHFL.IDX PT, R5, R4, 0x1, 0x181f ;  /* 0x00381f0004057f89 */ /* 0x000e6800000e0000 */
[----:B0-----:R-:W0:Y:S06]  /*13280*/  SHFL.IDX PT, R6, R3, 0x1, 0x181f ;  /* 0x00381f0003067f89 */ /* 0x001e2c00000e0000 */
[----:B-1----:R-:W-:-:S05]  /*13290*/  @!P5 LEA R5, P4, R10, R5, 0x1 ;  /* 0x000000050a05d211 */ /* 0x002fca00078808ff */
[----:B0-----:R-:W-:-:S04]  /*132a0*/  @!P5 IMAD.X R6, RZ, RZ, R6, P4 ;  /* 0x000000ffff06d224 */ /* 0x001fc800020e0606 */
[----:B------:R-:W-:Y:S02]  /*132b0*/  @!P5 IMAD.MOV.U32 R7, RZ, RZ, R6 ;  /* 0x000000ffff07d224 */ /* 0x000fe400078e0006 */
[----:B------:R-:W-:Y:S02]  /*132c0*/  @!P5 IMAD.MOV.U32 R6, RZ, RZ, R5 ;  /* 0x000000ffff06d224 */ /* 0x000fe400078e0005 */
[----:B------:R-:W-:-:S03]  /*132d0*/  VIADD R5, R0, 0x20 ;  /* 0x0000002000057836 */ /* 0x000fc60000000000 */
[----:B------:R-:W-:Y:S04]  /*132e0*/  @!P5 LDGSTS.E.BYPASS.LTC128B.128 [R9+0x14c00], desc[UR4][R6.64], !P0 ;  /* 0x14c000000609dfae */ /* 0x000fe8000c101d44 */
        /* <DEDUP_REMOVED lines=53> */
[----:B------:R-:W0:Y:S06]  /*13640*/  SHFL.IDX PT, R8, R3, 0x6, 0x181f ;  /* 0x00d81f0003087f89 */ /* 0x000e2c00000e0000 */
[----:B-1----:R-:W-:-:S05]  /*13650*/  @!P5 LEA R5, P4, R10, R5, 0x1 ;  /* 0x000000050a05d211 */ /* 0x002fca00078808ff */
[----:B0-----:R-:W-:-:S04]  /*13660*/  @!P5 IMAD.X R6, RZ, RZ, R8, P4 ;  /* 0x000000ffff06d224 */ /* 0x001fc800020e0608 */
[----:B------:R-:W-:Y:S02]  /*13670*/  @!P5 IMAD.MOV.U32 R7, RZ, RZ, R6 ;  /* 0x000000ffff07d224 */ /* 0x000fe400078e0006 */
[----:B------:R-:W-:Y:S02]  /*13680*/  @!P5 IMAD.MOV.U32 R6, RZ, RZ, R5 ;  /* 0x000000ffff06d224 */ /* 0x000fe400078e0005 */
[----:B------:R0:W1:Y:S04]  /*13690*/  SHFL.IDX PT, R5, R3, 0x7, 0x181f ;  /* 0x00f81f0003057f89 */ /* 0x00006800000e0000 */
[----:B------:R0:W-:Y:S04]  /*136a0*/  @!P5 LDGSTS.E.BYPASS.LTC128B.128 [R9+0x17400], desc[UR4][R6.64], !P0 ;  /* 0x174000000609dfae */ /* 0x0001e8000c101d44 */
[----:B------:R0:W-:Y:S04]  /*136b0*/  @!P5 LDGSTS.E.BYPASS.LTC128B.128 [R9+0x1b400], desc[UR4][R6.64+0x80], !P1 ;  /* 0x1b4000800609dfae */ /* 0x0001e8000c901d44 */
[----:B------:R0:W-:Y:S04]  /*136c0*/  @!P5 LDGSTS.E.BYPASS.LTC128B.128 [R9+0x1f400], desc[UR4][R6.64+0x100], !P2 ;  /* 0x1f4001000609dfae */ /* 0x0001e8000d101d44 */
[----:B------:R0:W-:Y:S04]  /*136d0*/  @!P5 LDGSTS.E.BYPASS.LTC128B.128 [R9+0x23400], desc[UR4][R6.64+0x180], !P3 ;  /* 0x234001800609dfae */ /* 0x0001e8000d901d44 */
[----:B------:R0:W2:Y:S02]  /*136e0*/  SHFL.IDX PT, R3, R4, 0x7, 0x181f ;  /* 0x00f81f0004037f89 */ /* 0x0000a400000e0000 */
.L_x_388:
[----:B------:R-:W-:Y:S01]  /*136f0*/  VIADD R0, R0, 0x70 ;  /* 0x0000007000007836 */ /* 0x000fe20000000000 */
[----:B------:R-:W-:Y:S04]  /*13700*/  BSSY B0, `(.L_x_261) ;  /* 0x000000d000007945 */ /* 0x000fe80003800000 */
[----:B------:R-:W-:-:S13]  /*13710*/  ISETP.GE.AND P4, PT, R0, R2, PT ;  /* 0x000000020000720c */ /* 0x000fda0003f86270 */
[----:B------:R-:W-:Y:S05]  /*13720*/  @P4 BRA `(.L_x_262) ;  /* 0x0000000000284947 */ /* 0x000fea0003800000 */
[----:B--2---:R-:W-:Y:S01]  /*13730*/  LEA R2, P4, R10, R3, 0x1 ;  /* 0x000000030a027211 */ /* 0x004fe200078808ff */
[----:B------:R-:W-:-:S04]  /*13740*/  ULDC.64 UR4, c[0x0][0x208] ;  /* 0x0000820000047ab9 */ /* 0x000fc80000000a00 */
[----:B01----:R-:W-:-:S05]  /*13750*/  IMAD.X R3, RZ, RZ, R5, P4 ;  /* 0x000000ffff037224 */ /* 0x003fca00020e0605 */
[----:B------:R-:W-:Y:S01]  /*13760*/  @!PT LDS RZ, [RZ] ;  /* 0x00000000fffff984 */ /* 0x000fe20000000800 */
[----:B------:R-:W-:Y:S01]  /*13770*/  @!PT LDS RZ, [RZ] ;  /* 0x00000000fffff984 */ /* 0x000fe20000000800 */
[----:B------:R-:W-:Y:S01]  /*13780*/  @!PT LDS RZ, [RZ] ;  /* 0x00000000fffff984 */ /* 0x000fe20000000800 */
[----:B------:R3:W-:Y:S04]  /*13790*/  LDGSTS.E.BYPASS.LTC128B.128 [R9+0x17c00], desc[UR4][R2.64], !P0 ;  /* 0x17c0000002097fae */ /* 0x0007e8000c101d44 */
[----:B------:R3:W-:Y:S04]  /*137a0*/  LDGSTS.E.BYPASS.LTC128B.128 [R9+0x1bc00], desc[UR4][R2.64+0x80], !P1 ;  /* 0x1bc0008002097fae */ /* 0x0007e8000c901d44 */
[----:B------:R3:W-:Y:S04]  /*137b0*/  LDGSTS.E.BYPASS.LTC128B.128 [R9+0x1fc00], desc[UR4][R2.64+0x100], !P2 ;  /* 0x1fc0010002097fae */ /* 0x0007e8000d101d44 */
[----:B------:R3:W-:Y:S02]  /*137c0*/  LDGSTS.E.BYPASS.LTC128B.128 [R9+0x23c00], desc[UR4][R2.64+0x180], !P3 ;  /* 0x23c0018002097fae */ /* 0x0007e4000d901d44 */
.L_x_262:
[----:B------:R-:W-:Y:S05]  /*137d0*/  BSYNC B0 ;  /* 0x0000000000007941 */ /* 0x000fea0003800000 */
.L_x_261:
[----:B------:R-:W-:Y:S01]  /*137e0*/  NOP ;  /* 0x0000000000007918 */ /* 0x000fe20000000000 */
[----:B------:R-:W-:Y:S01]  /*137f0*/  PLOP3.LUT P0, PT, PT, PT, PT, 0x80, 0x0 ;  /* 0x000000000000781c */ /* 0x000fe20003f0f070 */
[----:B0-----:R-:W-:-:S12]  /*13800*/  VIADD R6, R18, 0x38800 ;  /* 0x0003880012067836 */ /* 0x001fd80000000000 */
.L_x_263:
[----:B------:R-:W-:Y:S02]  /*13810*/  PLOP3.LUT P1, PT, P1, P0, PT, 0xa2, 0x0 ;  /* 0x000000000000781c */ /* 0x000fe40000f21472 */
[----:B------:R-:W-:-:S08]  /*13820*/  @P0 R2UR P1, UR4, R18 ;  /* 0x00000000120402ca */ /* 0x000fd00000020000 */
[----:B------:R-:W-:-:S05]  /*13830*/  @P0 PLOP3.LUT P0, PT, P1, PT, PT, 0x80, 0x0 ;  /* 0x000000000000081c */ /* 0x000fca0000f0f070 */
[----:B------:R-:W-:Y:S01]  /*13840*/  @!P1 SYNCS.ARRIVE.TRANS64.RED.A0T1 RZ, [UR4+0x38800], RZ ;  /* 0x038800ffffff99a7 */ /* 0x000fe20008200404 */
[----:B------:R-:W-:Y:S07]  /*13850*/  @!P1 ARRIVES.LDGSTSBAR.64.TRANSCNT [UR4+0x38800] ;  /* 0x03880000ff0099b0 */ /* 0x000fee0008000a84 */
[----:B------:R-:W-:Y:S05]  /*13860*/  @P0 BRA.U.ANY `(.L_x_263) ;  /* 0xfffffffd00e80947 */ /* 0x000fea000393ffff */
[----:B---3--:R-:W3:Y:S02]  /*13870*/  LDL.LU R2, [R1+0x48] ;  /* 0x0000480001027983 */ /* 0x008ee40000300800 */
[----:B---3--:R-:W-:-:S05]  /*13880*/  VIADD R2, R2, 0x1 ;  /* 0x0000000102027836 */ /* 0x008fca0000000000 */
[----:B------:R0:W-:Y:S01]  /*13890*/  STL [R1+0x48], R2 ;  /* 0x0000480201007387 */ /* 0x0001e20000100800 */
[----:B------:R-:W-:-:S04]  /*138a0*/  LEA.HI R0, R2, R2, RZ, 0x1 ;  /* 0x0000000202007211 */ /* 0x000fc800078f08ff */
[----:B------:R-:W-:-:S05]  /*138b0*/  LOP3.LUT R0, R0, 0xfffffffe, RZ, 0xc0, !PT ;  /* 0xfffffffe00007812 */ /* 0x000fca00078ec0ff */
[----:B------:R-:W-:-:S05]  /*138c0*/  IMAD.IADD R0, R2, 0x1, -R0 ;  /* 0x0000000102007824 */ /* 0x000fca00078e0a00 */
[----:B------:R-:W-:Y:S01]  /*138d0*/  SHF.L.U32 R0, R0, 0x1f, RZ ;  /* 0x0000001f00007819 */ /* 0x000fe200000006ff */
[----:B------:R-:W-:Y:S01]  /*138e0*/  NOP ;  /* 0x0000000000007918 */ /* 0x000fe20000000000 */
[----:B------:R0:W-:Y:S01]  /*138f0*/  SYNCS.ARRIVE.TRANS64.A1T0 RZ, [R18+URZ+0x38800], RZ ;  /* 0x038800ff12ff79a7 */ /* 0x0001e2000810003f */
[----:B------:R-:W-:Y:S01]  /*13900*/  BSSY B0, `(.L_x_264) ;  /* 0x0000003000007945 */ /* 0x000fe20003800000 */
[----:B------:R-:W3:Y:S03]  /*13910*/  SYNCS.PHASECHK.TRANS64.TRYWAIT P0, [R18+URZ+0x38820], R0 ;  /* 0x03882000120075a7 */ /* 0x000ee6000800017f */
[----:B0--3--:R-:W-:Y:S05]  /*13920*/  @!P0 BRA `(.L_x_265) ;  /* 0x0000005000bc8947 */ /* 0x009fea0003800000 */
.L_x_389:
[----:B------:R-:W-:Y:S05]  /*13930*/  BSYNC B0 ;  /* 0x0000000000007941 */ /* 0x000fea0003800000 */
.L_x_264:
[----:B------:R-:W0:Y:S04]  /*13940*/  LDL R2, [R1+0x38] ;  /* 0x0000380001027983 */ /* 0x000e280000100800 */
[----:B--2---:R-:W2:Y:S01]  /*13950*/  LDL R3, [R1+0x28] ;  /* 0x0000280001037983 */ /* 0x004ea20000100800 */
[----:B------:R-:W-:Y:S01]  /*13960*/  BSSY B0, `(.L_x_266) ;  /* 0x00002a3000007945 */ /* 0x000fe20003800000 */
[----:B0-----:R-:W-:-:S05]  /*13970*/  VIADD R0, R2, 0xfffffffe ;  /* 0xfffffffe02007836 */ /* 0x001fca0000000000 */
[----:B--2---:R-:W-:-:S13]  /*13980*/  ISETP.GE.AND P0, PT, R0, R3, PT ;  /* 0x000000030000720c */ /* 0x004fda0003f06270 */
[----:B------:R-:W-:Y:S05]  /*13990*/  @!P0 BRA `(.L_x_267) ;  /* 0x00000028007c8947 */ /* 0x000fea0003800000 */
[----:B------:R-:W2:Y:S04]  /*139a0*/  LDL.LU R2, [R1+0x58] ;  /* 0x0000580001027983 */ /* 0x000ea80000300800 */
[----:B-1----:R-:W3:Y:S04]  /*139b0*/  LDL.LU R5, [R1+0x34] ;  /* 0x0000340001057983 */ /* 0x002ee80000300800 */
[----:B------:R-:W4:Y:S01]  /*139c0*/  LDL.LU R4, [R1+0x44] ;  /* 0x0000440001047983 */ /* 0x000f220000300800 */
[----:B------:R-:W-:Y:S01]  /*139d0*/  LOP3.LUT R10, RZ, R3, RZ, 0x33, !PT ;  /* 0x00000003ff0a7212 */ /* 0x000fe200078e33ff */
[----:B------:R-:W-:Y:S01]  /*139e0*/  BSSY B2, `(.L_x_268) ;  /* 0x00000e5000027945 */ /* 0x000fe20003800000 */
[----:B--2---:R-:W-:-:S04]  /*139f0*/  VIADD R2, R2, 0x1 ;  /* 0x0000000102027836 */ /* 0x004fc80000000000 */
[----:B---3--:R-:W-:-:S05]  /*13a00*/  IMAD R2, R2, R5, RZ ;  /* 0x0000000502027224 */ /* 0x008fca00078e02ff */
[----:B----4-:R-:W-:-:S05]  /*13a10*/  VIMNMX R8, R4, R2, PT ;  /* 0x0000000204087248 */ /* 0x010fca0003fe0100 */
[----:B------:R-:W-:-:S05]  /*13a20*/  IMAD.MOV R2, RZ, RZ, -R8 ;  /* 0x000000ffff027224 */ /* 0x000fca00078e0a08 */
[----:B------:R-:W-:-:S05]  /*13a30*/  VIADDMNMX R10, R2, 0x1, R10, !PT ;  /* 0x00000001020a7846 */ /* 0x000fca000780010a */
[----:B------:R-:W-:-:S05]  /*13a40*/  IMAD.IADD R2, R8, 0x1, R10 ;  /* 0x0000000108027824 */ /* 0x000fca00078e020a */
[----:B------:R-:W-:-:S04]  /*13a50*/  LOP3.LUT R2, R2, 0x1, RZ, 0xc0, !PT ;  /* 0x0000000102027812 */ /* 0x000fc800078ec0ff */
[----:B------:R-:W-:-:S13]  /*13a60*/  ISETP.NE.U32.AND P0, PT, R2, 0x1, PT ;  /* 0x000000010200780c */ /* 0x000fda0003f05070 */
[----:B------:R-:W-:Y:S05]  /*13a70*/  @P0 BRA `(.L_x_269) ;  /* 0x0000000c006c0947 */ /* 0x000fea0003800000 */
[----:B------:R-:W2:Y:S04]  /*13a80*/  LDL R4, [R1+0x20] ;  /* 0x0000200001047983 */ /* 0x000ea80000100800 */
[----:B------:R-:W3:Y:S01]  /*13a90*/  LDL R3, [R1+0x14] ;  /* 0x0000140001037983 */ /* 0x000ee20000100800 */
[----:B------:R-:W-:Y:S01]  /*13aa0*/  VIADD R9, R19, 0x1 ;  /* 0x0000000113097836 */ /* 0x000fe20000000000 */
[----:B------:R-:W-:Y:S04]  /*13ab0*/  BSSY B1, `(.L_x_270) ;  /* 0x00000d3000017945 */ /* 0x000fe80003800000 */
[----:B------:R-:W-:-:S04]  /*13ac0*/  ISETP.NE.AND P0, PT, R9, 0x2, PT ;  /* 0x000000020900780c */ /* 0x000fc80003f05270 */
[----:B------:R-:W-:Y:S02]  /*13ad0*/  SEL R11, RZ, 0x1, P0 ;  /* 0x00000001ff0b7807 */ /* 0x000fe40000000000 */
[----:B------:R-:W-:Y:S02]  /*13ae0*/  SEL R9, R9, RZ, P0 ;  /* 0x000000ff09097207 */ /* 0x000fe40000000000 */
[----:B--2---:R-:W-:Y:S02]  /*13af0*/  ISETP.NE.AND P1, PT, R4, RZ, PT ;  /* 0x000000ff0400720c */ /* 0x004fe40003f25270 */
[----:B---3--:R-:W-:-:S11]  /*13b00*/  LOP3.LUT R11, R3, R11, RZ, 0x3c, !PT ;  /* 0x0000000b030b7212 */ /* 0x008fd600078e3cff */
[----:B------:R-:W-:Y:S05]  /*13b10*/  @!P1 BRA `(.L_x_271) ;  /* 0x0000000c00309947 */ /* 0x000fea0003800000 */
[----:B------:R-:W-:Y:S01]  /*13b20*/  ULDC.64 UR4, c[0x0][0x418] ;  /* 0x0001060000047ab9 */ /* 0x000fe20000000a00 */
[----:B------:R-:W-:Y:S01]  /*13b30*/  IMAD.MOV.U32 R5, RZ, RZ, R17 ;  /* 0x000000ffff057224 */ /* 0x000fe200078e0011 */
[----:B------:R-:W-:-:S04]  /*13b40*/  ISETP.NE.U32.AND P0, PT, RZ, UR4, PT ;  /* 0x00000004ff007c0c */ /* 0x000fc8000bf05070 */
[----:B------:R-:W-:-:S13]  /*13b50*/  ISETP.NE.AND.EX P0, PT, RZ, UR5, PT, P0 ;  /* 0x00000005ff007c0c */ /* 0x000fda000bf05300 */
[----:B------:R-:W-:Y:S05]  /*13b60*/  @!P0 BRA `(.L_x_272) ;  /* 0x0000000000508947 */ /* 0x000fea0003800000 */
[----:B------:R-:W2:Y:S01]  /*13b70*/  LDL R12, [R1+0x1c] ;  /* 0x00001c00010c7983 */ /* 0x000ea20000100800 */
[----:B------:R-:W0:Y:S01]  /*13b80*/  LDC R5, c[0x0][0x43c] ;  /* 0x00010f00ff057b82 */ /* 0x000e220000000800 */
[----:B------:R-:W-:Y:S02]  /*13b90*/  ULDC.64 UR6, c[0x0][0x428] ;  /* 0x00010a0000067ab9 */ /* 0x000fe40000000a00 */
[----:B------:R-:W3:Y:S01]  /*13ba0*/  LDL R7, [R1+0x10] ;  /* 0x0000100001077983 */ /* 0x000ee20000100800 */
        /* <DEDUP_REMOVED lines=9> */
[----:B--2---:R-:W-:-:S04]  /*13c40*/  IMAD R4, R12, UR6, RZ ;  /* 0x000000060c047c24 */ /* 0x004fc8000f8e02ff */
[C---:B---3--:R-:W-:Y:S02]  /*13c50*/  IMAD R4, R7.reuse, UR7, R4 ;  /* 0x0000000707047c24 */ /* 0x048fe4000f8e0204 */
[----:B------:R-:W-:-:S04]  /*13c60*/  IMAD.WIDE.U32 R2, R7, UR6, R2 ;  /* 0x0000000607027c25 */ /* 0x000fc8000f8e0002 */
[----:B------:R-:W-:Y:S01]  /*13c70*/  IMAD.IADD R3, R4, 0x1, R3 ;  /* 0x0000000104037824 */ /* 0x000fe200078e0203 */
[----:B------:R-:W-:-:S04]  /*13c80*/  LEA R4, P0, R2, UR4, 0x2 ;  /* 0x0000000402047c11 */ /* 0x000fc8000f8010ff */
[----:B------:R-:W-:-:S06]  /*13c90*/  LEA.HI.X R5, R2, UR5, R3, 0x2, P0 ;  /* 0x0000000502057c11 */ /* 0x000fcc00080f1403 */
[----:B------:R0:W5:Y:S03]  /*13ca0*/  LDG.E R5, desc[UR8][R4.64] ;  /* 0x0000000804057981 */ /* 0x000166000c1e1900 */
.L_x_272:
[----:B------:R-:W-:Y:S01]  /*13cb0*/  IMAD R3, R9, 0x8, R18 ;  /* 0x0000000809037824 */ /* 0x000fe200078e0212 */
[----:B------:R-:W-:Y:S01]  /*13cc0*/  SHF.L.U32 R2, R11, 0x1f, RZ ;  /* 0x0000001f0b027819 */ /* 0x000fe200000006ff */
[----:B------:R-:W-:Y:S03]  /*13cd0*/  BSSY B3, `(.L_x_273) ;  /* 0x0000003000037945 */ /* 0x000fe60003800000 */
[----:B------:R-:W1:Y:S02]  /*13ce0*/  SYNCS.PHASECHK.TRANS64.TRYWAIT P0, [R3+URZ+0x38840], R2 ;  /* 0x03884002030075a7 */ /* 0x000e64000800017f */
[----:B-1----:R-:W-:Y:S05]  /*13cf0*/  @!P0 BRA `(.L_x_274) ;  /* 0x0000004c00dc8947 */ /* 0x002fea0003800000 */
.L_x_390:
[----:B------:R-:W-:Y:S05]  /*13d00*/  BSYNC B3 ;  /* 0x0000000000037941 */ /* 0x000fea0003800000 */
.L_x_273:
[----:B0-----:R-:W0:Y:S01]  /*13d10*/  S2R R4, SR_TID.X ;  /* 0x0000000000047919 */ /* 0x001e220000002100 */
[----:B------:R-:W-:Y:S01]  /*13d20*/  BSSY B3, `(.L_x_275) ;  /* 0x000000b000037945 */ /* 0x000fe20003800000 */
[----:B0-----:R-:W-:-:S04]  /*13d30*/  LOP3.LUT R4, R4, 0x7f, RZ, 0xc0, !PT ;  /* 0x0000007f04047812 */ /* 0x001fc800078ec0ff */
[----:B------:R-:W-:-:S13]  /*13d40*/  ISETP.NE.AND P1, PT, R4, RZ, PT ;  /* 0x000000ff0400720c */ /* 0x000fda0003f25270 */
[----:B------:R-:W-:Y:S05]  /*13d50*/  @P1 BRA `(.L_x_276) ;  /* 0x00000000001c1947 */ /* 0x000fea0003800000 */
[----:B------:R-:W0:Y:S01]  /*13d60*/  S2R R4, SR_TID.X ;  /* 0x0000000000047919 */ /* 0x000e220000002100 */
[----:B-1----:R-:W-:-:S04]  /*13d70*/  IMAD.MOV.U32 R2, RZ, RZ, 0xa000 ;  /* 0x0000a000ff027424 */ /* 0x002fc800078e00ff */
[----:B------:R2:W-:Y:S01]  /*13d80*/  SYNCS.ARRIVE.TRANS64 RZ, [R3+URZ+0x38830], R2 ;  /* 0x0388300203ff79a7 */ /* 0x0005e2000800003f */
[----:B0-----:R-:W-:-:S04]  /*13d90*/  LOP3.LUT R4, R4, 0x1f, RZ, 0xc0, !PT ;  /* 0x0000001f04047812 */ /* 0x001fc800078ec0ff */
[----:B------:R-:W-:-:S13]  /*13da0*/  ISETP.NE.AND P0, PT, R4, RZ, PT ;  /* 0x000000ff0400720c */ /* 0x000fda0003f05270 */
[----:B--2---:R-:W-:Y:S05]  /*13db0*/  @!P0 BRA `(.L_x_276) ;  /* 0x0000000000048947 */ /* 0x004fea0003800000 */
[----:B------:R-:W-:Y:S01]  /*13dc0*/  BPT.TRAP 0x1 ;  /* 0x000000040000795c */ /* 0x000fe20000300000 */
.L_x_276:
[----:B------:R-:W-:Y:S05]  /*13dd0*/  BSYNC B3 ;  /* 0x0000000000037941 */ /* 0x000fea0003800000 */
.L_x_275:
[----:B-1----:R-:W2:Y:S01]  /*13de0*/  LDL R2, [R1+0x18] ;  /* 0x0000180001027983 */ /* 0x002ea20000100800 */
[----:B------:R-:W-:Y:S01]  /*13df0*/  IMAD.MOV.U32 R14, RZ, RZ, RZ ;  /* 0x000000ffff0e7224 */ /* 0x000fe200078e00ff */
[----:B------:R-:W-:Y:S01]  /*13e00*/  UIADD3 UR4, UP0, UR36, 0x370, URZ ;  /* 0x0000037024047890 */ /* 0x000fe2000ff1e03f */
[----:B------:R-:W-:Y:S01]  /*13e10*/  IMAD R4, R9, 0xa000, R18 ;  /* 0x0000a00009047824 */ /* 0x000fe200078e0212 */
[----:B------:R-:W-:Y:S01]  /*13e20*/  PLOP3.LUT P0, PT, PT, PT, PT, 0x80, 0x0 ;  /* 0x000000000000781c */ /* 0x000fe20003f0f070 */
[----:B------:R-:W-:Y:S01]  /*13e30*/  VIADD R3, R3, 0x38830 ;  /* 0x0003883003037836 */ /* 0x000fe20000000000 */
[----:B------:R-:W-:Y:S01]  /*13e40*/  R2UR UR10, R14 ;  /* 0x000000000e0a72ca */ /* 0x000fe200000e0000 */
[----:B------:R-:W-:Y:S01]  /*13e50*/  VIADD R7, R4, 0x24400 ;  /* 0x0002440004077836 */ /* 0x000fe20000000000 */
[----:B------:R-:W-:Y:S01]  /*13e60*/  UIADD3.X UR5, URZ, UR37, URZ, UP0, !UPT ;  /* 0x000000253f057290 */ /* 0x000fe200087fe43f */
[----:B------:R-:W-:Y:S01]  /*13e70*/  UMOV UR6, 0x0 ;  /* 0x0000000000067882 */ /* 0x000fe20000000000 */
[----:B------:R-:W-:Y:S01]  /*13e80*/  UMOV UR7, 0x14f00000 ;  /* 0x14f0000000077882 */ /* 0x000fe20000000000 */
[----:B--2---:R-:W-:-:S10]  /*13e90*/  IMAD R2, R0, 0x50, R2 ;  /* 0x0000005000027824 */ /* 0x004fd400078e0202 */
.L_x_277:
[----:B------:R-:W-:-:S13]  /*13ea0*/  @P0 ELECT P2, URZ, PT ;  /* 0x00000000003f082f */ /* 0x000fda0003840000 */
[----:B-----5:R-:W-:Y:S02]  /*13eb0*/  @P2 R2UR UR13, R5 ;  /* 0x00000000050d22ca */ /* 0x020fe400000e0000 */
[----:B------:R-:W-:Y:S02]  /*13ec0*/  @P2 R2UR UR12, R16 ;  /* 0x00000000100c22ca */ /* 0x000fe400000e0000 */
[----:B------:R-:W-:Y:S02]  /*13ed0*/  @P2 R2UR UR11, R2 ;  /* 0x00000000020b22ca */ /* 0x000fe400000e0000 */
[----:B------:R-:W-:Y:S02]  /*13ee0*/  @P2 R2UR UR9, R3 ;  /* 0x00000000030922ca */ /* 0x000fe400000e0000 */
[----:B------:R-:W-:Y:S02]  /*13ef0*/  @P2 R2UR UR8, R7 ;  /* 0x00000000070822ca */ /* 0x000fe400000e0000 */
[----:B------:R-:W-:-:S02]  /*13f00*/  @P2 PLOP3.LUT P0, PT, P2, PT, PT, 0x8, 0x0 ;  /* 0x000000000000281c */ /* 0x000fc4000170e170 */
[----:B------:R-:W-:-:S09]  /*13f10*/  PLOP3.LUT P2, PT, PT, PT, PT, 0x8, 0x0 ;  /* 0x000000000000781c */ /* 0x000fd20003f4e170 */
[----:B------:R0:W-:Y:S02]  /*13f20*/  UTMALDG.4D [UR8], [UR4], desc[UR6] ;  /* 0x00000608040075b4 */ /* 0x0001e40008019000 */
[----:B0-----:R-:W-:Y:S05]  /*13f30*/  @P0 BRA.U.ANY `(.L_x_277) ;  /* 0xfffffffd00d80947 */ /* 0x001fea000393ffff */
[----:B------:R-:W-:Y:S01]  /*13f40*/  IMAD.MOV.U32 R21, RZ, RZ, 0x40 ;  /* 0x00000040ff157424 */ /* 0x000fe200078e00ff */
[----:B------:R-:W-:Y:S01]  /*13f50*/  PLOP3.LUT P0, PT, PT, PT, PT, 0x80, 0x0 ;  /* 0x000000000000781c */ /* 0x000fe20003f0f070 */
[----:B------:R-:W-:Y:S01]  /*13f60*/  VIADD R7, R4, 0x26c00 ;  /* 0x00026c0004077836 */ /* 0x000fe20000000000 */
[----:B------:R-:W-:Y:S01]  /*13f70*/  UMOV UR6, 0x0 ;  /* 0x0000000000067882 */ /* 0x000fe20000000000 */
[----:B------:R-:W-:Y:S01]  /*13f80*/  UMOV UR7, 0x14f00000 ;  /* 0x14f0000000077882 */ /* 0x000fe20000000000 */
[----:B------:R-:W-:-:S15]  /*13f90*/  R2UR UR10, R21 ;  /* 0x00000000150a72ca */ /* 0x000fde00000e0000 */
.L_x_278:
[----:B------:R-:W-:-:S13]  /*13fa0*/  @P0 ELECT P2, URZ, PT ;  /* 0x00000000003f082f */ /* 0x000fda0003840000 */
[----:B------:R-:W-:Y:S02]  /*13fb0*/  @P2 R2UR UR13, R5 ;  /* 0x00000000050d22ca */ /* 0x000fe400000e0000 */
        /* <DEDUP_REMOVED lines=14> */
.L_x_279:
        /* <DEDUP_REMOVED lines=16> */
.L_x_280:
        /* <DEDUP_REMOVED lines=10> */
[----:B------:R-:W2:Y:S01]  /*14240*/  LDL.LU R7, [R1+0x14] ;  /* 0x0000140001077983 */ /* 0x000ea20000300800 */
[----:B------:R-:W-:Y:S01]  /*14250*/  IMAD R3, R19, 0x8, R6 ;  /* 0x0000000813037824 */ /* 0x000fe200078e0206 */
[----:B------:R-:W-:Y:S01]  /*14260*/  BSSY B3, `(.L_x_281) ;  /* 0x0000004000037945 */ /* 0x000fe20003800000 */
[----:B--2---:R-:W-:-:S04]  /*14270*/  SHF.L.U32 R2, R7, 0x1f, RZ ;  /* 0x0000001f07027819 */ /* 0x004fc800000006ff */
[----:B------:R-:W0:Y:S02]  /*14280*/  SYNCS.PHASECHK.TRANS64.TRYWAIT P0, [R3+URZ+0x60], R2 ;  /* 0x00006002030075a7 */ /* 0x000e24000800017f */
[----:B0-----:R-:W-:Y:S05]  /*14290*/  @!P0 BRA `(.L_x_282) ;  /* 0x0000004800888947 */ /* 0x001fea0003800000 */
.L_x_391:
[----:B------:R-:W-:Y:S05]  /*142a0*/  BSYNC B3 ;  /* 0x0000000000037941 */ /* 0x000fea0003800000 */
.L_x_281:
[----:B------:R-:W-:Y:S01]  /*142b0*/  BSSY B3, `(.L_x_283) ;  /* 0x000000c000037945 */ /* 0x000fe20003800000 */
[----:B------:R-:W-:Y:S02]  /*142c0*/  IMAD.MOV.U32 R12, RZ, RZ, 0x0 ;  /* 0x00000000ff0c7424 */ /* 0x000fe400078e00ff */
[----:B------:R-:W-:Y:S01]  /*142d0*/  IMAD.MOV.U32 R13, RZ, RZ, 0x14f00000 ;  /* 0x14f00000ff0d7424 */ /* 0x000fe200078e00ff */
[----:B------:R-:W-:Y:S06]  /*142e0*/  @P1 BRA `(.L_x_284) ;  /* 0x0000000000201947 */ /* 0x000fec0003800000 */
[----:B------:R-:W1:Y:S01]  /*142f0*/  S2R R4, SR_TID.X ;  /* 0x0000000000047919 */ /* 0x000e620000002100 */
[----:B0-----:R-:W-:Y:S02]  /*14300*/  IMAD R2, R19, 0x8, R18 ;  /* 0x0000000813027824 */ /* 0x001fe400078e0212 */
[----:B------:R-:W-:-:S04]  /*14310*/  IMAD.MOV.U32 R3, RZ, RZ, 0xa000 ;  /* 0x0000a000ff037424 */ /* 0x000fc800078e00ff */
[----:B------:R2:W-:Y:S01]  /*14320*/  SYNCS.ARRIVE.TRANS64 RZ, [R2+URZ+0x38850], R3 ;  /* 0x0388500302ff79a7 */ /* 0x0005e2000800003f */
[----:B-1----:R-:W-:-:S04]  /*14330*/  LOP3.LUT R4, R4, 0x1f, RZ, 0xc0, !PT ;  /* 0x0000001f04047812 */ /* 0x002fc800078ec0ff */
[----:B------:R-:W-:-:S13]  /*14340*/  ISETP.NE.AND P0, PT, R4, RZ, PT ;  /* 0x000000ff0400720c */ /* 0x000fda0003f05270 */
[----:B--2---:R-:W-:Y:S05]  /*14350*/  @!P0 BRA `(.L_x_284) ;  /* 0x0000000000048947 */ /* 0x004fea0003800000 */
[----:B------:R-:W-:Y:S01]  /*14360*/  BPT.TRAP 0x1 ;  /* 0x000000040000795c */ /* 0x000fe20000300000 */
.L_x_284:
[----:B------:R-:W-:Y:S05]  /*14370*/  BSYNC B3 ;  /* 0x0000000000037941 */ /* 0x000fea0003800000 */
.L_x_283:
[----:B------:R-:W2:Y:S04]  /*14380*/  LDL R7, [R1+0x18] ;  /* 0x0000180001077983 */ /* 0x000ea80000100800 */
[----:B------:R-:W2:Y:S01]  /*14390*/  LDL.LU R4, [R1+0x8] ;  /* 0x0000080001047983 */ /* 0x000ea20000300800 */
[----:B------:R-:W-:Y:S01]  /*143a0*/  R2UR UR10, R14 ;  /* 0x000000000e0a72ca */ /* 0x000fe200000e0000 */
[C-C-:B0-----:R-:W-:Y:S01]  /*143b0*/  IMAD R3, R19.reuse, 0x8, R18.reuse ;  /* 0x0000000813037824 */ /* 0x141fe200078e0212 */
[----:B------:R-:W-:Y:S01]  /*143c0*/  R2UR UR6, R12 ;  /* 0x000000000c0672ca */ /* 0x000fe200000e0000 */
[----:B------:R-:W-:Y:S01]  /*143d0*/  IMAD R2, R19, 0xa000, R18 ;  /* 0x0000a00013027824 */ /* 0x000fe200078e0212 */
[----:B------:R-:W-:Y:S01]  /*143e0*/  R2UR UR7, R13 ;  /* 0x000000000d0772ca */ /* 0x000fe200000e0000 */
[----:B------:R-:W-:Y:S01]  /*143f0*/  UIADD3 UR4, UP0, UR36, 0x470, URZ ;  /* 0x0000047024047890 */ /* 0x000fe2000ff1e03f */
[----:B------:R-:W-:Y:S01]  /*14400*/  PLOP3.LUT P0, PT, PT, PT, PT, 0x80, 0x0 ;  /* 0x000000000000781c */ /* 0x000fe20003f0f070 */
[----:B------:R-:W-:-:S02]  /*14410*/  VIADD R3, R3, 0x38850 ;  /* 0x0003885003037836 */ /* 0x000fc40000000000 */
[----:B------:R-:W-:Y:S01]  /*14420*/  UIADD3.X UR5, URZ, UR37, URZ, UP0, !UPT ;  /* 0x000000253f057290 */ /* 0x000fe200087fe43f */
[----:B--2---:R-:W-:Y:S02]  /*14430*/  IMAD R4, R4, 0x50, R7 ;  /* 0x0000005004047824 */ /* 0x004fe400078e0207 */
[----:B------:R-:W-:-:S09]  /*14440*/  VIADD R7, R2, 0x400 ;  /* 0x0000040002077836 */ /* 0x000fd20000000000 */
.L_x_285:
        /* <DEDUP_REMOVED lines=10> */
[----:B------:R-:W-:Y:S01]  /*144f0*/  R2UR UR10, R21 ;  /* 0x00000000150a72ca */ /* 0x000fe200000e0000 */
[----:B------:R-:W-:Y:S01]  /*14500*/  VIADD R7, R2, 0x2c00 ;  /* 0x00002c0002077836 */ /* 0x000fe20000000000 */
[----:B------:R-:W-:Y:S02]  /*14510*/  R2UR UR6, R12 ;  /* 0x000000000c0672ca */ /* 0x000fe400000e0000 */
[----:B------:R-:W-:Y:S02]  /*14520*/  R2UR UR7, R13 ;  /* 0x000000000d0772ca */ /* 0x000fe400000e0000 */
[----:B------:R-:W-:-:S13]  /*14530*/  PLOP3.LUT P0, PT, PT, PT, PT, 0x80, 0x0 ;  /* 0x000000000000781c */ /* 0x000fda0003f0f070 */
.L_x_286:
        /* <DEDUP_REMOVED lines=15> */
.L_x_287:
        /* <DEDUP_REMOVED lines=15> */
.L_x_288:
        /* <DEDUP_REMOVED lines=10> */
[----:B------:R0:W-:Y:S01]  /*147c0*/  STL [R1+0x8], R0 ;  /* 0x0000080001007387 */ /* 0x0001e20000100800 */
[----:B------:R-:W-:-:S07]  /*147d0*/  IMAD.MOV.U32 R17, RZ, RZ, R5 ;  /* 0x000000ffff117224 */ /* 0x000fce00078e0005 */
.L_x_271:
[----:B------:R-:W-:Y:S05]  /*147e0*/  BSYNC B1 ;  /* 0x0000000000017941 */ /* 0x000fea0003800000 */
.L_x_270:
[----:B0-----:R-:W2:Y:S01]  /*147f0*/  LDL.LU R0, [R1+0x38] ;  /* 0x0000380001007983 */ /* 0x001ea20000300800 */
[----:B------:R-:W-:-:S03]  /*14800*/  IMAD.MOV.U32 R19, RZ, RZ, R9 ;  /* 0x000000ffff137224 */ /* 0x000fc600078e0009 */
[----:B------:R0:W-:Y:S02]  /*14810*/  STL [R1+0x14], R11 ;  /* 0x0000140b01007387 */ /* 0x0001e40000100800 */
[----:B0-2---:R-:W-:-:S07]  /*14820*/  VIADD R0, R0, 0xfffffffd ;  /* 0xfffffffd00007836 */ /* 0x005fce0000000000 */
.L_x_269:
[----:B------:R-:W-:Y:S05]  /*14830*/  BSYNC B2 ;  /* 0x0000000000027941 */ /* 0x000fea0003800000 */
.L_x_268:
[----:B------:R-:W-:Y:S01]  /*14840*/  VIADD R10, R10, 0xfffffffe ;  /* 0xfffffffe0a0a7836 */ /* 0x000fe20000000000 */
[----:B------:R-:W-:-:S04]  /*14850*/  LOP3.LUT R8, RZ, R8, RZ, 0x33, !PT ;  /* 0x00000008ff087212 */ /* 0x000fc800078e33ff */
[----:B------:R-:W-:-:S13]  /*14860*/  ISETP.NE.AND P0, PT, R10, R8, PT ;  /* 0x000000080a00720c */ /* 0x000fda0003f05270 */
[----:B------:R-:W-:Y:S05]  /*14870*/  @!P0 BRA `(.L_x_267) ;  /* 0x0000001800c48947 */ /* 0x000fea0003800000 */
[----:B------:R-:W-:-:S07]  /*14880*/  IMAD.MOV.U32 R9, RZ, RZ, R17 ;  /* 0x000000ffff097224 */ /* 0x000fce00078e0011 */
.L_x_327:
[----:B------:R-:W2:Y:S04]  /*14890*/  LDL R3, [R1+0x20] ;  /* 0x0000200001037983 */ /* 0x000ea80000100800 */
[----:B------:R-:W3:Y:S01]  /*148a0*/  LDL R2, [R1+0x14] ;  /* 0x0000140001027983 */ /* 0x000ee20000100800 */
[----:B------:R-:W-:Y:S01]  /*148b0*/  VIADD R4, R19, 0x1 ;  /* 0x0000000113047836 */ /* 0x000fe20000000000 */
[----:B------:R-:W-:Y:S05]  /*148c0*/  YIELD ;  /* 0x0000000000007946 */ /* 0x000fea0003800000 */
[----:B------:R-:W-:Y:S01]  /*148d0*/  ISETP.NE.AND P0, PT, R4, 0x2, PT ;  /* 0x000000020400780c */ /* 0x000fe20003f05270 */
[----:B------:R-:W-:Y:S03]  /*148e0*/  BSSY B1, `(.L_x_289) ;  /* 0x00000d0000017945 */ /* 0x000fe60003800000 */
[----:B------:R-:W-:-:S02]  /*148f0*/  SEL R5, RZ, 0x1, P0 ;  /* 0x00000001ff057807 */ /* 0x000fc40000000000 */
[----:B------:R-:W-:Y:S02]  /*14900*/  SEL R4, R4, RZ, P0 ;  /* 0x000000ff04047207 */ /* 0x000fe40000000000 */
[----:B--2---:R-:W-:Y:S02]  /*14910*/  ISETP.NE.AND P1, PT, R3, RZ, PT ;  /* 0x000000ff0300720c */ /* 0x004fe40003f25270 */
[----:B---3--:R-:W-:-:S11]  /*14920*/  LOP3.LUT R5, R2, R5, RZ, 0x3c, !PT ;  /* 0x0000000502057212 */ /* 0x008fd600078e3cff */
[----:B01----:R-:W-:Y:S05]  /*14930*/  @!P1 BRA `(.L_x_290) ;  /* 0x0000000c00289947 */ /* 0x003fea0003800000 */
        /* <DEDUP_REMOVED lines=14> */
[----:B------:R-:W-:-:S04]  /*14a20*/  @P0 SHF.R.U32.HI R2, RZ, R3, R7 ;  /* 0x00000003ff020219 */ /* 0x000fc80000011607 */
[--C-:B------:R-:W-:Y:S01]  /*14a30*/  SHF.R.S32.HI R3, RZ, 0x1f, R2.reuse ;  /* 0x0000001fff037819 */ /* 0x100fe20000011402 */
[----:B------:R-:W-:-:S04]  /*14a40*/  IMAD.MOV R7, RZ, RZ, -R2 ;  /* 0x000000ffff077224 */ /* 0x000fc800078e0a02 */
[----:B------:R-:W-:Y:S02]  /*14a50*/  IMAD R7, R8, R7, R0 ;  /* 0x0000000708077224 */ /* 0x000fe400078e0200 */
[----:B--2---:R-:W-:-:S04]  /*14a60*/  IMAD R8, R11, UR6, RZ ;  /* 0x000000060b087c24 */ /* 0x004fc8000f8e02ff */
[C---:B---3--:R-:W-:Y:S02]  /*14a70*/  IMAD R8, R10.reuse, UR7, R8 ;  /* 0x000000070a087c24 */ /* 0x048fe4000f8e0208 */
[----:B------:R-:W-:-:S04]  /*14a80*/  IMAD.WIDE.U32 R2, R10, UR6, R2 ;  /* 0x000000060a027c25 */ /* 0x000fc8000f8e0002 */
[----:B------:R-:W-:Y:S01]  /*14a90*/  IMAD.IADD R3, R8, 0x1, R3 ;  /* 0x0000000108037824 */ /* 0x000fe200078e0203 */
[----:B------:R-:W-:-:S04]  /*14aa0*/  LEA R8, P0, R2, UR4, 0x2 ;  /* 0x0000000402087c11 */ /* 0x000fc8000f8010ff */
[----:B------:R-:W-:-:S06]  /*14ab0*/  LEA.HI.X R9, R2, UR5, R3, 0x2, P0 ;  /* 0x0000000502097c11 */ /* 0x000fcc00080f1403 */
[----:B------:R0:W5:Y:S03]  /*14ac0*/  LDG.E R9, desc[UR8][R8.64] ;  /* 0x0000000808097981 */ /* 0x000166000c1e1900 */
.L_x_291:
[----:B------:R-:W-:Y:S01]  /*14ad0*/  IMAD R3, R4, 0x8, R18 ;  /* 0x0000000804037824 */ /* 0x000fe200078e0212 */
[----:B------:R-:W-:Y:S01]  /*14ae0*/  SHF.L.U32 R2, R5, 0x1f, RZ ;  /* 0x0000001f05027819 */ /* 0x000fe200000006ff */
[----:B------:R-:W-:Y:S03]  /*14af0*/  BSSY B2, `(.L_x_292) ;  /* 0x0000003000027945 */ /* 0x000fe60003800000 */
[----:B------:R-:W1:Y:S02]  /*14b00*/  SYNCS.PHASECHK.TRANS64.TRYWAIT P0, [R3+URZ+0x38840], R2 ;  /* 0x03884002030075a7 */ /* 0x000e64000800017f */
[----:B-1----:R-:W-:Y:S05]  /*14b10*/  @!P0 BRA `(.L_x_293) ;  /* 0x00000040007c8947 */ /* 0x002fea0003800000 */
.L_x_392:
[----:B------:R-:W-:Y:S05]  /*14b20*/  BSYNC B2 ;  /* 0x0000000000027941 */ /* 0x000fea0003800000 */
.L_x_292:
        /* <DEDUP_REMOVED lines=12> */
.L_x_295:
[----:B------:R-:W-:Y:S05]  /*14bf0*/  BSYNC B2 ;  /* 0x0000000000027941 */ /* 0x000fea0003800000 */
.L_x_294:
        /* <DEDUP_REMOVED lines=12> */
.L_x_296:
        /* <DEDUP_REMOVED lines=16> */
.L_x_297:
        /* <DEDUP_REMOVED lines=16> */
.L_x_298:
        /* <DEDUP_REMOVED lines=16> */
.L_x_299:
        /* <DEDUP_REMOVED lines=16> */
.L_x_393:
[----:B------:R-:W-:Y:S05]  /*150c0*/  BSYNC B2 ;  /* 0x0000000000027941 */ /* 0x000fea0003800000 */
.L_x_300:
[----:B------:R-:W-:Y:S01]  /*150d0*/  BSSY B2, `(.L_x_302) ;  /* 0x000000b000027945 */ /* 0x000fe20003800000 */
[----:B------:R-:W-:Y:S02]  /*150e0*/  IMAD.MOV.U32 R10, RZ, RZ, 0x0 ;  /* 0x00000000ff0a7424 */ /* 0x000fe400078e00ff */
[----:B------:R-:W-:Y:S01]  /*150f0*/  IMAD.MOV.U32 R11, RZ, RZ, 0x14f00000 ;  /* 0x14f00000ff0b7424 */ /* 0x000fe200078e00ff */
[----:B------:R-:W-:Y:S06]  /*15100*/  @P1 BRA `(.L_x_303) ;  /* 0x00000000001c1947 */ /* 0x000fec0003800000 */
[----:B------:R-:W1:Y:S01]  /*15110*/  S2R R8, SR_TID.X ;  /* 0x0000000000087919 */ /* 0x000e620000002100 */
[----:B0-----:R-:W-:-:S04]  /*15120*/  IMAD.MOV.U32 R3, RZ, RZ, 0xa000 ;  /* 0x0000a000ff037424 */ /* 0x001fc800078e00ff */
[----:B------:R2:W-:Y:S01]  /*15130*/  SYNCS.ARRIVE.TRANS64 RZ, [R2+URZ+0x50], R3 ;  /* 0x0000500302ff79a7 */ /* 0x0005e2000800003f */
[----:B-1----:R-:W-:-:S04]  /*15140*/  LOP3.LUT R8, R8, 0x1f, RZ, 0xc0, !PT ;  /* 0x0000001f08087812 */ /* 0x002fc800078ec0ff */
[----:B------:R-:W-:-:S13]  /*15150*/  ISETP.NE.AND P0, PT, R8, RZ, PT ;  /* 0x000000ff0800720c */ /* 0x000fda0003f05270 */
[----:B--2---:R-:W-:Y:S05]  /*15160*/  @!P0 BRA `(.L_x_303) ;  /* 0x0000000000048947 */ /* 0x004fea0003800000 */
[----:B------:R-:W-:Y:S01]  /*15170*/  BPT.TRAP 0x1 ;  /* 0x000000040000795c */ /* 0x000fe20000300000 */
.L_x_303:
[----:B------:R-:W-:Y:S05]  /*15180*/  BSYNC B2 ;  /* 0x0000000000027941 */ /* 0x000fea0003800000 */
.L_x_302:
[----:B------:R-:W2:Y:S04]  /*15190*/  LDL R8, [R1+0x18] ;  /* 0x0000180001087983 */ /* 0x000ea80000100800 */
[----:B0-----:R-:W2:Y:S01]  /*151a0*/  LDL.LU R3, [R1+0x8] ;  /* 0x0000080001037983 */ /* 0x001ea20000300800 */
[----:B------:R-:W-:Y:S01]  /*151b0*/  R2UR UR10, R12 ;  /* 0x000000000c0a72ca */ /* 0x000fe200000e0000 */
[----:B------:R-:W-:Y:S01]  /*151c0*/  IMAD R19, R19, 0xa000, R18 ;  /* 0x0000a00013137824 */ /* 0x000fe200078e0212 */
[----:B------:R-:W-:Y:S01]  /*151d0*/  R2UR UR6, R10 ;  /* 0x000000000a0672ca */ /* 0x000fe200000e0000 */
[----:B------:R-:W-:Y:S01]  /*151e0*/  UIADD3 UR4, UP0, UR36, 0x470, URZ ;  /* 0x0000047024047890 */ /* 0x000fe2000ff1e03f */
[----:B------:R-:W-:Y:S01]  /*151f0*/  R2UR UR7, R11 ;  /* 0x000000000b0772ca */ /* 0x000fe200000e0000 */
[----:B------:R-:W-:Y:S01]  /*15200*/  VIADD R2, R2, 0x50 ;  /* 0x0000005002027836 */ /* 0x000fe20000000000 */
[----:B------:R-:W-:Y:S01]  /*15210*/  PLOP3.LUT P0, PT, PT, PT, PT, 0x80, 0x0 ;  /* 0x000000000000781c */ /* 0x000fe20003f0f070 */
[----:B------:R-:W-:Y:S01]  /*15220*/  UIADD3.X UR5, URZ, UR37, URZ, UP0, !UPT ;  /* 0x000000253f057290 */ /* 0x000fe200087fe43f */
[----:B--2---:R-:W-:-:S02]  /*15230*/  IMAD R3, R3, 0x50, R8 ;  /* 0x0000005003037824 */ /* 0x004fc400078e0208 */
[----:B------:R-:W-:-:S09]  /*15240*/  VIADD R8, R19, 0x400 ;  /* 0x0000040013087836 */ /* 0x000fd20000000000 */
.L_x_304:
        /* <DEDUP_REMOVED lines=15> */
.L_x_305:
        /* <DEDUP_REMOVED lines=15> */
.L_x_306:
        /* <DEDUP_REMOVED lines=15> */
.L_x_307:
        /* <DEDUP_REMOVED lines=12> */
.L_x_290:
[----:B------:R-:W-:Y:S05]  /*155e0*/  BSYNC B1 ;  /* 0x0000000000017941 */ /* 0x000fea0003800000 */
.L_x_289:
[----:B------:R-:W2:Y:S01]  /*155f0*/  LDL R2, [R1+0x20] ;  /* 0x0000200001027983 */ /* 0x000ea20000100800 */
[----:B------:R-:W-:Y:S01]  /*15600*/  VIADD R19, R4, 0x1 ;  /* 0x0000000104137836 */ /* 0x000fe20000000000 */
[----:B------:R-:W-:Y:S01]  /*15610*/  BSSY B1, `(.L_x_308) ;  /* 0x00000d3000017945 */ /* 0x000fe20003800000 */
[----:B0-----:R-:W-:-:S03]  /*15620*/  VIADD R7, R0, 0xffffffff ;  /* 0xffffffff00077836 */ /* 0x001fc60000000000 */
[----:B------:R-:W-:-:S04]  /*15630*/  ISETP.NE.AND P0, PT, R19, 0x2, PT ;  /* 0x000000021300780c */ /* 0x000fc80003f05270 */
[----:B------:R-:W-:Y:S02]  /*15640*/  SEL R19, R19, RZ, P0 ;  /* 0x000000ff13137207 */ /* 0x000fe40000000000 */
[----:B--2---:R-:W-:Y:S02]  /*15650*/  ISETP.NE.AND P1, PT, R2, RZ, PT ;  /* 0x000000ff0200720c */ /* 0x004fe40003f25270 */
[----:B------:R-:W-:-:S04]  /*15660*/  SEL R2, RZ, 0x1, P0 ;  /* 0x00000001ff027807 */ /* 0x000fc80000000000 */
[----:B------:R-:W-:-:S05]  /*15670*/  LOP3.LUT R12, R5, R2, RZ, 0x3c, !PT ;  /* 0x00000002050c7212 */ /* 0x000fca00078e3cff */
[----:B------:R0:W-:Y:S02]  /*15680*/  STL [R1+0x14], R12 ;  /* 0x0000140c01007387 */ /* 0x0001e40000100800 */
[----:B------:R-:W-:Y:S05]  /*15690*/  @!P1 BRA `(.L_x_309) ;  /* 0x0000000c00289947 */ /* 0x000fea0003800000 */
[----:B------:R-:W-:Y:S01]  /*156a0*/  ULDC.64 UR4, c[0x0][0x418] ;  /* 0x0001060000047ab9 */ /* 0x000fe20000000a00 */
[----:B------:R-:W-:Y:S01]  /*156b0*/  IMAD.MOV.U32 R8, RZ, RZ, R7 ;  /* 0x000000ffff087224 */ /* 0x000fe200078e0007 */
[----:B------:R-:W-:-:S04]  /*156c0*/  ISETP.NE.U32.AND P0, PT, RZ, UR4, PT ;  /* 0x00000004ff007c0c */ /* 0x000fc8000bf05070 */
[----:B------:R-:W-:-:S13]  /*156d0*/  ISETP.NE.AND.EX P0, PT, RZ, UR5, PT, P0 ;  /* 0x00000005ff007c0c */ /* 0x000fda000bf05300 */
[----:B------:R-:W-:Y:S05]  /*156e0*/  @!P0 BRA `(.L_x_310) ;  /* 0x0000000000508947 */ /* 0x000fea0003800000 */
[----:B------:R-:W2:Y:S01]  /*156f0*/  LDL R11, [R1+0x1c] ;  /* 0x00001c00010b7983 */ /* 0x000ea20000100800 */
[----:B------:R-:W1:Y:S01]  /*15700*/  LDC R9, c[0x0][0x43c] ;  /* 0x00010f00ff097b82 */ /* 0x000e620000000800 */
[----:B------:R-:W-:Y:S02]  /*15710*/  ULDC.64 UR6, c[0x0][0x428] ;  /* 0x00010a0000067ab9 */ /* 0x000fe40000000a00 */
[----:B------:R-:W3:Y:S01]  /*15720*/  LDL R10, [R1+0x10] ;  /* 0x00001000010a7983 */ /* 0x000ee20000100800 */
[----:B------:R-:W-:Y:S01]  /*15730*/  ULDC.64 UR8, c[0x0][0x208] ;  /* 0x0000820000087ab9 */ /* 0x000fe20000000a00 */
[----:B-1----:R-:W-:-:S13]  /*15740*/  ISETP.NE.AND P0, PT, R9, 0x1, PT ;  /* 0x000000010900780c */ /* 0x002fda0003f05270 */
[----:B------:R-:W1:Y:S02]  /*15750*/  @P0 LDC.64 R2, c[0x0][0x440] ;  /* 0x00011000ff020b82 */ /* 0x000e640000000a00 */
[----:B-1----:R-:W-:-:S04]  /*15760*/  @P0 IMAD.HI.U32 R8, R7, R2, RZ ;  /* 0x0000000207080227 */ /* 0x002fc800078e00ff */
        /* <DEDUP_REMOVED lines=10> */
[----:B------:R-:W-:-:S05]  /*15810*/  LEA.HI.X R11, R2, UR5, R9, 0x2, P0 ;  /* 0x00000005020b7c11 */ /* 0x000fca00080f1409 */
[----:B------:R1:W5:Y:S04]  /*15820*/  LDG.E R9, desc[UR8][R10.64] ;  /* 0x000000080a097981 */ /* 0x000368000c1e1900 */
.L_x_310:
[----:B------:R-:W-:Y:S01]  /*15830*/  IMAD R2, R19, 0x8, R18 ;  /* 0x0000000813027824 */ /* 0x000fe200078e0212 */
[----:B------:R-:W-:Y:S01]  /*15840*/  SHF.L.U32 R3, R12, 0x1f, RZ ;  /* 0x0000001f0c037819 */ /* 0x000fe200000006ff */
[----:B------:R-:W-:Y:S03]  /*15850*/  BSSY B2, `(.L_x_311) ;  /* 0x0000003000027945 */ /* 0x000fe60003800000 */
[----:B------:R-:W2:Y:S02]  /*15860*/  SYNCS.PHASECHK.TRANS64.TRYWAIT P0, [R2+URZ+0x38840], R3 ;  /* 0x03884003020075a7 */ /* 0x000ea4000800017f */
[----:B--2---:R-:W-:Y:S05]  /*15870*/  @!P0 BRA `(.L_x_312) ;  /* 0x00000034004c8947 */ /* 0x004fea0003800000 */
.L_x_394:
[----:B------:R-:W-:Y:S05]  /*15880*/  BSYNC B2 ;  /* 0x0000000000027941 */ /* 0x000fea0003800000 */
.L_x_311:
[----:B-1----:R-:W1:Y:S01]  /*15890*/  S2R R10, SR_TID.X ;  /* 0x00000000000a7919 */ /* 0x002e620000002100 */
[----:B------:R-:W-:Y:S01]  /*158a0*/  BSSY B2, `(.L_x_313) ;  /* 0x000000b000027945 */ /* 0x000fe20003800000 */
[----:B-1----:R-:W-:-:S04]  /*158b0*/  LOP3.LUT R10, R10, 0x7f, RZ, 0xc0, !PT ;  /* 0x0000007f0a0a7812 */ /* 0x002fc800078ec0ff */
[----:B------:R-:W-:-:S13]  /*158c0*/  ISETP.NE.AND P1, PT, R10, RZ, PT ;  /* 0x000000ff0a00720c */ /* 0x000fda0003f25270 */
[----:B------:R-:W-:Y:S05]  /*158d0*/  @P1 BRA `(.L_x_314) ;  /* 0x00000000001c1947 */ /* 0x000fea0003800000 */
[----:B------:R-:W1:Y:S01]  /*158e0*/  S2R R10, SR_TID.X ;  /* 0x00000000000a7919 */ /* 0x000e620000002100 */
[----:B--2---:R-:W-:-:S04]  /*158f0*/  IMAD.MOV.U32 R3, RZ, RZ, 0xa000 ;  /* 0x0000a000ff037424 */ /* 0x004fc800078e00ff */
[----:B------:R3:W-:Y:S01]  /*15900*/  SYNCS.ARRIVE.TRANS64 RZ, [R2+URZ+0x38830], R3 ;  /* 0x0388300302ff79a7 */ /* 0x0007e2000800003f */
[----:B-1----:R-:W-:-:S04]  /*15910*/  LOP3.LUT R10, R10, 0x1f, RZ, 0xc0, !PT ;  /* 0x0000001f0a0a7812 */ /* 0x002fc800078ec0ff */
[----:B------:R-:W-:-:S13]  /*15920*/  ISETP.NE.AND P0, PT, R10, RZ, PT ;  /* 0x000000ff0a00720c */ /* 0x000fda0003f05270 */
[----:B---3--:R-:W-:Y:S05]  /*15930*/  @!P0 BRA `(.L_x_314) ;  /* 0x0000000000048947 */ /* 0x008fea0003800000 */
[----:B------:R-:W-:Y:S01]  /*15940*/  BPT.TRAP 0x1 ;  /* 0x000000040000795c */ /* 0x000fe20000300000 */
.L_x_314:
[----:B------:R-:W-:Y:S05]  /*15950*/  BSYNC B2 ;  /* 0x0000000000027941 */ /* 0x000fea0003800000 */
.L_x_313:
[----:B--2---:R-:W2:Y:S01]  /*15960*/  LDL R2, [R1+0x18] ;  /* 0x0000180001027983 */ /* 0x004ea20000100800 */
[----:B0-----:R-:W-:Y:S01]  /*15970*/  IMAD.MOV.U32 R12, RZ, RZ, RZ ;  /* 0x000000ffff0c7224 */ /* 0x001fe200078e00ff */
[----:B------:R-:W-:Y:S01]  /*15980*/  UIADD3 UR4, UP0, UR36, 0x370, URZ ;  /* 0x0000037024047890 */ /* 0x000fe2000ff1e03f */
[C---:B------:R-:W-:Y:S01]  /*15990*/  IMAD R3, R19.reuse, 0x8, R6 ;  /* 0x0000000813037824 */ /* 0x040fe200078e0206 */
[----:B------:R-:W-:Y:S01]  /*159a0*/  PLOP3.LUT P0, PT, PT, PT, PT, 0x80, 0x0 ;  /* 0x000000000000781c */ /* 0x000fe20003f0f070 */
[----:B------:R-:W-:Y:S01]  /*159b0*/  IMAD R10, R19, 0xa000, R18 ;  /* 0x0000a000130a7824 */ /* 0x000fe200078e0212 */
[----:B------:R-:W-:Y:S01]  /*159c0*/  R2UR UR10, R12 ;  /* 0x000000000c0a72ca */ /* 0x000fe200000e0000 */
[----:B------:R-:W-:Y:S01]  /*159d0*/  VIADD R3, R3, 0x30 ;  /* 0x0000003003037836 */ /* 0x000fe20000000000 */
[----:B------:R-:W-:Y:S01]  /*159e0*/  UIADD3.X UR5, URZ, UR37, URZ, UP0, !UPT ;  /* 0x000000253f057290 */ /* 0x000fe200087fe43f */
[----:B------:R-:W-:Y:S01]  /*159f0*/  VIADD R11, R10, 0x24400 ;  /* 0x000244000a0b7836 */ /* 0x000fe20000000000 */
[----:B------:R-:W-:Y:S01]  /*15a00*/  UMOV UR6, 0x0 ;  /* 0x0000000000067882 */ /* 0x000fe20000000000 */
[----:B------:R-:W-:Y:S01]  /*15a10*/  UMOV UR7, 0x14f00000 ;  /* 0x14f0000000077882 */ /* 0x000fe20000000000 */
[----:B--2---:R-:W-:-:S09]  /*15a20*/  IMAD R2, R8, 0x50, R2 ;  /* 0x0000005008027824 */ /* 0x004fd200078e0202 */
.L_x_315:
        /* <DEDUP_REMOVED lines=16> */
.L_x_316:
        /* <DEDUP_REMOVED lines=16> */
.L_x_317:
        /* <DEDUP_REMOVED lines=16> */
.L_x_318:
        /* <DEDUP_REMOVED lines=10> */
[----:B------:R-:W-:Y:S01]  /*15dd0*/  SHF.L.U32 R5, R5, 0x1f, RZ ;  /* 0x0000001f05057819 */ /* 0x000fe200000006ff */
[----:B------:R-:W-:Y:S01]  /*15de0*/  IMAD R2, R4, 0x8, R6 ;  /* 0x0000000804027824 */ /* 0x000fe200078e0206 */
[----:B------:R-:W-:Y:S03]  /*15df0*/  BSSY B2, `(.L_x_319) ;  /* 0x0000003000027945 */ /* 0x000fe60003800000 */
[----:B------:R-:W0:Y:S02]  /*15e00*/  SYNCS.PHASECHK.TRANS64.TRYWAIT P0, [R2+URZ+0x60], R5 ;  /* 0x00006005020075a7 */ /* 0x000e24000800017f */
[----:B0-----:R-:W-:Y:S05]  /*15e10*/  @!P0 BRA `(.L_x_320) ;  /* 0x0000002c00f88947 */ /* 0x001fea0003800000 */
.L_x_395:
[----:B------:R-:W-:Y:S05]  /*15e20*/  BSYNC B2 ;  /* 0x0000000000027941 */ /* 0x000fea0003800000 */
.L_x_319:
[----:B------:R-:W-:Y:S01]  /*15e30*/  BSSY B2, `(.L_x_321) ;  /* 0x000000b000027945 */ /* 0x000fe20003800000 */
[----:B------:R-:W-:Y:S02]  /*15e40*/  IMAD.MOV.U32 R10, RZ, RZ, 0x0 ;  /* 0x00000000ff0a7424 */ /* 0x000fe400078e00ff */
[----:B------:R-:W-:Y:S01]  /*15e50*/  IMAD.MOV.U32 R11, RZ, RZ, 0x14f00000 ;  /* 0x14f00000ff0b7424 */ /* 0x000fe200078e00ff */
[----:B------:R-:W-:Y:S06]  /*15e60*/  @P1 BRA `(.L_x_322) ;  /* 0x00000000001c1947 */ /* 0x000fec0003800000 */
[----:B0-----:R-:W0:Y:S01]  /*15e70*/  S2R R5, SR_TID.X ;  /* 0x0000000000057919 */ /* 0x001e220000002100 */
[----:B------:R-:W-:-:S04]  /*15e80*/  IMAD.MOV.U32 R3, RZ, RZ, 0xa000 ;  /* 0x0000a000ff037424 */ /* 0x000fc800078e00ff */
[----:B------:R1:W-:Y:S01]  /*15e90*/  SYNCS.ARRIVE.TRANS64 RZ, [R2+URZ+0x50], R3 ;  /* 0x0000500302ff79a7 */ /* 0x0003e2000800003f */
[----:B0-----:R-:W-:-:S04]  /*15ea0*/  LOP3.LUT R5, R5, 0x1f, RZ, 0xc0, !PT ;  /* 0x0000001f05057812 */ /* 0x001fc800078ec0ff */
[----:B------:R-:W-:-:S13]  /*15eb0*/  ISETP.NE.AND P0, PT, R5, RZ, PT ;  /* 0x000000ff0500720c */ /* 0x000fda0003f05270 */
[----:B-1----:R-:W-:Y:S05]  /*15ec0*/  @!P0 BRA `(.L_x_322) ;  /* 0x0000000000048947 */ /* 0x002fea0003800000 */
[----:B------:R-:W-:Y:S01]  /*15ed0*/  BPT.TRAP 0x1 ;  /* 0x000000040000795c */ /* 0x000fe20000300000 */
.L_x_322:
[----:B------:R-:W-:Y:S05]  /*15ee0*/  BSYNC B2 ;  /* 0x0000000000027941 */ /* 0x000fea0003800000 */
.L_x_321:
[----:B0-----:R-:W2:Y:S04]  /*15ef0*/  LDL R5, [R1+0x18] ;  /* 0x0000180001057983 */ /* 0x001ea80000100800 */
[----:B------:R-:W2:Y:S01]  /*15f00*/  LDL.LU R3, [R1+0x8] ;  /* 0x0000080001037983 */ /* 0x000ea20000300800 */
        /* <DEDUP_REMOVED lines=10> */
.L_x_323:
        /* <DEDUP_REMOVED lines=15> */
.L_x_324:
        /* <DEDUP_REMOVED lines=15> */
.L_x_325:
        /* <DEDUP_REMOVED lines=15> */
.L_x_326:
        /* <DEDUP_REMOVED lines=12> */
.L_x_309:
[----:B------:R-:W-:Y:S05]  /*16340*/  BSYNC B1 ;  /* 0x0000000000017941 */ /* 0x000fea0003800000 */
.L_x_308:
[----:B------:R-:W2:Y:S01]  /*16350*/  LDL R2, [R1+0x28] ;  /* 0x0000280001027983 */ /* 0x000ea20000100800 */
[----:B------:R-:W-:Y:S01]  /*16360*/  VIADD R0, R0, 0xfffffffe ;  /* 0xfffffffe00007836 */ /* 0x000fe20000000000 */
[----:B--2---:R-:W-:-:S13]  /*16370*/  ISETP.GT.AND P0, PT, R7, R2, PT ;  /* 0x000000020700720c */ /* 0x004fda0003f04270 */
[----:B------:R-:W-:Y:S05]  /*16380*/  @P0 BRA `(.L_x_327) ;  /* 0xffffffe400400947 */ /* 0x000fea000383ffff */
.L_x_267:
[----:B------:R-:W-:Y:S05]  /*16390*/  BSYNC B0 ;  /* 0x0000000000007941 */ /* 0x000fea0003800000 */
.L_x_266:
[----:B------:R-:W2:Y:S01]  /*163a0*/  S2R R3, SR_TID.X ;  /* 0x0000000000037919 */ /* 0x000ea20000002100 */
[----:B------:R-:W-:Y:S01]  /*163b0*/  BSSY B0, `(.L_x_328) ;  /* 0x0000012000007945 */ /* 0x000fe20003800000 */
[----:B--2---:R-:W-:-:S04]  /*163c0*/  LOP3.LUT R3, R3, 0x7f, RZ, 0xc0, !PT ;  /* 0x0000007f03037812 */ /* 0x004fc800078ec0ff */
[----:B------:R-:W-:-:S13]  /*163d0*/  ISETP.NE.AND P0, PT, R3, RZ, PT ;  /* 0x000000ff0300720c */ /* 0x000fda0003f05270 */
[----:B------:R-:W-:Y:S05]  /*163e0*/  @P0 BRA `(.L_x_329) ;  /* 0x0000000000380947 */ /* 0x000fea0003800000 */
[----:B------:R-:W2:Y:S01]  /*163f0*/  S2R R2, SR_LANEID ;  /* 0x0000000000027919 */ /* 0x000ea20000000000 */
[----:B------:R-:W-:Y:S01]  /*16400*/  VOTEU.ANY UR4, UPT, PT ;  /* 0x0000000000047886 */ /* 0x000fe200038e0100 */
[----:B-1----:R-:W1:Y:S01]  /*16410*/  LDC.64 R4, c[0x0][0xc60] ;  /* 0x00031800ff047b82 */ /* 0x002e620000000a00 */
[----:B------:R-:W2:Y:S01]  /*16420*/  FLO.U32 R0, UR4 ;  /* 0x0000000400007d00 */ /* 0x000ea200080e0000 */
[----:B------:R-:W-:Y:S01]  /*16430*/  ULDC.64 UR6, c[0x0][0x208] ;  /* 0x0000820000067ab9 */ /* 0x000fe20000000a00 */
[----:B--2---:R-:W-:-:S06]  /*16440*/  ISETP.EQ.U32.AND P0, PT, R0, R2, PT ;  /* 0x000000020000720c */ /* 0x004fcc0003f02070 */
[----:B------:R-:W1:Y:S07]  /*16450*/  POPC R2, UR4 ;  /* 0x0000000400027d09 */ /* 0x000e6e0008000000 */
[----:B-1----:R-:W2:Y:S04]  /*16460*/  @P0 ATOMG.E.ADD.STRONG.GPU PT, R2, desc[UR6][R4.64], R2 ;  /* 0x00000002040209a8 */ /* 0x002ea800081ee1c6 */
[----:B--2---:R1:W2:Y:S02]  /*16470*/  SHFL.IDX PT, R2, R2, R0, 0x1f ;  /* 0x00001f0002027589 */ /* 0x0042a400000e0000 */
[----:B-1----:R-:W1:Y:S02]  /*16480*/  S2R R0, SR_LTMASK ;  /* 0x0000000000007919 */ /* 0x002e640000003900 */
[----:B-1----:R-:W-:-:S06]  /*16490*/  LOP3.LUT R0, R0, UR4, RZ, 0xc0, !PT ;  /* 0x0000000400007c12 */ /* 0x002fcc000f8ec0ff */
[----:B------:R-:W2:Y:S02]  /*164a0*/  POPC R0, R0 ;  /* 0x0000000000007309 */ /* 0x000ea40000000000 */
[----:B--2---:R-:W-:-:S05]  /*164b0*/  IADD3 R0, R2, UR38, R0 ;  /* 0x0000002602007c10 */ /* 0x004fca000fffe000 */
[----:B------:R2:W-:Y:S02]  /*164c0*/  STL [R1], R0 ;  /* 0x0000000001007387 */ /* 0x0005e40000100800 */
.L_x_329:
[----:B------:R-:W-:Y:S05]  /*164d0*/  BSYNC B0 ;  /* 0x0000000000007941 */ /* 0x000fea0003800000 */
.L_x_328:
[----:B--2---:R-:W2:Y:S01]  /*164e0*/  LDL.LU R0, [R1+0x20] ;  /* 0x0000200001007983 */ /* 0x004ea20000300800 */
[----:B------:R-:W-:Y:S01]  /*164f0*/  BSSY B0, `(.L_x_330) ;  /* 0x0000058000007945 */ /* 0x000fe20003800000 */
[----:B--2---:R-:W-:-:S13]  /*16500*/  ISETP.NE.AND P0, PT, R0, RZ, PT ;  /* 0x000000ff0000720c */ /* 0x004fda0003f05270 */
[----:B------:R-:W-:Y:S05]  /*16510*/  @!P0 BRA `(.L_x_331) ;  /* 0x0000000400548947 */ /* 0x000fea0003800000 */
[----:B------:R-:W2:Y:S01]  /*16520*/  LDL R2, [R1+0x14] ;  /* 0x0000140001027983 */ /* 0x000ea20000100800 */
[----:B------:R-:W-:Y:S01]  /*16530*/  IMAD R0, R19, 0x8, R18 ;  /* 0x0000000813007824 */ /* 0x000fe200078e0212 */
[----:B------:R-:W-:Y:S01]  /*16540*/  BSSY B1, `(.L_x_332) ;  /* 0x0000005000017945 */ /* 0x000fe20003800000 */
[----:B------:R-:W-:Y:S02]  /*16550*/  ISETP.NE.AND P1, PT, R3, RZ, PT ;  /* 0x000000ff0300720c */ /* 0x000fe40003f25270 */
[----:B--2---:R-:W-:-:S04]  /*16560*/  SHF.L.U32 R2, R2, 0x1f, RZ ;  /* 0x0000001f02027819 */ /* 0x004fc800000006ff */
[----:B------:R-:W2:Y:S02]  /*16570*/  SYNCS.PHASECHK.TRANS64.TRYWAIT P0, [R0+URZ+0x38860], R2 ;  /* 0x03886002000075a7 */ /* 0x000ea4000800017f */
[----:B--2---:R-:W-:Y:S05]  /*16580*/  @!P0 BRA `(.L_x_333) ;  /* 0x0000002800308947 */ /* 0x004fea0003800000 */
.L_x_396:
[----:B------:R-:W-:Y:S05]  /*16590*/  BSYNC B1 ;  /* 0x0000000000017941 */ /* 0x000fea0003800000 */
.L_x_332:
[----:B------:R-:W-:Y:S04]  /*165a0*/  BSSY B1, `(.L_x_334) ;  /* 0x0000009000017945 */ /* 0x000fe80003800000 */
        /* <DEDUP_REMOVED lines=8> */
.L_x_335:
[----:B------:R-:W-:Y:S05]  /*16630*/  BSYNC B1 ;  /* 0x0000000000017941 */ /* 0x000fea0003800000 */
.L_x_334:
[----:B------:R-:W3:Y:S04]  /*16640*/  LDL.LU R3, [R1+0x18] ;  /* 0x0000180001037983 */ /* 0x000ee80000300800 */
[----:B--2---:R-:W3:Y:S01]  /*16650*/  LDL.LU R2, [R1+0x8] ;  /* 0x0000080001027983 */ /* 0x004ee20000300800 */
[----:B------:R-:W-:Y:S01]  /*16660*/  UIADD3 UR4, UP0, UR36, 0x470, URZ ;  /* 0x0000047024047890 */ /* 0x000fe2000ff1e03f */
[----:B------:R-:W-:Y:S01]  /*16670*/  PLOP3.LUT P0, PT, PT, PT, PT, 0x80, 0x0 ;  /* 0x000000000000781c */ /* 0x000fe20003f0f070 */
[----:B------:R-:W-:Y:S01]  /*16680*/  VIADD R0, R0, 0x38850 ;  /* 0x0003885000007836 */ /* 0x000fe20000000000 */
[----:B------:R-:W-:Y:S01]  /*16690*/  UMOV UR6, 0x0 ;  /* 0x0000000000067882 */ /* 0x000fe20000000000 */
[----:B------:R-:W-:Y:S01]  /*166a0*/  UIADD3.X UR5, URZ, UR37, URZ, UP0, !UPT ;  /* 0x000000253f057290 */ /* 0x000fe200087fe43f */
[----:B------:R-:W-:Y:S01]  /*166b0*/  UMOV UR7, 0x14f00000 ;  /* 0x14f0000000077882 */ /* 0x000fe20000000000 */
[----:B------:R-:W-:Y:S01]  /*166c0*/  UMOV UR10, URZ ;  /* 0x0000003f000a7c82 */ /* 0x000fe20008000000 */
[----:B---3--:R-:W-:-:S02]  /*166d0*/  IMAD R3, R2, 0x50, R3 ;  /* 0x0000005002037824 */ /* 0x008fc400078e0203 */
[----:B------:R-:W-:-:S04]  /*166e0*/  IMAD R2, R19, 0xa000, R18 ;  /* 0x0000a00013027824 */ /* 0x000fc800078e0212 */
[----:B------:R-:W-:-:S07]  /*166f0*/  VIADD R4, R2, 0x400 ;  /* 0x0000040002047836 */ /* 0x000fce0000000000 */
.L_x_336:
        /* <DEDUP_REMOVED lines=9> */
[----:B--2---:R-:W-:Y:S05]  /*16790*/  @P0 BRA.U.ANY `(.L_x_336) ;  /* 0xfffffffd00d80947 */ /* 0x004fea000393ffff */
[----:B------:R-:W-:Y:S01]  /*167a0*/  PLOP3.LUT P0, PT, PT, PT, PT, 0x80, 0x0 ;  /* 0x000000000000781c */ /* 0x000fe20003f0f070 */
[----:B------:R-:W-:Y:S01]  /*167b0*/  VIADD R4, R2, 0x2c00 ;  /* 0x00002c0002047836 */ /* 0x000fe20000000000 */
[----:B------:R-:W-:Y:S01]  /*167c0*/  UMOV UR6, 0x0 ;  /* 0x0000000000067882 */ /* 0x000fe20000000000 */
[----:B------:R-:W-:Y:S01]  /*167d0*/  UMOV UR7, 0x14f00000 ;  /* 0x14f0000000077882 */ /* 0x000fe20000000000 */
[----:B------:R-:W-:-:S09]  /*167e0*/  UMOV UR10, 0x40 ;  /* 0x00000040000a7882 */ /* 0x000fd20000000000 */
.L_x_337:
        /* <DEDUP_REMOVED lines=15> */
.L_x_338:
        /* <DEDUP_REMOVED lines=15> */
.L_x_339:
        /* <DEDUP_REMOVED lines=10> */
.L_x_331:
[----:B------:R-:W-:Y:S05]  /*16a70*/  BSYNC B0 ;  /* 0x0000000000007941 */ /* 0x000fea0003800000 */
.L_x_330:
[----:B------:R-:W2:Y:S01]  /*16a80*/  LDL.LU R4, [R1+0x14] ;  /* 0x0000140001047983 */ /* 0x000ea20000300800 */
[----:B------:R-:W-:-:S05]  /*16a90*/  VIADD R19, R19, 0x1 ;  /* 0x0000000113137836 */ /* 0x000fca0000000000 */
[----:B------:R-:W-:-:S04]  /*16aa0*/  ISETP.NE.AND P0, PT, R19, 0x2, PT ;  /* 0x000000021300780c */ /* 0x000fc80003f05270 */
[----:B------:R-:W-:Y:S02]  /*16ab0*/  SEL R0, RZ, 0x1, P0 ;  /* 0x00000001ff007807 */ /* 0x000fe40000000000 */
[----:B------:R-:W-:Y:S02]  /*16ac0*/  SEL R19, R19, RZ, P0 ;  /* 0x000000ff13137207 */ /* 0x000fe40000000000 */
[----:B--2---:R-:W-:-:S05]  /*16ad0*/  LOP3.LUT R4, R4, R0, RZ, 0x3c, !PT ;  /* 0x0000000004047212 */ /* 0x004fca00078e3cff */
[----:B------:R2:W-:Y:S02]  /*16ae0*/  STL [R1+0x14], R4 ;  /* 0x0000140401007387 */ /* 0x0005e40000100800 */
.L_x_246:
[----:B------:R-:W-:Y:S05]  /*16af0*/  BSYNC B7 ;  /* 0x0000000000077941 */ /* 0x000fea0003800000 */
.L_x_244:
[----:B----4-:R-:W4:Y:S02]  /*16b00*/  LDL R0, [R1+0x5c] ;  /* 0x00005c0001007983 */ /* 0x010f240000100800 */
[----:B----4-:R-:W-:-:S13]  /*16b10*/  ISETP.NE.AND P0, PT, R0, RZ, PT ;  /* 0x000000ff0000720c */ /* 0x010fda0003f05270 */
[----:B------:R-:W-:Y:S05]  /*16b20*/  @!P0 BRA `(.L_x_340) ;  /* 0x00000000002c8947 */ /* 0x000fea0003800000 */
[----:B------:R-:W-:Y:S05]  /*16b30*/  WARPSYNC.ALL ;  /* 0x0000000000007948 */ /* 0x000fea0003800000 */
[----:B------:R-:W4:Y:S08]  /*16b40*/  S2UR UR5, SR_CgaCtaId ;  /* 0x00000000000579c3 */ /* 0x000f300000008800 */
[----:B------:R-:W-:Y:S06]  /*16b50*/  BAR.SYNC.DEFER_BLOCKING 0x5, 0x180 ;  /* 0x0146000000007b1d */ /* 0x000fec0000010000 */
[----:B------:R-:W-:-:S02]  /*16b60*/  UMOV UR4, 0x400 ;  /* 0x0000040000047882 */ /* 0x000fc40000000000 */
[----:B----4-:R-:W-:-:S06]  /*16b70*/  ULEA UR4, UR5, UR4, 0x18 ;  /* 0x0000000405047291 */ /* 0x010fcc000f8ec03f */
[----:B------:R-:W-:-:S05]  /*16b80*/  IMAD.U32 R18, RZ, RZ, UR4 ;  /* 0x00000004ff127e24 */ /* 0x000fca000f8e00ff */
[----:B-123--:R-:W1:Y:S04]  /*16b90*/  LDS.128 R4, [R18+0x388d0] ;  /* 0x0388d00012047984 */ /* 0x00ee680000000c00 */
[----:B-1----:R1:W-:Y:S04]  /*16ba0*/  STL.64 [R1], R4 ;  /* 0x0000000401007387 */ /* 0x0023e80000100a00 */
[----:B------:R1:W-:Y:S01]  /*16bb0*/  STL.64 [R1+0x8], R6 ;  /* 0x0000080601007387 */ /* 0x0003e20000100a00 */
[----:B------:R-:W-:Y:S06]  /*16bc0*/  BAR.ARV 0x4, 0x180 ;  /* 0x0106000000007b1d */ /* 0x000fec0000002000 */
[----:B------:R-:W-:Y:S05]  /*16bd0*/  BRA `(.L_x_341) ;  /* 0x0000000c00287947 */ /* 0x000fea0003800000 */
.L_x_340:
[----:B------:R-:W4:Y:S01]  /*16be0*/  S2R R16, SR_TID.X ;  /* 0x0000000000107919 */ /* 0x000f220000002100 */
[----:B------:R-:W-:Y:S01]  /*16bf0*/  UMOV UR4, 0xffffffff ;  /* 0xffffffff00047882 */ /* 0x000fe20000000000 */
[----:B----4-:R-:W-:-:S04]  /*16c00*/  LOP3.LUT R16, R16, 0x1f, RZ, 0xc0, !PT ;  /* 0x0000001f10107812 */ /* 0x010fc800078ec0ff */
[----:B------:R-:W-:Y:S01]  /*16c10*/  ISETP.NE.AND P0, PT, R16, 0x1f, PT ;  /* 0x0000001f1000780c */ /* 0x000fe20003f05270 */
[----:B------:R-:W-:-:S12]  /*16c20*/  BRA.DIV UR4, `(.L_x_342) ;  /* 0x00000022049c7947 */ /* 0x000fd8000b800000 */
[----:B------:R-:W4:Y:S01]  /*16c30*/  LDL.LU R3, [R1] ;  /* 0x0000000001037983 */ /* 0x000f220000300800 */
[----:B------:R-:W-:-:S03]  /*16c40*/  ULDC UR4, c[0x0][0xc3c] ;  /* 0x00030f0000047ab9 */ /* 0x000fc60000000800 */
[----:B-1----:R-:W5:Y:S01]  /*16c50*/  LDL R5, [R1+0xc] ;  /* 0x00000c0001057983 */ /* 0x002f620000100800 */
[----:B------:R-:W-:Y:S01]  /*16c60*/  ULDC.64 UR6, c[0x0][0x208] ;  /* 0x0000820000067ab9 */ /* 0x000fe20000000a00 */
[----:B----4-:R-:W-:Y:S02]  /*16c70*/  IMAD.MOV.U32 R10, RZ, RZ, R3 ;  /* 0x000000ffff0a7224 */ /* 0x010fe400078e0003 */
[----:B-----5:R-:W-:-:S05]  /*16c80*/  IMAD.IADD R0, R5, 0x1, R16 ;  /* 0x0000000105007824 */ /* 0x020fca00078e0210 */
[----:B------:R-:W-:-:S13]  /*16c90*/  ISETP.GE.OR P1, PT, R0, UR4, !P0 ;  /* 0x0000000400007c0c */ /* 0x000fda000c726670 */
[----:B------:R-:W1:Y:S08]  /*16ca0*/  @!P1 LDC.64 R2, c[0x0][0xc80] ;  /* 0x00032000ff029b82 */ /* 0x000e700000000a00 */
[----:B--23--:R-:W2:Y:S01]  /*16cb0*/  @!P1 LDC.64 R4, c[0x0][0xc78] ;  /* 0x00031e00ff049b82 */ /* 0x00cea20000000a00 */
[----:B-1----:R-:W-:-:S05]  /*16cc0*/  @!P1 IMAD.WIDE R2, R0, 0x4, R2 ;  /* 0x0000000400029825 */ /* 0x002fca00078e0202 */
[----:B------:R2:W3:Y:S02]  /*16cd0*/  @!P1 LDG.E R7, desc[UR6][R2.64] ;  /* 0x0000000602079981 */ /* 0x0004e4000c1e1900 */
[----:B--2---:R-:W-:-:S06]  /*16ce0*/  @!P1 IMAD.WIDE R2, R0, 0x4, R4 ;  /* 0x0000000400029825 */ /* 0x004fcc00078e0204 */
[----:B------:R-:W2:Y:S01]  /*16cf0*/  @!P1 LDG.E R2, desc[UR6][R2.64] ;  /* 0x0000000602029981 */ /* 0x000ea2000c1e1900 */
[----:B------:R-:W-:Y:S01]  /*16d00*/  IMAD.MOV.U32 R6, RZ, RZ, RZ ;  /* 0x000000ffff067224 */ /* 0x000fe200078e00ff */
[C---:B------:R-:W-:Y:S01]  /*16d10*/  ISETP.GE.U32.AND P2, PT, R16.reuse, 0x2, PT ;  /* 0x000000021000780c */ /* 0x040fe20003f46070 */
[----:B------:R-:W-:Y:S01]  /*16d20*/  IMAD.MOV.U32 R4, RZ, RZ, RZ ;  /* 0x000000ffff047224 */ /* 0x000fe200078e00ff */
[C---:B------:R-:W-:Y:S01]  /*16d30*/  ISETP.GE.U32.AND P3, PT, R16.reuse, 0x4, PT ;  /* 0x000000041000780c */ /* 0x040fe20003f66070 */
[----:B------:R-:W-:Y:S01]  /*16d40*/  SHFL.IDX PT, R0, R10, RZ, 0x1f ;  /* 0x00001fff0a007589 */ /* 0x000fe200000e0000 */
[C---:B------:R-:W-:Y:S02]  /*16d50*/  ISETP.GE.U32.AND P4, PT, R16.reuse, 0x8, PT ;  /* 0x000000081000780c */ /* 0x040fe40003f86070 */
[----:B------:R-:W-:Y:S01]  /*16d60*/  ISETP.GE.U32.AND P5, PT, R16, 0x10, PT ;  /* 0x000000101000780c */ /* 0x000fe20003fa6070 */
[----:B------:R-:W-:Y:S01]  /*16d70*/  SHFL.IDX PT, R8, R10, 0x1, 0x1f ;  /* 0x00201f000a087f89 */ /* 0x000fe200000e0000 */
[----:B---3--:R-:W-:-:S02]  /*16d80*/  @!P1 IMAD.MOV.U32 R6, RZ, RZ, R7 ;  /* 0x000000ffff069224 */ /* 0x008fc400078e0007 */
[----:B------:R-:W-:Y:S02]  /*16d90*/  IMAD.MOV.U32 R7, RZ, RZ, RZ ;  /* 0x000000ffff077224 */ /* 0x000fe400078e00ff */
[----:B--2---:R-:W-:Y:S01]  /*16da0*/  @!P1 IMAD.MOV.U32 R7, RZ, RZ, R2 ;  /* 0x000000ffff079224 */ /* 0x004fe200078e0002 */
[----:B------:R-:W-:-:S03]  /*16db0*/  ISETP.NE.AND P1, PT, R16, RZ, PT ;  /* 0x000000ff1000720c */ /* 0x000fc60003f25270 */
[----:B------:R-:W-:-:S05]  /*16dc0*/  IMAD R2, R7, R6, RZ ;  /* 0x0000000607027224 */ /* 0x000fca00078e02ff */
        /* <DEDUP_REMOVED lines=15> */
[----:B------:R1:W2:Y:S02]  /*16ec0*/  SHFL.IDX PT, R9, R2, 0x1f, 0x1f ;  /* 0x03e01f0002097f89 */ /* 0x0002a400000e0000 */
.L_x_406:
[----:B------:R-:W-:Y:S02]  /*16ed0*/  ULDC UR4, c[0x0][0xc38] ;  /* 0x00030e0000047ab9 */ /* 0x000fe40000000800 */
[----:B------:R-:W-:-:S04]  /*16ee0*/  IMAD.U32 R3, RZ, RZ, UR4 ;  /* 0x00000004ff037e24 */ /* 0x000fc8000f8e00ff */
[----:B--2---:R-:W-:-:S04]  /*16ef0*/  IMAD R9, R9, R3, RZ ;  /* 0x0000000309097224 */ /* 0x004fc800078e02ff */
[----:B------:R-:W-:-:S05]  /*16f00*/  IMAD.IADD R5, R8, 0x1, R9 ;  /* 0x0000000108057824 */ /* 0x000fca00078e0209 */
[----:B------:R-:W-:-:S13]  /*16f10*/  ISETP.GT.AND P6, PT, R5, R0, PT ;  /* 0x000000000500720c */ /* 0x000fda0003fc4270 */
[----:B------:R-:W-:Y:S05]  /*16f20*/  @P6 BRA `(.L_x_343) ;  /* 0x0000000000b06947 */ /* 0x000fea0003800000 */
.L_x_346:
[----:B------:R-:W2:Y:S01]  /*16f30*/  LDL.LU R3, [R1+0xc] ;  /* 0x00000c0001037983 */ /* 0x000ea20000300800 */
[----:B-1----:R-:W1:Y:S01]  /*16f40*/  LDC R2, c[0x0][0xc3c] ;  /* 0x00030f00ff027b82 */ /* 0x002e620000000800 */
[----:B--2---:R-:W-:-:S05]  /*16f50*/  VIADD R3, R3, 0x1f ;  /* 0x0000001f03037836 */ /* 0x004fca0000000000 */
[----:B-1----:R-:W-:-:S13]  /*16f60*/  ISETP.GE.AND P6, PT, R3, R2, PT ;  /* 0x000000020300720c */ /* 0x002fda0003fc6270 */
[----:B------:R-:W-:Y:S05]  /*16f70*/  @P6 BRA `(.L_x_344) ;  /* 0x0000000400d86947 */ /* 0x000fea0003800000 */
[----:B------:R-:W1:Y:S01]  /*16f80*/  S2R R6, SR_TID.X ;  /* 0x0000000000067919 */ /* 0x000e620000002100 */
[----:B------:R-:W-:Y:S01]  /*16f90*/  ULDC.64 UR4, c[0x0][0x208] ;  /* 0x0000820000047ab9 */ /* 0x000fe20000000a00 */
[----:B------:R2:W-:Y:S01]  /*16fa0*/  STL [R1+0xc], R3 ;  /* 0x00000c0301007387 */ /* 0x0005e20000100800 */
[----:B-1----:R-:W-:-:S05]  /*16fb0*/  LOP3.LUT R6, R6, 0x1f, RZ, 0xc0, !PT ;  /* 0x0000001f06067812 */ /* 0x002fca00078ec0ff */
[----:B------:R-:W-:Y:S02]  /*16fc0*/  IMAD.IADD R7, R3, 0x1, R6 ;  /* 0x0000000103077824 */ /* 0x000fe400078e0206 */
[----:B------:R-:W-:-:S03]  /*16fd0*/  IMAD.MOV.U32 R6, RZ, RZ, RZ ;  /* 0x000000ffff067224 */ /* 0x000fc600078e00ff */
[----:B------:R-:W-:-:S13]  /*16fe0*/  ISETP.GE.OR P6, PT, R7, R2, !P0 ;  /* 0x000000020700720c */ /* 0x000fda00047c6670 */
[----:B--2---:R-:W1:Y:S02]  /*16ff0*/  @!P6 LDC.64 R2, c[0x0][0xc80] ;  /* 0x00032000ff02eb82 */ /* 0x004e640000000a00 */
[----:B-1----:R-:W-:-:S05]  /*17000*/  @!P6 IMAD.WIDE R2, R7, 0x4, R2 ;  /* 0x000000040702e825 */ /* 0x002fca00078e0202 */
[----:B------:R1:W2:Y:S02]  /*17010*/  @!P6 LDG.E R6, desc[UR4][R2.64] ;  /* 0x000000040206e981 */ /* 0x0002a4000c1e1900 */
[----:B-1----:R-:W1:Y:S02]  /*17020*/  @!P6 LDC.64 R2, c[0x0][0xc78] ;  /* 0x00031e00ff02eb82 */ /* 0x002e640000000a00 */
[----:B-1----:R-:W-:-:S04]  /*17030*/  @!P6 IMAD.WIDE R2, R7, 0x4, R2 ;  /* 0x000000040702e825 */ /* 0x002fc800078e0202 */
[----:B------:R-:W-:-:S06]  /*17040*/  IMAD.MOV.U32 R7, RZ, RZ, RZ ;  /* 0x000000ffff077224 */ /* 0x000fcc00078e00ff */
[----:B------:R-:W2:Y:S01]  /*17050*/  @!P6 LDG.E R7, desc[UR4][R2.64] ;  /* 0x000000040207e981 */ /* 0x000ea2000c1e1900 */
[----:B------:R-:W-:Y:S01]  /*17060*/  UMOV UR4, 0xffffffff ;  /* 0xffffffff00047882 */ /* 0x000fe20000000000 */
[----:B--2---:R-:W-:Y:S02]  /*17070*/  IMAD R2, R7, R6, RZ ;  /* 0x0000000607027224 */ /* 0x004fe400078e02ff */
[----:B------:R-:W-:Y:S05]  /*17080*/  BRA.DIV UR4, `(.L_x_345) ;  /* 0x0000002204e87947 */ /* 0x000fea000b800000 */
        /* <DEDUP_REMOVED lines=16> */
.L_x_414:
[----:B------:R-:W-:Y:S02]  /*17190*/  ULDC UR4, c[0x0][0xc38] ;  /* 0x00030e0000047ab9 */ /* 0x000fe40000000800 */
[----:B------:R-:W-:-:S04]  /*171a0*/  IMAD.U32 R3, RZ, RZ, UR4 ;  /* 0x00000004ff037e24 */ /* 0x000fc8000f8e00ff */
[----:B--2---:R-:W-:-:S04]  /*171b0*/  IMAD R9, R9, R3, RZ ;  /* 0x0000000309097224 */ /* 0x004fc800078e02ff */
[----:B------:R-:W-:-:S05]  /*171c0*/  IMAD.IADD R5, R9, 0x1, R5 ;  /* 0x0000000109057824 */ /* 0x000fca00078e0205 */
[----:B------:R-:W-:-:S13]  /*171d0*/  ISETP.GT.AND P6, PT, R5, R0, PT ;  /* 0x000000000500720c */ /* 0x000fda0003fc4270 */
[----:B------:R-:W-:Y:S05]  /*171e0*/  @!P6 BRA `(.L_x_346) ;  /* 0xfffffffc0050e947 */ /* 0x000fea000383ffff */
.L_x_343:
[----:B------:R-:W-:Y:S01]  /*171f0*/  IMAD.IADD R9, R5, 0x1, -R9 ;  /* 0x0000000105097824 */ /* 0x000fe200078e0a09 */
[----:B------:R-:W-:-:S03]  /*17200*/  UMOV UR4, 0xffffffff ;  /* 0xffffffff00047882 */ /* 0x000fc60000000000 */
[----:B------:R-:W-:-:S05]  /*17210*/  IMAD R5, R2, R3, R9 ;  /* 0x0000000302057224 */ /* 0x000fca00078e0209 */
[----:B------:R-:W-:Y:S01]  /*17220*/  ISETP.GT.AND P6, PT, R5, R0, PT ;  /* 0x000000000500720c */ /* 0x000fe20003fc4270 */
[----:B------:R-:W-:-:S12]  /*17230*/  BRA.DIV UR4, `(.L_x_347) ;  /* 0x0000002604547947 */ /* 0x000fd8000b800000 */
[----:B------:R-:W-:-:S04]  /*17240*/  VOTE.ANY R8, PT, !P6 ;  /* 0x0000000000087806 */ /* 0x000fc800070e0100 */
[----:B------:R-:W2:Y:S02]  /*17250*/  POPC R5, R8 ;  /* 0x0000000800057309 */ /* 0x000ea40000000000 */
[----:B--2---:R2:W3:Y:S04]  /*17260*/  SHFL.IDX PT, R6, R6, R5, 0x1f ;  /* 0x00001f0506067589 */ /* 0x0044e800000e0000 */
[----:B------:R2:W4:Y:S02]  /*17270*/  SHFL.IDX PT, R7, R7, R5, 0x1f ;  /* 0x00001f0507077589 */ /* 0x00052400000e0000 */
.L_x_419:
[----:B------:R-:W-:-:S13]  /*17280*/  ISETP.NE.AND P0, PT, R8, RZ, PT ;  /* 0x000000ff0800720c */ /* 0x000fda0003f05270 */
[----:B------:R-:W-:Y:S05]  /*17290*/  @!P0 BRA `(.L_x_348) ;  /* 0x0000000000148947 */ /* 0x000fea0003800000 */
[----:B------:R-:W-:Y:S01]  /*172a0*/  UMOV UR4, 0xffffffff ;  /* 0xffffffff00047882 */ /* 0x000fe20000000000 */
[----:B0-----:R-:W-:Y:S02]  /*172b0*/  VIADD R12, R5, 0xffffffff ;  /* 0xffffffff050c7836 */ /* 0x001fe40000000000 */
[----:B------:R-:W-:Y:S05]  /*172c0*/  BRA.DIV UR4, `(.L_x_349) ;  /* 0x00000026048c7947 */ /* 0x000fea000b800000 */
[----:B-1----:R0:W1:Y:S02]  /*172d0*/  SHFL.IDX PT, R2, R2, R12, 0x1f ;  /* 0x00001f0c02027589 */ /* 0x00206400000e0000 */
.L_x_422:
[----:B-1----:R-:W-:-:S07]  /*172e0*/  IMAD.MOV.U32 R4, RZ, RZ, R2 ;  /* 0x000000ffff047224 */ /* 0x002fce00078e0002 */
.L_x_348:
[----:B------:R-:W5:Y:S01]  /*172f0*/  LDL.LU R10, [R1+0xc] ;  /* 0x00000c00010a7983 */ /* 0x000f620000300800 */
[----:B------:R-:W-:Y:S01]  /*17300*/  IMAD R9, R4, R3, R9 ;  /* 0x0000000304097224 */ /* 0x000fe200078e0209 */
[----:B---3--:R-:W-:-:S03]  /*17310*/  IABS R4, R6 ;  /* 0x0000000600047213 */ /* 0x008fc60000000000 */
[----:B------:R-:W-:Y:S01]  /*17320*/  IMAD.IADD R0, R0, 0x1, -R9 ;  /* 0x0000000100007824 */ /* 0x000fe200078e0a09 */
[----:B-1----:R-:W1:Y:S01]  /*17330*/  I2F.RP R2, R4 ;  /* 0x0000000400027306 */ /* 0x002e620000209400 */
[----:B------:R3:W-:Y:S02]  /*17340*/  STL [R1], R9 ;  /* 0x0000000901007387 */ /* 0x0007e40000100800 */
[----:B---3--:R-:W-:-:S05]  /*17350*/  IABS R9, R6 ;  /* 0x0000000600097213 */ /* 0x008fca0000000000 */
[----:B-1----:R-:W1:Y:S01]  /*17360*/  MUFU.RCP R2, R2 ;  /* 0x0000000200027308 */ /* 0x002e620000001000 */
[----:B------:R-:W-:Y:S02]  /*17370*/  IMAD.MOV R9, RZ, RZ, -R9 ;  /* 0x000000ffff097224 */ /* 0x000fe400078e0a09 */
[----:B-1----:R-:W-:-:S05]  /*17380*/  VIADD R2, R2, 0xffffffe ;  /* 0x0ffffffe02027836 */ /* 0x002fca0000000000 */
[----:B------:R-:W1:Y:S02]  /*17390*/  F2I.FTZ.U32.TRUNC.NTZ R3, R2 ;  /* 0x0000000200037305 */ /* 0x000e64000021f000 */
[----:B-1----:R-:W-:-:S04]  /*173a0*/  IMAD.MOV R2, RZ, RZ, -R3 ;  /* 0x000000ffff027224 */ /* 0x002fc800078e0a03 */
[----:B------:R-:W-:Y:S02]  /*173b0*/  IMAD R8, R2, R4, RZ ;  /* 0x0000000402087224 */ /* 0x000fe400078e02ff */
[----:B------:R-:W-:-:S04]  /*173c0*/  IMAD.MOV.U32 R2, RZ, RZ, RZ ;  /* 0x000000ffff027224 */ /* 0x000fc800078e00ff */
[----:B------:R-:W-:Y:S01]  /*173d0*/  IMAD.HI.U32 R2, R3, R8, R2 ;  /* 0x0000000803027227 */ /* 0x000fe200078e0002 */
[----:B------:R-:W-:-:S05]  /*173e0*/  IABS R3, R0 ;  /* 0x0000000000037213 */ /* 0x000fca0000000000 */
[----:B------:R-:W-:-:S04]  /*173f0*/  IMAD.HI.U32 R8, R2, R3, RZ ;  /* 0x0000000302087227 */ /* 0x000fc800078e00ff */
[----:B------:R-:W-:-:S05]  /*17400*/  IMAD R3, R8, R9, R3 ;  /* 0x0000000908037224 */ /* 0x000fca00078e0203 */
[----:B------:R-:W-:-:S13]  /*17410*/  ISETP.GT.U32.AND P1, PT, R4, R3, PT ;  /* 0x000000030400720c */ /* 0x000fda0003f24070 */
[----:B------:R-:W-:Y:S02]  /*17420*/  @!P1 IMAD.IADD R3, R3, 0x1, -R4 ;  /* 0x0000000103039824 */ /* 0x000fe400078e0a04 */
[----:B------:R-:W-:Y:S01]  /*17430*/  @!P1 VIADD R8, R8, 0x1 ;  /* 0x0000000108089836 */ /* 0x000fe20000000000 */
[----:B------:R-:W-:Y:S02]  /*17440*/  ISETP.NE.AND P1, PT, R6, RZ, PT ;  /* 0x000000ff0600720c */ /* 0x000fe40003f25270 */
[----:B------:R-:W-:Y:S02]  /*17450*/  ISETP.GE.U32.AND P0, PT, R3, R4, PT ;  /* 0x000000040300720c */ /* 0x000fe40003f06070 */
[----:B----4-:R-:W-:-:S04]  /*17460*/  IABS R4, R7 ;  /* 0x0000000700047213 */ /* 0x010fc80000000000 */
[----:B------:R-:W1:Y:S07]  /*17470*/  I2F.RP R2, R4 ;  /* 0x0000000400027306 */ /* 0x000e6e0000209400 */
[----:B------:R-:W-:Y:S01]  /*17480*/  @P0 VIADD R8, R8, 0x1 ;  /* 0x0000000108080836 */ /* 0x000fe20000000000 */
[----:B-1----:R-:W1:Y:S02]  /*17490*/  MUFU.RCP R2, R2 ;  /* 0x0000000200027308 */ /* 0x002e640000001000 */
[----:B-1----:R-:W-:-:S06]  /*174a0*/  VIADD R2, R2, 0xffffffe ;  /* 0x0ffffffe02027836 */ /* 0x002fcc0000000000 */
[----:B------:R-:W1:Y:S02]  /*174b0*/  F2I.FTZ.U32.TRUNC.NTZ R3, R2 ;  /* 0x0000000200037305 */ /* 0x000e64000021f000 */
[----:B-1----:R-:W-:-:S04]  /*174c0*/  IMAD.MOV R2, RZ, RZ, -R3 ;  /* 0x000000ffff027224 */ /* 0x002fc800078e0a03 */
[----:B------:R-:W-:Y:S02]  /*174d0*/  IMAD R9, R2, R4, RZ ;  /* 0x0000000402097224 */ /* 0x000fe400078e02ff */
[----:B------:R-:W-:-:S04]  /*174e0*/  IMAD.MOV.U32 R2, RZ, RZ, RZ ;  /* 0x000000ffff027224 */ /* 0x000fc800078e00ff */
[----:B------:R-:W-:Y:S01]  /*174f0*/  IMAD.HI.U32 R2, R3, R9, R2 ;  /* 0x0000000903027227 */ /* 0x000fe200078e0002 */
[----:B------:R-:W-:Y:S02]  /*17500*/  LOP3.LUT R3, R0, R6, RZ, 0x3c, !PT ;  /* 0x0000000600037212 */ /* 0x000fe400078e3cff */
[----:B------:R-:W-:Y:S02]  /*17510*/  IABS R9, R7 ;  /* 0x0000000700097213 */ /* 0x000fe40000000000 */
[----:B------:R-:W-:-:S03]  /*17520*/  ISETP.GE.AND P2, PT, R3, RZ, PT ;  /* 0x000000ff0300720c */ /* 0x000fc60003f46270 */
[----:B------:R-:W-:-:S10]  /*17530*/  IMAD.MOV R9, RZ, RZ, -R9 ;  /* 0x000000ffff097224 */ /* 0x000fd400078e0a09 */
[----:B------:R-:W-:Y:S01]  /*17540*/  @!P2 IMAD.MOV R8, RZ, RZ, -R8 ;  /* 0x000000ffff08a224 */ /* 0x000fe200078e0a08 */
[----:B------:R-:W-:-:S04]  /*17550*/  @!P1 LOP3.LUT R8, RZ, R6, RZ, 0x33, !PT ;  /* 0x00000006ff089212 */ /* 0x000fc800078e33ff */
[-C--:B------:R-:W-:Y:S01]  /*17560*/  IABS R3, R8.reuse ;  /* 0x0000000800037213 */ /* 0x080fe20000000000 */
[----:B------:R-:W-:-:S04]  /*17570*/  IMAD R6, R6, R8, RZ ;  /* 0x0000000806067224 */ /* 0x000fc800078e02ff */
[----:B------:R-:W-:-:S04]  /*17580*/  IMAD.HI.U32 R2, R2, R3, RZ ;  /* 0x0000000302027227 */ /* 0x000fc800078e00ff */
[----:B------:R-:W-:-:S05]  /*17590*/  IMAD R3, R2, R9, R3 ;  /* 0x0000000902037224 */ /* 0x000fca00078e0203 */
[----:B------:R-:W-:-:S13]  /*175a0*/  ISETP.GT.U32.AND P1, PT, R4, R3, PT ;  /* 0x000000030400720c */ /* 0x000fda0003f24070 */
[----:B------:R-:W-:Y:S02]  /*175b0*/  @!P1 IMAD.IADD R3, R3, 0x1, -R4 ;  /* 0x0000000103039824 */ /* 0x000fe400078e0a04 */
[----:B------:R-:W-:Y:S01]  /*175c0*/  @!P1 VIADD R2, R2, 0x1 ;  /* 0x0000000102029836 */ /* 0x000fe20000000000 */
[----:B------:R-:W-:Y:S02]  /*175d0*/  ISETP.NE.AND P1, PT, R7, RZ, PT ;  /* 0x000000ff0700720c */ /* 0x000fe40003f25270 */
[----:B------:R-:W-:Y:S01]  /*175e0*/  ISETP.GE.U32.AND P0, PT, R3, R4, PT ;  /* 0x000000040300720c */ /* 0x000fe20003f06070 */
[----:B------:R-:W-:Y:S01]  /*175f0*/  IMAD.IADD R4, R0, 0x1, -R6 ;  /* 0x0000000100047824 */ /* 0x000fe200078e0a06 */
[----:B------:R-:W-:-:S04]  /*17600*/  LOP3.LUT R3, R8, R7, RZ, 0x3c, !PT ;  /* 0x0000000708037212 */ /* 0x000fc800078e3cff */
[----:B------:R-:W-:-:S07]  /*17610*/  ISETP.GE.AND P2, PT, R3, RZ, PT ;  /* 0x000000ff0300720c */ /* 0x000fce0003f46270 */
[----:B------:R-:W-:-:S06]  /*17620*/  @P0 VIADD R2, R2, 0x1 ;  /* 0x0000000102020836 */ /* 0x000fcc0000000000 */
[----:B------:R-:W-:Y:S01]  /*17630*/  @!P2 IMAD.MOV R2, RZ, RZ, -R2 ;  /* 0x000000ffff02a224 */ /* 0x000fe200078e0a02 */
[----:B------:R-:W-:-:S05]  /*17640*/  @!P1 LOP3.LUT R2, RZ, R7, RZ, 0x33, !PT ;  /* 0x00000007ff029212 */ /* 0x000fca00078e33ff */
[--C-:B------:R-:W-:Y:S02]  /*17650*/  IMAD.MOV R3, RZ, RZ, -R2.reuse ;  /* 0x000000ffff037224 */ /* 0x100fe400078e0a02 */
[C---:B------:R-:W-:Y:S02]  /*17660*/  IMAD R2, R7.reuse, 0x1000000, R2 ;  /* 0x0100000007027824 */ /* 0x040fe400078e0202 */
[----:B------:R-:W-:-:S04]  /*17670*/  IMAD R3, R7, R3, R8 ;  /* 0x0000000307037224 */ /* 0x000fc800078e0208 */
[----:B------:R-:W-:-:S05]  /*17680*/  IMAD R0, R3, 0x10000, R2 ;  /* 0x0001000003007824 */ /* 0x000fca00078e0202 */
[----:B------:R1:W-:Y:S01]  /*17690*/  STL [R1+0x8], R0 ;  /* 0x0000080001007387 */ /* 0x0003e20000100800 */
[----:B-----5:R-:W-:-:S05]  /*176a0*/  IMAD.IADD R10, R5, 0x1, R10 ;  /* 0x00000001050a7824 */ /* 0x020fca00078e020a */
[----:B------:R1:W-:Y:S04]  /*176b0*/  STL [R1+0xc], R10 ;  /* 0x00000c0a01007387 */ /* 0x0003e80000100800 */
[----:B------:R1:W-:Y:S01]  /*176c0*/  STL [R1+0x4], R4 ;  /* 0x0000040401007387 */ /* 0x0003e20000100800 */
[----:B------:R-:W-:Y:S05]  /*176d0*/  BRA `(.L_x_350) ;  /* 0x0000000000287947 */ /* 0x000fea0003800000 */
.L_x_344:
[----:B------:R-:W-:Y:S01]  /*176e0*/  UMOV UR4, URZ ;  /* 0x0000003f00047c82 */ /* 0x000fe20008000000 */
[----:B------:R-:W-:Y:S01]  /*176f0*/  ULDC UR6, c[0x0][0xc3c] ;  /* 0x00030f0000067ab9 */ /* 0x000fe20000000800 */
[----:B------:R-:W-:Y:S01]  /*17700*/  UMOV UR5, URZ ;  /* 0x0000003f00057c82 */ /* 0x000fe20008000000 */
[----:B------:R1:W-:Y:S01]  /*17710*/  STL [R1], R0 ;  /* 0x0000000001007387 */ /* 0x0003e20000100800 */
[----:B------:R-:W-:Y:S02]  /*17720*/  IMAD.U32 R3, RZ, RZ, UR4 ;  /* 0x00000004ff037e24 */ /* 0x000fe4000f8e00ff */
[----:B------:R-:W-:-:S03]  /*17730*/  IMAD.U32 R2, RZ, RZ, UR5 ;  /* 0x00000005ff027e24 */ /* 0x000fc6000f8e00ff */
[----:B------:R2:W-:Y:S01]  /*17740*/  STL [R1+0x4], R3 ;  /* 0x0000040301007387 */ /* 0x0005e20000100800 */
[----:B-1----:R-:W-:-:S05]  /*17750*/  IMAD.U32 R0, RZ, RZ, UR6 ;  /* 0x00000006ff007e24 */ /* 0x002fca000f8e00ff */
[----:B------:R2:W-:Y:S04]  /*17760*/  STL [R1+0xc], R0 ;  /* 0x00000c0001007387 */ /* 0x0005e80000100800 */
[----:B------:R2:W-:Y:S02]  /*17770*/  STL [R1+0x8], R2 ;  /* 0x0000080201007387 */ /* 0x0005e40000100800 */
.L_x_350:
[----:B--2---:R-:W2:Y:S04]  /*17780*/  LDL R2, [R1+0xc] ;  /* 0x00000c0001027983 */ /* 0x004ea80000100800 */
[----:B------:R-:W3:Y:S04]  /*17790*/  LDL R3, [R1+0x8] ;  /* 0x0000080001037983 */ /* 0x000ee80000100800 */
[----:B------:R-:W4:Y:S04]  /*177a0*/  LDL R5, [R1+0x4] ;  /* 0x0000040001057983 */ /* 0x000f280000100800 */
[----:B-1----:R-:W4:Y:S01]  /*177b0*/  LDL R4, [R1] ;  /* 0x0000000001047983 */ /* 0x002f220000100800 */
[----:B------:R-:W1:Y:S01]  /*177c0*/  S2R R0, SR_TID.X ;  /* 0x0000000000007919 */ /* 0x000e620000002100 */
[----:B------:R-:W-:Y:S05]  /*177d0*/  WARPSYNC.ALL ;  /* 0x0000000000007948 */ /* 0x000fea0003800000 */
[----:B-1----:R-:W-:Y:S01]  /*177e0*/  LOP3.LUT R0, R0, 0x1f, RZ, 0xc0, !PT ;  /* 0x0000001f00007812 */ /* 0x002fe200078ec0ff */
[----:B------:R-:W-:Y:S03]  /*177f0*/  BAR.SYNC.DEFER_BLOCKING 0x4, 0x180 ;  /* 0x0106000000007b1d */ /* 0x000fe60000010000 */
[----:B------:R-:W-:-:S13]  /*17800*/  ISETP.NE.AND P0, PT, R0, RZ, PT ;  /* 0x000000ff0000720c */ /* 0x000fda0003f05270 */
[----:B------:R-:W1:Y:S01]  /*17810*/  @!P0 S2R R0, SR_CgaCtaId ;  /* 0x0000000000008919 */ /* 0x000e620000008800 */
[----:B--2---:R-:W-:Y:S01]  /*17820*/  IMAD.MOV.U32 R7, RZ, RZ, R2 ;  /* 0x000000ffff077224 */ /* 0x004fe200078e0002 */
[----:B------:R-:W-:Y:S01]  /*17830*/  @!P0 MOV R2, 0x400 ;  /* 0x0000040000028802 */ /* 0x000fe20000000f00 */
[----:B---3--:R-:W-:-:S03]  /*17840*/  IMAD.MOV.U32 R6, RZ, RZ, R3 ;  /* 0x000000ffff067224 */ /* 0x008fc600078e0003 */
[----:B-1----:R-:W-:-:S05]  /*17850*/  @!P0 LEA R18, R0, R2, 0x18 ;  /* 0x0000000200128211 */ /* 0x002fca00078ec0ff */
[----:B----4-:R2:W-:Y:S01]  /*17860*/  @!P0 STS.128 [R18+0x388d0], R4 ;  /* 0x0388d00412008388 */ /* 0x0105e20000000c00 */
[----:B------:R-:W-:Y:S06]  /*17870*/  BAR.ARV 0x5, 0x180 ;  /* 0x0146000000007b1d */ /* 0x000fec0000002000 */
.L_x_341:
[----:B------:R-:W3:Y:S01]  /*17880*/  LDL R0, [R1+0xc] ;  /* 0x00000c0001007983 */ /* 0x000ee20000100800 */
[----:B------:R-:W-:Y:S02]  /*17890*/  ULDC UR4, c[0x0][0xc3c] ;  /* 0x00030f0000047ab9 */ /* 0x000fe40000000800 */
[----:B---3--:R-:W-:-:S13]  /*178a0*/  ISETP.GE.AND P0, PT, R0, UR4, PT ;  /* 0x0000000400007c0c */ /* 0x008fda000bf06270 */
[----:B------:R-:W-:Y:S05]  /*178b0*/  @!P0 BRA `(.L_x_351) ;  /* 0xffffff9c005c8947 */ /* 0x000fea000383ffff */
[----:B------:R-:W-:Y:S05]  /*178c0*/  BSYNC B8 ;  /* 0x0000000000087941 */ /* 0x000fea0003800000 */
.L_x_238:
[----:B0-----:R-:W3:Y:S01]  /*178d0*/  LDL.LU R0, [R1+0x48] ;  /* 0x0000480001007983 */ /* 0x001ee20000300800 */
[----:B------:R-:W-:Y:S01]  /*178e0*/  BSSY B0, `(.L_x_352) ;  /* 0x000000b000007945 */ /* 0x000fe20003800000 */
[----:B-12---:R-:W0:Y:S01]  /*178f0*/  S2R R5, SR_CgaCtaId ;  /* 0x0000000000057919 */ /* 0x006e220000008800 */
[----:B---3--:R-:W-:-:S05]  /*17900*/  VIADD R0, R0, 0x1 ;  /* 0x0000000100007836 */ /* 0x008fca0000000000 */
[----:B------:R-:W-:-:S04]  /*17910*/  LEA.HI R2, R0, R0, RZ, 0x1 ;  /* 0x0000000000027211 */ /* 0x000fc800078f08ff */
[----:B------:R-:W-:-:S05]  /*17920*/  LOP3.LUT R3, R2, 0xfffffffe, RZ, 0xc0, !PT ;  /* 0xfffffffe02037812 */ /* 0x000fca00078ec0ff */
[----:B------:R-:W-:Y:S01]  /*17930*/  IMAD.IADD R3, R0, 0x1, -R3 ;  /* 0x0000000100037824 */ /* 0x000fe200078e0a03 */
[----:B------:R-:W-:-:S04]  /*17940*/  MOV R0, 0x400 ;  /* 0x0000040000007802 */ /* 0x000fc80000000f00 */
[----:B0-----:R-:W-:Y:S02]  /*17950*/  LEA R0, R5, R0, 0x18 ;  /* 0x0000000005007211 */ /* 0x001fe400078ec0ff */
[----:B------:R-:W-:-:S04]  /*17960*/  SHF.L.U32 R3, R3, 0x1f, RZ ;  /* 0x0000001f03037819 */ /* 0x000fc800000006ff */
[----:B------:R-:W0:Y:S02]  /*17970*/  SYNCS.PHASECHK.TRANS64.TRYWAIT P0, [R0+URZ+0x38820], R3 ;  /* 0x03882003000075a7 */ /* 0x000e24000800017f */
[----:B0-----:R-:W-:Y:S05]  /*17980*/  @!P0 BRA `(.L_x_353) ;  /* 0x0000002000048947 */ /* 0x001fea0003800000 */
.L_x_423:
[----:B------:R-:W-:Y:S05]  /*17990*/  BSYNC B0 ;  /* 0x0000000000007941 */ /* 0x000fea0003800000 */
.L_x_352:
[----:B------:R-:W-:-:S03]  /*179a0*/  UMOV UR4, 0xffffffff ;  /* 0xffffffff00047882 */ /* 0x000fc60000000000 */
[----:B------:R-:W-:Y:S05]  /*179b0*/  BRA.DIV UR4, `(.L_x_354) ;  /* 0x00000022040c7947 */ /* 0x000fea000b800000 */
[----:B------:R-:W1:Y:S02]  /*179c0*/  S2R R2, SR_TID.X ;  /* 0x0000000000027919 */ /* 0x000e640000002100 */
[----:B-1----:R-:W-:-:S04]  /*179d0*/  SHF.R.U32.HI R2, RZ, 0x5, R2 ;  /* 0x00000005ff027819 */ /* 0x002fc80000011602 */
[----:B------:R-:W-:-:S05]  /*179e0*/  LOP3.LUT R2, R2, 0x3, RZ, 0xc0, !PT ;  /* 0x0000000302027812 */ /* 0x000fca00078ec0ff */
[----:B------:R1:W2:Y:S02]  /*179f0*/  SHFL.IDX PT, R14, R2, RZ, 0x1f ;  /* 0x00001fff020e7589 */ /* 0x0002a400000e0000 */
.L_x_426:
[----:B--2---:R-:W-:Y:S01]  /*17a00*/  ISETP.NE.AND P0, PT, R14, RZ, PT ;  /* 0x000000ff0e00720c */ /* 0x004fe20003f05270 */
[----:B------:R-:W-:-:S12]  /*17a10*/  BSSY B0, `(.L_x_355) ;  /* 0x0000027000007945 */ /* 0x000fd80003800000 */
[----:B------:R-:W-:Y:S05]  /*17a20*/  @P0 BRA `(.L_x_356) ;  /* 0x0000000000940947 */ /* 0x000fea0003800000 */
[----:B------:R-:W-:-:S03]  /*17a30*/  UMOV UR4, 0xffffffff ;  /* 0xffffffff00047882 */ /* 0x000fc60000000000 */
[----:B------:R-:W-:Y:S05]  /*17a40*/  BRA.DIV UR4, `(.L_x_357) ;  /* 0x00000022041c7947 */ /* 0x000fea000b800000 */
[----:B------:R-:W-:-:S13]  /*17a50*/  ELECT P6, URZ, PT ;  /* 0x00000000003f782f */ /* 0x000fda00038c0000 */
.L_x_429:
[----:B------:R-:W-:Y:S05]  /*17a60*/  @!P6 BRA `(.L_x_356) ;  /* 0x000000000084e947 */ /* 0x000fea0003800000 */
[----:B-1----:R-:W2:Y:S02]  /*17a70*/  LDL R2, [R1+0x70] ;  /* 0x0000700001027983 */ /* 0x002ea40000100800 */
[----:B--2---:R-:W-:-:S13]  /*17a80*/  R2UR UR4, R2 ;  /* 0x00000000020472ca */ /* 0x004fda00000e0000 */
[----:B------:R-:W-:-:S06]  /*17a90*/  ULOP3.LUT UR4, UR4, 0x2, URZ, 0xfc, !UPT ;  /* 0x0000000204047892 */ /* 0x000fcc000f8efc3f */
[----:B------:R-:W-:-:S05]  /*17aa0*/  IMAD.U32 R2, RZ, RZ, UR4 ;  /* 0x00000004ff027e24 */ /* 0x000fca000f8e00ff */
[----:B------:R-:W-:-:S13]  /*17ab0*/  ISETP.NE.AND P2, PT, R2, 0x3, PT ;  /* 0x000000030200780c */ /* 0x000fda0003f45270 */
[----:B------:R-:W-:Y:S05]  /*17ac0*/  @!P2 BRA `(.L_x_358) ;  /* 0x000000000004a947 */ /* 0x000fea0003800000 */
[----:B------:R-:W-:Y:S01]  /*17ad0*/  BPT.TRAP 0x1 ;  /* 0x000000040000795c */ /* 0x000fe20000300000 */
.L_x_358:
[----:B------:R-:W2:Y:S01]  /*17ae0*/  LDL.LU R7, [R1+0x14] ;  /* 0x0000140001077983 */ /* 0x000ea20000300800 */
[----:B------:R-:W-:Y:S02]  /*17af0*/  VIADD R2, R0, 0x38840 ;  /* 0x0003884000027836 */ /* 0x000fe40000000000 */
[C---:B0-----:R-:W-:Y:S02]  /*17b00*/  VIADD R3, R19.reuse, 0x1 ;  /* 0x0000000113037836 */ /* 0x041fe40000000000 */
[----:B------:R-:W-:-:S03]  /*17b10*/  IMAD R6, R19, 0x8, R2 ;  /* 0x0000000813067824 */ /* 0x000fc600078e0202 */
[----:B------:R-:W-:-:S04]  /*17b20*/  ISETP.NE.AND P1, PT, R3, 0x2, PT ;  /* 0x000000020300780c */ /* 0x000fc80003f25270 */
[----:B------:R-:W-:Y:S02]  /*17b30*/  SEL R4, RZ, 0x1, P1 ;  /* 0x00000001ff047807 */ /* 0x000fe40000800000 */
[----:B------:R-:W-:Y:S02]  /*17b40*/  SEL R3, R3, RZ, P1 ;  /* 0x000000ff03037207 */ /* 0x000fe40000800000 */
[C---:B--2---:R-:W-:Y:S02]  /*17b50*/  SHF.L.U32 R5, R7.reuse, 0x1f, RZ ;  /* 0x0000001f07057819 */ /* 0x044fe400000006ff */
[----:B------:R-:W-:Y:S01]  /*17b60*/  LOP3.LUT R4, R7, R4, RZ, 0x3c, !PT ;  /* 0x0000000407047212 */ /* 0x000fe200078e3cff */
[----:B------:R-:W-:Y:S01]  /*17b70*/  IMAD R7, R3, 0x8, R2 ;  /* 0x0000000803077824 */ /* 0x000fe200078e0202 */
[----:B------:R-:W0:Y:S02]  /*17b80*/  SYNCS.PHASECHK.TRANS64.TRYWAIT P0, [R6+URZ], R5 ;  /* 0x00000005060075a7 */ /* 0x000e24000800017f */
[----:B------:R-:W-:Y:S01]  /*17b90*/  SHF.L.U32 R2, R4, 0x1f, RZ ;  /* 0x0000001f04027819 */ /* 0x000fe200000006ff */
[----:B0-----:R-:W-:Y:S06]  /*17ba0*/  @!P0 BRA `(.L_x_359) ;  /* 0x0000001c00e48947 */ /* 0x001fec0003800000 */
.L_x_430:
[----:B------:R-:W1:Y:S02]  /*17bb0*/  SYNCS.PHASECHK.TRANS64.TRYWAIT P0, [R7+URZ], R2 ;  /* 0x00000002070075a7 */ /* 0x000e64000800017f */
[----:B-1----:R-:W-:Y:S05]  /*17bc0*/  @!P0 BRA `(.L_x_360) ;  /* 0x0000001c00f08947 */ /* 0x002fea0003800000 */
.L_x_431:
[----:B------:R-:W-:Y:S05]  /*17bd0*/  @!P2 BRA `(.L_x_361) ;  /* 0x000000000004a947 */ /* 0x000fea0003800000 */
[----:B------:R-:W-:Y:S01]  /*17be0*/  BPT.TRAP 0x1 ;  /* 0x000000040000795c */ /* 0x000fe20000300000 */
.L_x_361:
[----:B------:R-:W-:-:S04]  /*17bf0*/  VIADD R0, R0, 0x38860 ;  /* 0x0003886000007836 */ /* 0x000fc80000000000 */
[----:B------:R-:W-:-:S04]  /*17c00*/  IMAD R4, R19, 0x8, R0 ;  /* 0x0000000813047824 */ /* 0x000fc800078e0200 */
[----:B------:R-:W2:Y:S02]  /*17c10*/  SYNCS.PHASECHK.TRANS64.TRYWAIT P0, [R4+URZ], R5 ;  /* 0x00000005040075a7 */ /* 0x000ea4000800017f */
[----:B--2---:R-:W-:Y:S05]  /*17c20*/  @!P0 BRA `(.L_x_362) ;  /* 0x0000001c00ec8947 */ /* 0x004fea0003800000 */
.L_x_432:
[----:B------:R-:W-:-:S07]  /*17c30*/  IMAD R3, R3, 0x8, R0 ;  /* 0x0000000803037824 */ /* 0x000fce00078e0200 */
.L_x_363:
[----:B---3--:R3:W4:Y:S02]  /*17c40*/  SYNCS.PHASECHK.TRANS64.TRYWAIT P0, [R3+URZ], R2 ;  /* 0x00000002030075a7 */ /* 0x008724000800017f */
[----:B----4-:R-:W-:Y:S05]  /*17c50*/  @!P0 NANOSLEEP.SYNCS 0x989680 ;  /* 0x009896800000895d */ /* 0x010fea0003900000 */
[----:B------:R-:W4:Y:S02]  /*17c60*/  @!P0 SYNCS.PHASECHK.TRANS64 P0, [R3+URZ], R2 ;  /* 0x00000002030085a7 */ /* 0x000f24000800007f */
[----:B----4-:R-:W-:Y:S05]  /*17c70*/  @!P0 BRA `(.L_x_363) ;  /* 0xfffffffc00f08947 */ /* 0x010fea000383ffff */
.L_x_356:
[----:B------:R-:W-:Y:S05]  /*17c80*/  BSYNC B0 ;  /* 0x0000000000007941 */ /* 0x000fea0003800000 */
.L_x_355:
[----:B------:R-:W-:Y:S05]  /*17c90*/  EXIT ;  /* 0x000000000000794d */ /* 0x000fea0003800000 */
.L_x_189:
[----:B0-----:R0:W1:Y:S02]  /*17ca0*/  SYNCS.PHASECHK.TRANS64.TRYWAIT P1, [R5+URZ+0x38800], R0 ;  /* 0x03880000050075a7 */ /* 0x001064000802017f */
[----:B-1----:R-:W-:Y:S05]  /*17cb0*/  @!P1 NANOSLEEP.SYNCS 0x989680 ;  /* 0x009896800000995d */ /* 0x002fea0003900000 */
[----:B------:R-:W1:Y:S02]  /*17cc0*/  @!P1 SYNCS.PHASECHK.TRANS64 P1, [R5+URZ+0x38800], R0 ;  /* 0x03880000050095a7 */ /* 0x000e64000802007f */
[----:B-1----:R-:W-:Y:S05]  /*17cd0*/  @!P1 BRA `(.L_x_189) ;  /* 0xfffffffc00f09947 */ /* 0x002fea000383ffff */
[----:B------:R-:W-:Y:S05]  /*17ce0*/  BRA `(.L_x_364) ;  /* 0xfffffea000e47947 */ /* 0x000fea000383ffff */
.L_x_193:
[----:B-1----:R1:W2:Y:S02]  /*17cf0*/  SYNCS.PHASECHK.TRANS64.TRYWAIT P2, [R0+URZ+0x38830], R3 ;  /* 0x03883003000075a7 */ /* 0x0022a4000804017f */
[----:B--2---:R-:W-:Y:S05]  /*17d00*/  @!P2 NANOSLEEP.SYNCS 0x989680 ;  /* 0x009896800000a95d */ /* 0x004fea0003900000 */
[----:B------:R-:W2:Y:S02]  /*17d10*/  @!P2 SYNCS.PHASECHK.TRANS64 P2, [R0+URZ+0x38830], R3 ;  /* 0x038830030000a5a7 */ /* 0x000ea4000804007f */
[----:B--2---:R-:W-:Y:S05]  /*17d20*/  @!P2 BRA `(.L_x_193) ;  /* 0xfffffffc00f0a947 */ /* 0x004fea000383ffff */
[----:B------:R-:W-:Y:S05]  /*17d30*/  BRA `(.L_x_192) ;  /* 0xfffffea4000c7947 */ /* 0x000fea000383ffff */
.L_x_198:
[----:B-1----:R-:W-:-:S04]  /*17d40*/  IMAD.U32 R4, RZ, RZ, UR61 ;  /* 0x0000003dff047e24 */ /* 0x002fc8000f8e00ff */
[----:B------:R1:W2:Y:S03]  /*17d50*/  SYNCS.PHASECHK.TRANS64.TRYWAIT P2, [R4+URZ+0x38830], R3 ;  /* 0x03883003040075a7 */ /* 0x0002a6000804017f */
[----:B--2---:R-:W-:Y:S05]  /*17d60*/  @!P2 NANOSLEEP.SYNCS 0x989680 ;  /* 0x009896800000a95d */ /* 0x004fea0003900000 */
[----:B------:R-:W2:Y:S02]  /*17d70*/  @!P2 SYNCS.PHASECHK.TRANS64 P2, [R4+URZ+0x38830], R3 ;  /* 0x038830030400a5a7 */ /* 0x000ea4000804007f */
[----:B--2---:R-:W-:Y:S05]  /*17d80*/  @!P2 BRA `(.L_x_198) ;  /* 0xfffffffc00eca947 */ /* 0x004fea000383ffff */
[----:B------:R-:W-:Y:S05]  /*17d90*/  BRA `(.L_x_197) ;  /* 0xfffffee800c07947 */ /* 0x000fea000383ffff */
.L_x_202:
[----:B---3--:R-:W-:-:S04]  /*17da0*/  IMAD.U32 R2, RZ, RZ, UR6 ;  /* 0x00000006ff027e24 */ /* 0x008fc8000f8e00ff */
[----:B------:R3:W4:Y:S03]  /*17db0*/  SYNCS.PHASECHK.TRANS64.TRYWAIT P2, [R2+URZ+0x38850], R0 ;  /* 0x03885000020075a7 */ /* 0x000726000804017f */
[----:B----4-:R-:W-:Y:S05]  /*17dc0*/  @!P2 NANOSLEEP.SYNCS 0x989680 ;  /* 0x009896800000a95d */ /* 0x010fea0003900000 */
[----:B------:R-:W4:Y:S02]  /*17dd0*/  @!P2 SYNCS.PHASECHK.TRANS64 P2, [R2+URZ+0x38850], R0 ;  /* 0x038850000200a5a7 */ /* 0x000f24000804007f */
[----:B----4-:R-:W-:Y:S05]  /*17de0*/  @!P2 BRA `(.L_x_202) ;  /* 0xfffffffc00eca947 */ /* 0x010fea000383ffff */
[----:B------:R-:W-:Y:S05]  /*17df0*/  BRA `(.L_x_201) ;  /* 0xffffff1000e87947 */ /* 0x000fea000383ffff */
.L_x_207:
[----:B-1----:R1:W2:Y:S02]  /*17e00*/  SYNCS.PHASECHK.TRANS64.TRYWAIT P0, [R0+URZ+0x38850], R7 ;  /* 0x03885007000075a7 */ /* 0x0022a4000800017f */
[----:B--2---:R-:W-:Y:S05]  /*17e10*/  @!P0 NANOSLEEP.SYNCS 0x989680 ;  /* 0x009896800000895d */ /* 0x004fea0003900000 */
[----:B------:R-:W2:Y:S02]  /*17e20*/  @!P0 SYNCS.PHASECHK.TRANS64 P0, [R0+URZ+0x38850], R7 ;  /* 0x03885007000085a7 */ /* 0x000ea4000800007f */
[----:B--2---:R-:W-:Y:S05]  /*17e30*/  @!P0 BRA `(.L_x_207) ;  /* 0xfffffffc00f08947 */ /* 0x004fea000383ffff */
[----:B------:R-:W-:Y:S05]  /*17e40*/  BRA `(.L_x_206) ;  /* 0xffffff3000247947 */ /* 0x000fea000383ffff */
.L_x_252:
[----:B------:R-:W2:Y:S01]  /*17e50*/  S2R R4, SR_TID.X ;  /* 0x0000000000047919 */ /* 0x000ea20000002100 */
[----:B------:R-:W-:Y:S01]  /*17e60*/  BSSY B0, `(.L_x_365) ;  /* 0x000000a000007945 */ /* 0x000fe20003800000 */
[----:B------:R-:W-:Y:S02]  /*17e70*/  IMAD.MOV.U32 R12, RZ, RZ, RZ ;  /* 0x000000ffff0c7224 */ /* 0x000fe400078e00ff */
[----:B0-----:R-:W-:Y:S02]  /*17e80*/  IMAD.MOV.U32 R11, RZ, RZ, 0x1f ;  /* 0x0000001fff0b7424 */ /* 0x001fe400078e00ff */
[----:B------:R-:W-:Y:S01]  /*17e90*/  IMAD.MOV.U32 R15, RZ, RZ, -0x1 ;  /* 0xffffffffff0f7424 */ /* 0x000fe200078e00ff */
[----:B--2---:R-:W-:-:S04]  /*17ea0*/  SHF.R.U32.HI R4, RZ, 0x5, R4 ;  /* 0x00000005ff047819 */ /* 0x004fc80000011604 */
[----:B------:R-:W-:-:S05]  /*17eb0*/  LOP3.LUT R4, R4, 0x3, RZ, 0xc0, !PT ;  /* 0x0000000304047812 */ /* 0x000fca00078ec0ff */
[----:B------:R-:W-:-:S07]  /*17ec0*/  IMAD.MOV.U32 R13, RZ, RZ, R4 ;  /* 0x000000ffff0d7224 */ /* 0x000fce00078e0004 */
[----:B-1----:R-:W-:Y:S05]  /*17ed0*/  WARPSYNC.COLLECTIVE R15, `(.L_x_366) ;  /* 0x000000000f087348 */ /* 0x002fea0003c00000 */
[----:B------:R0:W2:Y:S02]  /*17ee0*/  SHFL.IDX P6, R14, R13, R12, R11 ;  /* 0x0000000c0d0e7389 */ /* 0x0000a400000c000b */
[----:B012---:R-:W-:Y:S01]  /*17ef0*/  ENDCOLLECTIVE ;  /* 0x000000000000791b */ /* 0x007fe20003800000 */
.L_x_366:
[----:B------:R-:W-:Y:S05]  /*17f00*/  BSYNC B0 ;  /* 0x0000000000007941 */ /* 0x000fea0003800000 */
.L_x_365:
[----:B------:R-:W-:Y:S05]  /*17f10*/  BRA `(.L_x_367) ;  /* 0xffffffa400807947 */ /* 0x000fea000383ffff */
.L_x_254:
[----:B------:R-:W-:Y:S01]  /*17f20*/  BSSY B0, `(.L_x_368) ;  /* 0x0000006000007945 */ /* 0x000fe20003800000 */
[----:B------:R-:W-:-:S07]  /*17f30*/  IMAD.MOV.U32 R15, RZ, RZ, -0x1 ;  /* 0xffffffffff0f7424 */ /* 0x000fce00078e00ff */
[----:B01--4-:R-:W-:Y:S05]  /*17f40*/  WARPSYNC.COLLECTIVE R15, `(.L_x_369) ;  /* 0x000000000f0c7348 */ /* 0x013fea0003c00000 */
[----:B------:R-:W-:Y:S02]  /*17f50*/  ELECT P6, UR62, PT ;  /* 0x00000000003e782f */ /* 0x000fe400038c0000 */
[----:B------:R-:W-:Y:S01]  /*17f60*/  MOV R14, UR62 ;  /* 0x0000003e000e7c02 */ /* 0x000fe20008000f00 */
[----:B01--4-:R-:W-:Y:S10]  /*17f70*/  ENDCOLLECTIVE ;  /* 0x000000000000791b */ /* 0x013ff40003800000 */
.L_x_369:
[----:B------:R-:W-:Y:S05]  /*17f80*/  BSYNC B0 ;  /* 0x0000000000007941 */ /* 0x000fea0003800000 */
.L_x_368:
[----:B------:R-:W-:Y:S05]  /*17f90*/  BRA `(.L_x_370) ;  /* 0xffffffa400847947 */ /* 0x000fea000383ffff */
.L_x_256:
[----:B--2---:R2:W3:Y:S02]  /*17fa0*/  SYNCS.PHASECHK.TRANS64.TRYWAIT P0, [R0+URZ+0x38840], R2 ;  /* 0x03884002000075a7 */ /* 0x0044e4000800017f */
[----:B---3--:R-:W-:Y:S05]  /*17fb0*/  @!P0 NANOSLEEP.SYNCS 0x989680 ;  /* 0x009896800000895d */ /* 0x008fea0003900000 */
[----:B------:R-:W3:Y:S02]  /*17fc0*/  @!P0 SYNCS.PHASECHK.TRANS64 P0, [R0+URZ+0x38840], R2 ;  /* 0x03884002000085a7 */ /* 0x000ee4000800007f */
[----:B---3--:R-:W-:Y:S05]  /*17fd0*/  @!P0 BRA `(.L_x_256) ;  /* 0xfffffffc00f08947 */ /* 0x008fea000383ffff */
[----:B------:R-:W-:Y:S05]  /*17fe0*/  BRA `(.L_x_371) ;  /* 0xffffffa400e87947 */ /* 0x000fea000383ffff */
.L_x_260:
[----:B------:R-:W2:Y:S01]  /*17ff0*/  LDL.LU R11, [R1+0x40] ;  /* 0x00004000010b7983 */ /* 0x000ea20000300800 */
[----:B------:R-:W-:Y:S02]  /*18000*/  IMAD.MOV.U32 R13, RZ, RZ, R3 ;  /* 0x000000ffff0d7224 */ /* 0x000fe400078e0003 */
[----:B------:R-:W-:Y:S01]  /*18010*/  IMAD.MOV.U32 R12, RZ, RZ, RZ ;  /* 0x000000ffff0c7224 */ /* 0x000fe200078e00ff */
[----:B------:R-:W0:Y:S01]  /*18020*/  S2R R7, SR_TID.X ;  /* 0x0000000000077919 */ /* 0x000e220000002100 */
[----:B------:R-:W-:Y:S01]  /*18030*/  IMAD.MOV.U32 R15, RZ, RZ, -0x1 ;  /* 0xffffffffff0f7424 */ /* 0x000fe200078e00ff */
[----:B0-----:R-:W-:-:S04]  /*18040*/  LOP3.LUT R7, R7, 0x7f, RZ, 0xc0, !PT ;  /* 0x0000007f07077812 */ /* 0x001fc800078ec0ff */
[----:B------:R-:W-:-:S05]  /*18050*/  SHF.R.U32.HI R0, RZ, 0x3, R7 ;  /* 0x00000003ff007819 */ /* 0x000fca0000011607 */
[----:B------:R-:W-:-:S04]  /*18060*/  IMAD.IADD R0, R0, 0x1, R5 ;  /* 0x0000000100007824 */ /* 0x000fc800078e0205 */
[----:B------:R-:W-:Y:S02]  /*18070*/  VIADD R5, R0, 0x10 ;  /* 0x0000001000057836 */ /* 0x000fe40000000000 */
[----:B--2---:R-:W-:Y:S02]  /*18080*/  IMAD R2, R11, R8, RZ ;  /* 0x000000080b027224 */ /* 0x004fe400078e02ff */
[----:B------:R-:W-:-:S03]  /*18090*/  IMAD.MOV.U32 R11, RZ, RZ, 0x181f ;  /* 0x0000181fff0b7424 */ /* 0x000fc600078e00ff */
[----:B------:R-:W-:-:S13]  /*180a0*/  ISETP.GE.AND P5, PT, R0, R2, PT ;  /* 0x000000020000720c */ /* 0x000fda0003fa6270 */
[----:B-----5:R-:W-:Y:S05]  /*180b0*/  WARPSYNC.COLLECTIVE R15, `(.L_x_372) ;  /* 0x000000000f087348 */ /* 0x020fea0003c00000 */
[----:B------:R0:W1:Y:S02]  /*180c0*/  SHFL.IDX P6, R14, R13, R12, R11 ;  /* 0x0000000c0d0e7389 */ /* 0x00006400000c000b */
[----:B01---5:R-:W-:Y:S01]  /*180d0*/  ENDCOLLECTIVE ;  /* 0x000000000000791b */ /* 0x023fe20003800000 */
.L_x_372:
[----:B------:R-:W-:Y:S02]  /*180e0*/  IMAD.MOV.U32 R13, RZ, RZ, R4 ;  /* 0x000000ffff0d7224 */ /* 0x000fe400078e0004 */
[----:B------:R-:W-:-:S07]  /*180f0*/  IMAD.MOV.U32 R6, RZ, RZ, R14 ;  /* 0x000000ffff067224 */ /* 0x000fce00078e000e */
[----:B------:R-:W-:Y:S05]  /*18100*/  WARPSYNC.COLLECTIVE R15, `(.L_x_373) ;  /* 0x000000000f087348 */ /* 0x000fea0003c00000 */
[----:B------:R0:W1:Y:S02]  /*18110*/  SHFL.IDX P6, R14, R13, R12, R11 ;  /* 0x0000000c0d0e7389 */ /* 0x00006400000c000b */
[----:B01----:R-:W-:Y:S01]  /*18120*/  ENDCOLLECTIVE ;  /* 0x000000000000791b */ /* 0x003fe20003800000 */
.L_x_373:
[----:B------:R-:W-:Y:S01]  /*18130*/  ULDC.64 UR4, c[0x0][0x208] ;  /* 0x0000820000047ab9 */ /* 0x000fe20000000a00 */
[----:B------:R-:W-:Y:S02]  /*18140*/  IMAD.MOV.U32 R13, RZ, RZ, R3 ;  /* 0x000000ffff0d7224 */ /* 0x000fe400078e0003 */
[----:B------:R-:W-:Y:S02]  /*18150*/  IMAD.MOV.U32 R12, RZ, RZ, 0x1 ;  /* 0x00000001ff0c7424 */ /* 0x000fe400078e00ff */
[----:B------:R-:W-:-:S05]  /*18160*/  IMAD.MOV.U32 R7, RZ, RZ, R14 ;  /* 0x000000ffff077224 */ /* 0x000fca00078e000e */
[----:B------:R-:W-:-:S05]  /*18170*/  @!P5 LEA R7, P4, R10, R7, 0x1 ;  /* 0x000000070a07d211 */ /* 0x000fca00078808ff */
[----:B------:R-:W-:-:S05]  /*18180*/  @!P5 IMAD.X R6, RZ, RZ, R6, P4 ;  /* 0x000000ffff06d224 */ /* 0x000fca00020e0606 */
[----:B------:R-:W-:-:S04]  /*18190*/  @!P5 LOP3.LUT R7, R7, R6, RZ, 0x3c, !PT ;  /* 0x000000060707d212 */ /* 0x000fc800078e3cff */
[----:B------:R-:W-:-:S04]  /*181a0*/  @!P5 LOP3.LUT R6, R7, R6, RZ, 0x3c, !PT ;  /* 0x000000060706d212 */ /* 0x000fc800078e3cff */
[----:B------:R-:W-:-:S05]  /*181b0*/  @!P5 LOP3.LUT R7, R7, R6, RZ, 0x3c, !PT ;  /* 0x000000060707d212 */ /* 0x000fca00078e3cff */
        /* <DEDUP_REMOVED lines=11> */
.L_x_374:
[----:B------:R-:W-:Y:S02]  /*18270*/  IMAD.MOV.U32 R13, RZ, RZ, R4 ;  /* 0x000000ffff0d7224 */ /* 0x000fe400078e0004 */
[----:B------:R-:W-:-:S07]  /*18280*/  IMAD.MOV.U32 R6, RZ, RZ, R14 ;  /* 0x000000ffff067224 */ /* 0x000fce00078e000e */
[----:B------:R-:W-:Y:S05]  /*18290*/  WARPSYNC.COLLECTIVE R15, `(.L_x_375) ;  /* 0x000000000f087348 */ /* 0x000fea0003c00000 */
[----:B------:R0:W1:Y:S02]  /*182a0*/  SHFL.IDX P6, R14, R13, R12, R11 ;  /* 0x0000000c0d0e7389 */ /* 0x00006400000c000b */
[----:B01----:R-:W-:Y:S01]  /*182b0*/  ENDCOLLECTIVE ;  /* 0x000000000000791b */ /* 0x003fe20003800000 */
.L_x_375:
[----:B------:R-:W-:Y:S01]  /*182c0*/  ULDC.64 UR4, c[0x0][0x208] ;  /* 0x0000820000047ab9 */ /* 0x000fe20000000a00 */
[----:B------:R-:W-:Y:S02]  /*182d0*/  IMAD.MOV.U32 R13, RZ, RZ, R3 ;  /* 0x000000ffff0d7224 */ /* 0x000fe400078e0003 */
[----:B------:R-:W-:Y:S02]  /*182e0*/  IMAD.MOV.U32 R12, RZ, RZ, 0x2 ;  /* 0x00000002ff0c7424 */ /* 0x000fe400078e00ff */
[----:B------:R-:W-:-:S05]  /*182f0*/  IMAD.MOV.U32 R5, RZ, RZ, R14 ;  /* 0x000000ffff057224 */ /* 0x000fca00078e000e */
[----:B------:R-:W-:-:S05]  /*18300*/  @!P5 LEA R5, P4, R10, R5, 0x1 ;  /* 0x000000050a05d211 */ /* 0x000fca00078808ff */
[----:B------:R-:W-:-:S04]  /*18310*/  @!P5 IMAD.X R6, RZ, RZ, R6, P4 ;  /* 0x000000ffff06d224 */ /* 0x000fc800020e0606 */
[----:B------:R-:W-:Y:S02]  /*18320*/  @!P5 IMAD.MOV.U32 R7, RZ, RZ, R6 ;  /* 0x000000ffff07d224 */ /* 0x000fe400078e0006 */
[----:B------:R-:W-:Y:S02]  /*18330*/  @!P5 IMAD.MOV.U32 R6, RZ, RZ, R5 ;  /* 0x000000ffff06d224 */ /* 0x000fe400078e0005 */
[----:B------:R-:W-:-:S03]  /*18340*/  VIADD R5, R0, 0x20 ;  /* 0x0000002000057836 */ /* 0x000fc60000000000 */
        /* <DEDUP_REMOVED lines=11> */
.L_x_376:
[----:B------:R-:W-:Y:S02]  /*18400*/  IMAD.MOV.U32 R13, RZ, RZ, R4 ;  /* 0x000000ffff0d7224 */ /* 0x000fe400078e0004 */
[----:B------:R-:W-:-:S07]  /*18410*/  IMAD.MOV.U32 R6, RZ, RZ, R14 ;  /* 0x000000ffff067224 */ /* 0x000fce00078e000e */
[----:B------:R-:W-:Y:S05]  /*18420*/  WARPSYNC.COLLECTIVE R15, `(.L_x_377) ;  /* 0x000000000f087348 */ /* 0x000fea0003c00000 */
[----:B------:R0:W1:Y:S02]  /*18430*/  SHFL.IDX P6, R14, R13, R12, R11 ;  /* 0x0000000c0d0e7389 */ /* 0x00006400000c000b */
[----:B01----:R-:W-:Y:S01]  /*18440*/  ENDCOLLECTIVE ;  /* 0x000000000000791b */ /* 0x003fe20003800000 */
.L_x_377:
        /* <DEDUP_REMOVED lines=20> */
.L_x_378:
[----:B------:R-:W-:Y:S02]  /*18590*/  IMAD.MOV.U32 R13, RZ, RZ, R4 ;  /* 0x000000ffff0d7224 */ /* 0x000fe400078e0004 */
[----:B------:R-:W-:-:S07]  /*185a0*/  IMAD.MOV.U32 R6, RZ, RZ, R14 ;  /* 0x000000ffff067224 */ /* 0x000fce00078e000e */
[----:B------:R-:W-:Y:S05]  /*185b0*/  WARPSYNC.COLLECTIVE R15, `(.L_x_379) ;  /* 0x000000000f087348 */ /* 0x000fea0003c00000 */
[----:B------:R0:W1:Y:S02]  /*185c0*/  SHFL.IDX P6, R14, R13, R12, R11 ;  /* 0x0000000c0d0e7389 */ /* 0x00006400000c000b */
[----:B01----:R-:W-:Y:S01]  /*185d0*/  ENDCOLLECTIVE ;  /* 0x000000000000791b */ /* 0x003fe20003800000 */
.L_x_379:
        /* <DEDUP_REMOVED lines=20> */
.L_x_380:
[----:B------:R-:W-:Y:S02]  /*18720*/  IMAD.MOV.U32 R13, RZ, RZ, R4 ;  /* 0x000000ffff0d7224 */ /* 0x000fe400078e0004 */
[----:B------:R-:W-:-:S07]  /*18730*/  IMAD.MOV.U32 R6, RZ, RZ, R14 ;  /* 0x000000ffff067224 */ /* 0x000fce00078e000e */
[----:B------:R-:W-:Y:S05]  /*18740*/  WARPSYNC.COLLECTIVE R15, `(.L_x_381) ;  /* 0x000000000f087348 */ /* 0x000fea0003c00000 */
[----:B------:R0:W1:Y:S02]  /*18750*/  SHFL.IDX P6, R14, R13, R12, R11 ;  /* 0x0000000c0d0e7389 */ /* 0x00006400000c000b */
[----:B01----:R-:W-:Y:S01]  /*18760*/  ENDCOLLECTIVE ;  /* 0x000000000000791b */ /* 0x003fe20003800000 */
.L_x_381:
        /* <DEDUP_REMOVED lines=20> */
.L_x_382:
[----:B------:R-:W-:Y:S02]  /*188b0*/  IMAD.MOV.U32 R13, RZ, RZ, R4 ;  /* 0x000000ffff0d7224 */ /* 0x000fe400078e0004 */
[----:B------:R-:W-:-:S07]  /*188c0*/  IMAD.MOV.U32 R6, RZ, RZ, R14 ;  /* 0x000000ffff067224 */ /* 0x000fce00078e000e */
[----:B------:R-:W-:Y:S05]  /*188d0*/  WARPSYNC.COLLECTIVE R15, `(.L_x_383) ;  /* 0x000000000f087348 */ /* 0x000fea0003c00000 */
[----:B------:R0:W1:Y:S02]  /*188e0*/  SHFL.IDX P6, R14, R13, R12, R11 ;  /* 0x0000000c0d0e7389 */ /* 0x00006400000c000b */
[----:B01----:R-:W-:Y:S01]  /*188f0*/  ENDCOLLECTIVE ;  /* 0x000000000000791b */ /* 0x003fe20003800000 */
.L_x_383:
[----:B------:R-:W-:Y:S01]  /*18900*/  ULDC.64 UR4, c[0x0][0x208] ;  /* 0x0000820000047ab9 */ /* 0x000fe20000000a00 */
[----:B------:R-:W-:Y:S02]  /*18910*/  IMAD.MOV.U32 R13, RZ, RZ, R3 ;  /* 0x000000ffff0d7224 */ /* 0x000fe400078e0003 */
[----:B------:R-:W-:Y:S02]  /*18920*/  IMAD.MOV.U32 R12, RZ, RZ, 0x6 ;  /* 0x00000006ff0c7424 */ /* 0x000fe400078e00ff */
[----:B------:R-:W-:-:S05]  /*18930*/  IMAD.MOV.U32 R5, RZ, RZ, R14 ;  /* 0x000000ffff057224 */ /* 0x000fca00078e000e */
[----:B------:R-:W-:-:S05]  /*18940*/  @!P5 LEA R5, P4, R10, R5, 0x1 ;  /* 0x000000050a05d211 */ /* 0x000fca00078808ff */
[----:B------:R-:W-:-:S04]  /*18950*/  @!P5 IMAD.X R6, RZ, RZ, R6, P4 ;  /* 0x000000ffff06d224 */ /* 0x000fc800020e0606 */
[----:B------:R-:W-:Y:S02]  /*18960*/  @!P5 IMAD.MOV.U32 R7, RZ, RZ, R6 ;  /* 0x000000ffff07d224 */ /* 0x000fe400078e0006 */
[----:B------:R-:W-:-:S05]  /*18970*/  @!P5 IMAD.MOV.U32 R6, RZ, RZ, R5 ;  /* 0x000000ffff06d224 */ /* 0x000fca00078e0005 */
        /* <DEDUP_REMOVED lines=10> */
.L_x_384:
[----:B------:R-:W-:-:S05]  /*18a20*/  VIADD R7, R0, 0x60 ;  /* 0x0000006000077836 */ /* 0x000fca0000000000 */
[----:B------:R-:W-:Y:S01]  /*18a30*/  ISETP.GE.AND P5, PT, R7, R2, PT ;  /* 0x000000020700720c */ /* 0x000fe20003fa6270 */
[----:B------:R-:W-:Y:S02]  /*18a40*/  IMAD.MOV.U32 R13, RZ, RZ, R4 ;  /* 0x000000ffff0d7224 */ /* 0x000fe400078e0004 */
[----:B------:R-:W-:-:S10]  /*18a50*/  IMAD.MOV.U32 R8, RZ, RZ, R14 ;  /* 0x000000ffff087224 */ /* 0x000fd400078e000e */
[----:B------:R-:W-:Y:S05]  /*18a60*/  WARPSYNC.COLLECTIVE R15, `(.L_x_385) ;  /* 0x000000000f087348 */ /* 0x000fea0003c00000 */
[----:B------:R0:W1:Y:S02]  /*18a70*/  SHFL.IDX P6, R14, R13, R12, R11 ;  /* 0x0000000c0d0e7389 */ /* 0x00006400000c000b */
[----:B01----:R-:W-:Y:S01]  /*18a80*/  ENDCOLLECTIVE ;  /* 0x000000000000791b */ /* 0x003fe20003800000 */
.L_x_385:
        /* <DEDUP_REMOVED lines=18> */
.L_x_386:
[----:B------:R-:W-:Y:S02]  /*18bb0*/  IMAD.MOV.U32 R13, RZ, RZ, R4 ;  /* 0x000000ffff0d7224 */ /* 0x000fe400078e0004 */
[----:B------:R-:W-:-:S07]  /*18bc0*/  IMAD.MOV.U32 R5, RZ, RZ, R14 ;  /* 0x000000ffff057224 */ /* 0x000fce00078e000e */
[----:B------:R-:W-:Y:S05]  /*18bd0*/  WARPSYNC.COLLECTIVE R15, `(.L_x_387) ;  /* 0x000000000f087348 */ /* 0x000fea0003c00000 */
[----:B------:R0:W1:Y:S02]  /*18be0*/  SHFL.IDX P6, R14, R13, R12, R11 ;  /* 0x0000000c0d0e7389 */ /* 0x00006400000c000b */
[----:B01----:R-:W-:Y:S01]  /*18bf0*/  ENDCOLLECTIVE ;  /* 0x000000000000791b */ /* 0x003fe20003800000 */
.L_x_387:
[----:B------:R-:W-:Y:S01]  /*18c00*/  IMAD.MOV.U32 R3, RZ, RZ, R14 ;  /* 0x000000ffff037224 */ /* 0x000fe200078e000e */
[----:B------:R-:W-:Y:S06]  /*18c10*/  BRA `(.L_x_388) ;  /* 0xffffffa800b47947 */ /* 0x000fec000383ffff */
.L_x_265:
[----:B0-----:R0:W3:Y:S02]  /*18c20*/  SYNCS.PHASECHK.TRANS64.TRYWAIT P0, [R18+URZ+0x38820], R0 ;  /* 0x03882000120075a7 */ /* 0x0010e4000800017f */
[----:B---3--:R-:W-:Y:S05]  /*18c30*/  @!P0 NANOSLEEP.SYNCS 0x989680 ;  /* 0x009896800000895d */ /* 0x008fea0003900000 */
[----:B------:R-:W3:Y:S02]  /*18c40*/  @!P0 SYNCS.PHASECHK.TRANS64 P0, [R18+URZ+0x38820], R0 ;  /* 0x03882000120085a7 */ /* 0x000ee4000800007f */
[----:B---3--:R-:W-:Y:S05]  /*18c50*/  @!P0 BRA `(.L_x_265) ;  /* 0xfffffffc00f08947 */ /* 0x008fea000383ffff */
[----:B------:R-:W-:Y:S05]  /*18c60*/  BRA `(.L_x_389) ;  /* 0xffffffac00307947 */ /* 0x000fea000383ffff */
.L_x_274:
[----:B-1----:R1:W2:Y:S02]  /*18c70*/  SYNCS.PHASECHK.TRANS64.TRYWAIT P0, [R3+URZ+0x38840], R2 ;  /* 0x03884002030075a7 */ /* 0x0022a4000800017f */
[----:B--2---:R-:W-:Y:S05]  /*18c80*/  @!P0 NANOSLEEP.SYNCS 0x989680 ;  /* 0x009896800000895d */ /* 0x004fea0003900000 */
[----:B------:R-:W2:Y:S02]  /*18c90*/  @!P0 SYNCS.PHASECHK.TRANS64 P0, [R3+URZ+0x38840], R2 ;  /* 0x03884002030085a7 */ /* 0x000ea4000800007f */
[----:B--2---:R-:W-:Y:S05]  /*18ca0*/  @!P0 BRA `(.L_x_274) ;  /* 0xfffffffc00f08947 */ /* 0x004fea000383ffff */
[----:B------:R-:W-:Y:S05]  /*18cb0*/  BRA `(.L_x_390) ;  /* 0xffffffb000107947 */ /* 0x000fea000383ffff */
.L_x_282:
[----:B0-----:R0:W1:Y:S02]  /*18cc0*/  SYNCS.PHASECHK.TRANS64.TRYWAIT P0, [R3+URZ+0x60], R2 ;  /* 0x00006002030075a7 */ /* 0x001064000800017f */
[----:B-1----:R-:W-:Y:S05]  /*18cd0*/  @!P0 NANOSLEEP.SYNCS 0x989680 ;  /* 0x009896800000895d */ /* 0x002fea0003900000 */
[----:B------:R-:W1:Y:S02]  /*18ce0*/  @!P0 SYNCS.PHASECHK.TRANS64 P0, [R3+URZ+0x60], R2 ;  /* 0x00006002030085a7 */ /* 0x000e64000800007f */
[----:B-1----:R-:W-:Y:S05]  /*18cf0*/  @!P0 BRA `(.L_x_282) ;  /* 0xfffffffc00f08947 */ /* 0x002fea000383ffff */
[----:B------:R-:W-:Y:S05]  /*18d00*/  BRA `(.L_x_391) ;  /* 0xffffffb400647947 */ /* 0x000fea000383ffff */
.L_x_293:
[----:B-1----:R1:W2:Y:S02]  /*18d10*/  SYNCS.PHASECHK.TRANS64.TRYWAIT P0, [R3+URZ+0x38840], R2 ;  /* 0x03884002030075a7 */ /* 0x0022a4000800017f */
[----:B--2---:R-:W-:Y:S05]  /*18d20*/  @!P0 NANOSLEEP.SYNCS 0x989680 ;  /* 0x009896800000895d */ /* 0x004fea0003900000 */
[----:B------:R-:W2:Y:S02]  /*18d30*/  @!P0 SYNCS.PHASECHK.TRANS64 P0, [R3+URZ+0x38840], R2 ;  /* 0x03884002030085a7 */ /* 0x000ea4000800007f */
[----:B--2---:R-:W-:Y:S05]  /*18d40*/  @!P0 BRA `(.L_x_293) ;  /* 0xfffffffc00f08947 */ /* 0x004fea000383ffff */
[----:B------:R-:W-:Y:S05]  /*18d50*/  BRA `(.L_x_392) ;  /* 0xffffffbc00707947 */ /* 0x000fea000383ffff */
.L_x_301:
[----:B0-----:R0:W1:Y:S02]  /*18d60*/  SYNCS.PHASECHK.TRANS64.TRYWAIT P0, [R2+URZ+0x60], R3 ;  /* 0x00006003020075a7 */ /* 0x001064000800017f */
[----:B-1----:R-:W-:Y:S05]  /*18d70*/  @!P0 NANOSLEEP.SYNCS 0x989680 ;  /* 0x009896800000895d */ /* 0x002fea0003900000 */
[----:B------:R-:W1:Y:S02]  /*18d80*/  @!P0 SYNCS.PHASECHK.TRANS64 P0, [R2+URZ+0x60], R3 ;  /* 0x00006003020085a7 */ /* 0x000e64000800007f */
[----:B-1----:R-:W-:Y:S05]  /*18d90*/  @!P0 BRA `(.L_x_301) ;  /* 0xfffffffc00f08947 */ /* 0x002fea000383ffff */
[----:B------:R-:W-:Y:S05]  /*18da0*/  BRA `(.L_x_393) ;  /* 0xffffffc000c47947 */ /* 0x000fea000383ffff */
.L_x_312:
[----:B--2---:R2:W3:Y:S02]  /*18db0*/  SYNCS.PHASECHK.TRANS64.TRYWAIT P0, [R2+URZ+0x38840], R3 ;  /* 0x03884003020075a7 */ /* 0x0044e4000800017f */
[----:B---3--:R-:W-:Y:S05]  /*18dc0*/  @!P0 NANOSLEEP.SYNCS 0x989680 ;  /* 0x009896800000895d */ /* 0x008fea0003900000 */
[----:B------:R-:W3:Y:S02]  /*18dd0*/  @!P0 SYNCS.PHASECHK.TRANS64 P0, [R2+URZ+0x38840], R3 ;  /* 0x03884003020085a7 */ /* 0x000ee4000800007f */
[----:B---3--:R-:W-:Y:S05]  /*18de0*/  @!P0 BRA `(.L_x_312) ;  /* 0xfffffffc00f08947 */ /* 0x008fea000383ffff */
[----:B------:R-:W-:Y:S05]  /*18df0*/  BRA `(.L_x_394) ;  /* 0xffffffc800a07947 */ /* 0x000fea000383ffff */
.L_x_320:
[----:B0-----:R0:W1:Y:S02]  /*18e00*/  SYNCS.PHASECHK.TRANS64.TRYWAIT P0, [R2+URZ+0x60], R5 ;  /* 0x00006005020075a7 */ /* 0x001064000800017f */
[----:B-1----:R-:W-:Y:S05]  /*18e10*/  @!P0 NANOSLEEP.SYNCS 0x989680 ;  /* 0x009896800000895d */ /* 0x002fea0003900000 */
[----:B------:R-:W1:Y:S02]  /*18e20*/  @!P0 SYNCS.PHASECHK.TRANS64 P0, [R2+URZ+0x60], R5 ;  /* 0x00006005020085a7 */ /* 0x000e64000800007f */
[----:B-1----:R-:W-:Y:S05]  /*18e30*/  @!P0 BRA `(.L_x_320) ;  /* 0xfffffffc00f08947 */ /* 0x002fea000383ffff */
[----:B------:R-:W-:Y:S05]  /*18e40*/  BRA `(.L_x_395) ;  /* 0xffffffcc00f47947 */ /* 0x000fea000383ffff */
.L_x_333:
[----:B--2---:R2:W3:Y:S02]  /*18e50*/  SYNCS.PHASECHK.TRANS64.TRYWAIT P0, [R0+URZ+0x38860], R2 ;  /* 0x03886002000075a7 */ /* 0x0044e4000800017f */
[----:B---3--:R-:W-:Y:S05]  /*18e60*/  @!P0 NANOSLEEP.SYNCS 0x989680 ;  /* 0x009896800000895d */ /* 0x008fea0003900000 */
[----:B------:R-:W3:Y:S02]  /*18e70*/  @!P0 SYNCS.PHASECHK.TRANS64 P0, [R0+URZ+0x38860], R2 ;  /* 0x03886002000085a7 */ /* 0x000ee4000800007f */
[----:B---3--:R-:W-:Y:S05]  /*18e80*/  @!P0 BRA `(.L_x_333) ;  /* 0xfffffffc00f08947 */ /* 0x008fea000383ffff */
[----:B------:R-:W-:Y:S05]  /*18e90*/  BRA `(.L_x_396) ;  /* 0xffffffd400bc7947 */ /* 0x000fea000383ffff */
.L_x_342:
[----:B------:R-:W4:Y:S01]  /*18ea0*/  LDL R3, [R1] ;  /* 0x0000000001037983 */ /* 0x000f220000100800 */
[----:B------:R-:W-:Y:S01]  /*18eb0*/  BSSY B0, `(.L_x_397) ;  /* 0x0000008000007945 */ /* 0x000fe20003800000 */
[----:B0-----:R-:W-:Y:S02]  /*18ec0*/  IMAD.MOV.U32 R12, RZ, RZ, RZ ;  /* 0x000000ffff0c7224 */ /* 0x001fe400078e00ff */
[----:B------:R-:W-:Y:S02]  /*18ed0*/  IMAD.MOV.U32 R11, RZ, RZ, 0x1f ;  /* 0x0000001fff0b7424 */ /* 0x000fe400078e00ff */
[----:B------:R-:W-:Y:S02]  /*18ee0*/  IMAD.MOV.U32 R15, RZ, RZ, -0x1 ;  /* 0xffffffffff0f7424 */ /* 0x000fe400078e00ff */
[----:B----4-:R-:W-:-:S07]  /*18ef0*/  IMAD.MOV.U32 R13, RZ, RZ, R3 ;  /* 0x000000ffff0d7224 */ /* 0x010fce00078e0003 */
[----:B-123--:R-:W-:Y:S05]  /*18f00*/  WARPSYNC.COLLECTIVE R15, `(.L_x_398) ;  /* 0x000000000f087348 */ /* 0x00efea0003c00000 */
[----:B------:R0:W4:Y:S02]  /*18f10*/  SHFL.IDX P6, R14, R13, R12, R11 ;  /* 0x0000000c0d0e7389 */ /* 0x00012400000c000b */
[----:B01234-:R-:W-:Y:S01]  /*18f20*/  ENDCOLLECTIVE ;  /* 0x000000000000791b */ /* 0x01ffe20003800000 */
.L_x_398:
[----:B------:R-:W-:Y:S05]  /*18f30*/  BSYNC B0 ;  /* 0x0000000000007941 */ /* 0x000fea0003800000 */
.L_x_397:
[----:B------:R0:W5:Y:S01]  /*18f40*/  LDL R2, [R1+0xc] ;  /* 0x00000c0001027983 */ /* 0x0001620000100800 */
[----:B------:R-:W-:Y:S02]  /*18f50*/  IMAD.MOV.U32 R13, RZ, RZ, R3 ;  /* 0x000000ffff0d7224 */ /* 0x000fe400078e0003 */
[----:B------:R-:W-:Y:S02]  /*18f60*/  IMAD.MOV.U32 R12, RZ, RZ, 0x1 ;  /* 0x00000001ff0c7424 */ /* 0x000fe400078e00ff */
[----:B------:R-:W-:Y:S02]  /*18f70*/  IMAD.MOV.U32 R11, RZ, RZ, 0x1f ;  /* 0x0000001fff0b7424 */ /* 0x000fe400078e00ff */
[----:B------:R-:W-:Y:S02]  /*18f80*/  IMAD.MOV.U32 R15, RZ, RZ, -0x1 ;  /* 0xffffffffff0f7424 */ /* 0x000fe400078e00ff */
[----:B0-----:R-:W-:-:S07]  /*18f90*/  IMAD.MOV.U32 R0, RZ, RZ, R14 ;  /* 0x000000ffff007224 */ /* 0x001fce00078e000e */
[----:B-----5:R-:W-:Y:S05]  /*18fa0*/  WARPSYNC.COLLECTIVE R15, `(.L_x_399) ;  /* 0x000000000f087348 */ /* 0x020fea0003c00000 */
[----:B------:R0:W1:Y:S02]  /*18fb0*/  SHFL.IDX P6, R14, R13, R12, R11 ;  /* 0x0000000c0d0e7389 */ /* 0x00006400000c000b */
[----:B01---5:R-:W-:Y:S01]  /*18fc0*/  ENDCOLLECTIVE ;  /* 0x000000000000791b */ /* 0x023fe20003800000 */
.L_x_399:
[----:B------:R-:W-:Y:S01]  /*18fd0*/  ULDC UR4, c[0x0][0xc3c] ;  /* 0x00030f0000047ab9 */ /* 0x000fe20000000800 */
[----:B------:R-:W-:Y:S01]  /*18fe0*/  ULDC.64 UR6, c[0x0][0x208] ;  /* 0x0000820000067ab9 */ /* 0x000fe20000000a00 */
[----:B------:R-:W-:Y:S02]  /*18ff0*/  IMAD.IADD R6, R2, 0x1, R16 ;  /* 0x0000000102067824 */ /* 0x000fe400078e0210 */
[----:B------:R-:W-:Y:S02]  /*19000*/  IMAD.MOV.U32 R11, RZ, RZ, RZ ;  /* 0x000000ffff0b7224 */ /* 0x000fe400078e00ff */
[----:B------:R-:W-:Y:S01]  /*19010*/  IMAD.MOV.U32 R8, RZ, RZ, R14 ;  /* 0x000000ffff087224 */ /* 0x000fe200078e000e */
[----:B------:R-:W-:-:S13]  /*19020*/  ISETP.GE.OR P1, PT, R6, UR4, !P0 ;  /* 0x0000000406007c0c */ /* 0x000fda000c726670 */
[----:B------:R-:W0:Y:S08]  /*19030*/  @!P1 LDC.64 R2, c[0x0][0xc80] ;  /* 0x00032000ff029b82 */ /* 0x000e300000000a00 */
[----:B------:R-:W1:Y:S01]  /*19040*/  @!P1 LDC.64 R4, c[0x0][0xc78] ;  /* 0x00031e00ff049b82 */ /* 0x000e620000000a00 */
[----:B0-----:R-:W-:-:S05]  /*19050*/  @!P1 IMAD.WIDE R2, R6, 0x4, R2 ;  /* 0x0000000406029825 */ /* 0x001fca00078e0202 */
[----:B------:R1:W2:Y:S02]  /*19060*/  @!P1 LDG.E R7, desc[UR6][R2.64] ;  /* 0x0000000602079981 */ /* 0x0002a4000c1e1900 */
[----:B-1----:R-:W-:-:S06]  /*19070*/  @!P1 IMAD.WIDE R2, R6, 0x4, R4 ;  /* 0x0000000406029825 */ /* 0x002fcc00078e0204 */
[----:B------:R-:W3:Y:S01]  /*19080*/  @!P1 LDG.E R2, desc[UR6][R2.64] ;  /* 0x0000000602029981 */ /* 0x000ee2000c1e1900 */
[----:B------:R-:W-:Y:S01]  /*19090*/  IMAD.MOV.U32 R6, RZ, RZ, RZ ;  /* 0x000000ffff067224 */ /* 0x000fe200078e00ff */
[C---:B------:R-:W-:Y:S01]  /*190a0*/  ISETP.GE.U32.AND P2, PT, R16.reuse, 0x2, PT ;  /* 0x000000021000780c */ /* 0x040fe20003f46070 */
[----:B------:R-:W-:Y:S01]  /*190b0*/  IMAD.MOV.U32 R4, RZ, RZ, RZ ;  /* 0x000000ffff047224 */ /* 0x000fe200078e00ff */
[C---:B------:R-:W-:Y:S02]  /*190c0*/  ISETP.GE.U32.AND P3, PT, R16.reuse, 0x4, PT ;  /* 0x000000041000780c */ /* 0x040fe40003f66070 */
[C---:B------:R-:W-:Y:S02]  /*190d0*/  ISETP.GE.U32.AND P4, PT, R16.reuse, 0x8, PT ;  /* 0x000000081000780c */ /* 0x040fe40003f86070 */
[----:B------:R-:W-:Y:S01]  /*190e0*/  ISETP.GE.U32.AND P5, PT, R16, 0x10, PT ;  /* 0x000000101000780c */ /* 0x000fe20003fa6070 */
[----:B--2---:R-:W-:Y:S02]  /*190f0*/  @!P1 IMAD.MOV.U32 R6, RZ, RZ, R7 ;  /* 0x000000ffff069224 */ /* 0x004fe400078e0007 */
[----:B------:R-:W-:-:S02]  /*19100*/  IMAD.MOV.U32 R7, RZ, RZ, RZ ;  /* 0x000000ffff077224 */ /* 0x000fc400078e00ff */
[----:B---3--:R-:W-:Y:S01]  /*19110*/  @!P1 IMAD.MOV.U32 R7, RZ, RZ, R2 ;  /* 0x000000ffff079224 */ /* 0x008fe200078e0002 */
[----:B------:R-:W-:-:S03]  /*19120*/  ISETP.NE.AND P1, PT, R16, RZ, PT ;  /* 0x000000ff1000720c */ /* 0x000fc60003f25270 */
[----:B------:R-:W-:-:S04]  /*19130*/  IMAD R2, R7, R6, RZ ;  /* 0x0000000607027224 */ /* 0x000fc800078e02ff */
[----:B------:R-:W-:-:S07]  /*19140*/  IMAD.MOV.U32 R13, RZ, RZ, R2 ;  /* 0x000000ffff0d7224 */ /* 0x000fce00078e0002 */
[----:B------:R-:W-:Y:S05]  /*19150*/  WARPSYNC.COLLECTIVE R15, `(.L_x_400) ;  /* 0x000000000f087348 */ /* 0x000fea0003c00000 */
[----:B------:R0:W1:Y:S02]  /*19160*/  SHFL.UP P6, R14, R13, R12, R11 ;  /* 0x0400000c0d0e7389 */ /* 0x00006400000c000b */
[----:B01----:R-:W-:Y:S01]  /*19170*/  ENDCOLLECTIVE ;  /* 0x000000000000791b */ /* 0x003fe20003800000 */
.L_x_400:
[----:B------:R-:W-:Y:S02]  /*19180*/  IMAD.MOV.U32 R12, RZ, RZ, 0x2 ;  /* 0x00000002ff0c7424 */ /* 0x000fe400078e00ff */
[----:B------:R-:W-:-:S05]  /*19190*/  IMAD.MOV.U32 R3, RZ, RZ, R14 ;  /* 0x000000ffff037224 */ /* 0x000fca00078e000e */
[----:B------:R-:W-:-:S05]  /*191a0*/  SEL R3, R3, RZ, P1 ;  /* 0x000000ff03037207 */ /* 0x000fca0000800000 */
[----:B------:R-:W-:-:S04]  /*191b0*/  IMAD.IADD R2, R2, 0x1, R3 ;  /* 0x0000000102027824 */ /* 0x000fc800078e0203 */
[----:B------:R-:W-:-:S07]  /*191c0*/  IMAD.MOV.U32 R13, RZ, RZ, R2 ;  /* 0x000000ffff0d7224 */ /* 0x000fce00078e0002 */
[----:B------:R-:W-:Y:S05]  /*191d0*/  WARPSYNC.COLLECTIVE R15, `(.L_x_401) ;  /* 0x000000000f087348 */ /* 0x000fea0003c00000 */
[----:B------:R0:W1:Y:S02]  /*191e0*/  SHFL.UP P6, R14, R13, R12, R11 ;  /* 0x0400000c0d0e7389 */ /* 0x00006400000c000b */
[----:B01----:R-:W-:Y:S01]  /*191f0*/  ENDCOLLECTIVE ;  /* 0x000000000000791b */ /* 0x003fe20003800000 */
.L_x_401:
        /* <DEDUP_REMOVED lines=8> */
.L_x_402:
        /* <DEDUP_REMOVED lines=8> */
.L_x_403:
        /* <DEDUP_REMOVED lines=8> */
.L_x_404:
[----:B------:R-:W-:Y:S02]  /*19380*/  IMAD.MOV.U32 R12, RZ, RZ, 0x1f ;  /* 0x0000001fff0c7424 */ /* 0x000fe400078e00ff */
[----:B------:R-:W-:Y:S02]  /*19390*/  IMAD.MOV.U32 R11, RZ, RZ, 0x1f ;  /* 0x0000001fff0b7424 */ /* 0x000fe400078e00ff */
[----:B------:R-:W-:-:S05]  /*193a0*/  IMAD.MOV.U32 R3, RZ, RZ, R14 ;  /* 0x000000ffff037224 */ /* 0x000fca00078e000e */
[----:B------:R-:W-:-:S05]  /*193b0*/  SEL R3, R3, RZ, P5 ;  /* 0x000000ff03037207 */ /* 0x000fca0002800000 */
[----:B------:R-:W-:-:S04]  /*193c0*/  IMAD.IADD R2, R2, 0x1, R3 ;  /* 0x0000000102027824 */ /* 0x000fc800078e0203 */
[----:B------:R-:W-:-:S07]  /*193d0*/  IMAD.MOV.U32 R13, RZ, RZ, R2 ;  /* 0x000000ffff0d7224 */ /* 0x000fce00078e0002 */
[----:B------:R-:W-:Y:S05]  /*193e0*/  WARPSYNC.COLLECTIVE R15, `(.L_x_405) ;  /* 0x000000000f087348 */ /* 0x000fea0003c00000 */
[----:B------:R0:W1:Y:S02]  /*193f0*/  SHFL.IDX P6, R14, R13, R12, R11 ;  /* 0x0000000c0d0e7389 */ /* 0x00006400000c000b */
[----:B01----:R-:W-:Y:S01]  /*19400*/  ENDCOLLECTIVE ;  /* 0x000000000000791b */ /* 0x003fe20003800000 */
.L_x_405:
[----:B------:R-:W-:Y:S01]  /*19410*/  IMAD.MOV.U32 R9, RZ, RZ, R14 ;  /* 0x000000ffff097224 */ /* 0x000fe200078e000e */
[----:B------:R-:W-:Y:S06]  /*19420*/  BRA `(.L_x_406) ;  /* 0xffffffd800a87947 */ /* 0x000fec000383ffff */
.L_x_345:
[----:B------:R-:W-:Y:S01]  /*19430*/  BSSY B0, `(.L_x_407) ;  /* 0x0000008000007945 */ /* 0x000fe20003800000 */
[----:B------:R-:W-:Y:S02]  /*19440*/  IMAD.MOV.U32 R13, RZ, RZ, R2 ;  /* 0x000000ffff0d7224 */ /* 0x000fe400078e0002 */
[----:B0-----:R-:W-:Y:S02]  /*19450*/  IMAD.MOV.U32 R12, RZ, RZ, 0x1 ;  /* 0x00000001ff0c7424 */ /* 0x001fe400078e00ff */
[----:B------:R-:W-:Y:S02]  /*19460*/  IMAD.MOV.U32 R11, RZ, RZ, RZ ;  /* 0x000000ffff0b7224 */ /* 0x000fe400078e00ff */
[----:B------:R-:W-:-:S07]  /*19470*/  IMAD.MOV.U32 R15, RZ, RZ, -0x1 ;  /* 0xffffffffff0f7424 */ /* 0x000fce00078e00ff */
[----:B------:R-:W-:Y:S05]  /*19480*/  WARPSYNC.COLLECTIVE R15, `(.L_x_408) ;  /* 0x000000000f087348 */ /* 0x000fea0003c00000 */
[----:B------:R0:W1:Y:S02]  /*19490*/  SHFL.UP P6, R14, R13, R12, R11 ;  /* 0x0400000c0d0e7389 */ /* 0x00006400000c000b */
[----:B01----:R-:W-:Y:S01]  /*194a0*/  ENDCOLLECTIVE ;  /* 0x000000000000791b */ /* 0x003fe20003800000 */
.L_x_408:
[----:B------:R-:W-:Y:S05]  /*194b0*/  BSYNC B0 ;  /* 0x0000000000007941 */ /* 0x000fea0003800000 */
.L_x_407:
[----:B------:R-:W-:Y:S02]  /*194c0*/  IMAD.MOV.U32 R3, RZ, RZ, R14 ;  /* 0x000000ffff037224 */ /* 0x000fe400078e000e */
[----:B------:R-:W-:Y:S02]  /*194d0*/  IMAD.MOV.U32 R12, RZ, RZ, 0x2 ;  /* 0x00000002ff0c7424 */ /* 0x000fe400078e00ff */
[----:B------:R-:W-:Y:S01]  /*194e0*/  IMAD.MOV.U32 R11, RZ, RZ, RZ ;  /* 0x000000ffff0b7224 */ /* 0x000fe200078e00ff */
[----:B------:R-:W-:Y:S01]  /*194f0*/  SEL R3, R3, RZ, P1 ;  /* 0x000000ff03037207 */ /* 0x000fe20000800000 */
[----:B------:R-:W-:-:S04]  /*19500*/  IMAD.MOV.U32 R15, RZ, RZ, -0x1 ;  /* 0xffffffffff0f7424 */ /* 0x000fc800078e00ff */
[----:B------:R-:W-:-:S04]  /*19510*/  IMAD.IADD R2, R2, 0x1, R3 ;  /* 0x0000000102027824 */ /* 0x000fc800078e0203 */
[----:B------:R-:W-:-:S07]  /*19520*/  IMAD.MOV.U32 R13, RZ, RZ, R2 ;  /* 0x000000ffff0d7224 */ /* 0x000fce00078e0002 */
[----:B------:R-:W-:Y:S05]  /*19530*/  WARPSYNC.COLLECTIVE R15, `(.L_x_409) ;  /* 0x000000000f087348 */ /* 0x000fea0003c00000 */
[----:B------:R0:W1:Y:S02]  /*19540*/  SHFL.UP P6, R14, R13, R12, R11 ;  /* 0x0400000c0d0e7389 */ /* 0x00006400000c000b */
[----:B01----:R-:W-:Y:S01]  /*19550*/  ENDCOLLECTIVE ;  /* 0x000000000000791b */ /* 0x003fe20003800000 */
.L_x_409:
        /* <DEDUP_REMOVED lines=8> */
.L_x_410:
        /* <DEDUP_REMOVED lines=8> */
.L_x_411:
        /* <DEDUP_REMOVED lines=8> */
.L_x_412:
        /* <DEDUP_REMOVED lines=9> */
.L_x_413:
[----:B------:R-:W-:Y:S01]  /*19770*/  IMAD.MOV.U32 R9, RZ, RZ, R14 ;  /* 0x000000ffff097224 */ /* 0x000fe200078e000e */
[----:B------:R-:W-:Y:S06]  /*19780*/  BRA `(.L_x_414) ;  /* 0xffffffd800807947 */ /* 0x000fec000383ffff */
.L_x_347:
[----:B------:R-:W-:Y:S01]  /*19790*/  BSSY B0, `(.L_x_415) ;  /* 0x0000006000007945 */ /* 0x000fe20003800000 */
[----:B------:R-:W-:Y:S01]  /*197a0*/  PLOP3.LUT P6, PT, P6, PT, PT, 0x8, 0x0 ;  /* 0x000000000000781c */ /* 0x000fe200037ce170 */
[----:B------:R-:W-:-:S12]  /*197b0*/  IMAD.MOV.U32 R15, RZ, RZ, -0x1 ;  /* 0xffffffffff0f7424 */ /* 0x000fd800078e00ff */
[----:B01----:R-:W-:Y:S05]  /*197c0*/  WARPSYNC.COLLECTIVE R15, `(.L_x_416) ;  /* 0x000000000f087348 */ /* 0x003fea0003c00000 */
[----:B------:R-:W-:Y:S01]  /*197d0*/  VOTE.ANY R14, PT, P6 ;  /* 0x00000000000e7806 */ /* 0x000fe200030e0100 */
[----:B01----:R-:W-:Y:S06]  /*197e0*/  ENDCOLLECTIVE ;  /* 0x000000000000791b */ /* 0x003fec0003800000 */
.L_x_416:
[----:B------:R-:W-:Y:S05]  /*197f0*/  BSYNC B0 ;  /* 0x0000000000007941 */ /* 0x000fea0003800000 */
.L_x_415:
[----:B------:R-:W-:Y:S02]  /*19800*/  IMAD.MOV.U32 R8, RZ, RZ, R14 ;  /* 0x000000ffff087224 */ /* 0x000fe400078e000e */
[----:B------:R-:W-:Y:S02]  /*19810*/  IMAD.MOV.U32 R13, RZ, RZ, R6 ;  /* 0x000000ffff0d7224 */ /* 0x000fe400078e0006 */
[----:B------:R-:W0:Y:S01]  /*19820*/  POPC R5, R8 ;  /* 0x0000000800057309 */ /* 0x000e220000000000 */
[----:B------:R-:W-:Y:S02]  /*19830*/  IMAD.MOV.U32 R11, RZ, RZ, 0x1f ;  /* 0x0000001fff0b7424 */ /* 0x000fe400078e00ff */
[----:B------:R-:W-:Y:S02]  /*19840*/  IMAD.MOV.U32 R15, RZ, RZ, -0x1 ;  /* 0xffffffffff0f7424 */ /* 0x000fe400078e00ff */
[----:B0-----:R-:W-:-:S07]  /*19850*/  IMAD.MOV.U32 R12, RZ, RZ, R5 ;  /* 0x000000ffff0c7224 */ /* 0x001fce00078e0005 */
[----:B------:R-:W-:Y:S05]  /*19860*/  WARPSYNC.COLLECTIVE R15, `(.L_x_417) ;  /* 0x000000000f087348 */ /* 0x000fea0003c00000 */
[----:B------:R0:W1:Y:S02]  /*19870*/  SHFL.IDX P6, R14, R13, R12, R11 ;  /* 0x0000000c0d0e7389 */ /* 0x00006400000c000b */
[----:B01----:R-:W-:Y:S01]  /*19880*/  ENDCOLLECTIVE ;  /* 0x000000000000791b */ /* 0x003fe20003800000 */
.L_x_417:
[----:B------:R-:W-:Y:S02]  /*19890*/  IMAD.MOV.U32 R13, RZ, RZ, R7 ;  /* 0x000000ffff0d7224 */ /* 0x000fe400078e0007 */
[----:B------:R-:W-:-:S07]  /*198a0*/  IMAD.MOV.U32 R6, RZ, RZ, R14 ;  /* 0x000000ffff067224 */ /* 0x000fce00078e000e */
[----:B------:R-:W-:Y:S05]  /*198b0*/  WARPSYNC.COLLECTIVE R15, `(.L_x_418) ;  /* 0x000000000f087348 */ /* 0x000fea0003c00000 */
[----:B------:R0:W1:Y:S02]  /*198c0*/  SHFL.IDX P6, R14, R13, R12, R11 ;  /* 0x0000000c0d0e7389 */ /* 0x00006400000c000b */
[----:B01----:R-:W-:Y:S01]  /*198d0*/  ENDCOLLECTIVE ;  /* 0x000000000000791b */ /* 0x003fe20003800000 */
.L_x_418:
[----:B------:R-:W-:Y:S01]  /*198e0*/  IMAD.MOV.U32 R7, RZ, RZ, R14 ;  /* 0x000000ffff077224 */ /* 0x000fe200078e000e */
[----:B------:R-:W-:Y:S06]  /*198f0*/  BRA `(.L_x_419) ;  /* 0xffffffd800607947 */ /* 0x000fec000383ffff */
.L_x_349:
[----:B------:R-:W-:Y:S01]  /*19900*/  BSSY B0, `(.L_x_420) ;  /* 0x0000007000007945 */ /* 0x000fe20003800000 */
[----:B------:R-:W-:Y:S02]  /*19910*/  IMAD.MOV.U32 R13, RZ, RZ, R2 ;  /* 0x000000ffff0d7224 */ /* 0x000fe400078e0002 */
[----:B------:R-:W-:Y:S02]  /*19920*/  IMAD.MOV.U32 R11, RZ, RZ, 0x1f ;  /* 0x0000001fff0b7424 */ /* 0x000fe400078e00ff */
[----:B------:R-:W-:-:S07]  /*19930*/  IMAD.MOV.U32 R15, RZ, RZ, -0x1 ;  /* 0xffffffffff0f7424 */ /* 0x000fce00078e00ff */
[----:B-1234-:R-:W-:Y:S05]  /*19940*/  WARPSYNC.COLLECTIVE R15, `(.L_x_421) ;  /* 0x000000000f087348 */ /* 0x01efea0003c00000 */
[----:B------:R0:W0:Y:S02]  /*19950*/  SHFL.IDX P6, R14, R13, R12, R11 ;  /* 0x0000000c0d0e7389 */ /* 0x00002400000c000b */
[----:B01234-:R-:W-:Y:S01]  /*19960*/  ENDCOLLECTIVE ;  /* 0x000000000000791b */ /* 0x01ffe20003800000 */
.L_x_421:
[----:B------:R-:W-:Y:S05]  /*19970*/  BSYNC B0 ;  /* 0x0000000000007941 */ /* 0x000fea0003800000 */
.L_x_420:
[----:B------:R-:W-:Y:S01]  /*19980*/  IMAD.MOV.U32 R2, RZ, RZ, R14 ;  /* 0x000000ffff027224 */ /* 0x000fe200078e000e */
[----:B------:R-:W-:Y:S06]  /*19990*/  BRA `(.L_x_422) ;  /* 0xffffffd800507947 */ /* 0x000fec000383ffff */
.L_x_353:
[----:B0-----:R0:W1:Y:S02]  /*199a0*/  SYNCS.PHASECHK.TRANS64.TRYWAIT P0, [R0+URZ+0x38820], R3 ;  /* 0x03882003000075a7 */ /* 0x001064000800017f */
[----:B-1----:R-:W-:Y:S05]  /*199b0*/  @!P0 NANOSLEEP.SYNCS 0x989680 ;  /* 0x009896800000895d */ /* 0x002fea0003900000 */
[----:B------:R-:W1:Y:S02]  /*199c0*/  @!P0 SYNCS.PHASECHK.TRANS64 P0, [R0+URZ+0x38820], R3 ;  /* 0x03882003000085a7 */ /* 0x000e64000800007f */
[----:B-1----:R-:W-:Y:S05]  /*199d0*/  @!P0 BRA `(.L_x_353) ;  /* 0xfffffffc00f08947 */ /* 0x002fea000383ffff */
[----:B------:R-:W-:Y:S05]  /*199e0*/  BRA `(.L_x_423) ;  /* 0xffffffdc00e87947 */ /* 0x000fea000383ffff */
.L_x_354:
[----:B------:R-:W1:Y:S01]  /*199f0*/  S2R R2, SR_TID.X ;  /* 0x0000000000027919 */ /* 0x000e620000002100 */
[----:B------:R-:W-:Y:S01]  /*19a00*/  BSSY B0, `(.L_x_424) ;  /* 0x000000a000007945 */ /* 0x000fe20003800000 */
[----:B------:R-:W-:Y:S02]  /*19a10*/  IMAD.MOV.U32 R12, RZ, RZ, RZ ;  /* 0x000000ffff0c7224 */ /* 0x000fe400078e00ff */
[----:B------:R-:W-:Y:S02]  /*19a20*/  IMAD.MOV.U32 R11, RZ, RZ, 0x1f ;  /* 0x0000001fff0b7424 */ /* 0x000fe400078e00ff */
[----:B------:R-:W-:Y:S01]  /*19a30*/  IMAD.MOV.U32 R15, RZ, RZ, -0x1 ;  /* 0xffffffffff0f7424 */ /* 0x000fe200078e00ff */
[----:B-1----:R-:W-:-:S04]  /*19a40*/  SHF.R.U32.HI R2, RZ, 0x5, R2 ;  /* 0x00000005ff027819 */ /* 0x002fc80000011602 */
[----:B------:R-:W-:-:S05]  /*19a50*/  LOP3.LUT R2, R2, 0x3, RZ, 0xc0, !PT ;  /* 0x0000000302027812 */ /* 0x000fca00078ec0ff */
[----:B------:R-:W-:-:S07]  /*19a60*/  IMAD.MOV.U32 R13, RZ, RZ, R2 ;  /* 0x000000ffff0d7224 */ /* 0x000fce00078e0002 */
[----:B0-----:R-:W-:Y:S05]  /*19a70*/  WARPSYNC.COLLECTIVE R15, `(.L_x_425) ;  /* 0x000000000f087348 */ /* 0x001fea0003c00000 */
[----:B------:R1:W2:Y:S02]  /*19a80*/  SHFL.IDX P6, R14, R13, R12, R11 ;  /* 0x0000000c0d0e7389 */ /* 0x0002a400000c000b */
[----:B012---:R-:W-:Y:S01]  /*19a90*/  ENDCOLLECTIVE ;  /* 0x000000000000791b */ /* 0x007fe20003800000 */
.L_x_425:
[----:B------:R-:W-:Y:S05]  /*19aa0*/  BSYNC B0 ;  /* 0x0000000000007941 */ /* 0x000fea0003800000 */
.L_x_424:
[----:B------:R-:W-:Y:S05]  /*19ab0*/  BRA `(.L_x_426) ;  /* 0xffffffdc00d07947 */ /* 0x000fea000383ffff */
.L_x_357:
[----:B------:R-:W-:Y:S01]  /*19ac0*/  BSSY B1, `(.L_x_427) ;  /* 0x0000006000017945 */ /* 0x000fe20003800000 */
[----:B------:R-:W-:-:S07]  /*19ad0*/  IMAD.MOV.U32 R15, RZ, RZ, -0x1 ;  /* 0xffffffffff0f7424 */ /* 0x000fce00078e00ff */
[----:B01----:R-:W-:Y:S05]  /*19ae0*/  WARPSYNC.COLLECTIVE R15, `(.L_x_428) ;  /* 0x000000000f0c7348 */ /* 0x003fea0003c00000 */
[----:B------:R-:W-:Y:S02]  /*19af0*/  ELECT P6, UR62, PT ;  /* 0x00000000003e782f */ /* 0x000fe400038c0000 */
[----:B------:R-:W-:Y:S01]  /*19b00*/  MOV R14, UR62 ;  /* 0x0000003e000e7c02 */ /* 0x000fe20008000f00 */
[----:B01----:R-:W-:Y:S10]  /*19b10*/  ENDCOLLECTIVE ;  /* 0x000000000000791b */ /* 0x003ff40003800000 */
.L_x_428:
[----:B------:R-:W-:Y:S05]  /*19b20*/  BSYNC B1 ;  /* 0x0000000000017941 */ /* 0x000fea0003800000 */
.L_x_427:
[----:B------:R-:W-:Y:S05]  /*19b30*/  BRA `(.L_x_429) ;  /* 0xffffffdc00c87947 */ /* 0x000fea000383ffff */
.L_x_359:
[----:B0-----:R0:W1:Y:S02]  /*19b40*/  SYNCS.PHASECHK.TRANS64.TRYWAIT P0, [R6+URZ], R5 ;  /* 0x00000005060075a7 */ /* 0x001064000800017f */
[----:B-1----:R-:W-:Y:S05]  /*19b50*/  @!P0 NANOSLEEP.SYNCS 0x989680 ;  /* 0x009896800000895d */ /* 0x002fea0003900000 */
[----:B------:R-:W1:Y:S02]  /*19b60*/  @!P0 SYNCS.PHASECHK.TRANS64 P0, [R6+URZ], R5 ;  /* 0x00000005060085a7 */ /* 0x000e64000800007f */
[----:B-1----:R-:W-:Y:S05]  /*19b70*/  @!P0 BRA `(.L_x_359) ;  /* 0xfffffffc00f08947 */ /* 0x002fea000383ffff */
[----:B------:R-:W-:Y:S05]  /*19b80*/  BRA `(.L_x_430) ;  /* 0xffffffe000087947 */ /* 0x000fea000383ffff */
.L_x_360:
[----:B-1----:R1:W2:Y:S02]  /*19b90*/  SYNCS.PHASECHK.TRANS64.TRYWAIT P0, [R7+URZ], R2 ;  /* 0x00000002070075a7 */ /* 0x0022a4000800017f */
[----:B--2---:R-:W-:Y:S05]  /*19ba0*/  @!P0 NANOSLEEP.SYNCS 0x989680 ;  /* 0x009896800000895d */ /* 0x004fea0003900000 */
[----:B------:R-:W2:Y:S02]  /*19bb0*/  @!P0 SYNCS.PHASECHK.TRANS64 P0, [R7+URZ], R2 ;  /* 0x00000002070085a7 */ /* 0x000ea4000800007f */
[----:B--2---:R-:W-:Y:S05]  /*19bc0*/  @!P0 BRA `(.L_x_360) ;  /* 0xfffffffc00f08947 */ /* 0x004fea000383ffff */
[----:B------:R-:W-:Y:S05]  /*19bd0*/  BRA `(.L_x_431) ;  /* 0xffffffdc00fc7947 */ /* 0x000fea000383ffff */
.L_x_362:
[----:B--2---:R2:W3:Y:S02]  /*19be0*/  SYNCS.PHASECHK.TRANS64.TRYWAIT P0, [R4+URZ], R5 ;  /* 0x00000005040075a7 */ /* 0x0044e4000800017f */
[----:B---3--:R-:W-:Y:S05]  /*19bf0*/  @!P0 NANOSLEEP.SYNCS 0x989680 ;  /* 0x009896800000895d */ /* 0x008fea0003900000 */
[----:B------:R-:W3:Y:S02]  /*19c00*/  @!P0 SYNCS.PHASECHK.TRANS64 P0, [R4+URZ], R5 ;  /* 0x00000005040085a7 */ /* 0x000ee4000800007f */
[----:B---3--:R-:W-:Y:S05]  /*19c10*/  @!P0 BRA `(.L_x_362) ;  /* 0xfffffffc00f08947 */ /* 0x008fea000383ffff */
[----:B------:R-:W-:Y:S05]  /*19c20*/  BRA `(.L_x_432) ;  /* 0xffffffe000007947 */ /* 0x000fea000383ffff */
.L_x_433:
        /* <DEDUP_REMOVED lines=13> */
.L_x_3201:


//--------------------- .text._ZN7cutlass13device_kernelIN5flash11enable_sm90INS1_16FlashAttnFwdSm90INS1_25CollectiveMainloopFwdSm90ILi2EN4cute5tupleIJNS5_1CILi1EEES8_S8_EEENS6_IJNS7_ILi128EEENS7_ILi80EEENS7_ILi256EEEEEELi256ENS_6half_tEfNS_4arch4Sm90ELb0ELb0ELb1ELb1ELb0ELb1ELb0ELb1ELb1ELb1ELb1ELb0EEENS1_21CollectiveEpilogueFwdINS6_IJSA_SC_SB_EEES9_SE_SG_Li256ELb1ELb1ELb1ELb0EEENS1_36VarlenDynamicPersistentTileSchedulerILi128ELi80ELi256ELi128ELb1ELb1ELb1ELb0ELb1ELb1EEEEEEEEEvNT_6ParamsE --------------------------
	.section	.text._ZN7cutlass13device_kernelIN5flash11enable_sm90INS1_16FlashAttnFwdSm90INS1_25CollectiveMainloopFwdSm90ILi2EN4cute5tupleIJNS5_1CILi1EEES8_S8_EEENS6_IJNS7_ILi128EEENS7_ILi80EEENS7_ILi256EEEEEELi256ENS_6half_tEfNS_4arch4Sm90ELb0ELb0ELb1ELb1ELb0ELb1ELb0ELb1ELb1ELb1ELb1ELb0EEENS1_21CollectiveEpilogueFwdINS6_IJSA_SC_SB_EEES9_SE_SG_Li256ELb1ELb1ELb1ELb0EEENS1_36VarlenDynamicPersistentTileSchedulerILi128ELi80ELi256ELi128ELb1ELb1ELb1ELb0ELb1ELb1EEEEEEEEEvNT_6ParamsE,"ax",@progbits
	.align	128
.text._ZN7cutlass13device_kernelIN5flash11enable_sm90INS1_16FlashAttnFwdSm90INS1_25CollectiveMainloopFwdSm90ILi2EN4cute5tupleIJNS5_1CILi1EEES8_S8_EEENS6_IJNS7_ILi128EEENS7_ILi80EEENS7_ILi256EEEEEELi256ENS_6half_tEfNS_4arch4Sm90ELb0ELb0ELb1ELb1ELb0ELb1ELb0ELb1ELb1ELb1ELb1ELb0EEENS1_21CollectiveEpilogueFwdINS6_IJSA_SC_SB_EEES9_SE_SG_Li256ELb1ELb1ELb1ELb0EEENS1_36VarlenDynamicPersistentTileSchedulerILi128ELi80ELi256ELi128ELb1ELb1ELb1ELb0ELb1ELb1EEEEEEEEEvNT_6ParamsE:
        .type           _ZN7cutlass13device_kernelIN5flash11enable_sm90INS1_16FlashAttnFwdSm90INS1_25CollectiveMainloopFwdSm90ILi2EN4cute5tupleIJNS5_1CILi1EEES8_S8_EEENS6_IJNS7_ILi128EEENS7_ILi80EEENS7_ILi256EEEEEELi256ENS_6half_tEfNS_4arch4Sm90ELb0ELb0ELb1ELb1ELb0ELb1ELb0ELb1ELb1ELb1ELb1ELb0EEENS1_21CollectiveEpilogueFwdINS6_IJSA_SC_SB_EEES9_SE_SG_Li256ELb1ELb1ELb1ELb0EEENS1_36VarlenDynamicPersistentTileSchedulerILi128ELi80ELi256ELi128ELb1ELb1ELb1ELb0ELb1ELb1EEEEEEEEEvNT_6ParamsE,@function
        .size           _ZN7cutlass13device_kernelIN5flash11enable_sm90INS1_16FlashAttnFwdSm90INS1_25CollectiveMainloopFwdSm90ILi2EN4cute5tupleIJNS5_1CILi1EEES8_S8_EEENS6_IJNS7_ILi128EEENS7_ILi80EEENS7_ILi256EEEEEELi256ENS_6half_tEfNS_4arch4Sm90ELb0ELb0ELb1ELb1ELb0ELb1ELb0ELb1ELb1ELb1ELb1ELb0EEENS1_21CollectiveEpilogueFwdINS6_IJSA_SC_SB_EEES9_SE_SG_Li256ELb1ELb1ELb1ELb0EEENS1_36VarlenDynamicPersistentTileSchedulerILi128ELi80ELi256ELi128ELb1ELb1ELb1ELb0ELb1ELb1EEEEEEEEEvNT_6ParamsE,(.L_x_3202 - _ZN7cutlass13device_kernelIN5flash11enable_sm90INS1_16FlashAttnFwdSm90INS1_25CollectiveMainloopFwdSm90ILi2EN4cute5tupleIJNS5_1CILi1EEES8_S8_EEENS6_IJNS7_ILi128EEENS7_ILi80EEENS7_ILi256EEEEEELi256ENS_6half_tEfNS_4arch4Sm90ELb0ELb0ELb1ELb1ELb0ELb1ELb0ELb1ELb1ELb1ELb1ELb0EEENS1_21CollectiveEpilogueFwdINS6_IJSA_SC_SB_EEES9_SE_SG_Li256ELb1ELb1ELb1ELb0EEENS1_36VarlenDynamicPersistentTileSchedulerILi128ELi80ELi256ELi128ELb1ELb1ELb1ELb0ELb1ELb1EEEEEEEEEvNT_6ParamsE)
        .other          _ZN7cutlass13device_kernelIN5flash11enable_sm90INS1_16FlashAttnFwdSm90INS1_25CollectiveMainloopFwdSm90ILi2EN4cute5tupleIJNS5_1CILi1EEES8_S8_EEENS6_IJNS7_ILi128EEENS7_ILi80EEENS7_ILi256EEEEEELi256ENS_6half_tEfNS_4arch4Sm90ELb0ELb0ELb1ELb1ELb0ELb1ELb0ELb1ELb1ELb1ELb1ELb0EEENS1_21CollectiveEpilogueFwdINS6_IJSA_SC_SB_EEES9_SE_SG_Li256ELb1ELb1ELb1ELb0EEENS1_36VarlenDynamicPersistentTileSchedulerILi128ELi80ELi256ELi128ELb1ELb1ELb1ELb0ELb1ELb1EEEEEEEEEvNT_6ParamsE,@"STO_CUDA_ENTRY STV_DEFAULT"
_ZN7cutlass13device_kernelIN5flash11enable_sm90INS1_16FlashAttnFwdSm90INS1_25CollectiveMainloopFwdSm90ILi2EN4cute5tupleIJNS5_1CILi1EEES8_S8_EEENS6_IJNS7_ILi128EEENS7_ILi80EEENS7_ILi256EEEEEELi256ENS_6half_tEfNS_4arch4Sm90ELb0ELb0ELb1ELb1ELb0ELb1ELb0ELb1ELb1ELb1ELb1ELb0EEENS1_21CollectiveEpilogueFwdINS6_IJSA_SC_SB_EEES9_SE_SG_Li256ELb1ELb1ELb1ELb0EEENS1_36VarlenDynamicPersistentTileSchedulerILi128ELi80ELi256ELi128ELb1ELb1ELb1ELb0ELb1ELb1EEEEEEEEEvNT_6ParamsE:
        /* <DEDUP_REMOVED lines=13> */
[----:B------:R-:W-:Y:S02]  /*00d0*/  UIADD3 UR10, UP2, UR4, 0x570, URZ ;  /* 0x00000570040a7890 */ /* 0x000fe4000ff5e03f */
[----:B------:R-:W-:Y:S02]  /*00e0*/  UIADD3 UR4, UP3, UR4, 0x670, URZ ;  /* 0x0000067004047890 */ /* 0x000fe4000ff7e03f */
[----:B------:R-:W-:-:S02]  /*00f0*/  UIADD3.X UR7, URZ, UR5, URZ, UP0, !UPT ;  /* 0x000000053f077290 */ /* 0x000fc400087fe43f */
[----:B------:R-:W-:Y:S02]  /*0100*/  UIADD3.X UR9, URZ, UR5, URZ, UP1, !UPT ;  /* 0x000000053f097290 */ /* 0x000fe40008ffe43f */
[----:B------:R-:W-:Y:S02]  /*0110*/  UIADD3.X UR11, URZ, UR5, URZ, UP2, !UPT ;  /* 0x000000053f0b7290 */ /* 0x000fe400097fe43f */
[----:B------:R-:W-:-:S03]  /*0120*/  UIADD3.X UR5, URZ, UR5, URZ, UP3, !UPT ;  /* 0x000000053f057290 */ /* 0x000fc60009ffe43f */
[----:B------:R0:W-:Y:S02]  /*0130*/  UTMACCTL.PF [UR6] ;  /* 0x00000000060079b9 */ /* 0x0001e40008040000 */
[----:B------:R0:W-:Y:S02]  /*0140*/  UTMACCTL.PF [UR8] ;  /* 0x00000000080079b9 */ /* 0x0001e40008040000 */
[----:B------:R0:W-:Y:S02]  /*0150*/  UTMACCTL.PF [UR10] ;  /* 0x000000000a0079b9 */ /* 0x0001e40008040000 */
[----:B------:R0:W-:Y:S02]  /*0160*/  UTMACCTL.PF [UR4] ;  /* 0x00000000040079b9 */ /* 0x0001e40008040000 */
[----:B0-----:R-:W-:Y:S01]  /*0170*/  NOP ;  /* 0x0000000000007918 */ /* 0x001fe20000000000 */
.L_x_435:
[----:B------:R-:W-:Y:S05]  /*0180*/  BSYNC B0 ;  /* 0x0000000000007941 */ /* 0x000fea0003800000 */
.L_x_434:
        /* <DEDUP_REMOVED lines=41> */
.L_x_436:
        /* <DEDUP_REMOVED lines=22> */
.L_x_437:
        /* <DEDUP_REMOVED lines=18> */
.L_x_438:
        /* <DEDUP_REMOVED lines=22> */
.L_x_439:
        /* <DEDUP_REMOVED lines=22> */
.L_x_440:
[----:B------:R-:W-:Y:S01]  /*0960*/  PLOP3.LUT P0, PT, PT, PT, UP0, 0x80, 0x0 ;  /* 0x000000000000781c */ /* 0x000fe20003f0f008 */
[----:B------:R-:W-:Y:S01]  /*0970*/  UMOV UR60, 0x1 ;  /* 0x00000001003c7882 */ /* 0x000fe20000000000 */
[----:B------:R-:W-:Y:S01]  /*0980*/  NOP ;  /* 0x0000000000007918 */ /* 0x000fe20000000000 */
[----:B------:R-:W-:Y:S01]  /*0990*/  USEL UR60, UR60, 0x2, !UP0 ;  /* 0x000000023c3c7887 */ /* 0x000fe2000c000000 */
[----:B------:R-:W-:Y:S01]  /*09a0*/  BSSY B9, `(.L_x_441) ;  /* 0x0002b3b000097945 */ /* 0x000fe20003800000 */
[----:B012-4-:R-:W-:Y:S08]  /*09b0*/  BAR.SYNC.DEFER_BLOCKING 0x0 ;  /* 0x0000000000007b1d */ /* 0x017ff00000010000 */
[----:B------:R-:W-:Y:S05]  /*09c0*/  @!P0 BRA `(.L_x_442) ;  /* 0x00000220007c8947 */ /* 0x000fea0003800000 */
.L_x_443:
[----:B------:R-:W-:-:S08]  /*09d0*/  NOP ;  /* 0x0000000000007918 */ /* 0x000fd00000000000 */
[----:B------:R-:W0:Y:S02]  /*09e0*/  USETMAXREG.TRY_ALLOC.CTAPOOL UP0, 0xf0 ;  /* 0x000000f0000079c8 */ /* 0x000e240008000600 */
[----:B0-----:R-:W-:-:S13]  /*09f0*/  PLOP3.LUT P0, PT, PT, PT, UP0, 0x80, 0x0 ;  /* 0x000000000000781c */ /* 0x001fda0003f0f008 */
[----:B------:R-:W-:Y:S05]  /*0a00*/  @!P0 BRA `(.L_x_443) ;  /* 0xfffffffc00f08947 */ /* 0x000fea000383ffff */
[----:B------:R-:W0:Y:S08]  /*0a10*/  S2UR UR5, SR_CgaCtaId ;  /* 0x00000000000579c3 */ /* 0x000e300000008800 */
[----:B------:R-:W-:Y:S06]  /*0a20*/  BAR.ARV 0x8, 0x180 ;  /* 0x0206000000007b1d */ /* 0x000fec0000002000 */
[----:B------:R-:W-:-:S02]  /*0a30*/  UMOV UR4, 0x400 ;  /* 0x0000040000047882 */ /* 0x000fc40000000000 */
[----:B------:R-:W-:Y:S01]  /*0a40*/  BAR.SYNC.DEFER_BLOCKING 0x5, 0x180 ;  /* 0x0146000000007b1d */ /* 0x000fe20000010000 */
[----:B0-----:R-:W-:-:S06]  /*0a50*/  ULEA UR4, UR5, UR4, 0x18 ;  /* 0x0000000405047291 */ /* 0x001fcc000f8ec03f */
[----:B------:R-:W-:Y:S01]  /*0a60*/  IMAD.U32 R18, RZ, RZ, UR4 ;  /* 0x00000004ff127e24 */ /* 0x000fe2000f8e00ff */
[----:B------:R-:W-:-:S04]  /*0a70*/  ULDC UR4, c[0x0][0xc3c] ;  /* 0x00030f0000047ab9 */ /* 0x000fc80000000800 */
[----:B------:R-:W0:Y:S01]  /*0a80*/  LDS.128 R140, [R18+0x388d0] ;  /* 0x0388d000128c7984 */ /* 0x000e220000000c00 */
[----:B------:R-:W-:Y:S06]  /*0a90*/  BAR.ARV 0x4, 0x180 ;  /* 0x0106000000007b1d */ /* 0x000fec0000002000 */
[----:B0-----:R-:W-:-:S13]  /*0aa0*/  ISETP.GE.AND P0, PT, R143, UR4, PT ;  /* 0x000000048f007c0c */ /* 0x001fda000bf06270 */
[----:B------:R-:W-:Y:S05]  /*0ab0*/  @P0 BRA `(.L_x_444) ;  /* 0x000002b000a40947 */ /* 0x000fea0003800000 */
[----:B------:R-:W-:Y:S01]  /*0ac0*/  VIADD R6, R6, 0xffffff80 ;  /* 0xffffff8006067836 */ /* 0x000fe20000000000 */
[----:B------:R-:W-:Y:S01]  /*0ad0*/  R2UR UR4, R18 ;  /* 0x00000000120472ca */ /* 0x000fe200000e0000 */
[----:B------:R-:W-:Y:S01]  /*0ae0*/  ULOP3.LUT UR5, UR60, 0x1, URZ, 0xfc, !UPT ;  /* 0x000000013c057892 */ /* 0x000fe2000f8efc3f */
[----:B------:R-:W-:Y:S01]  /*0af0*/  IMAD.MOV.U32 R19, RZ, RZ, RZ ;  /* 0x000000ffff137224 */ /* 0x000fe200078e00ff */
[----:B------:R-:W-:Y:S02]  /*0b00*/  CS2R R220, SRZ ;  /* 0x0000000000dc7805 */ /* 0x000fe4000001ff00 */
[----:B------:R-:W-:Y:S01]  /*0b10*/  SHF.R.S32.HI R3, RZ, 0x1f, R6 ;  /* 0x0000001fff037819 */ /* 0x000fe20000011406 */
[----:B------:R-:W-:-:S03]  /*0b20*/  IMAD.MOV.U32 R217, RZ, RZ, RZ ;  /* 0x000000ffffd97224 */ /* 0x000fc600078e00ff */
[CC--:B------:R-:W-:Y:S02]  /*0b30*/  LEA.HI R0, R3.reuse, R6.reuse, RZ, 0x7 ;  /* 0x0000000603007211 */ /* 0x0c0fe400078f38ff */
[CC--:B------:R-:W-:Y:S02]  /*0b40*/  LEA.HI R4, R3.reuse, R6.reuse, RZ, 0x5 ;  /* 0x0000000603047211 */ /* 0x0c0fe400078f28ff */
[----:B------:R-:W-:Y:S01]  /*0b50*/  LOP3.LUT R5, R0, 0xffffff80, RZ, 0xc0, !PT ;  /* 0xffffff8000057812 */ /* 0x000fe200078ec0ff */
[----:B------:R-:W-:Y:S01]  /*0b60*/  UIADD3 UR4, UR4, 0x14400, URZ ;  /* 0x0001440004047890 */ /* 0x000fe2000fffe03f */
[CC--:B------:R-:W-:Y:S02]  /*0b70*/  LEA.HI R2, R3.reuse, R6.reuse, RZ, 0x4 ;  /* 0x0000000603027211 */ /* 0x0c0fe400078f20ff */
[CC--:B------:R-:W-:Y:S01]  /*0b80*/  LEA.HI R212, R3.reuse, R6.reuse, RZ, 0x3 ;  /* 0x0000000603d47211 */ /* 0x0c0fe200078f18ff */
[----:B------:R-:W-:Y:S01]  /*0b90*/  IMAD.IADD R14, R6, 0x1, -R5 ;  /* 0x00000001060e7824 */ /* 0x000fe200078e0a05 */
[----:B------:R-:W-:-:S02]  /*0ba0*/  LEA.HI R7, R3, R6, RZ, 0x2 ;  /* 0x0000000603077211 */ /* 0x000fc400078f10ff */
[----:B------:R-:W-:Y:S02]  /*0bb0*/  LEA.HI R8, R3, R6, RZ, 0x6 ;  /* 0x0000000603087211 */ /* 0x000fe400078f30ff */
[----:B------:R-:W-:Y:S01]  /*0bc0*/  SHF.L.U32 R4, R4, 0x5, RZ ;  /* 0x0000000504047819 */ /* 0x000fe200000006ff */
[----:B------:R-:W-:Y:S01]  /*0bd0*/  STL [R1+0x10c], R14 ;  /* 0x00010c0e01007387 */ /* 0x000fe20000100800 */
[----:B------:R-:W-:Y:S02]  /*0be0*/  LOP3.LUT R3, R2, 0x3fffff0, RZ, 0xc0, !PT ;  /* 0x03fffff002037812 */ /* 0x000fe400078ec0ff */
[----:B------:R-:W-:Y:S02]  /*0bf0*/  LOP3.LUT R233, R212, 0xfffffff8, RZ, 0xc0, !PT ;  /* 0xfffffff8d4e97812 */ /* 0x000fe400078ec0ff */
[----:B------:R-:W-:Y:S01]  /*0c00*/  LOP3.LUT R7, R7, 0xfffffffc, RZ, 0xc0, !PT ;  /* 0xfffffffc07077812 */ /* 0x000fe200078ec0ff */
[C---:B------:R-:W-:Y:S01]  /*0c10*/  IMAD.IADD R3, R6.reuse, 0x1, -R3 ;  /* 0x0000000106037824 */ /* 0x040fe200078e0a03 */
[----:B------:R-:W-:Y:S01]  /*0c20*/  SHF.R.S32.HI R9, RZ, 0x1f, R14 ;  /* 0x0000001fff097819 */ /* 0x000fe2000001140e */
[----:B------:R-:W-:Y:S01]  /*0c30*/  IMAD.IADD R233, R6, 0x1, -R233 ;  /* 0x0000000106e97824 */ /* 0x000fe200078e0ae9 */
[----:B------:R-:W-:-:S02]  /*0c40*/  LOP3.LUT R4, R4, 0xfffffc00, RZ, 0xc0, !PT ;  /* 0xfffffc0004047812 */ /* 0x000fc400078ec0ff */
[----:B------:R-:W-:Y:S01]  /*0c50*/  IADD3 R10, R6, -R7, RZ ;  /* 0x80000007060a7210 */ /* 0x000fe20007ffe0ff */
[----:B------:R-:W-:Y:S01]  /*0c60*/  IMAD.SHL.U32 R22, R233, 0x4, RZ ;  /* 0x00000004e9167824 */ /* 0x000fe200078e00ff */
[----:B------:R-:W-:Y:S01]  /*0c70*/  LEA.HI R6, R9, R14, RZ, 0x2 ;  /* 0x0000000e09067211 */ /* 0x000fe200078f10ff */
[----:B------:R-:W-:Y:S01]  /*0c80*/  IMAD R7, R3, 0x40, R4 ;  /* 0x0000004003077824 */ /* 0x000fe200078e0204 */
[----:B------:R-:W-:Y:S01]  /*0c90*/  SHF.R.S32.HI R5, RZ, 0x4, R2 ;  /* 0x00000004ff057819 */ /* 0x000fe20000011402 */
[----:B------:R-:W-:Y:S01]  /*0ca0*/  IMAD.SHL.U32 R16, R233, 0x8, RZ ;  /* 0x00000008e9107824 */ /* 0x000fe200078e00ff */
[--C-:B------:R-:W-:Y:S01]  /*0cb0*/  SHF.R.S32.HI R4, RZ, 0x2, R6.reuse ;  /* 0x00000002ff047819 */ /* 0x100fe20000011406 */
[----:B------:R-:W-:Y:S01]  /*0cc0*/  VIADD R215, R22, 0x20 ;  /* 0x0000002016d77836 */ /* 0x000fe20000000000 */
[----:B------:R-:W-:Y:S01]  /*0cd0*/  SHF.R.S32.HI R11, RZ, 0x1f, R6 ;  /* 0x0000001fff0b7819 */ /* 0x000fe20000011406 */
[----:B------:R-:W-:Y:S01]  /*0ce0*/  VIADD R218, R16, 0x80 ;  /* 0x0000008010da7836 */ /* 0x000fe20000000000 */
[----:B------:R-:W-:Y:S01]  /*0cf0*/  LEA.HI R2, R2, R5, RZ, 0x1 ;  /* 0x0000000502027211 */ /* 0x000fe200078f08ff */
[----:B------:R-:W-:Y:S01]  /*0d00*/  VIADD R216, R22, 0x60 ;  /* 0x0000006016d87836 */ /* 0x000fe20000000000 */
[----:B------:R-:W-:-:S02]  /*0d10*/  SHF.R.S32.HI R3, RZ, 0x7, R0 ;  /* 0x00000007ff037819 */ /* 0x000fc40000011400 */
[----:B------:R-:W-:Y:S02]  /*0d20*/  SHF.R.S32.HI R212, RZ, 0x3, R212 ;  /* 0x00000003ffd47819 */ /* 0x000fe400000114d4 */
[----:B------:R-:W-:Y:S02]  /*0d30*/  LEA.HI R11, R11, R4, RZ, 0x3 ;  /* 0x000000040b0b7211 */ /* 0x000fe400078f18ff */
[----:B------:R-:W-:Y:S01]  /*0d40*/  LOP3.LUT R2, R2, 0x1ffffffe, RZ, 0xc0, !PT ;  /* 0x1ffffffe02027812 */ /* 0x000fe200078ec0ff */
[----:B------:R-:W-:Y:S01]  /*0d50*/  VIADD R12, R212, 0x60 ;  /* 0x00000060d40c7836 */ /* 0x000fe20000000000 */
[----:B------:R-:W-:Y:S02]  /*0d60*/  LEA.HI R0, R0, R3, RZ, 0x1 ;  /* 0x0000000300007211 */ /* 0x000fe400078f08ff */
[----:B------:R-:W-:Y:S01]  /*0d70*/  LOP3.LUT R11, R11, 0xfffffff8, RZ, 0xc0, !PT ;  /* 0xfffffff80b0b7812 */ /* 0x000fe200078ec0ff */
[----:B------:R-:W-:Y:S01]  /*0d80*/  IMAD.IADD R2, R5, 0x1, -R2 ;  /* 0x0000000105027824 */ /* 0x000fe200078e0a02 */
[----:B------:R-:W-:-:S02]  /*0d90*/  LEA.HI R9, R9, R14, RZ, 0x5 ;  /* 0x0000000e09097211 */ /* 0x000fc400078f28ff */
[----:B------:R-:W-:Y:S01]  /*0da0*/  LOP3.LUT R0, R0, 0x3fffffe, RZ, 0xc0, !PT ;  /* 0x03fffffe00007812 */ /* 0x000fe200078ec0ff */
[----:B------:R-:W-:Y:S01]  /*0db0*/  IMAD.IADD R4, R4, 0x1, -R11 ;  /* 0x0000000104047824 */ /* 0x000fe200078e0a0b */
[----:B------:R-:W-:Y:S01]  /*0dc0*/  SHF.R.S32.HI R9, RZ, 0x5, R9 ;  /* 0x00000005ff097819 */ /* 0x000fe20000011409 */
[----:B------:R-:W-:Y:S01]  /*0dd0*/  IMAD R2, R2, 0x8, R7 ;  /* 0x0000000802027824 */ /* 0x000fe200078e0207 */
[----:B------:R-:W-:Y:S01]  /*0de0*/  SHF.R.S32.HI R13, RZ, 0x1f, R12 ;  /* 0x0000001fff0d7819 */ /* 0x000fe2000001140c */
[----:B------:R-:W-:Y:S01]  /*0df0*/  VIADD R7, R212, 0x20 ;  /* 0x00000020d4077836 */ /* 0x000fe20000000000 */
[----:B------:R-:W-:Y:S01]  /*0e00*/  IADD3 R0, R3, -R0, RZ ;  /* 0x8000000003007210 */ /* 0x000fe20007ffe0ff */
[----:B------:R-:W-:Y:S01]  /*0e10*/  IMAD R9, R9, 0x10, R4 ;  /* 0x0000001009097824 */ /* 0x000fe200078e0204 */
[----:B------:R-:W-:Y:S01]  /*0e20*/  LEA.HI R13, R13, R12, RZ, 0x3 ;  /* 0x0000000c0d0d7211 */ /* 0x000fe200078f18ff */
[----:B------:R-:W-:Y:S01]  /*0e30*/  IMAD.SHL.U32 R12, R12, 0x40, RZ ;  /* 0x000000400c0c7824 */ /* 0x000fe200078e00ff */
[----:B------:R-:W-:Y:S01]  /*0e40*/  IADD3 R214, R22, 0x40, RZ ;  /* 0x0000004016d67810 */ /* 0x000fe20007ffe0ff */
[----:B------:R-:W-:Y:S01]  /*0e50*/  IMAD R9, R0, 0x40, R9 ;  /* 0x0000004000097824 */ /* 0x000fe200078e0209 */
[----:B------:R-:W-:Y:S01]  /*0e60*/  IADD3 R4, R212, 0x40, RZ ;  /* 0x00000040d4047810 */ /* 0x000fe20007ffe0ff */
[----:B------:R0:W-:Y:S01]  /*0e70*/  STL [R1+0x1ac], R2 ;  /* 0x0001ac0201007387 */ /* 0x0001e20000100800 */
[----:B------:R-:W-:Y:S01]  /*0e80*/  SHF.R.S32.HI R0, RZ, 0x1f, R7 ;  /* 0x0000001fff007819 */ /* 0x000fe20000011407 */
[----:B------:R-:W-:Y:S01]  /*0e90*/  IMAD.IADD R213, R22, 0x1, R214 ;  /* 0x0000000116d57824 */ /* 0x000fe200078e02d6 */
[----:B------:R-:W-:Y:S01]  /*0ea0*/  LOP3.LUT R15, R12, 0x1c0, RZ, 0xc0, !PT ;  /* 0x000001c00c0f7812 */ /* 0x000fe200078ec0ff */
[----:B------:R-:W-:Y:S01]  /*0eb0*/  IMAD.SHL.U32 R222, R4, 0x40, RZ ;  /* 0x0000004004de7824 */ /* 0x000fe200078e00ff */
[----:B------:R-:W-:Y:S01]  /*0ec0*/  SHF.L.U32 R13, R13, 0x6, RZ ;  /* 0x000000060d0d7819 */ /* 0x000fe200000006ff */
[----:B------:R-:W-:Y:S01]  /*0ed0*/  IMAD.SHL.U32 R223, R7, 0x40, RZ ;  /* 0x0000004007df7824 */ /* 0x000fe200078e00ff */
[----:B------:R-:W-:-:S02]  /*0ee0*/  LEA.HI R0, R0, R7, RZ, 0x3 ;  /* 0x0000000700007211 */ /* 0x000fc400078f18ff */
[----:B------:R-:W-:Y:S02]  /*0ef0*/  LEA.HI R3, R10, R10, RZ, 0x1 ;  /* 0x0000000a0a037211 */ /* 0x000fe400078f08ff */
[----:B0-----:R-:W-:Y:S01]  /*0f00*/  SHF.R.S32.HI R2, RZ, 0x1f, R4 ;  /* 0x0000001fff027819 */ /* 0x001fe20000011404 */
[----:B------:R-:W-:Y:S01]  /*0f10*/  IMAD.SHL.U32 R0, R0, 0x40, RZ ;  /* 0x0000004000007824 */ /* 0x000fe200078e00ff */
[----:B------:R-:W-:Y:S02]  /*0f20*/  SHF.R.U32.HI R5, RZ, 0x3, R15 ;  /* 0x00000003ff057819 */ /* 0x000fe4000001160f */
[----:B------:R-:W-:Y:S01]  /*0f30*/  LOP3.LUT R12, R15, 0x38, R16, 0xf8, !PT ;  /* 0x000000380f0c7812 */ /* 0x000fe200078ef810 */
[----:B------:R-:W-:Y:S01]  /*0f40*/  IMAD.SHL.U32 R15, R212, 0x40, RZ ;  /* 0x00000040d40f7824 */ /* 0x000fe200078e00ff */
[----:B------:R-:W-:Y:S02]  /*0f50*/  LOP3.LUT R11, R13, 0xfffffe00, RZ, 0xc0, !PT ;  /* 0xfffffe000d0b7812 */ /* 0x000fe400078ec0ff */
[----:B------:R-:W-:-:S02]  /*0f60*/  LEA.HI R2, R2, R4, RZ, 0x3 ;  /* 0x0000000402027211 */ /* 0x000fc400078f18ff */
[----:B------:R-:W-:Y:S01]  /*0f70*/  SHF.R.S32.HI R4, RZ, 0x1f, R213 ;  /* 0x0000001fff047819 */ /* 0x000fe200000114d5 */
[----:B------:R0:W-:Y:S01]  /*0f80*/  STL [R1+0x104], R11 ;  /* 0x0001040b01007387 */ /* 0x0001e20000100800 */
[----:B------:R-:W-:Y:S01]  /*0f90*/  LOP3.LUT R3, R3, 0x1ffffffe, RZ, 0xc0, !PT ;  /* 0x1ffffffe03037812 */ /* 0x000fe200078ec0ff */
[----:B------:R-:W-:Y:S01]  /*0fa0*/  IMAD.SHL.U32 R2, R2, 0x40, RZ ;  /* 0x0000004002027824 */ /* 0x000fe200078e00ff */
[----:B------:R-:W-:Y:S01]  /*0fb0*/  LOP3.LUT R12, R11, R12, R5, 0xf6, !PT ;  /* 0x0000000c0b0c7212 */ /* 0x000fe200078ef605 */
[----:B------:R-:W-:Y:S01]  /*0fc0*/  STL [R1+0x1a4], R9 ;  /* 0x0001a40901007387 */ /* 0x000fe20000100800 */
[----:B------:R-:W-:Y:S01]  /*0fd0*/  LEA.HI R5, R4, R213, RZ, 0x3 ;  /* 0x000000d504057211 */ /* 0x000fe200078f18ff */
[----:B------:R-:W-:Y:S01]  /*0fe0*/  IMAD.IADD R10, R10, 0x1, -R3 ;  /* 0x000000010a0a7824 */ /* 0x000fe200078e0a03 */
[----:B------:R-:W-:Y:S01]  /*0ff0*/  LOP3.LUT R222, R222, 0x1c0, RZ, 0xc0, !PT ;  /* 0x000001c0dede7812 */ /* 0x000fe200078ec0ff */
[----:B------:R-:W-:Y:S01]  /*1000*/  STL [R1+0x60], RZ ;  /* 0x000060ff01007387 */ /* 0x000fe20000100800 */
[----:B------:R-:W-:-:S02]  /*1010*/  LOP3.LUT R227, R0, 0xfffffe00, RZ, 0xc0, !PT ;  /* 0xfffffe0000e37812 */ /* 0x000fc400078ec0ff */
[----:B------:R-:W-:Y:S02]  /*1020*/  LOP3.LUT R3, R15, 0x1c0, RZ, 0xc0, !PT ;  /* 0x000001c00f037812 */ /* 0x000fe400078ec0ff */
[----:B------:R-:W-:Y:S02]  /*1030*/  LOP3.LUT R0, R5, 0x38, RZ, 0xc0, !PT ;  /* 0x0000003805007812 */ /* 0x000fe400078ec0ff */
[----:B------:R-:W-:Y:S02]  /*1040*/  SHF.L.U32 R8, R8, 0x3, RZ ;  /* 0x0000000308087819 */ /* 0x000fe400000006ff */
[----:B0-----:R-:W-:Y:S02]  /*1050*/  SHF.R.U32.HI R11, RZ, 0x3, R222 ;  /* 0x00000003ff0b7819 */ /* 0x001fe400000116de */
[----:B------:R-:W-:Y:S02]  /*1060*/  LOP3.LUT R7, R222, 0x38, R5, 0xf8, !PT ;  /* 0x00000038de077812 */ /* 0x000fe400078ef805 */
[----:B------:R-:W-:-:S02]  /*1070*/  SHF.R.U32.HI R229, RZ, 0x3, R3 ;  /* 0x00000003ffe57819 */ /* 0x000fc40000011603 */
[----:B------:R-:W-:Y:S02]  /*1080*/  LOP3.LUT R0, R0, 0x1c0, R15, 0xf8, !PT ;  /* 0x000001c000007812 */ /* 0x000fe400078ef80f */
[----:B------:R-:W-:Y:S02]  /*1090*/  LOP3.LUT R223, R223, 0x1c0, RZ, 0xc0, !PT ;  /* 0x000001c0dfdf7812 */ /* 0x000fe400078ec0ff */
[----:B------:R-:W-:Y:S02]  /*10a0*/  LEA.HI R4, R4, R213, RZ, 0x6 ;  /* 0x000000d504047211 */ /* 0x000fe400078f30ff */
[----:B------:R-:W-:Y:S02]  /*10b0*/  LOP3.LUT R228, R8, 0xfffffe00, RZ, 0xc0, !PT ;  /* 0xfffffe0008e47812 */ /* 0x000fe400078ec0ff */
[----:B------:R-:W-:Y:S02]  /*10c0*/  LOP3.LUT R6, R6, 0x7ffffffc, RZ, 0xc0, !PT ;  /* 0x7ffffffc06067812 */ /* 0x000fe400078ec0ff */
[----:B------:R-:W-:-:S02]  /*10d0*/  LOP3.LUT R8, R7, R11, RZ, 0x3c, !PT ;  /* 0x0000000b07087212 */ /* 0x000fc400078e3cff */
[----:B------:R-:W-:Y:S01]  /*10e0*/  LOP3.LUT R225, R2, 0xfffffe00, RZ, 0xc0, !PT ;  /* 0xfffffe0002e17812 */ /* 0x000fe200078ec0ff */
[----:B------:R-:W-:Y:S01]  /*10f0*/  IMAD.IADD R6, R14, 0x1, -R6 ;  /* 0x000000010e067824 */ /* 0x000fe200078e0a06 */
[----:B------:R-:W-:Y:S01]  /*1100*/  LOP3.LUT R7, R0, R229, RZ, 0x3c, !PT ;  /* 0x000000e500077212 */ /* 0x000fe200078e3cff */
[----:B------:R-:W-:Y:S01]  /*1110*/  IMAD.U32 R0, RZ, RZ, UR5 ;  /* 0x00000005ff007e24 */ /* 0x000fe2000f8e00ff */
[----:B------:R-:W-:Y:S01]  /*1120*/  SHF.R.U32.HI R13, RZ, 0x3, R223 ;  /* 0x00000003ff0d7819 */ /* 0x000fe200000116df */
[----:B------:R-:W-:Y:S01]  /*1130*/  IMAD.SHL.U32 R45, R6, 0x2, RZ ;  /* 0x00000002062d7824 */ /* 0x000fe200078e00ff */
[----:B------:R-:W-:Y:S02]  /*1140*/  SHF.L.U32 R4, R4, 0x7, RZ ;  /* 0x0000000704047819 */ /* 0x000fe400000006ff */
[----:B------:R-:W-:Y:S01]  /*1150*/  LOP3.LUT R2, R223, 0x38, R5, 0xf8, !PT ;  /* 0x00000038df027812 */ /* 0x000fe200078ef805 */
[C---:B------:R-:W-:Y:S01]  /*1160*/  VIADD R44, R45.reuse, 0x8 ;  /* 0x000000082d2c7836 */ /* 0x040fe20000000000 */
[----:B------:R-:W-:Y:S01]  /*1170*/  IADD3 R219, R16, 0xc0, RZ ;  /* 0x000000c010db7810 */ /* 0x000fe20007ffe0ff */
[C---:B------:R-:W-:Y:S01]  /*1180*/  VIADD R41, R45.reuse, 0x18 ;  /* 0x000000182d297836 */ /* 0x040fe20000000000 */
[----:B------:R-:W-:Y:S01]  /*1190*/  SHF.R.S32.HI R0, RZ, 0x1f, R212 ;  /* 0x0000001fff007819 */ /* 0x000fe200000114d4 */
[C---:B------:R-:W-:Y:S01]  /*11a0*/  VIADD R40, R45.reuse, 0x20 ;  /* 0x000000202d287836 */ /* 0x040fe20000000000 */
[----:B------:R-:W-:Y:S01]  /*11b0*/  MOV R0, UR4 ;  /* 0x0000000400007c02 */ /* 0x000fe20008000f00 */
[----:B------:R-:W-:Y:S01]  /*11c0*/  VIADD R39, R45, 0x28 ;  /* 0x000000282d277836 */ /* 0x000fe20000000000 */
[----:B------:R-:W-:Y:S01]  /*11d0*/  LOP3.LUT R231, R3, 0x38, R16, 0xf8, !PT ;  /* 0x0000003803e77812 */ /* 0x000fe200078ef810 */
[C---:B------:R-:W-:Y:S01]  /*11e0*/  VIADD R37, R45.reuse, 0x38 ;  /* 0x000000382d257836 */ /* 0x040fe20000000000 */
[----:B------:R-:W-:Y:S01]  /*11f0*/  SHF.R.S32.HI R14, RZ, 0x1f, R218 ;  /* 0x0000001fff0e7819 */ /* 0x000fe200000114da */
[----:B------:R0:W-:Y:S01]  /*1200*/  STL [R1+0x108], R0 ;  /* 0x0001080001007387 */ /* 0x0001e20000100800 */
[----:B------:R-:W-:Y:S01]  /*1210*/  LOP3.LUT R4, R4, 0xffffe000, RZ, 0xc0, !PT ;  /* 0xffffe00004047812 */ /* 0x000fe200078ec0ff */
[C---:B------:R-:W-:Y:S01]  /*1220*/  VIADD R36, R45.reuse, 0x40 ;  /* 0x000000402d247836 */ /* 0x040fe20000000000 */
[----:B------:R-:W-:Y:S01]  /*1230*/  LOP3.LUT R2, R2, R13, RZ, 0x3c, !PT ;  /* 0x0000000d02027212 */ /* 0x000fe200078e3cff */
[----:B------:R-:W-:Y:S01]  /*1240*/  STL [R1+0x70], R14 ;  /* 0x0000700e01007387 */ /* 0x000fe20000100800 */
[----:B------:R-:W-:Y:S01]  /*1250*/  SHF.R.S32.HI R3, RZ, 0x1f, R219 ;  /* 0x0000001fff037819 */ /* 0x000fe200000114db */
[C---:B------:R-:W-:Y:S01]  /*1260*/  VIADD R35, R45.reuse, 0x48 ;  /* 0x000000482d237836 */ /* 0x040fe20000000000 */
[-C--:B------:R-:W-:Y:S01]  /*1270*/  IADD3 R2, R2, R4.reuse, R227 ;  /* 0x0000000402027210 */ /* 0x080fe20007ffe0e3 */
[----:B------:R-:W-:Y:S01]  /*1280*/  VIADD R33, R45, 0x58 ;  /* 0x000000582d217836 */ /* 0x000fe20000000000 */
[-C--:B------:R-:W-:Y:S01]  /*1290*/  IADD3 R8, R8, R4.reuse, R225 ;  /* 0x0000000408087210 */ /* 0x080fe20007ffe0e1 */
[----:B------:R1:W-:Y:S01]  /*12a0*/  STL [R1+0x6c], R3 ;  /* 0x00006c0301007387 */ /* 0x0003e20000100800 */
[----:B------:R-:W-:Y:S01]  /*12b0*/  IADD3 R7, R7, R4, R228 ;  /* 0x0000000407077210 */ /* 0x000fe20007ffe0e4 */
[----:B------:R-:W-:Y:S01]  /*12c0*/  VIADD R32, R45, 0x60 ;  /* 0x000000602d207836 */ /* 0x000fe20000000000 */
[--C-:B0-----:R-:W-:Y:S01]  /*12d0*/  LOP3.LUT R0, R223, 0x38, R16.reuse, 0xf8, !PT ;  /* 0x00000038df007812 */ /* 0x101fe200078ef810 */
[----:B------:R-:W-:Y:S01]  /*12e0*/  STL [R1+0x7c], R45 ;  /* 0x00007c2d01007387 */ /* 0x000fe20000100800 */
[----:B------:R-:W-:Y:S01]  /*12f0*/  LOP3.LUT R4, R222, 0x38, R16, 0xf8, !PT ;  /* 0x00000038de047812 */ /* 0x000fe200078ef810 */
[----:B------:R-:W-:Y:S01]  /*1300*/  VIADD R31, R45, 0x68 ;  /* 0x000000682d1f7836 */ /* 0x000fe20000000000 */
[----:B------:R-:W-:Y:S01]  /*1310*/  LOP3.LUT R0, R227, R0, R13, 0xf6, !PT ;  /* 0x00000000e3007212 */ /* 0x000fe200078ef60d */
[----:B------:R-:W-:Y:S01]  /*1320*/  VIADD R29, R45, 0x78 ;  /* 0x000000782d1d7836 */ /* 0x000fe20000000000 */
[----:B------:R-:W-:Y:S01]  /*1330*/  LOP3.LUT R4, R225, R4, R11, 0xf6, !PT ;  /* 0x00000004e1047212 */ /* 0x000fe200078ef60b */
[C---:B------:R-:W-:Y:S01]  /*1340*/  VIADD R28, R45.reuse, 0x80 ;  /* 0x000000802d1c7836 */ /* 0x040fe20000000000 */
[----:B-1----:R-:W-:Y:S01]  /*1350*/  SHF.R.S32.HI R3, RZ, 0x3, R5 ;  /* 0x00000003ff037819 */ /* 0x002fe20000011405 */
[----:B------:R-:W-:Y:S01]  /*1360*/  VIADD R27, R45, 0x88 ;  /* 0x000000882d1b7836 */ /* 0x000fe20000000000 */
[----:B------:R-:W-:Y:S01]  /*1370*/  LOP3.LUT R43, R5, 0xfffffff8, RZ, 0xc0, !PT ;  /* 0xfffffff8052b7812 */ /* 0x000fe200078ec0ff */
[C---:B------:R-:W-:Y:S01]  /*1380*/  VIADD R25, R45.reuse, 0x98 ;  /* 0x000000982d197836 */ /* 0x040fe20000000000 */
[----:B------:R-:W-:Y:S01]  /*1390*/  LEA R5, R12, UR4, 0x1 ;  /* 0x000000040c057c11 */ /* 0x000fe2000f8e08ff */
[----:B------:R0:W-:Y:S01]  /*13a0*/  STL [R1+0x14], R3 ;  /* 0x0000140301007387 */ /* 0x0001e20000100800 */
[C---:B------:R-:W-:Y:S01]  /*13b0*/  IADD3 R42, R45.reuse, 0x10, RZ ;  /* 0x000000102d2a7810 */ /* 0x040fe20007ffe0ff */
[C---:B------:R-:W-:Y:S01]  /*13c0*/  VIADD R24, R45.reuse, 0xa0 ;  /* 0x000000a02d187836 */ /* 0x040fe20000000000 */
[C---:B------:R-:W-:Y:S01]  /*13d0*/  IADD3 R38, R45.reuse, 0x30, RZ ;  /* 0x000000302d267810 */ /* 0x040fe20007ffe0ff */
[----:B------:R-:W-:Y:S01]  /*13e0*/  STL [R1+0x18c], R5 ;  /* 0x00018c0501007387 */ /* 0x000fe20000100800 */
[C---:B------:R-:W-:Y:S01]  /*13f0*/  IADD3 R34, R45.reuse, 0x50, RZ ;  /* 0x000000502d227810 */ /* 0x040fe20007ffe0ff */
[C---:B------:R-:W-:Y:S01]  /*1400*/  VIADD R21, R45.reuse, 0xa8 ;  /* 0x000000a82d157836 */ /* 0x040fe20000000000 */
[C---:B------:R-:W-:Y:S01]  /*1410*/  IADD3 R30, R45.reuse, 0x70, RZ ;  /* 0x000000702d1e7810 */ /* 0x040fe20007ffe0ff */
[----:B------:R1:W-:Y:S01]  /*1420*/  STL [R1+0x68], R43 ;  /* 0x0000682b01007387 */ /* 0x0003e20000100800 */
[C---:B------:R-:W-:Y:S01]  /*1430*/  IADD3 R26, R45.reuse, 0x90, RZ ;  /* 0x000000902d1a7810 */ /* 0x040fe20007ffe0ff */
[C---:B------:R-:W-:Y:S01]  /*1440*/  VIADD R15, R45.reuse, 0xb8 ;  /* 0x000000b82d0f7836 */ /* 0x040fe20000000000 */
[----:B0-----:R-:W-:Y:S01]  /*1450*/  LEA R3, R0, UR4, 0x1 ;  /* 0x0000000400037c11 */ /* 0x001fe2000f8e08ff */
[C---:B------:R-:W-:Y:S01]  /*1460*/  VIADD R14, R45.reuse, 0xc0 ;  /* 0x000000c02d0e7836 */ /* 0x040fe20000000000 */
[----:B------:R-:W-:Y:S01]  /*1470*/  LEA R0, R4, UR4, 0x1 ;  /* 0x0000000404007c11 */ /* 0x000fe2000f8e08ff */
[C---:B------:R-:W-:Y:S01]  /*1480*/  VIADD R13, R45.reuse, 0xc8 ;  /* 0x000000c82d0d7836 */ /* 0x040fe20000000000 */
[C---:B------:R-:W-:Y:S01]  /*1490*/  IADD3 R20, R45.reuse, 0xb0, RZ ;  /* 0x000000b02d147810 */ /* 0x040fe20007ffe0ff */
[----:B------:R0:W-:Y:S01]  /*14a0*/  STL [R1+0x19c], R3 ;  /* 0x00019c0301007387 */ /* 0x0001e20000100800 */
[C---:B------:R-:W-:Y:S01]  /*14b0*/  IADD3 R12, R45.reuse, 0xd0, RZ ;  /* 0x000000d02d0c7810 */ /* 0x040fe20007ffe0ff */
[C---:B------:R-:W-:Y:S01]  /*14c0*/  VIADD R11, R45.reuse, 0xd8 ;  /* 0x000000d82d0b7836 */ /* 0x040fe20000000000 */
[----:B------:R-:W-:Y:S01]  /*14d0*/  SHF.R.S32.HI R4, RZ, 0x1f, R44 ;  /* 0x0000001fff047819 */ /* 0x000fe2000001142c */
[----:B------:R2:W-:Y:S01]  /*14e0*/  STL [R1+0x194], R0 ;  /* 0x0001940001007387 */ /* 0x0005e20000100800 */
[C---:B------:R-:W-:Y:S01]  /*14f0*/  VIADD R6, R45.reuse, 0xe0 ;  /* 0x000000e02d067836 */ /* 0x040fe20000000000 */
[----:B-1----:R-:W-:Y:S01]  /*1500*/  SHF.R.S32.HI R43, RZ, 0x1f, R43 ;  /* 0x0000001fff2b7819 */ /* 0x002fe2000001142b */
[----:B------:R-:W-:Y:S01]  /*1510*/  VIADD R5, R45, 0xe8 ;  /* 0x000000e82d057836 */ /* 0x000fe20000000000 */
[----:B------:R-:W-:Y:S01]  /*1520*/  STL [R1+0xf8], R44 ;  /* 0x0000f82c01007387 */ /* 0x000fe20000100800 */
[----:B------:R-:W-:-:S02]  /*1530*/  LOP3.LUT R231, R228, R231, R229, 0xf6, !PT ;  /* 0x000000e7e4e77212 */ /* 0x000fc400078ef6e5 */
[C---:B0-----:R-:W-:Y:S01]  /*1540*/  IADD3 R3, R45.reuse, 0xf0, RZ ;  /* 0x000000f02d037810 */ /* 0x041fe20007ffe0ff */
[----:B------:R-:W-:Y:S01]  /*1550*/  STL [R1+0xf4], R42 ;  /* 0x0000f42a01007387 */ /* 0x000fe20000100800 */
[----:B------:R-:W-:Y:S01]  /*1560*/  SHF.R.S32.HI R17, RZ, 0x1f, R16 ;  /* 0x0000001fff117819 */ /* 0x000fe20000011410 */
[----:B--2---:R-:W-:Y:S01]  /*1570*/  VIADD R0, R45, 0xf8 ;  /* 0x000000f82d007836 */ /* 0x004fe20000000000 */
[----:B------:R-:W-:Y:S01]  /*1580*/  LEA R230, R231, UR4, 0x1 ;  /* 0x00000004e7e67c11 */ /* 0x000fe2000f8e08ff */
[----:B------:R0:W-:Y:S04]  /*1590*/  STL [R1+0xf0], R41 ;  /* 0x0000f02901007387 */ /* 0x0001e80000100800 */
[----:B------:R-:W-:Y:S04]  /*15a0*/  STL [R1+0xec], R40 ;  /* 0x0000ec2801007387 */ /* 0x000fe80000100800 */
[----:B------:R1:W-:Y:S01]  /*15b0*/  STL [R1+0xe8], R39 ;  /* 0x0000e82701007387 */ /* 0x0003e20000100800 */
[----:B0-----:R-:W-:-:S03]  /*15c0*/  SHF.R.S32.HI R41, RZ, 0x1f, R41 ;  /* 0x0000001fff297819 */ /* 0x001fc60000011429 */
[----:B------:R0:W-:Y:S04]  /*15d0*/  STL [R1+0xe4], R38 ;  /* 0x0000e42601007387 */ /* 0x0001e80000100800 */
[----:B------:R-:W-:Y:S01]  /*15e0*/  STL [R1+0xe0], R37 ;  /* 0x0000e02501007387 */ /* 0x000fe20000100800 */
[----:B-1----:R-:W-:-:S03]  /*15f0*/  SHF.R.S32.HI R39, RZ, 0x1f, R39 ;  /* 0x0000001fff277819 */ /* 0x002fc60000011427 */
        /* <DEDUP_REMOVED lines=38> */
[----:B------:R2:W-:Y:S01]  /*1860*/  STL [R1+0x84], R3 ;  /* 0x0000840301007387 */ /* 0x0005e20000100800 */
[----:B-1----:R-:W-:-:S03]  /*1870*/  SHF.R.S32.HI R5, RZ, 0x1f, R5 ;  /* 0x0000001fff057819 */ /* 0x002fc60000011405 */
[----:B------:R-:W-:Y:S01]  /*1880*/  STL [R1+0x100], R43 ;  /* 0x0001002b01007387 */ /* 0x000fe20000100800 */
[----:B0-----:R-:W-:-:S03]  /*1890*/  SHF.R.S32.HI R4, RZ, 0x1f, R42 ;  /* 0x0000001fff047819 */ /* 0x001fc6000001142a */
[----:B------:R-:W-:Y:S01]  /*18a0*/  STL [R1+0x80], R0 ;  /* 0x0000800001007387 */ /* 0x000fe20000100800 */
[----:B--2---:R-:W-:-:S03]  /*18b0*/  SHF.R.S32.HI R3, RZ, 0x1f, R3 ;  /* 0x0000001fff037819 */ /* 0x004fc60000011403 */
[----:B------:R0:W-:Y:S04]  /*18c0*/  STL [R1+0x184], R4 ;  /* 0x0001840401007387 */ /* 0x0001e80000100800 */
[----:B------:R-:W-:Y:S01]  /*18d0*/  STL [R1+0x180], R41 ;  /* 0x0001802901007387 */ /* 0x000fe20000100800 */
[----:B0-----:R-:W-:-:S05]  /*18e0*/  SHF.R.S32.HI R4, RZ, 0x1f, R40 ;  /* 0x0000001fff047819 */ /* 0x001fca0000011428 */
[----:B------:R0:W-:Y:S04]  /*18f0*/  STL [R1+0x17c], R4 ;  /* 0x00017c0401007387 */ /* 0x0001e80000100800 */
[----:B------:R-:W-:Y:S04]  /*1900*/  STL [R1+0x178], R39 ;  /* 0x0001782701007387 */ /* 0x000fe80000100800 */
        /* <DEDUP_REMOVED lines=32> */
[----:B------:R1:W-:Y:S01]  /*1b10*/  STL [R1+0x114], R3 ;  /* 0x0001140301007387 */ /* 0x0003e20000100800 */
[----:B0-----:R-:W-:Y:S01]  /*1b20*/  SHF.R.S32.HI R4, RZ, 0x1f, R0 ;  /* 0x0000001fff047819 */ /* 0x001fe20000011400 */
[----:B------:R-:W-:-:S04]  /*1b30*/  IMAD R0, R10, 0x8, R9 ;  /* 0x000000080a007824 */ /* 0x000fc800078e0209 */
[----:B------:R-:W-:Y:S01]  /*1b40*/  STL [R1+0x110], R4 ;  /* 0x0001100401007387 */ /* 0x000fe20000100800 */
[----:B-1----:R-:W-:-:S03]  /*1b50*/  LEA R3, R2, UR4, 0x1 ;  /* 0x0000000402037c11 */ /* 0x002fc6000f8e08ff */
[----:B------:R0:W-:Y:S01]  /*1b60*/  STL [R1+0x1a8], R0 ;  /* 0x0001a80001007387 */ /* 0x0001e20000100800 */
[----:B------:R-:W-:-:S03]  /*1b70*/  LEA R2, R8, UR4, 0x1 ;  /* 0x0000000408027c11 */ /* 0x000fc6000f8e08ff */
[----:B------:R1:W-:Y:S01]  /*1b80*/  STL [R1+0x198], R3 ;  /* 0x0001980301007387 */ /* 0x0003e20000100800 */
[----:B0-----:R-:W-:-:S05]  /*1b90*/  LEA R0, R7, UR4, 0x1 ;  /* 0x0000000407007c11 */ /* 0x001fca000f8e08ff */
[----:B------:R1:W-:Y:S04]  /*1ba0*/  STL [R1+0x1a0], R0 ;  /* 0x0001a00001007387 */ /* 0x0003e80000100800 */
[----:B------:R1:W-:Y:S02]  /*1bb0*/  STL [R1+0x190], R2 ;  /* 0x0001900201007387 */ /* 0x0003e40000100800 */
.L_x_676:
[----:B01234-:R-:W0:Y:S01]  /*1bc0*/  LDC.64 R2, c[0x0][0xc88] ;  /* 0x00032200ff027b82 */ /* 0x01fe220000000a00 */
[----:B------:R-:W-:Y:S01]  /*1bd0*/  ULDC.64 UR10, c[0x0][0x208] ;  /* 0x00008200000a7ab9 */ /* 0x000fe20000000a00 */
[----:B------:R-:W-:Y:S01]  /*1be0*/  ULDC.64 UR4, c[0x0][0xa28] ;  /* 0x00028a0000047ab9 */ /* 0x000fe20000000a00 */
[----:B------:R-:W-:Y:S01]  /*1bf0*/  ULDC.64 UR8, c[0x0][0xa18] ;  /* 0x0002860000087ab9 */ /* 0x000fe20000000a00 */
[----:B------:R-:W-:Y:S01]  /*1c00*/  ULDC.64 UR6, c[0x0][0xa08] ;  /* 0x0002820000067ab9 */ /* 0x000fe20000000a00 */
[----:B0-----:R-:W-:-:S05]  /*1c10*/  IMAD.WIDE R2, R143, 0x4, R2 ;  /* 0x000000048f027825 */ /* 0x001fca00078e0202 */
[----:B------:R-:W2:Y:S01]  /*1c20*/  LDG.E R235, desc[UR10][R2.64] ;  /* 0x0000000a02eb7981 */ /* 0x000ea2000c1e1900 */
[----:B------:R-:W-:Y:S01]  /*1c30*/  ISETP.NE.U32.AND P2, PT, RZ, UR4, PT ;  /* 0x00000004ff007c0c */ /* 0x000fe2000bf45070 */
[----:B------:R-:W-:Y:S01]  /*1c40*/  IMAD.MOV.U32 R113, RZ, RZ, RZ ;  /* 0x000000ffff717224 */ /* 0x000fe200078e00ff */
[----:B------:R-:W-:Y:S02]  /*1c50*/  ISETP.NE.U32.AND P1, PT, RZ, UR8, PT ;  /* 0x00000008ff007c0c */ /* 0x000fe4000bf25070 */
[----:B------:R-:W-:Y:S02]  /*1c60*/  ISETP.NE.AND.EX P2, PT, RZ, UR5, PT, P2 ;  /* 0x00000005ff007c0c */ /* 0x000fe4000bf45320 */
[----:B------:R-:W-:Y:S02]  /*1c70*/  ISETP.NE.AND.EX P1, PT, RZ, UR9, PT, P1 ;  /* 0x00000009ff007c0c */ /* 0x000fe4000bf25310 */
[----:B------:R-:W-:Y:S02]  /*1c80*/  MOV R7, RZ ;  /* 0x000000ff00077202 */ /* 0x000fe40000000f00 */
[----:B------:R-:W-:-:S04]  /*1c90*/  ISETP.NE.U32.AND P0, PT, RZ, UR6, PT ;  /* 0x00000006ff007c0c */ /* 0x000fc8000bf05070 */
[----:B------:R-:W-:Y:S02]  /*1ca0*/  ISETP.NE.AND.EX P0, PT, RZ, UR7, PT, P0 ;  /* 0x00000007ff007c0c */ /* 0x000fe4000bf05300 */
[C---:B------:R-:W-:Y:S02]  /*1cb0*/  LOP3.LUT R6, R142.reuse, 0xff000000, RZ, 0xc0, !PT ;  /* 0xff0000008e067812 */ /* 0x040fe400078ec0ff */
[----:B------:R-:W-:Y:S02]  /*1cc0*/  LOP3.LUT R232, R142, 0xffff, RZ, 0xc0, !PT ;  /* 0x0000ffff8ee87812 */ /* 0x000fe400078ec0ff */
[----:B--2---:R-:W-:Y:S01]  /*1cd0*/  SHF.R.S32.HI R0, RZ, 0x1f, R235 ;  /* 0x0000001fff007819 */ /* 0x004fe200000114eb */
[C---:B------:R-:W-:Y:S01]  /*1ce0*/  IMAD.SHL.U32 R236, R235.reuse, 0x4, RZ ;  /* 0x00000004ebec7824 */ /* 0x040fe200078e00ff */
[C---:B------:R-:W-:Y:S01]  /*1cf0*/  @P2 LEA R4, P3, R235.reuse, UR4, 0x2 ;  /* 0x00000004eb042c11 */ /* 0x040fe2000f8610ff */
[----:B------:R-:W-:Y:S01]  /*1d00*/  ULDC UR4, c[0x0][0x288] ;  /* 0x0000a20000047ab9 */ /* 0x000fe20000000800 */
[C-C-:B------:R-:W-:Y:S01]  /*1d10*/  SHF.L.U64.HI R237, R235.reuse, 0x2, R0.reuse ;  /* 0x00000002ebed7819 */ /* 0x140fe20000010200 */
[----:B------:R0:W-:Y:S01]  /*1d20*/  STL [R1+0xfc], R0 ;  /* 0x0000fc0001007387 */ /* 0x0001e20000100800 */
[----:B------:R-:W-:Y:S01]  /*1d30*/  @P2 LEA.HI.X R5, R235, UR5, R0, 0x2, P3 ;  /* 0x00000005eb052c11 */ /* 0x000fe200098f1400 */
[----:B-----5:R-:W-:Y:S01]  /*1d40*/  IMAD.U32 R146, RZ, RZ, UR4 ;  /* 0x00000004ff927e24 */ /* 0x020fe2000f8e00ff */
[----:B------:R-:W-:Y:S01]  /*1d50*/  ULDC.64 UR4, c[0x0][0x418] ;  /* 0x0001060000047ab9 */ /* 0x000fe20000000a00 */
[----:B------:R1:W-:Y:S01]  /*1d60*/  STL [R1+0x74], R141 ;  /* 0x0000748d01007387 */ /* 0x0003e20000100800 */
[----:B------:R-:W-:Y:S01]  /*1d70*/  UISETP.NE.U32.AND UP0, UPT, UR4, URZ, UPT ;  /* 0x0000003f0400728c */ /* 0x000fe2000bf05070 */
[----:B------:R-:W-:-:S02]  /*1d80*/  IADD3 R2, P4, R236, UR6, RZ ;  /* 0x00000006ec027c10 */ /* 0x000fc4000ff9e0ff */
[----:B------:R2:W5:Y:S01]  /*1d90*/  @P2 LDG.E R7, desc[UR10][R4.64] ;  /* 0x0000000a04072981 */ /* 0x000562000c1e1900 */
[----:B------:R-:W-:Y:S01]  /*1da0*/  UISETP.NE.AND.EX UP0, UPT, UR5, URZ, UPT, UP0 ;  /* 0x0000003f0500728c */ /* 0x000fe2000bf05300 */
[C---:B------:R-:W-:Y:S01]  /*1db0*/  IADD3.X R3, R237.reuse, UR7, RZ, P4, !PT ;  /* 0x00000007ed037c10 */ /* 0x040fe2000a7fe4ff */
[----:B------:R-:W-:Y:S01]  /*1dc0*/  ULDC UR4, c[0x0][0x424] ;  /* 0x0001090000047ab9 */ /* 0x000fe20000000800 */
[----:B------:R-:W-:Y:S01]  /*1dd0*/  ULDC.64 UR6, c[0x0][0xa20] ;  /* 0x0002880000067ab9 */ /* 0x000fe20000000a00 */
[----:B--2---:R-:W-:Y:S01]  /*1de0*/  @P1 IADD3 R4, P2, R236, UR8, RZ ;  /* 0x00000008ec041c10 */ /* 0x004fe2000ff5e0ff */
[----:B------:R-:W-:Y:S01]  /*1df0*/  USEL UR4, UR4, 0x1, UP0 ;  /* 0x0000000104047887 */ /* 0x000fe20008000000 */
[----:B0-----:R-:W-:Y:S01]  /*1e00*/  LOP3.LUT R0, R142, 0xff0000, RZ, 0xc0, !PT ;  /* 0x00ff00008e007812 */ /* 0x001fe200078ec0ff */
[----:B------:R-:W-:Y:S01]  /*1e10*/  ULDC UR5, c[0x0][0x2f0] ;  /* 0x0000bc0000057ab9 */ /* 0x000fe20000000800 */
[----:B------:R-:W-:Y:S01]  /*1e20*/  @P1 IADD3.X R5, R237, UR9, RZ, P2, !PT ;  /* 0x00000009ed051c10 */ /* 0x000fe200097fe4ff */
[----:B------:R-:W5:Y:S01]  /*1e30*/  @P0 LDG.E R113, desc[UR10][R2.64] ;  /* 0x0000000a02710981 */ /* 0x000f62000c1e1900 */
[----:B------:R-:W-:Y:S01]  /*1e40*/  ISETP.NE.U32.AND P2, PT, RZ, UR6, PT ;  /* 0x00000006ff007c0c */ /* 0x000fe2000bf45070 */
[----:B------:R-:W-:-:S02]  /*1e50*/  UIMAD UR4, UR4, UR5, URZ ;  /* 0x00000005040472a4 */ /* 0x000fc4000f8e023f */
[----:B------:R0:W5:Y:S01]  /*1e60*/  @P1 LDG.E R146, desc[UR10][R4.64] ;  /* 0x0000000a04921981 */ /* 0x000162000c1e1900 */
[----:B------:R-:W-:Y:S01]  /*1e70*/  ISETP.NE.AND.EX P2, PT, RZ, UR7, PT, P2 ;  /* 0x00000007ff007c0c */ /* 0x000fe2000bf45320 */
[----:B------:R-:W-:Y:S01]  /*1e80*/  ULDC UR5, c[0x0][0x348] ;  /* 0x0000d20000057ab9 */ /* 0x000fe20000000800 */
[----:B0-----:R-:W-:-:S04]  /*1e90*/  SHF.R.U32.HI R5, RZ, 0x8, R6 ;  /* 0x00000008ff057819 */ /* 0x001fc80000011606 */
[----:B------:R-:W-:Y:S01]  /*1ea0*/  LEA.HI R234, R0, R5, RZ, 0x10 ;  /* 0x0000000500ea7211 */ /* 0x000fe200078f80ff */
[----:B-1----:R-:W-:Y:S06]  /*1eb0*/  @P1 BRA `(.L_x_445) ;  /* 0x0000000000281947 */ /* 0x002fec0003800000 */
[----:B------:R-:W-:Y:S02]  /*1ec0*/  ULDC.64 UR8, c[0x0][0xa00] ;  /* 0x0002800000087ab9 */ /* 0x000fe40000000a00 */
[----:B------:R-:W-:-:S04]  /*1ed0*/  ISETP.NE.U32.AND P1, PT, RZ, UR8, PT ;  /* 0x00000008ff007c0c */ /* 0x000fc8000bf25070 */
[----:B------:R-:W-:-:S13]  /*1ee0*/  ISETP.NE.AND.EX P1, PT, RZ, UR9, PT, P1 ;  /* 0x00000009ff007c0c */ /* 0x000fda000bf25310 */
[----:B------:R-:W-:Y:S05]  /*1ef0*/  @!P1 BRA `(.L_x_445) ;  /* 0x0000000000189947 */ /* 0x000fea0003800000 */
[----:B------:R-:W0:Y:S01]  /*1f00*/  LDC.64 R4, c[0x0][0xa00] ;  /* 0x00028000ff047b82 */ /* 0x000e220000000a00 */
[----:B------:R-:W-:Y:S01]  /*1f10*/  ULDC.64 UR8, c[0x0][0x208] ;  /* 0x0000820000087ab9 */ /* 0x000fe20000000a00 */
[----:B0-----:R-:W-:-:S05]  /*1f20*/  IMAD.WIDE R4, R235, 0x4, R4 ;  /* 0x00000004eb047825 */ /* 0x001fca00078e0204 */
[----:B-----5:R-:W2:Y:S04]  /*1f30*/  LDG.E R146, desc[UR8][R4.64] ;  /* 0x0000000804927981 */ /* 0x020ea8000c1e1900 */
[----:B------:R-:W2:Y:S02]  /*1f40*/  LDG.E R9, desc[UR8][R4.64+0x4] ;  /* 0x0000040804097981 */ /* 0x000ea4000c1e1900 */
[----:B--2---:R-:W-:-:S07]  /*1f50*/  IMAD.IADD R146, R9, 0x1, -R146 ;  /* 0x0000000109927824 */ /* 0x004fce00078e0a92 */
.L_x_445:
[----:B------:R-:W-:Y:S01]  /*1f60*/  MOV R24, UR5 ;  /* 0x0000000500187c02 */ /* 0x000fe20008000f00 */
[----:B------:R-:W-:Y:S01]  /*1f70*/  IMAD.U32 R26, RZ, RZ, UR4 ;  /* 0x00000004ff1a7e24 */ /* 0x000fe2000f8e00ff */
[----:B------:R-:W-:Y:S06]  /*1f80*/  @!P2 BRA `(.L_x_446) ;  /* 0x000000000014a947 */ /* 0x000fec0003800000 */
[----:B------:R-:W-:Y:S01]  /*1f90*/  IADD3 R2, P0, R236, UR6, RZ ;  /* 0x00000006ec027c10 */ /* 0x000fe2000ff1e0ff */
[----:B------:R-:W-:-:S03]  /*1fa0*/  ULDC.64 UR4, c[0x0][0x208] ;  /* 0x0000820000047ab9 */ /* 0x000fc60000000a00 */
[----:B------:R-:W-:-:S05]  /*1fb0*/  IADD3.X R3, R237, UR7, RZ, P0, !PT ;  /* 0x00000007ed037c10 */ /* 0x000fca00087fe4ff */
[----:B------:R0:W5:Y:S01]  /*1fc0*/  LDG.E R26, desc[UR4][R2.64] ;  /* 0x00000004021a7981 */ /* 0x000162000c1e1900 */
[----:B------:R-:W-:Y:S05]  /*1fd0*/  BRA `(.L_x_447) ;  /* 0x0000000000147947 */ /* 0x000fea0003800000 */
.L_x_446:
[----:B------:R-:W-:Y:S05]  /*1fe0*/  @!P0 BRA `(.L_x_447) ;  /* 0x0000000000108947 */ /* 0x000fea0003800000 */
[----:B------:R-:W-:Y:S02]  /*1ff0*/  ULDC.64 UR4, c[0x0][0x208] ;  /* 0x0000820000047ab9 */ /* 0x000fe40000000a00 */
[----:B------:R-:W2:Y:S04]  /*2000*/  LDG.E R5, desc[UR4][R2.64] ;  /* 0x0000000402057981 */ /* 0x000ea8000c1e1900 */
[----:B------:R-:W2:Y:S02]  /*2010*/  LDG.E R26, desc[UR4][R2.64+0x4] ;  /* 0x00000404021a7981 */ /* 0x000ea4000c1e1900 */
[----:B--2---:R-:W-:-:S07]  /*2020*/  IMAD.IADD R26, R26, 0x1, -R5 ;  /* 0x000000011a1a7824 */ /* 0x004fce00078e0a05 */
.L_x_447:
[----:B------:R-:W-:Y:S01]  /*2030*/  ULDC.64 UR4, c[0x0][0xa10] ;  /* 0x0002840000047ab9 */ /* 0x000fe20000000a00 */
[----:B------:R-:W2:Y:S01]  /*2040*/  LDL.LU R4, [R1+0x10] ;  /* 0x0000100001047983 */ /* 0x000ea20000300800 */
[----:B------:R-:W-:Y:S01]  /*2050*/  ISETP.NE.U32.AND P0, PT, RZ, UR4, PT ;  /* 0x00000004ff007c0c */ /* 0x000fe2000bf05070 */
[----:B------:R-:W-:-:S03]  /*2060*/  ULDC.64 UR6, c[0x0][0x208] ;  /* 0x0000820000067ab9 */ /* 0x000fc60000000a00 */
[----:B------:R-:W-:Y:S01]  /*2070*/  ISETP.NE.AND.EX P0, PT, RZ, UR5, PT, P0 ;  /* 0x00000005ff007c0c */ /* 0x000fe2000bf05300 */
[----:B------:R-:W-:-:S12]  /*2080*/  ULDC.64 UR4, c[0x0][0xa30] ;  /* 0x00028c0000047ab9 */ /* 0x000fd80000000a00 */
[----:B0-----:R-:W0:Y:S02]  /*2090*/  @P0 LDC.64 R2, c[0x0][0xa10] ;  /* 0x00028400ff020b82 */ /* 0x001e240000000a00 */
[----:B0-----:R-:W-:-:S05]  /*20a0*/  @P0 IMAD.WIDE R2, R235, 0x4, R2 ;  /* 0x00000004eb020825 */ /* 0x001fca00078e0202 */
[----:B------:R-:W3:Y:S04]  /*20b0*/  @P0 LDG.E R0, desc[UR6][R2.64] ;  /* 0x0000000602000981 */ /* 0x000ee8000c1e1900 */
[----:B------:R0:W3:Y:S01]  /*20c0*/  @P0 LDG.E R5, desc[UR6][R2.64+0x4] ;  /* 0x0000040602050981 */ /* 0x0000e2000c1e1900 */
[----:B-----5:R-:W-:Y:S01]  /*20d0*/  IADD3 R9, R26, -R7, RZ ;  /* 0x800000071a097210 */ /* 0x020fe20007ffe0ff */
[----:B------:R-:W-:Y:S01]  /*20e0*/  IMAD.MOV.U32 R139, RZ, RZ, R26 ;  /* 0x000000ffff8b7224 */ /* 0x000fe200078e001a */
[----:B------:R-:W-:Y:S02]  /*20f0*/  ISETP.NE.U32.AND P1, PT, RZ, UR4, PT ;  /* 0x00000004ff007c0c */ /* 0x000fe4000bf25070 */
[----:B------:R-:W-:Y:S02]  /*2100*/  LOP3.LUT R10, R234, 0xff, RZ, 0xc0, !PT ;  /* 0x000000ffea0a7812 */ /* 0x000fe400078ec0ff */
[----:B------:R-:W-:-:S03]  /*2110*/  ISETP.NE.AND.EX P1, PT, RZ, UR5, PT, P1 ;  /* 0x00000005ff007c0c */ /* 0x000fc6000bf25310 */
[----:B------:R1:W-:Y:S01]  /*2120*/  STL [R1+0x78], R10 ;  /* 0x0000780a01007387 */ /* 0x0003e20000100800 */
[----:B------:R-:W-:Y:S09]  /*2130*/  BSSY B0, `(.L_x_448) ;  /* 0x000002e000007945 */ /* 0x000ff20003800000 */
[----:B0-----:R-:W-:-:S04]  /*2140*/  @P1 IADD3 R2, P2, R236, UR4, RZ ;  /* 0x00000004ec021c10 */ /* 0x001fc8000ff5e0ff */
[----:B------:R-:W-:Y:S02]  /*2150*/  @P1 IADD3.X R3, R237, UR5, RZ, P2, !PT ;  /* 0x00000005ed031c10 */ /* 0x000fe400097fe4ff */
[----:B------:R-:W-:-:S03]  /*2160*/  SHF.R.U32.HI R234, RZ, 0x10, R234 ;  /* 0x00000010ffea7819 */ /* 0x000fc600000116ea */
[----:B------:R0:W5:Y:S02]  /*2170*/  @P1 LDG.E R139, desc[UR6][R2.64] ;  /* 0x00000006028b1981 */ /* 0x000164000c1e1900 */
[----:B0-----:R-:W-:Y:S02]  /*2180*/  MOV R3, RZ ;  /* 0x000000ff00037202 */ /* 0x001fe40000000f00 */
[----:B--2---:R-:W-:Y:S01]  /*2190*/  LOP3.LUT R4, R4, 0xfffffffb, RZ, 0xc0, !PT ;  /* 0xfffffffb04047812 */ /* 0x004fe200078ec0ff */
[----:B---3--:R-:W-:-:S04]  /*21a0*/  @P0 IMAD.IADD R24, R5, 0x1, -R0 ;  /* 0x0000000105180824 */ /* 0x008fc800078e0a00 */
[----:B------:R-:W-:-:S04]  /*21b0*/  IMAD.IADD R147, R9, 0x1, R24 ;  /* 0x0000000109937824 */ /* 0x000fc800078e0218 */
[C---:B------:R-:W-:Y:S01]  /*21c0*/  VIADD R0, R147.reuse, 0x4f ;  /* 0x0000004f93007836 */ /* 0x040fe20000000000 */
[----:B------:R-:W-:-:S03]  /*21d0*/  ISETP.GE.AND P3, PT, R147, 0x1, PT ;  /* 0x000000019300780c */ /* 0x000fc60003f66270 */
[----:B------:R-:W-:-:S05]  /*21e0*/  IMAD.HI R0, R0, 0x66666667, RZ ;  /* 0x6666666700007827 */ /* 0x000fca00078e02ff */
[----:B------:R-:W-:-:S04]  /*21f0*/  SHF.R.U32.HI R5, RZ, 0x1f, R0 ;  /* 0x0000001fff057819 */ /* 0x000fc80000011600 */
[----:B------:R-:W-:Y:S02]  /*2200*/  LEA.HI.SX32 R144, R0, R5, 0x1b ;  /* 0x0000000500907211 */ /* 0x000fe400078fdaff */
[----:B------:R-:W-:-:S05]  /*2210*/  @P3 LOP3.LUT R4, R4, 0x4, RZ, 0xfc, !PT ;  /* 0x0000000404043812 */ /* 0x000fca00078efcff */
[----:B------:R1:W-:Y:S01]  /*2220*/  STL [R1+0x10], R4 ;  /* 0x0000100401007387 */ /* 0x0003e20000100800 */
[----:B------:R-:W-:Y:S05]  /*2230*/  @!P3 BRA `(.L_x_449) ;  /* 0x000000000074b947 */ /* 0x000fea0003800000 */
[----:B------:R-:W-:Y:S01]  /*2240*/  ISETP.NE.AND P0, PT, R234, RZ, PT ;  /* 0x000000ffea00720c */ /* 0x000fe20003f05270 */
[----:B------:R-:W-:-:S03]  /*2250*/  ULDC UR4, c[0x0][0x9f0] ;  /* 0x00027c0000047ab9 */ /* 0x000fc60000000800 */
[----:B------:R-:W-:-:S04]  /*2260*/  SEL R11, R234, UR4, P0 ;  /* 0x00000004ea0b7c07 */ /* 0x000fc80008000000 */
[-C--:B------:R-:W-:Y:S02]  /*2270*/  IABS R5, R11.reuse ;  /* 0x0000000b00057213 */ /* 0x080fe40000000000 */
[----:B------:R-:W-:Y:S02]  /*2280*/  IADD3 R0, R144, -0x1, R11 ;  /* 0xffffffff90007810 */ /* 0x000fe40007ffe00b */
[----:B-1----:R-:W0:Y:S01]  /*2290*/  I2F.RP R4, R5 ;  /* 0x0000000500047306 */ /* 0x002e220000209400 */
        /* <DEDUP_REMOVED lines=20> */
[----:B------:R-:W-:-:S05]  /*23e0*/  @P0 IADD3 R3, R3, 0x1, RZ ;  /* 0x0000000103030810 */ /* 0x000fca0007ffe0ff */
[----:B------:R-:W-:Y:S01]  /*23f0*/  @!P2 IMAD.MOV R3, RZ, RZ, -R3 ;  /* 0x000000ffff03a224 */ /* 0x000fe200078e0a03 */
[----:B------:R-:W-:-:S07]  /*2400*/  @!P1 LOP3.LUT R3, RZ, R11, RZ, 0x33, !PT ;  /* 0x0000000bff039212 */ /* 0x000fce00078e33ff */
.L_x_449:
[----:B------:R-:W-:Y:S05]  /*2410*/  BSYNC B0 ;  /* 0x0000000000007941 */ /* 0x000fea0003800000 */
.L_x_448:
[----:B------:R-:W-:Y:S01]  /*2420*/  IMAD R0, R10, R3, RZ ;  /* 0x000000030a007224 */ /* 0x000fe200078e02ff */
[----:B------:R-:W-:-:S04]  /*2430*/  PLOP3.LUT P2, PT, PT, PT, PT, 0x80, 0x0 ;  /* 0x000000000000781c */ /* 0x000fc80003f4f070 */
[C---:B------:R-:W-:Y:S01]  /*2440*/  VIADDMNMX R3, R0.reuse, R3, R144, PT ;  /* 0x0000000300037246 */ /* 0x040fe20003800190 */
[----:B------:R-:W-:-:S04]  /*2450*/  IMAD R0, R0, 0x50, -R9 ;  /* 0x0000005000007824 */ /* 0x000fc800078e0a09 */
[----:B------:R-:W-:Y:S01]  /*2460*/  IMAD R3, R3, 0x50, -R9 ;  /* 0x0000005003037824 */ /* 0x000fe200078e0a09 */
[----:B------:R-:W-:-:S04]  /*2470*/  VIMNMX R0, RZ, R0, !PT ;  /* 0x00000000ff007248 */ /* 0x000fc80007fe0100 */
[----:B------:R-:W-:Y:S01]  /*2480*/  VIMNMX R3, R3, R24, PT ;  /* 0x0000001803037248 */ /* 0x000fe20003fe0100 */
[----:B------:R-:W-:-:S03]  /*2490*/  IMAD.WIDE.U32 R118, R0, -0x33333333, RZ ;  /* 0xcccccccd00767825 */ /* 0x000fc600078e00ff */
[----:B------:R-:W-:Y:S02]  /*24a0*/  ISETP.GT.AND P0, PT, R3, R0, PT ;  /* 0x000000000300720c */ /* 0x000fe40003f04270 */
[----:B------:R-:W-:-:S05]  /*24b0*/  SHF.R.U32.HI R118, RZ, 0x6, R119 ;  /* 0x00000006ff767819 */ /* 0x000fca0000011677 */
[----:B------:R-:W-:-:S06]  /*24c0*/  IMAD.MOV.U32 R2, RZ, RZ, R118 ;  /* 0x000000ffff027224 */ /* 0x000fcc00078e0076 */
[----:B------:R-:W-:-:S04]  /*24d0*/  @P0 VIADD R0, R3, 0x4f ;  /* 0x0000004f03000836 */ /* 0x000fc80000000000 */
[----:B------:R-:W-:-:S05]  /*24e0*/  @P0 IMAD.HI R0, R0, 0x66666667, RZ ;  /* 0x6666666700000827 */ /* 0x000fca00078e02ff */
[----:B------:R-:W-:-:S04]  /*24f0*/  @P0 SHF.R.U32.HI R3, RZ, 0x1f, R0 ;  /* 0x0000001fff030819 */ /* 0x000fc80000011600 */
[----:B------:R-:W-:-:S04]  /*2500*/  @P0 LEA.HI.SX32 R2, R0, R3, 0x1b ;  /* 0x0000000300020211 */ /* 0x000fc800078fdaff */
[----:B------:R-:W-:-:S13]  /*2510*/  ISETP.GT.AND P0, PT, R2, R118, PT ;  /* 0x000000760200720c */ /* 0x000fda0003f04270 */
[----:B------:R-:W-:Y:S05]  /*2520*/  @!P0 BRA `(.L_x_450) ;  /* 0x0000009000608947 */ /* 0x000fea0003800000 */
[----:B------:R-:W-:Y:S01]  /*2530*/  IADD3 R0, R18, 0x24400, RZ ;  /* 0x0002440012007810 */ /* 0x000fe20007ffe0ff */
[----:B------:R-:W-:Y:S03]  /*2540*/  BSSY B6, `(.L_x_451) ;  /* 0x0000013000067945 */ /* 0x000fe60003800000 */
[----:B------:R-:W-:-:S13]  /*2550*/  LOP3.LUT P0, RZ, R0, 0x3ff, RZ, 0xc0, !PT ;  /* 0x000003ff00ff7812 */ /* 0x000fda000780c0ff */
[----:B------:R-:W-:Y:S05]  /*2560*/  @!P0 BRA `(.L_x_452) ;  /* 0x0000000000408947 */ /* 0x000fea0003800000 */
[----:B------:R-:W-:Y:S01]  /*2570*/  MOV R14, 0x0 ;  /* 0x00000000000e7802 */ /* 0x000fe20000000f00 */
[----:B------:R-:W-:Y:S01]  /*2580*/  ULDC.64 UR4, c[0x4][0xa8] ;  /* 0x01002a0000047ab9 */ /* 0x000fe20000000a00 */
[----:B------:R-:W-:Y:S01]  /*2590*/  ULDC.64 UR6, c[0x4][0x18] ;  /* 0x0100060000067ab9 */ /* 0x000fe20000000a00 */
[----:B-1----:R-:W-:Y:S01]  /*25a0*/  IMAD.U32 R4, RZ, RZ, UR4 ;  /* 0x00000004ff047e24 */ /* 0x002fe2000f8e00ff */
[----:B------:R-:W-:Y:S01]  /*25b0*/  MOV R12, 0x1 ;  /* 0x00000001000c7802 */ /* 0x000fe20000000f00 */
[----:B------:R-:W-:Y:S01]  /*25c0*/  IMAD.U32 R5, RZ, RZ, UR5 ;  /* 0x00000005ff057e24 */ /* 0x000fe2000f8e00ff */
[----:B------:R-:W0:Y:S01]  /*25d0*/  LDC.64 R14, c[0x4][R14] ;  /* 0x010000000e0e7b82 */ /* 0x000e220000000a00 */
[----:B------:R-:W-:Y:S01]  /*25e0*/  ULDC.64 UR4, c[0x4][0xb0] ;  /* 0x01002c0000047ab9 */ /* 0x000fe20000000a00 */
[----:B------:R-:W-:Y:S01]  /*25f0*/  IMAD.U32 R10, RZ, RZ, UR6 ;  /* 0x00000006ff0a7e24 */ /* 0x000fe2000f8e00ff */
[----:B------:R-:W-:Y:S01]  /*2600*/  MOV R7, UR5 ;  /* 0x0000000500077c02 */ /* 0x000fe20008000f00 */
[----:B------:R-:W-:-:S02]  /*2610*/  IMAD.U32 R6, RZ, RZ, UR4 ;  /* 0x00000004ff067e24 */ /* 0x000fc4000f8e00ff */
[----:B------:R-:W-:Y:S02]  /*2620*/  IMAD.U32 R11, RZ, RZ, UR7 ;  /* 0x00000007ff0b7e24 */ /* 0x000fe4000f8e00ff */
[----:B------:R-:W-:Y:S02]  /*2630*/  IMAD.MOV.U32 R8, RZ, RZ, 0x70 ;  /* 0x00000070ff087424 */ /* 0x000fe400078e00ff */
[----:B------:R-:W-:-:S07]  /*2640*/  IMAD.MOV.U32 R13, RZ, RZ, RZ ;  /* 0x000000ffff0d7224 */ /* 0x000fce00078e00ff */
[----:B------:R-:W-:-:S07]  /*2650*/  LEPC R20, `(.L_x_452) ;  /* 0x000000001014794e */ /* 0x000fce0000000000 */
[----:B0----5:R-:W-:Y:S05]  /*2660*/  CALL.ABS.NOINC R14 ;  /* 0x000000000e007343 */ /* 0x021fea0003c00000 */
.L_x_452:
[----:B------:R-:W-:Y:S05]  /*2670*/  BSYNC B6 ;  /* 0x0000000000067941 */ /* 0x000fea0003800000 */
.L_x_451:
[----:B------:R-:W-:Y:S01]  /*2680*/  VIADD R0, R18, 0x400 ;  /* 0x0000040012007836 */ /* 0x000fe20000000000 */
[----:B------:R-:W-:Y:S04]  /*2690*/  BSSY B6, `(.L_x_453) ;  /* 0x0000013000067945 */ /* 0x000fe80003800000 */
[----:B------:R-:W-:-:S13]  /*26a0*/  LOP3.LUT P0, RZ, R0, 0x3ff, RZ, 0xc0, !PT ;  /* 0x000003ff00ff7812 */ /* 0x000fda000780c0ff */
[----:B------:R-:W-:Y:S05]  /*26b0*/  @!P0 BRA `(.L_x_454) ;  /* 0x0000000000408947 */ /* 0x000fea0003800000 */
[----:B------:R-:W-:Y:S01]  /*26c0*/  MOV R14, 0x0 ;  /* 0x00000000000e7802 */ /* 0x000fe20000000f00 */
[----:B------:R-:W-:Y:S01]  /*26d0*/  ULDC.64 UR4, c[0x4][0xa8] ;  /* 0x01002a0000047ab9 */ /* 0x000fe20000000a00 */
[----:B------:R-:W-:Y:S01]  /*26e0*/  ULDC.64 UR6, c[0x4][0x18] ;  /* 0x0100060000067ab9 */ /* 0x000fe20000000a00 */
[----:B-1----:R-:W-:Y:S01]  /*26f0*/  IMAD.U32 R4, RZ, RZ, UR4 ;  /* 0x00000004ff047e24 */ /* 0x002fe2000f8e00ff */
[----:B------:R-:W-:Y:S01]  /*2700*/  MOV R5, UR5 ;  /* 0x0000000500057c02 */ /* 0x000fe20008000f00 */
[----:B------:R-:W-:Y:S01]  /*2710*/  ULDC.64 UR4, c[0x4][0xb0] ;  /* 0x01002c0000047ab9 */ /* 0x000fe20000000a00 */
        /* <DEDUP_REMOVED lines=9> */
[----:B0----5:R-:W-:Y:S05]  /*27b0*/  CALL.ABS.NOINC R14 ;  /* 0x000000000e007343 */ /* 0x021fea0003c00000 */
.L_x_454:
[----:B------:R-:W-:Y:S05]  /*27c0*/  BSYNC B6 ;  /* 0x0000000000067941 */ /* 0x000fea0003800000 */
.L_x_453:
[----:B------:R-:W-:Y:S01]  /*27d0*/  ULDC.64 UR4, c[0x0][0x9f8] ;  /* 0x00027e0000047ab9 */ /* 0x000fe20000000a00 */
[----:B------:R-:W-:Y:S01]  /*27e0*/  MOV R0, R235 ;  /* 0x000000eb00007202 */ /* 0x000fe20000000f00 */
[----:B------:R-:W-:Y:S01]  /*27f0*/  ULDC.64 UR6, c[0x0][0x208] ;  /* 0x0000820000067ab9 */ /* 0x000fe20000000a00 */
[----:B------:R-:W-:Y:S01]  /*2800*/  ISETP.NE.U32.AND P0, PT, RZ, UR4, PT ;  /* 0x00000004ff007c0c */ /* 0x000fe2000bf05070 */
[----:B------:R-:W0:Y:S01]  /*2810*/  LDC.64 R98, c[0x0][0x300] ;  /* 0x0000c000ff627b82 */ /* 0x000e220000000a00 */
[----:B------:R-:W-:Y:S01]  /*2820*/  IMAD.IADD R113, R113, 0x1, R26 ;  /* 0x0000000171717824 */ /* 0x000fe200078e021a */
[----:B------:R-:W-:Y:S01]  /*2830*/  ULDC.64 UR8, c[0x0][0xa08] ;  /* 0x0002820000087ab9 */ /* 0x000fe20000000a00 */
[----:B------:R-:W-:-:S05]  /*2840*/  ISETP.NE.AND.EX P0, PT, RZ, UR5, PT, P0 ;  /* 0x00000005ff007c0c */ /* 0x000fca000bf05300 */
[----:B------:R-:W2:Y:S08]  /*2850*/  LDC R115, c[0x0][0x3f4] ;  /* 0x0000fd00ff737b82 */ /* 0x000eb00000000800 */
[----:B-1----:R-:W-:Y:S01]  /*2860*/  @P0 IADD3 R4, P1, R236, UR4, RZ ;  /* 0x00000004ec040c10 */ /* 0x002fe2000ff3e0ff */
[----:B------:R-:W1:Y:S03]  /*2870*/  LDC.64 R104, c[0x0][0x3f8] ;  /* 0x0000fe00ff687b82 */ /* 0x000e660000000a00 */
[----:B------:R-:W-:Y:S01]  /*2880*/  @P0 IADD3.X R5, R237, UR5, RZ, P1, !PT ;  /* 0x00000005ed050c10 */ /* 0x000fe20008ffe4ff */
[----:B------:R-:W-:-:S04]  /*2890*/  ULDC.64 UR4, c[0x0][0x330] ;  /* 0x0000cc0000047ab9 */ /* 0x000fc80000000a00 */
[----:B------:R3:W4:Y:S01]  /*28a0*/  @P0 LDG.E R0, desc[UR6][R4.64] ;  /* 0x0000000604000981 */ /* 0x000722000c1e1900 */
[----:B------:R-:W-:Y:S01]  /*28b0*/  ULDC UR6, c[0x0][0x2f4] ;  /* 0x0000bd0000067ab9 */ /* 0x000fe20000000800 */
[----:B------:R-:W-:Y:S01]  /*28c0*/  SHF.R.S32.HI R3, RZ, 0x1f, R113 ;  /* 0x0000001fff037819 */ /* 0x000fe20000011471 */
[-C--:B0-----:R-:W-:Y:S01]  /*28d0*/  IMAD.WIDE.U32 R96, R113, R98.reuse, RZ ;  /* 0x0000006271607225 */ /* 0x081fe200078e00ff */
[----:B------:R-:W-:Y:S01]  /*28e0*/  ISETP.GE.AND P1, PT, R213, UR6, PT ;  /* 0x00000006d5007c0c */ /* 0x000fe2000bf26270 */
[----:B------:R-:W0:Y:S01]  /*28f0*/  LDC.64 R110, c[0x0][0x408] ;  /* 0x00010200ff6e7b82 */ /* 0x000e220000000a00 */
[----:B------:R-:W-:Y:S01]  /*2900*/  ISETP.GE.AND P0, PT, R16, UR6, PT ;  /* 0x0000000610007c0c */ /* 0x000fe2000bf06270 */
[-C--:B------:R-:W-:Y:S01]  /*2910*/  IMAD R6, R3, R98.reuse, RZ ;  /* 0x0000006203067224 */ /* 0x080fe200078e02ff */
[----:B------:R-:W-:Y:S01]  /*2920*/  SHF.R.S32.HI R20, RZ, 0x1f, R212 ;  /* 0x0000001fff147819 */ /* 0x000fe200000114d4 */
[----:B------:R-:W-:Y:S01]  /*2930*/  IMAD.WIDE.U32 R94, R232, UR4, R16 ;  /* 0x00000004e85e7c25 */ /* 0x000fe2000f8e0010 */
[----:B---3--:R-:W-:Y:S01]  /*2940*/  SEL R5, RZ, 0xffffffff, P1 ;  /* 0xffffffffff057807 */ /* 0x008fe20000800000 */
[----:B------:R-:W3:Y:S01]  /*2950*/  S2R R174, SR_TID.X ;  /* 0x0000000000ae7919 */ /* 0x000ee20000002100 */
[----:B------:R-:W-:Y:S01]  /*2960*/  SEL R4, RZ, 0x1, P0 ;  /* 0x00000001ff047807 */ /* 0x000fe20000000000 */
[----:B------:R-:W-:Y:S01]  /*2970*/  IMAD R7, R113, R99, R6 ;  /* 0x0000006371077224 */ /* 0x000fe200078e0206 */
[----:B------:R-:W-:Y:S01]  /*2980*/  ISETP.GE.AND P1, PT, R218, UR6, PT ;  /* 0x00000006da007c0c */ /* 0x000fe2000bf26270 */
[----:B------:R-:W-:Y:S01]  /*2990*/  IMAD.SHL.U32 R5, R5, 0x2, RZ ;  /* 0x0000000205057824 */ /* 0x000fe200078e00ff */
[----:B------:R-:W-:Y:S01]  /*29a0*/  ISETP.NE.U32.AND P0, PT, RZ, UR8, PT ;  /* 0x00000008ff007c0c */ /* 0x000fe2000bf05070 */
[----:B------:R-:W-:Y:S01]  /*29b0*/  IMAD.IADD R97, R97, 0x1, R7 ;  /* 0x0000000161617824 */ /* 0x000fe200078e0207 */
[----:B------:R-:W-:Y:S01]  /*29c0*/  SEL R27, RZ, 0x4, P1 ;  /* 0x00000004ff1b7807 */ /* 0x000fe20000800000 */
[C---:B------:R-:W-:Y:S01]  /*29d0*/  IMAD R95, R232.reuse, UR5, R95 ;  /* 0x00000005e85f7c24 */ /* 0x040fe2000f8e025f */
[----:B------:R-:W-:Y:S01]  /*29e0*/  LOP3.LUT R4, R5, 0x2, R4, 0xe2, !PT ;  /* 0x0000000205047812 */ /* 0x000fe200078ee204 */
[----:B------:R-:W-:Y:S01]  /*29f0*/  ULDC.64 UR4, c[0x0][0x308] ;  /* 0x0000c20000047ab9 */ /* 0x000fe20000000a00 */
[----:B------:R-:W-:Y:S01]  /*2a00*/  ISETP.NE.AND.EX P0, PT, RZ, UR9, PT, P0 ;  /* 0x00000009ff007c0c */ /* 0x000fe2000bf05300 */
[----:B------:R-:W-:Y:S01]  /*2a10*/  IMAD.WIDE.U32 R96, R232, UR4, R96 ;  /* 0x00000004e8607c25 */ /* 0x000fe2000f8e0060 */
[----:B------:R-:W-:Y:S01]  /*2a20*/  LOP3.LUT R27, R4, R27, RZ, 0xfc, !PT ;  /* 0x0000001b041b7212 */ /* 0x000fe200078efcff */
[----:B------:R-:W-:Y:S01]  /*2a30*/  ULDC.64 UR8, c[0x0][0x338] ;  /* 0x0000ce0000087ab9 */ /* 0x000fe20000000a00 */
[--C-:B------:R-:W-:Y:S01]  /*2a40*/  SHF.R.S32.HI R23, RZ, 0x1f, R22.reuse ;  /* 0x0000001fff177819 */ /* 0x100fe20000011416 */
[----:B------:R-:W-:Y:S01]  /*2a50*/  IMAD R97, R232, UR5, R97 ;  /* 0x00000005e8617c24 */ /* 0x000fe2000f8e0261 */
[----:B------:R-:W-:Y:S01]  /*2a60*/  ULDC.64 UR4, c[0x0][0x310] ;  /* 0x0000c40000047ab9 */ /* 0x000fe20000000a00 */
[----:B------:R-:W-:Y:S01]  /*2a70*/  IMAD R7, R20, R98, RZ ;  /* 0x0000006214077224 */ /* 0x000fe200078e02ff */
[----:B------:R-:W-:Y:S01]  /*2a80*/  SHF.R.U32.HI R25, RZ, 0x3, R223 ;  /* 0x00000003ff197819 */ /* 0x000fe200000116df */
[----:B-1----:R-:W-:Y:S01]  /*2a90*/  IMAD.WIDE.U32 R100, R212, R104, R22 ;  /* 0x00000068d4647225 */ /* 0x002fe200078e0016 */
[----:B------:R-:W-:-:S02]  /*2aa0*/  SHF.R.U32.HI R21, RZ, 0x3, R222 ;  /* 0x00000003ff157819 */ /* 0x000fc400000116de */
[----:B------:R-:W-:Y:S01]  /*2ab0*/  ISETP.GE.AND P2, PT, R219, UR6, PT ;  /* 0x00000006db007c0c */ /* 0x000fe2000bf46270 */
[C---:B------:R-:W-:Y:S01]  /*2ac0*/  IMAD R92, R212.reuse, R99, R7 ;  /* 0x00000063d45c7224 */ /* 0x040fe200078e0207 */
[C---:B------:R-:W-:Y:S01]  /*2ad0*/  IADD3 R13, R212.reuse, 0x20, RZ ;  /* 0x00000020d40d7810 */ /* 0x040fe20007ffe0ff */
[C---:B------:R-:W-:Y:S01]  /*2ae0*/  IMAD.WIDE.U32 R102, R212.reuse, R104, R16 ;  /* 0x00000068d4667225 */ /* 0x040fe200078e0010 */
[----:B------:R-:W-:Y:S02]  /*2af0*/  IADD3 R112, P3, R212, R113, RZ ;  /* 0x00000071d4707210 */ /* 0x000fe40007f7e0ff */
[----:B------:R-:W-:Y:S01]  /*2b00*/  SHF.L.U64.HI R127, R98, 0x5, R99 ;  /* 0x00000005627f7819 */ /* 0x000fe20000010263 */
[-C--:B0-----:R-:W-:Y:S01]  /*2b10*/  IMAD.WIDE.U32 R106, R212, R110.reuse, R22 ;  /* 0x0000006ed46a7225 */ /* 0x081fe200078e0016 */
[----:B------:R-:W-:Y:S02]  /*2b20*/  SHF.L.U64.HI R129, R98, 0x6, R99 ;  /* 0x0000000662817819 */ /* 0x000fe40000010263 */
[----:B------:R-:W-:Y:S01]  /*2b30*/  SHF.R.S32.HI R142, RZ, 0x1f, R13 ;  /* 0x0000001fff8e7819 */ /* 0x000fe2000001140d */
[----:B------:R-:W-:Y:S01]  /*2b40*/  IMAD.WIDE.U32 R108, R212, R110, R16 ;  /* 0x0000006ed46c7225 */ /* 0x000fe200078e0010 */
[----:B------:R-:W-:-:S02]  /*2b50*/  SHF.L.U64.HI R35, R104, 0x5, R105 ;  /* 0x0000000568237819 */ /* 0x000fc40000010269 */
[----:B------:R-:W-:Y:S01]  /*2b60*/  SHF.L.U64.HI R34, R104, 0x6, R105 ;  /* 0x0000000668227819 */ /* 0x000fe20000010269 */
[----:B------:R-:W-:Y:S01]  /*2b70*/  IMAD.SHL.U32 R28, R212, 0x40, RZ ;  /* 0x00000040d41c7824 */ /* 0x000fe200078e00ff */
[----:B------:R-:W-:Y:S01]  /*2b80*/  SHF.L.U32 R33, R104, 0x5, RZ ;  /* 0x0000000568217819 */ /* 0x000fe200000006ff */
[----:B------:R-:W-:Y:S01]  /*2b90*/  IMAD R119, R99, 0x50, RZ ;  /* 0x0000005063777824 */ /* 0x000fe200078e02ff */
[--C-:B------:R-:W-:Y:S01]  /*2ba0*/  SHF.L.U64.HI R31, R110, 0x5, R111.reuse ;  /* 0x000000056e1f7819 */ /* 0x100fe2000001026f */
[----:B------:R-:W-:Y:S01]  /*2bb0*/  IMAD.SHL.U32 R128, R98, 0x20, RZ ;  /* 0x0000002062807824 */ /* 0x000fe200078e00ff */
[----:B------:R-:W-:Y:S01]  /*2bc0*/  SHF.L.U64.HI R30, R110, 0x6, R111 ;  /* 0x000000066e1e7819 */ /* 0x000fe2000001026f */
[----:B------:R-:W-:Y:S01]  /*2bd0*/  IMAD.SHL.U32 R130, R98, 0x40, RZ ;  /* 0x0000004062827824 */ /* 0x000fe200078e00ff */
[----:B---3--:R-:W-:Y:S01]  /*2be0*/  LEA.HI R174, R174, 0x8, RZ, 0x19 ;  /* 0x00000008aeae7811 */ /* 0x008fe200078fc8ff */
[----:B------:R-:W-:Y:S02]  /*2bf0*/  VIADD R11, R212, 0x40 ;  /* 0x00000040d40b7836 */ /* 0x000fe40000000000 */
[----:B------:R-:W-:-:S02]  /*2c00*/  IMAD R121, R105, 0x50, RZ ;  /* 0x0000005069797824 */ /* 0x000fc400078e02ff */
[----:B------:R-:W-:Y:S01]  /*2c10*/  IMAD.SHL.U32 R32, R104, 0x40, RZ ;  /* 0x0000004068207824 */ /* 0x000fe200078e00ff */
[----:B------:R-:W-:Y:S01]  /*2c20*/  SHF.R.S32.HI R140, RZ, 0x1f, R11 ;  /* 0x0000001fff8c7819 */ /* 0x000fe2000001140b */
[----:B------:R-:W-:Y:S02]  /*2c30*/  IMAD.SHL.U32 R29, R110, 0x20, RZ ;  /* 0x000000206e1d7824 */ /* 0x000fe400078e00ff */
[----:B------:R-:W-:Y:S01]  /*2c40*/  IMAD.X R113, R20, 0x1, R3, P3 ;  /* 0x0000000114717824 */ /* 0x000fe200018e0603 */
[----:B----4-:R-:W-:-:S04]  /*2c50*/  SHF.R.S32.HI R5, RZ, 0x1f, R0 ;  /* 0x0000001fff057819 */ /* 0x010fc80000011400 */
[----:B------:R-:W-:Y:S02]  /*2c60*/  SEL R4, R5, RZ, !P0 ;  /* 0x000000ff05047207 */ /* 0x000fe40004000000 */
[----:B------:R-:W-:Y:S01]  /*2c70*/  SEL R5, R0, RZ, !P0 ;  /* 0x000000ff00057207 */ /* 0x000fe20004000000 */
[----:B------:R-:W-:Y:S01]  /*2c80*/  IMAD R0, R20, R104, RZ ;  /* 0x0000006814007224 */ /* 0x000fe200078e02ff */
[----:B--2---:R-:W-:Y:S01]  /*2c90*/  ISETP.GE.AND P0, PT, R16, R115, PT ;  /* 0x000000731000720c */ /* 0x004fe20003f06270 */
[C---:B------:R-:W-:Y:S02]  /*2ca0*/  IMAD R6, R4.reuse, UR8, RZ ;  /* 0x0000000804067c24 */ /* 0x040fe4000f8e02ff */
[----:B------:R-:W-:Y:S02]  /*2cb0*/  IMAD R4, R4, UR4, RZ ;  /* 0x0000000404047c24 */ /* 0x000fe4000f8e02ff */
[----:B------:R-:W-:-:S04]  /*2cc0*/  IMAD.WIDE.U32 R94, R5, UR8, R94 ;  /* 0x00000008055e7c25 */ /* 0x000fc8000f8e005e */
[C---:B------:R-:W-:Y:S02]  /*2cd0*/  IMAD R6, R5.reuse, UR9, R6 ;  /* 0x0000000905067c24 */ /* 0x040fe4000f8e0206 */
[C---:B------:R-:W-:Y:S02]  /*2ce0*/  IMAD R93, R5.reuse, UR5, R4 ;  /* 0x00000005055d7c24 */ /* 0x040fe4000f8e0204 */
[----:B------:R-:W-:-:S04]  /*2cf0*/  IMAD.WIDE.U32 R96, R5, UR4, R96 ;  /* 0x0000000405607c25 */ /* 0x000fc8000f8e0060 */
[----:B------:R-:W-:Y:S01]  /*2d00*/  IMAD.WIDE.U32 R4, R212, R98, R16 ;  /* 0x00000062d4047225 */ /* 0x000fe200078e0010 */
[----:B------:R-:W-:-:S03]  /*2d10*/  IADD3 R93, R97, R93, RZ ;  /* 0x0000005d615d7210 */ /* 0x000fc60007ffe0ff */
[----:B------:R-:W-:Y:S01]  /*2d20*/  IMAD R7, R212, R105, R0 ;  /* 0x00000069d4077224 */ /* 0x000fe200078e0200 */
[----:B------:R-:W-:Y:S01]  /*2d30*/  IADD3 R114, P1, R96, R4, RZ ;  /* 0x0000000460727210 */ /* 0x000fe20007f3e0ff */
[----:B------:R-:W-:Y:S02]  /*2d40*/  IMAD R0, R20, R110, RZ ;  /* 0x0000006e14007224 */ /* 0x000fe400078e02ff */
[----:B------:R-:W-:Y:S01]  /*2d50*/  IMAD.IADD R101, R101, 0x1, R7 ;  /* 0x0000000165657824 */ /* 0x000fe200078e0207 */
[----:B------:R-:W-:Y:S01]  /*2d60*/  IADD3.X R92, R93, R5, R92, P1, !PT ;  /* 0x000000055d5c7210 */ /* 0x000fe20000ffe45c */
[----:B------:R-:W-:Y:S01]  /*2d70*/  IMAD.IADD R103, R7, 0x1, R103 ;  /* 0x0000000107677824 */ /* 0x000fe200078e0267 */
[----:B------:R-:W-:Y:S01]  /*2d80*/  SEL R5, R115, RZ, P0 ;  /* 0x000000ff73057207 */ /* 0x000fe20000000000 */
[----:B------:R-:W-:Y:S01]  /*2d90*/  IMAD R7, R212, R111, R0 ;  /* 0x0000006fd4077224 */ /* 0x000fe200078e0200 */
[----:B------:R-:W-:Y:S01]  /*2da0*/  ISETP.GE.AND P1, PT, R213, R115, PT ;  /* 0x00000073d500720c */ /* 0x000fe20003f26270 */
[----:B------:R-:W-:-:S03]  /*2db0*/  IMAD.WIDE.U32 R98, R98, 0x50, RZ ;  /* 0x0000005062627825 */ /* 0x000fc600078e00ff */
[----:B------:R-:W-:Y:S01]  /*2dc0*/  SEL R4, R115, RZ, P1 ;  /* 0x000000ff73047207 */ /* 0x000fe20000800000 */
[----:B------:R-:W-:Y:S01]  /*2dd0*/  IMAD.IADD R5, R16, 0x1, R5 ;  /* 0x0000000110057824 */ /* 0x000fe200078e0205 */
[----:B------:R-:W-:Y:S01]  /*2de0*/  IADD3 R107, R107, R7, RZ ;  /* 0x000000076b6b7210 */ /* 0x000fe20007ffe0ff */
[----:B------:R-:W-:Y:S01]  /*2df0*/  IMAD.IADD R109, R7, 0x1, R109 ;  /* 0x00000001076d7824 */ /* 0x000fe200078e026d */
[----:B------:R-:W-:Y:S01]  /*2e00*/  IADD3 R119, R99, R119, RZ ;  /* 0x0000007763777210 */ /* 0x000fe20007ffe0ff */
[----:B------:R-:W-:Y:S01]  /*2e10*/  IMAD.IADD R12, R213, 0x1, R4 ;  /* 0x00000001d50c7824 */ /* 0x000fe200078e0204 */
[----:B------:R-:W-:Y:S01]  /*2e20*/  SHF.R.S32.HI R0, RZ, 0x1f, R5 ;  /* 0x0000001fff007819 */ /* 0x000fe20000011405 */
[----:B-----5:R-:W-:-:S03]  /*2e30*/  IMAD.WIDE.U32 R100, R139, R104, R100 ;  /* 0x000000688b647225 */ /* 0x020fc600078e0064 */
[CC--:B------:R-:W-:Y:S01]  /*2e40*/  LEA.HI R14, R0.reuse, R5.reuse, RZ, 0x3 ;  /* 0x00000005000e7211 */ /* 0x0c0fe200078f18ff */
[C---:B------:R-:W-:Y:S01]  /*2e50*/  IMAD.WIDE.U32 R102, R139.reuse, R104, R102 ;  /* 0x000000688b667225 */ /* 0x040fe200078e0066 */
[----:B------:R-:W-:Y:S02]  /*2e60*/  LEA.HI R0, R0, R5, RZ, 0x6 ;  /* 0x0000000500007211 */ /* 0x000fe400078f30ff */
[----:B------:R-:W-:Y:S01]  /*2e70*/  SHF.R.S32.HI R5, RZ, 0x1f, R12 ;  /* 0x0000001fff057819 */ /* 0x000fe2000001140c */
[-C--:B------:R-:W-:Y:S01]  /*2e80*/  IMAD.WIDE.U32 R106, R139, R110.reuse, R106 ;  /* 0x0000006e8b6a7225 */ /* 0x080fe200078e006a */
[----:B------:R-:W-:Y:S02]  /*2e90*/  SHF.R.S32.HI R4, RZ, 0x6, R0 ;  /* 0x00000006ff047819 */ /* 0x000fe40000011400 */
[----:B------:R-:W-:Y:S01]  /*2ea0*/  LOP3.LUT R0, R223, 0x38, R14, 0xf8, !PT ;  /* 0x00000038df007812 */ /* 0x000fe200078ef80e */
[----:B------:R-:W-:Y:S01]  /*2eb0*/  IMAD.WIDE.U32 R108, R139, R110, R108 ;  /* 0x0000006e8b6c7225 */ /* 0x000fe200078e006c */
[----:B------:R-:W-:-:S02]  /*2ec0*/  LOP3.LUT R8, R222, 0x38, R14, 0xf8, !PT ;  /* 0x00000038de087812 */ /* 0x000fc400078ef80e */
[----:B------:R-:W-:Y:S01]  /*2ed0*/  LOP3.LUT R7, R0, R25, RZ, 0x3c, !PT ;  /* 0x0000001900077212 */ /* 0x000fe200078e3cff */
[C---:B------:R-:W-:Y:S01]  /*2ee0*/  IMAD R136, R4.reuse, 0x1400, R227 ;  /* 0x0000140004887824 */ /* 0x040fe200078e02e3 */
[CC--:B------:R-:W-:Y:S01]  /*2ef0*/  LEA.HI R0, R5.reuse, R12.reuse, RZ, 0x6 ;  /* 0x0000000c05007211 */ /* 0x0c0fe200078f30ff */
[----:B------:R-:W-:Y:S01]  /*2f00*/  IMAD R132, R4, 0x1400, R225 ;  /* 0x0000140004847824 */ /* 0x000fe200078e02e1 */
[----:B------:R-:W-:Y:S01]  /*2f10*/  LOP3.LUT R9, R8, R21, RZ, 0x3c, !PT ;  /* 0x0000001508097212 */ /* 0x000fe200078e3cff */
[----:B------:R-:W-:Y:S01]  /*2f20*/  IMAD R138, R4, 0x1400, R228 ;  /* 0x00001400048a7824 */ /* 0x000fe200078e02e4 */
[----:B------:R-:W-:Y:S01]  /*2f30*/  LEA.HI R12, R5, R12, RZ, 0x3 ;  /* 0x0000000c050c7211 */ /* 0x000fe200078f18ff */
[----:B------:R-:W-:Y:S01]  /*2f40*/  IMAD.IADD R136, R136, 0x1, R7 ;  /* 0x0000000188887824 */ /* 0x000fe200078e0207 */
[----:B------:R-:W-:Y:S01]  /*2f50*/  SHF.R.S32.HI R8, RZ, 0x6, R0 ;  /* 0x00000006ff087819 */ /* 0x000fe20000011400 */
[----:B------:R-:W-:Y:S01]  /*2f60*/  IMAD.SHL.U32 R115, R115, 0x2, RZ ;  /* 0x0000000273737824 */ /* 0x000fe200078e00ff */
[----:B------:R-:W-:Y:S01]  /*2f70*/  LOP3.LUT R0, R14, 0x38, RZ, 0xc0, !PT ;  /* 0x000000380e007812 */ /* 0x000fe200078ec0ff */
[----:B------:R-:W-:Y:S01]  /*2f80*/  IMAD.IADD R6, R95, 0x1, R6 ;  /* 0x000000015f067824 */ /* 0x000fe200078e0206 */
[----:B------:R-:W-:Y:S01]  /*2f90*/  LOP3.LUT R5, R12, 0x38, RZ, 0xc0, !PT ;  /* 0x000000380c057812 */ /* 0x000fe200078ec0ff */
[----:B------:R-:W-:Y:S01]  /*2fa0*/  IMAD R137, R8, 0x1400, R228 ;  /* 0x0000140008897824 */ /* 0x000fe200078e02e4 */
[--C-:B------:R-:W-:Y:S01]  /*2fb0*/  LOP3.LUT R0, R0, 0x1c0, R28.reuse, 0xf8, !PT ;  /* 0x000001c000007812 */ /* 0x100fe200078ef81c */
[C---:B------:R-:W-:Y:S01]  /*2fc0*/  IMAD R133, R8.reuse, 0x1400, R227 ;  /* 0x0000140008857824 */ /* 0x040fe200078e02e3 */
[----:B------:R-:W-:Y:S01]  /*2fd0*/  LOP3.LUT R4, R5, 0x1c0, R28, 0xf8, !PT ;  /* 0x000001c005047812 */ /* 0x000fe200078ef81c */
[----:B------:R-:W-:Y:S01]  /*2fe0*/  IMAD R131, R8, 0x1400, R225 ;  /* 0x0000140008837824 */ /* 0x000fe200078e02e1 */
[----:B------:R-:W-:Y:S01]  /*2ff0*/  LOP3.LUT R5, R0, R229, RZ, 0x3c, !PT ;  /* 0x000000e500057212 */ /* 0x000fe200078e3cff */
[----:B------:R-:W-:Y:S01]  /*3000*/  IMAD.SHL.U32 R28, R110, 0x40, RZ ;  /* 0x000000406e1c7824 */ /* 0x000fe200078e00ff */
[----:B------:R-:W-:-:S02]  /*3010*/  LOP3.LUT R7, R223, 0x38, R12, 0xf8, !PT ;  /* 0x00000038df077812 */ /* 0x000fc400078ef80c */
[----:B------:R-:W-:Y:S02]  /*3020*/  IADD3 R138, R138, R5, RZ ;  /* 0x000000058a8a7210 */ /* 0x000fe40007ffe0ff */
[----:B------:R-:W-:Y:S02]  /*3030*/  SHF.R.S32.HI R5, RZ, 0x1f, R139 ;  /* 0x0000001fff057819 */ /* 0x000fe4000001148b */
[----:B------:R-:W-:Y:S02]  /*3040*/  LOP3.LUT R8, R7, R25, RZ, 0x3c, !PT ;  /* 0x0000001907087212 */ /* 0x000fe400078e3cff */
[----:B------:R-:W-:Y:S01]  /*3050*/  IADD3 R132, R132, R9, RZ ;  /* 0x0000000984847210 */ /* 0x000fe20007ffe0ff */
[----:B------:R-:W-:Y:S01]  /*3060*/  IMAD R0, R5, R104, RZ ;  /* 0x0000006805007224 */ /* 0x000fe200078e02ff */
[----:B------:R-:W-:Y:S01]  /*3070*/  LOP3.LUT R9, R222, 0x38, R12, 0xf8, !PT ;  /* 0x00000038de097812 */ /* 0x000fe200078ef80c */
[----:B------:R-:W-:Y:S01]  /*3080*/  IMAD.IADD R133, R133, 0x1, R8 ;  /* 0x0000000185857824 */ /* 0x000fe200078e0208 */
[----:B------:R-:W-:Y:S01]  /*3090*/  LOP3.LUT R4, R4, R229, RZ, 0x3c, !PT ;  /* 0x000000e504047212 */ /* 0x000fe200078e3cff */
[----:B------:R-:W-:Y:S01]  /*30a0*/  IMAD R25, R139, R105, R0 ;  /* 0x000000698b197224 */ /* 0x000fe200078e0200 */
[----:B------:R-:W-:Y:S01]  /*30b0*/  LOP3.LUT R10, R9, R21, RZ, 0x3c, !PT ;  /* 0x00000015090a7212 */ /* 0x000fe200078e3cff */
[----:B------:R-:W-:Y:S01]  /*30c0*/  IMAD R0, R5, R110, RZ ;  /* 0x0000006e05007224 */ /* 0x000fe200078e02ff */
[----:B------:R-:W-:Y:S01]  /*30d0*/  SHF.R.S32.HI R15, RZ, 0x3, R14 ;  /* 0x00000003ff0f7819 */ /* 0x000fe2000001140e */
[----:B------:R-:W-:Y:S01]  /*30e0*/  IMAD R5, R111, 0x50, RZ ;  /* 0x000000506f057824 */ /* 0x000fe200078e02ff */
[----:B------:R-:W-:Y:S01]  /*30f0*/  SHF.R.S32.HI R13, RZ, 0x3, R12 ;  /* 0x00000003ff0d7819 */ /* 0x000fe2000001140c */
[----:B------:R-:W-:Y:S01]  /*3100*/  IMAD R7, R139, R111, R0 ;  /* 0x0000006f8b077224 */ /* 0x000fe200078e0200 */
[----:B------:R-:W-:Y:S01]  /*3110*/  SEL R0, RZ, 0x8, P2 ;  /* 0x00000008ff007807 */ /* 0x000fe20001000000 */
[----:B------:R-:W-:Y:S01]  /*3120*/  IMAD.WIDE.U32 R104, R104, 0x50, RZ ;  /* 0x0000005068687825 */ /* 0x000fe200078e00ff */
[----:B------:R-:W-:-:S02]  /*3130*/  LOP3.LUT R14, R14, 0xfffffff8, RZ, 0xc0, !PT ;  /* 0xfffffff80e0e7812 */ /* 0x000fc400078ec0ff */
[C---:B------:R-:W-:Y:S01]  /*3140*/  LOP3.LUT R0, R27.reuse, R0, RZ, 0xfc, !PT ;  /* 0x000000001b007212 */ /* 0x040fe200078efcff */
[----:B------:R-:W-:Y:S01]  /*3150*/  IMAD.WIDE.U32 R110, R110, 0x50, RZ ;  /* 0x000000506e6e7825 */ /* 0x000fe200078e00ff */
[----:B------:R-:W-:Y:S02]  /*3160*/  LOP3.LUT R12, R12, 0xfffffff8, RZ, 0xc0, !PT ;  /* 0xfffffff80c0c7812 */ /* 0x000fe400078ec0ff */
[----:B------:R-:W-:Y:S01]  /*3170*/  LOP3.LUT R27, R27, 0x1, RZ, 0xc0, !PT ;  /* 0x000000011b1b7812 */ /* 0x000fe200078ec0ff */
[----:B------:R-:W-:Y:S01]  /*3180*/  IMAD.IADD R131, R131, 0x1, R10 ;  /* 0x0000000183837824 */ /* 0x000fe200078e020a */
[C---:B------:R-:W-:Y:S01]  /*3190*/  LOP3.LUT R11, R0.reuse, 0x2, RZ, 0xc0, !PT ;  /* 0x00000002000b7812 */ /* 0x040fe200078ec0ff */
[----:B------:R-:W-:Y:S01]  /*31a0*/  IMAD.IADD R26, R101, 0x1, R25 ;  /* 0x00000001651a7824 */ /* 0x000fe200078e0219 */
[----:B------:R-:W-:Y:S01]  /*31b0*/  IADD3 R25, R25, R103, RZ ;  /* 0x0000006719197210 */ /* 0x000fe20007ffe0ff */
[----:B------:R-:W-:Y:S01]  /*31c0*/  IMAD.IADD R21, R107, 0x1, R7 ;  /* 0x000000016b157824 */ /* 0x000fe200078e0207 */
[C---:B------:R-:W-:Y:S01]  /*31d0*/  LOP3.LUT R10, R0.reuse, 0x4, RZ, 0xc0, !PT ;  /* 0x00000004000a7812 */ /* 0x040fe200078ec0ff */
[----:B------:R-:W-:Y:S01]  /*31e0*/  IMAD.IADD R20, R7, 0x1, R109 ;  /* 0x0000000107147824 */ /* 0x000fe200078e026d */
[----:B------:R-:W-:Y:S01]  /*31f0*/  LOP3.LUT R9, R0, 0x8, RZ, 0xc0, !PT ;  /* 0x0000000800097812 */ /* 0x000fe200078ec0ff */
[----:B------:R-:W-:Y:S01]  /*3200*/  IMAD.IADD R137, R137, 0x1, R4 ;  /* 0x0000000189897824 */ /* 0x000fe200078e0204 */
[----:B------:R-:W-:Y:S01]  /*3210*/  SHF.R.S32.HI R8, RZ, 0x1f, R14 ;  /* 0x0000001fff087819 */ /* 0x000fe2000001140e */
[----:B------:R-:W-:Y:S01]  /*3220*/  IMAD.IADD R121, R105, 0x1, R121 ;  /* 0x0000000169797824 */ /* 0x000fe200078e0279 */
[----:B------:R-:W-:Y:S01]  /*3230*/  SHF.R.S32.HI R7, RZ, 0x1f, R12 ;  /* 0x0000001fff077819 */ /* 0x000fe2000001140c */
[----:B------:R-:W-:-:S07]  /*3240*/  IMAD.IADD R126, R111, 0x1, R5 ;  /* 0x000000016f7e7824 */ /* 0x000fce00078e0205 */
.L_x_562:
[----:B--234-:R-:W2:Y:S01]  /*3250*/  LDL.LU R39, [R1+0x10] ;  /* 0x0000100001277983 */ /* 0x01cea20000300800 */
[----:B0-----:R-:W0:Y:S01]  /*3260*/  LDC.64 R116, c[0x0][0x2e8] ;  /* 0x0000ba00ff747b82 */ /* 0x001e220000000a00 */
[----:B------:R-:W-:Y:S01]  /*3270*/  IADD3 R2, R2, -0x1, RZ ;  /* 0xffffffff02027810 */ /* 0x000fe20007ffe0ff */
[----:B------:R-:W-:Y:S05]  /*3280*/  YIELD ;  /* 0x0000000000007946 */ /* 0x000fea0003800000 */
[----:B------:R-:W-:Y:S01]  /*3290*/  SHF.R.S32.HI R3, RZ, 0x1f, R2 ;  /* 0x0000001fff037819 */ /* 0x000fe20000011402 */
[-C--:B------:R-:W-:Y:S01]  /*32a0*/  IMAD R0, R119, R2.reuse, RZ ;  /* 0x0000000277007224 */ /* 0x080fe200078e02ff */
[----:B------:R-:W1:Y:S01]  /*32b0*/  LDC R120, c[0x0][0x3f4] ;  /* 0x0000fd00ff787b82 */ /* 0x000e620000000800 */
[----:B------:R-:W-:Y:S01]  /*32c0*/  IMAD.WIDE.U32 R122, R98, R2, RZ ;  /* 0x00000002627a7225 */ /* 0x000fe200078e00ff */
[----:B------:R-:W-:Y:S03]  /*32d0*/  BSSY B0, `(.L_x_455) ;  /* 0x00007bf000007945 */ /* 0x000fe60003800000 */
[----:B------:R-:W-:Y:S01]  /*32e0*/  IMAD R37, R3, R98, R0 ;  /* 0x0000006203257224 */ /* 0x000fe200078e0200 */
[----:B------:R-:W-:-:S03]  /*32f0*/  IADD3 R5, P2, P3, R114, R122, R128 ;  /* 0x0000007a72057210 */ /* 0x000fc60007b5e080 */
[----:B------:R-:W-:Y:S01]  /*3300*/  IMAD.IADD R88, R123, 0x1, R37 ;  /* 0x000000017b587824 */ /* 0x000fe200078e0225 */
[----:B------:R-:W-:-:S04]  /*3310*/  IADD3 R37, P5, R114, R122, RZ ;  /* 0x0000007a72257210 */ /* 0x000fc80007fbe0ff */
[----:B------:R-:W-:Y:S01]  /*3320*/  IADD3.X R36, R92, R88, R127, P2, P3 ;  /* 0x000000585c247210 */ /* 0x000fe200017e647f */
[----:B------:R-:W-:Y:S01]  /*3330*/  IMAD.X R38, R88, 0x1, R92, P5 ;  /* 0x0000000158267824 */ /* 0x000fe200028e065c */
[----:B------:R-:W-:Y:S02]  /*3340*/  IADD3 R0, P3, P4, R114, R122, R130 ;  /* 0x0000007a72007210 */ /* 0x000fe40007c7e082 */
[C---:B0-----:R-:W-:Y:S02]  /*3350*/  LEA R60, P2, R37.reuse, R116, 0x1 ;  /* 0x00000074253c7211 */ /* 0x041fe400078408ff */
[----:B------:R-:W-:Y:S02]  /*3360*/  IADD3.X R4, R92, R88, R129, P3, P4 ;  /* 0x000000585c047210 */ /* 0x000fe40001fe8481 */
[----:B------:R-:W-:Y:S02]  /*3370*/  LEA R44, P3, R0, R116, 0x1 ;  /* 0x00000074002c7211 */ /* 0x000fe400078608ff */
[----:B------:R-:W-:-:S02]  /*3380*/  LEA.HI.X R61, R37, R117, R38, 0x1, P2 ;  /* 0x00000075253d7211 */ /* 0x000fc400010f0c26 */
[----:B------:R-:W-:Y:S02]  /*3390*/  LEA.HI.X R45, R0, R117, R4, 0x1, P3 ;  /* 0x00000075002d7211 */ /* 0x000fe400018f0c04 */
[----:B------:R-:W-:Y:S02]  /*33a0*/  ISETP.GT.AND P3, PT, R2, R118, PT ;  /* 0x000000760200720c */ /* 0x000fe40003f64270 */
[----:B-1----:R-:W-:Y:S02]  /*33b0*/  ISETP.GE.AND P2, PT, R120, 0x1, PT ;  /* 0x000000017800780c */ /* 0x002fe40003f46270 */
[----:B------:R-:W-:-:S04]  /*33c0*/  LEA R46, P5, R5, R116, 0x1 ;  /* 0x00000074052e7211 */ /* 0x000fc800078a08ff */
[----:B------:R-:W-:Y:S01]  /*33d0*/  LEA.HI.X R47, R5, R117, R36, 0x1, P5 ;  /* 0x00000075052f7211 */ /* 0x000fe200028f0c24 */
[----:B------:R-:W-:-:S04]  /*33e0*/  IMAD R5, R19, 0x5000, R231 ;  /* 0x0000500013057824 */ /* 0x000fc800078e02e7 */
[----:B------:R-:W-:Y:S01]  /*33f0*/  IMAD R5, R5, 0x2, R18 ;  /* 0x0000000205057824 */ /* 0x000fe200078e0212 */
[----:B--2---:R-:W-:-:S04]  /*3400*/  LOP3.LUT R39, R39, 0xfffffffd, RZ, 0xc0, !PT ;  /* 0xfffffffd27277812 */ /* 0x004fc800078ec0ff */
[----:B------:R-:W-:-:S05]  /*3410*/  @P3 LOP3.LUT R39, R39, 0x2, RZ, 0xfc, !PT ;  /* 0x0000000227273812 */ /* 0x000fca00078efcff */
[----:B------:R0:W-:Y:S01]  /*3420*/  STL [R1+0x10], R39 ;  /* 0x0000102701007387 */ /* 0x0001e20000100800 */
[----:B------:R-:W-:Y:S05]  /*3430*/  @!P2 BRA `(.L_x_456) ;  /* 0x0000007400a0a947 */ /* 0x000fea0003800000 */
[----:B------:R-:W-:Y:S01]  /*3440*/  ULDC.U8 UR4, c[0x0][0x410] ;  /* 0x0001040000047ab9 */ /* 0x000fe20000000000 */
[-C--:B------:R-:W-:Y:S01]  /*3450*/  IMAD R37, R121, R2.reuse, RZ ;  /* 0x0000000279257224 */ /* 0x080fe200078e02ff */
[----:B------:R-:W-:Y:S01]  /*3460*/  ISETP.NE.AND P2, PT, RZ, UR4, PT ;  /* 0x00000004ff007c0c */ /* 0x000fe2000bf45270 */
[----:B------:R-:W-:Y:S02]  /*3470*/  IMAD R0, R126, R2, RZ ;  /* 0x000000027e007224 */ /* 0x000fe400078e02ff */
[----:B------:R-:W-:Y:S02]  /*3480*/  IMAD R37, R3, R104, R37 ;  /* 0x0000006803257224 */ /* 0x000fe400078e0225 */
[----:B------:R-:W-:Y:S02]  /*3490*/  IMAD R4, R2, -0x50, R24 ;  /* 0xffffffb002047824 */ /* 0x000fe400078e0218 */
[----:B------:R-:W-:-:S03]  /*34a0*/  IMAD.WIDE.U32 R86, R104, R2, RZ ;  /* 0x0000000268567225 */ /* 0x000fc600078e00ff */
[----:B------:R-:W-:Y:S01]  /*34b0*/  VIMNMX R4, R4, 0x50, PT ;  /* 0x0000005004047848 */ /* 0x000fe20003fe0100 */
[----:B------:R-:W-:Y:S01]  /*34c0*/  IMAD R3, R3, R110, R0 ;  /* 0x0000006e03037224 */ /* 0x000fe200078e0200 */
[----:B------:R-:W-:Y:S01]  /*34d0*/  IADD3 R0, R87, R37, RZ ;  /* 0x0000002557007210 */ /* 0x000fe20007ffe0ff */
[----:B------:R-:W-:-:S04]  /*34e0*/  IMAD.WIDE.U32 R84, R110, R2, RZ ;  /* 0x000000026e547225 */ /* 0x000fc800078e00ff */
[----:B------:R-:W-:Y:S01]  /*34f0*/  IMAD.IADD R3, R85, 0x1, R3 ;  /* 0x0000000155037824 */ /* 0x000fe200078e0203 */
[----:B------:R-:W-:Y:S06]  /*3500*/  @!P2 BRA `(.L_x_457) ;  /* 0x0000003400b4a947 */ /* 0x000fec0003800000 */
[----:B------:R-:W-:Y:S01]  /*3510*/  ISETP.GE.AND P3, PT, R212, R4, PT ;  /* 0x00000004d400720c */ /* 0x000fe20003f66270 */
[----:B------:R-:W-:Y:S01]  /*3520*/  BSSY B1, `(.L_x_458) ;  /* 0x000002a000017945 */ /* 0x000fe20003800000 */
        /* <DEDUP_REMOVED lines=8> */
[----:B------:R-:W-:Y:S01]  /*35b0*/  CS2R R124, SRZ ;  /* 0x00000000007c7805 */ /* 0x000fe2000001ff00 */
[----:B------:R-:W-:Y:S06]  /*35c0*/  @P3 BRA `(.L_x_459) ;  /* 0x00000000007c3947 */ /* 0x000fec0003800000 */
[----:B------:R-:W-:Y:S01]  /*35d0*/  IADD3 R36, P4, R100, R86, RZ ;  /* 0x0000005664247210 */ /* 0x000fe20007f9e0ff */
[----:B------:R-:W-:Y:S01]  /*35e0*/  ULDC.64 UR4, c[0x0][0x3e8] ;  /* 0x0000fa0000047ab9 */ /* 0x000fe20000000a00 */
[----:B------:R-:W-:Y:S01]  /*35f0*/  IADD3 R37, P2, R106, R84, RZ ;  /* 0x000000546a257210 */ /* 0x000fe20007f5e0ff */
[----:B------:R-:W-:Y:S01]  /*3600*/  ULDC.64 UR6, c[0x0][0x400] ;  /* 0x0001000000067ab9 */ /* 0x000fe20000000a00 */
[----:B------:R-:W-:Y:S01]  /*3610*/  CS2R R122, SRZ ;  /* 0x00000000007a7805 */ /* 0x000fe2000001ff00 */
[----:B0-----:R-:W-:Y:S01]  /*3620*/  IMAD.X R39, R0, 0x1, R26, P4 ;  /* 0x0000000100277824 */ /* 0x001fe200020e061a */
[----:B------:R-:W-:Y:S01]  /*3630*/  LEA R38, P4, R36, UR4, 0x1 ;  /* 0x0000000424267c11 */ /* 0x000fe2000f8808ff */
[----:B------:R-:W-:Y:S01]  /*3640*/  IMAD.X R40, R3, 0x1, R21, P2 ;  /* 0x0000000103287824 */ /* 0x000fe200010e0615 */
[----:B------:R-:W-:Y:S02]  /*3650*/  CS2R R90, SRZ ;  /* 0x00000000005a7805 */ /* 0x000fe4000001ff00 */
[----:B------:R-:W-:-:S02]  /*3660*/  CS2R R124, SRZ ;  /* 0x00000000007c7805 */ /* 0x000fc4000001ff00 */
[----:B------:R-:W-:Y:S02]  /*3670*/  LEA.HI.X R39, R36, UR5, R39, 0x1, P4 ;  /* 0x0000000524277c11 */ /* 0x000fe4000a0f0c27 */
[----:B------:R-:W-:Y:S02]  /*3680*/  CS2R R116, SRZ ;  /* 0x0000000000747805 */ /* 0x000fe4000001ff00 */
[C---:B------:R-:W-:Y:S01]  /*3690*/  LEA R36, P2, R37.reuse, UR6, 0x1 ;  /* 0x0000000625247c11 */ /* 0x040fe2000f8408ff */
[----:B------:R-:W-:Y:S01]  /*36a0*/  ULDC.64 UR8, c[0x0][0x208] ;  /* 0x0000820000087ab9 */ /* 0x000fe20000000a00 */
[-C--:B------:R-:W-:Y:S02]  /*36b0*/  ISETP.GE.AND P4, PT, R22, R120.reuse, PT ;  /* 0x000000781600720c */ /* 0x080fe40003f86270 */
[----:B------:R-:W-:Y:S02]  /*36c0*/  LEA.HI.X R37, R37, UR7, R40, 0x1, P2 ;  /* 0x0000000725257c11 */ /* 0x000fe400090f0c28 */
[----:B------:R-:W-:-:S02]  /*36d0*/  ISETP.GE.AND P2, PT, R215, R120, PT ;  /* 0x00000078d700720c */ /* 0x000fc40003f46270 */
[----:B------:R-:W-:-:S07]  /*36e0*/  CS2R R82, SRZ ;  /* 0x0000000000527805 */ /* 0x000fce000001ff00 */
[----:B------:R1:W5:Y:S04]  /*36f0*/  @!P4 LDG.E.64 R122, desc[UR8][R38.64] ;  /* 0x00000008267ac981 */ /* 0x000368000c1e1b00 */
[----:B------:R1:W5:Y:S01]  /*3700*/  @!P4 LDG.E.64 R124, desc[UR8][R36.64] ;  /* 0x00000008247cc981 */ /* 0x000362000c1e1b00 */
[----:B------:R-:W-:-:S03]  /*3710*/  ISETP.GE.AND P4, PT, R214, R120, PT ;  /* 0x00000078d600720c */ /* 0x000fc60003f86270 */
[----:B------:R1:W5:Y:S04]  /*3720*/  @!P2 LDG.E.64 R90, desc[UR8][R38.64+0x40] ;  /* 0x00004008265aa981 */ /* 0x000368000c1e1b00 */
[----:B------:R1:W5:Y:S01]  /*3730*/  @!P2 LDG.E.64 R116, desc[UR8][R36.64+0x40] ;  /* 0x000040082474a981 */ /* 0x000362000c1e1b00 */
[----:B------:R-:W-:Y:S02]  /*3740*/  ISETP.GE.AND P2, PT, R216, R120, PT ;  /* 0x00000078d800720c */ /* 0x000fe40003f46270 */
[----:B------:R-:W-:Y:S02]  /*3750*/  CS2R R78, SRZ ;  /* 0x00000000004e7805 */ /* 0x000fe4000001ff00 */
[----:B------:R-:W-:Y:S02]  /*3760*/  CS2R R88, SRZ ;  /* 0x0000000000587805 */ /* 0x000fe4000001ff00 */
[----:B------:R-:W-:Y:S01]  /*3770*/  CS2R R80, SRZ ;  /* 0x0000000000507805 */ /* 0x000fe2000001ff00 */
[----:B------:R1:W5:Y:S04]  /*3780*/  @!P4 LDG.E.64 R82, desc[UR8][R38.64+0x80] ;  /* 0x000080082652c981 */ /* 0x000368000c1e1b00 */
[----:B------:R1:W5:Y:S04]  /*3790*/  @!P4 LDG.E.64 R88, desc[UR8][R36.64+0x80] ;  /* 0x000080082458c981 */ /* 0x000368000c1e1b00 */
[----:B------:R1:W5:Y:S04]  /*37a0*/  @!P2 LDG.E.64 R78, desc[UR8][R38.64+0xc0] ;  /* 0x0000c008264ea981 */ /* 0x000368000c1e1b00 */
[----:B------:R1:W5:Y:S02]  /*37b0*/  @!P2 LDG.E.64 R80, desc[UR8][R36.64+0xc0] ;  /* 0x0000c0082450a981 */ /* 0x000364000c1e1b00 */
.L_x_459:
[----:B------:R-:W-:Y:S05]  /*37c0*/  BSYNC B1 ;  /* 0x0000000000017941 */ /* 0x000fea0003800000 */
.L_x_458:
[----:B-1---5:R-:W-:Y:S01]  /*37d0*/  MOV R37, R78 ;  /* 0x0000004e00257202 */ /* 0x022fe20000000f00 */
[----:B------:R-:W-:Y:S01]  /*37e0*/  IMAD.MOV.U32 R36, RZ, RZ, R79 ;  /* 0x000000ffff247224 */ /* 0x000fe200078e004f */
[----:B------:R-:W-:Y:S01]  /*37f0*/  BSSY B1, `(.L_x_460) ;  /* 0x0000043000017945 */ /* 0x000fe20003800000 */
[----:B------:R-:W-:Y:S01]  /*3800*/  VIADD R40, R212, 0x20 ;  /* 0x00000020d4287836 */ /* 0x000fe20000000000 */
[----:B------:R-:W-:Y:S01]  /*3810*/  PRMT R161, R37, 0x7610, R161 ;  /* 0x0000761025a17816 */ /* 0x000fe200000000a1 */
[----:B------:R-:W-:Y:S01]  /*3820*/  IMAD.MOV.U32 R38, RZ, RZ, R83 ;  /* 0x000000ffff267224 */ /* 0x000fe200078e0053 */
[----:B------:R-:W-:Y:S01]  /*3830*/  PRMT R160, R36, 0x7610, R160 ;  /* 0x0000761024a07816 */ /* 0x000fe200000000a0 */
[----:B------:R-:W-:Y:S01]  /*3840*/  IMAD.MOV.U32 R37, RZ, RZ, R91 ;  /* 0x000000ffff257224 */ /* 0x000fe200078e005b */
[----:B------:R-:W-:Y:S01]  /*3850*/  MOV R36, R90 ;  /* 0x0000005a00247202 */ /* 0x000fe20000000f00 */
[----:B0-----:R-:W-:Y:S01]  /*3860*/  IMAD.MOV.U32 R39, RZ, RZ, R82 ;  /* 0x000000ffff277224 */ /* 0x001fe200078e0052 */
[----:B------:R-:W-:-:S02]  /*3870*/  ISETP.GE.AND P4, PT, R40, R4, PT ;  /* 0x000000042800720c */ /* 0x000fc40003f86270 */
[----:B------:R-:W-:Y:S02]  /*3880*/  CS2R R66, SRZ ;  /* 0x0000000000427805 */ /* 0x000fe4000001ff00 */
[----:B------:R-:W-:Y:S01]  /*3890*/  PRMT R162, R38, 0x7610, R162 ;  /* 0x0000761026a27816 */ /* 0x000fe200000000a2 */
[----:B------:R-:W-:Y:S01]  /*38a0*/  IMAD.MOV.U32 R38, RZ, RZ, R123 ;  /* 0x000000ffff267224 */ /* 0x000fe200078e007b */
[----:B------:R-:W-:Y:S01]  /*38b0*/  PRMT R164, R36, 0x5410, R37 ;  /* 0x0000541024a47816 */ /* 0x000fe20000000025 */
[----:B------:R-:W-:Y:S01]  /*38c0*/  IMAD.MOV.U32 R37, RZ, RZ, R122 ;  /* 0x000000ffff257224 */ /* 0x000fe200078e007a */
[----:B------:R-:W-:Y:S01]  /*38d0*/  PRMT R163, R39, 0x7610, R163 ;  /* 0x0000761027a37816 */ /* 0x000fe200000000a3 */
[----:B------:R-:W-:Y:S01]  /*38e0*/  IMAD.MOV.U32 R36, RZ, RZ, R81 ;  /* 0x000000ffff247224 */ /* 0x000fe200078e0051 */
[----:B------:R-:W-:Y:S02]  /*38f0*/  MOV R39, R80 ;  /* 0x0000005000277202 */ /* 0x000fe40000000f00 */
[----:B------:R-:W-:-:S02]  /*3900*/  CS2R R70, SRZ ;  /* 0x0000000000467805 */ /* 0x000fc4000001ff00 */
[----:B------:R-:W-:Y:S01]  /*3910*/  PRMT R165, R37, 0x5410, R38 ;  /* 0x0000541025a57816 */ /* 0x000fe20000000026 */
[----:B------:R-:W-:Y:S01]  /*3920*/  IMAD.MOV.U32 R38, RZ, RZ, R89 ;  /* 0x000000ffff267224 */ /* 0x000fe200078e0059 */
[----:B------:R-:W-:Y:S01]  /*3930*/  PRMT R161, R161, 0x5410, R39 ;  /* 0x00005410a1a17816 */ /* 0x000fe20000000027 */
[----:B------:R-:W-:Y:S01]  /*3940*/  IMAD.MOV.U32 R39, RZ, RZ, R88 ;  /* 0x000000ffff277224 */ /* 0x000fe200078e0058 */
[----:B------:R-:W-:Y:S01]  /*3950*/  PRMT R160, R160, 0x5410, R36 ;  /* 0x00005410a0a07816 */ /* 0x000fe20000000024 */
[----:B------:R-:W-:Y:S01]  /*3960*/  IMAD.MOV.U32 R37, RZ, RZ, R117 ;  /* 0x000000ffff257224 */ /* 0x000fe200078e0075 */
[----:B------:R-:W-:Y:S02]  /*3970*/  MOV R36, R116 ;  /* 0x0000007400247202 */ /* 0x000fe40000000f00 */
[----:B------:R-:W-:Y:S02]  /*3980*/  CS2R R74, SRZ ;  /* 0x00000000004a7805 */ /* 0x000fe4000001ff00 */
[----:B------:R-:W-:-:S02]  /*3990*/  PRMT R163, R163, 0x5410, R39 ;  /* 0x00005410a3a37816 */ /* 0x000fc40000000027 */
[----:B------:R-:W-:Y:S02]  /*39a0*/  CS2R R64, SRZ ;  /* 0x0000000000407805 */ /* 0x000fe4000001ff00 */
[----:B------:R-:W-:Y:S02]  /*39b0*/  PRMT R162, R162, 0x5410, R38 ;  /* 0x00005410a2a27816 */ /* 0x000fe40000000026 */
[----:B------:R-:W-:Y:S02]  /*39c0*/  CS2R R68, SRZ ;  /* 0x0000000000447805 */ /* 0x000fe4000001ff00 */
[----:B------:R-:W-:Y:S02]  /*39d0*/  PRMT R166, R36, 0x5410, R37 ;  /* 0x0000541024a67816 */ /* 0x000fe40000000025 */
[----:B------:R-:W-:Y:S01]  /*39e0*/  CS2R R72, SRZ ;  /* 0x0000000000487805 */ /* 0x000fe2000001ff00 */
[----:B------:R-:W-:Y:S01]  /*39f0*/  IMAD.MOV.U32 R40, RZ, RZ, R124 ;  /* 0x000000ffff287224 */ /* 0x000fe200078e007c */
[----:B------:R-:W-:-:S02]  /*3a00*/  MOV R41, R125 ;  /* 0x0000007d00297202 */ /* 0x000fc40000000f00 */
[----:B------:R-:W-:Y:S01]  /*3a10*/  CS2R R76, SRZ ;  /* 0x00000000004c7805 */ /* 0x000fe2000001ff00 */
[----:B------:R-:W-:Y:S06]  /*3a20*/  @P4 BRA `(.L_x_461) ;  /* 0x00000000007c4947 */ /* 0x000fec0003800000 */
[----:B------:R-:W-:Y:S01]  /*3a30*/  IADD3 R36, P2, P5, R100, R86, R33 ;  /* 0x0000005664247210 */ /* 0x000fe20007d5e021 */
[----:B------:R-:W-:Y:S01]  /*3a40*/  ULDC.64 UR4, c[0x0][0x3e8] ;  /* 0x0000fa0000047ab9 */ /* 0x000fe20000000a00 */
[----:B------:R-:W-:Y:S01]  /*3a50*/  ULDC.64 UR6, c[0x0][0x400] ;  /* 0x0001000000067ab9 */ /* 0x000fe20000000a00 */
[----:B------:R-:W-:Y:S02]  /*3a60*/  CS2R R74, SRZ ;  /* 0x00000000004a7805 */ /* 0x000fe4000001ff00 */
[----:B------:R-:W-:Y:S02]  /*3a70*/  IADD3.X R39, R26, R0, R35, P2, P5 ;  /* 0x000000001a277210 */ /* 0x000fe400017ea423 */
[----:B------:R-:W-:Y:S02]  /*3a80*/  CS2R R76, SRZ ;  /* 0x00000000004c7805 */ /* 0x000fe4000001ff00 */
[----:B------:R-:W-:Y:S01]  /*3a90*/  IADD3 R37, P2, P5, R106, R84, R29 ;  /* 0x000000546a257210 */ /* 0x000fe20007d5e01d */
[----:B------:R-:W-:-:S03]  /*3aa0*/  ULDC.64 UR8, c[0x0][0x208] ;  /* 0x0000820000087ab9 */ /* 0x000fc60000000a00 */
[----:B------:R-:W-:Y:S02]  /*3ab0*/  IADD3.X R42, R21, R3, R31, P2, P5 ;  /* 0x00000003152a7210 */ /* 0x000fe400017ea41f */
[----:B------:R-:W-:-:S04]  /*3ac0*/  LEA R38, P2, R36, UR4, 0x1 ;  /* 0x0000000424267c11 */ /* 0x000fc8000f8408ff */
[----:B------:R-:W-:Y:S02]  /*3ad0*/  LEA.HI.X R39, R36, UR5, R39, 0x1, P2 ;  /* 0x0000000524277c11 */ /* 0x000fe400090f0c27 */
[----:B------:R-:W-:-:S04]  /*3ae0*/  LEA R36, P2, R37, UR6, 0x1 ;  /* 0x0000000625247c11 */ /* 0x000fc8000f8408ff */
[----:B------:R-:W-:Y:S02]  /*3af0*/  LEA.HI.X R37, R37, UR7, R42, 0x1, P2 ;  /* 0x0000000725257c11 */ /* 0x000fe400090f0c2a */
[----:B------:R-:W-:Y:S02]  /*3b00*/  ISETP.GE.AND P2, PT, R22, R120, PT ;  /* 0x000000781600720c */ /* 0x000fe40003f46270 */
[----:B------:R-:W-:Y:S02]  /*3b10*/  CS2R R70, SRZ ;  /* 0x0000000000467805 */ /* 0x000fe4000001ff00 */
[----:B------:R-:W-:-:S09]  /*3b20*/  CS2R R72, SRZ ;  /* 0x0000000000487805 */ /* 0x000fd2000001ff00 */
[----:B------:R0:W5:Y:S04]  /*3b30*/  @!P2 LDG.E.64 R74, desc[UR8][R38.64] ;  /* 0x00000008264aa981 */ /* 0x000168000c1e1b00 */
[----:B------:R0:W5:Y:S01]  /*3b40*/  @!P2 LDG.E.64 R76, desc[UR8][R36.64] ;  /* 0x00000008244ca981 */ /* 0x000162000c1e1b00 */
        /* <DEDUP_REMOVED lines=10> */
[----:B------:R-:W-:-:S13]  /*3bf0*/  ISETP.GE.AND P2, PT, R216, R120, PT ;  /* 0x00000078d800720c */ /* 0x000fda0003f46270 */
[----:B------:R0:W5:Y:S04]  /*3c00*/  @!P2 LDG.E.64 R62, desc[UR8][R38.64+0xc0] ;  /* 0x0000c008263ea981 */ /* 0x000168000c1e1b00 */
[----:B------:R0:W5:Y:S02]  /*3c10*/  @!P2 LDG.E.64 R64, desc[UR8][R36.64+0xc0] ;  /* 0x0000c0082440a981 */ /* 0x000164000c1e1b00 */
.L_x_461:
[----:B------:R-:W-:Y:S05]  /*3c20*/  BSYNC B1 ;  /* 0x0000000000017941 */ /* 0x000fea0003800000 */
.L_x_460:
[----:B0----5:R-:W-:Y:S01]  /*3c30*/  IMAD.MOV.U32 R37, RZ, RZ, R62 ;  /* 0x000000ffff257224 */ /* 0x021fe200078e003e */
[----:B------:R-:W-:Y:S01]  /*3c40*/  IADD3 R42, R212, 0x40, RZ ;  /* 0x00000040d42a7810 */ /* 0x000fe20007ffe0ff */
[----:B------:R-:W-:Y:S01]  /*3c50*/  IMAD.MOV.U32 R36, RZ, RZ, R63 ;  /* 0x000000ffff247224 */ /* 0x000fe200078e003f */
[----:B------:R-:W-:Y:S01]  /*3c60*/  MOV R38, R67 ;  /* 0x0000004300267202 */ /* 0x000fe20000000f00 */
[----:B------:R-:W-:Y:S01]  /*3c70*/  IMAD.MOV.U32 R39, RZ, RZ, R66 ;  /* 0x000000ffff277224 */ /* 0x000fe200078e0042 */
[----:B------:R-:W-:Y:S01]  /*3c80*/  ISETP.GE.AND P5, PT, R42, R4, PT ;  /* 0x000000042a00720c */ /* 0x000fe20003fa6270 */
[----:B------:R-:W-:Y:S01]  /*3c90*/  BSSY B1, `(.L_x_462) ;  /* 0x0000040000017945 */ /* 0x000fe20003800000 */
[----:B------:R-:W-:Y:S01]  /*3ca0*/  PRMT R148, R36, 0x5410, R37 ;  /* 0x0000541024947816 */ /* 0x000fe20000000025 */
[----:B------:R-:W-:Y:S01]  /*3cb0*/  IMAD.MOV.U32 R37, RZ, RZ, R70 ;  /* 0x000000ffff257224 */ /* 0x000fe200078e0046 */
[----:B------:R-:W-:Y:S01]  /*3cc0*/  PRMT R151, R39, 0x5410, R38 ;  /* 0x0000541027977816 */ /* 0x000fe20000000026 */
[----:B------:R-:W-:Y:S01]  /*3cd0*/  IMAD.MOV.U32 R36, RZ, RZ, R71 ;  /* 0x000000ffff247224 */ /* 0x000fe200078e0047 */
[----:B------:R-:W-:Y:S01]  /*3ce0*/  MOV R38, R75 ;  /* 0x0000004b00267202 */ /* 0x000fe20000000f00 */
[----:B------:R-:W-:Y:S01]  /*3cf0*/  IMAD.MOV.U32 R39, RZ, RZ, R74 ;  /* 0x000000ffff277224 */ /* 0x000fe200078e004a */
[----:B------:R-:W-:Y:S01]  /*3d00*/  PRMT R153, R153, 0x5410, R37 ;  /* 0x0000541099997816 */ /* 0x000fe20000000025 */
[----:B------:R-:W-:Y:S01]  /*3d10*/  IMAD.MOV.U32 R37, RZ, RZ, R64 ;  /* 0x000000ffff257224 */ /* 0x000fe200078e0040 */
[----:B------:R-:W-:Y:S01]  /*3d20*/  PRMT R154, R36, 0x7610, R154 ;  /* 0x00007610249a7816 */ /* 0x000fe2000000009a */
[----:B------:R-:W-:Y:S01]  /*3d30*/  IMAD.MOV.U32 R36, RZ, RZ, R65 ;  /* 0x000000ffff247224 */ /* 0x000fe200078e0041 */
[----:B------:R-:W-:-:S02]  /*3d40*/  PRMT R167, R40, 0x5410, R41 ;  /* 0x0000541028a77816 */ /* 0x000fc40000000029 */
[----:B------:R-:W-:Y:S02]  /*3d50*/  CS2R R42, SRZ ;  /* 0x00000000002a7805 */ /* 0x000fe4000001ff00 */
[----:B------:R-:W-:Y:S02]  /*3d60*/  PRMT R158, R38, 0x5410, R39 ;  /* 0x00005410269e7816 */ /* 0x000fe40000000027 */
[----:B------:R-:W-:Y:S02]  /*3d70*/  CS2R R48, SRZ ;  /* 0x0000000000307805 */ /* 0x000fe4000001ff00 */
[----:B------:R-:W-:Y:S01]  /*3d80*/  PRMT R149, R37, 0x5410, R36 ;  /* 0x0000541025957816 */ /* 0x000fe20000000024 */
[----:B------:R-:W-:Y:S01]  /*3d90*/  IMAD.MOV.U32 R37, RZ, RZ, R68 ;  /* 0x000000ffff257224 */ /* 0x000fe200078e0044 */
[----:B------:R-:W-:Y:S02]  /*3da0*/  MOV R36, R69 ;  /* 0x0000004500247202 */ /* 0x000fe40000000f00 */
[----:B------:R-:W-:-:S02]  /*3db0*/  CS2R R54, SRZ ;  /* 0x0000000000367805 */ /* 0x000fc4000001ff00 */
[----:B------:R-:W-:Y:S02]  /*3dc0*/  CS2R R56, SRZ ;  /* 0x0000000000387805 */ /* 0x000fe4000001ff00 */
[----:B------:R-:W-:Y:S02]  /*3dd0*/  CS2R R40, SRZ ;  /* 0x0000000000287805 */ /* 0x000fe4000001ff00 */
[----:B------:R-:W-:Y:S01]  /*3de0*/  PRMT R152, R37, 0x5410, R36 ;  /* 0x0000541025987816 */ /* 0x000fe20000000024 */
[----:B------:R-:W-:Y:S01]  /*3df0*/  IMAD.MOV.U32 R37, RZ, RZ, R72 ;  /* 0x000000ffff257224 */ /* 0x000fe200078e0048 */
[----:B------:R-:W-:Y:S01]  /*3e00*/  CS2R R50, SRZ ;  /* 0x0000000000327805 */ /* 0x000fe2000001ff00 */
[----:B------:R-:W-:Y:S01]  /*3e10*/  IMAD.MOV.U32 R36, RZ, RZ, R73 ;  /* 0x000000ffff247224 */ /* 0x000fe200078e0049 */
[----:B------:R-:W-:Y:S02]  /*3e20*/  CS2R R52, SRZ ;  /* 0x0000000000347805 */ /* 0x000fe4000001ff00 */
[----:B------:R-:W-:-:S02]  /*3e30*/  CS2R R58, SRZ ;  /* 0x00000000003a7805 */ /* 0x000fc4000001ff00 */
[----:B------:R-:W-:Y:S01]  /*3e40*/  PRMT R154, R154, 0x5410, R37 ;  /* 0x000054109a9a7816 */ /* 0x000fe20000000025 */
[----:B------:R-:W-:Y:S01]  /*3e50*/  IMAD.MOV.U32 R37, RZ, RZ, R76 ;  /* 0x000000ffff257224 */ /* 0x000fe200078e004c */
[----:B------:R-:W-:Y:S01]  /*3e60*/  PRMT R155, R36, 0x7610, R155 ;  /* 0x00007610249b7816 */ /* 0x000fe2000000009b */
[----:B------:R-:W-:-:S05]  /*3e70*/  IMAD.MOV.U32 R36, RZ, RZ, R77 ;  /* 0x000000ffff247224 */ /* 0x000fca00078e004d */
[----:B------:R-:W-:Y:S01]  /*3e80*/  PRMT R157, R36, 0x5410, R37 ;  /* 0x00005410249d7816 */ /* 0x000fe20000000025 */
[----:B------:R-:W-:Y:S06]  /*3e90*/  @P5 BRA `(.L_x_463) ;  /* 0x00000000007c5947 */ /* 0x000fec0003800000 */
[----:B------:R-:W-:Y:S01]  /*3ea0*/  IADD3 R86, P2, P6, R100, R32, R86 ;  /* 0x0000002064567210 */ /* 0x000fe20007e5e056 */
[----:B------:R-:W-:Y:S01]  /*3eb0*/  ULDC.64 UR4, c[0x0][0x3e8] ;  /* 0x0000fa0000047ab9 */ /* 0x000fe20000000a00 */
[----:B------:R-:W-:Y:S02]  /*3ec0*/  CS2R R56, SRZ ;  /* 0x0000000000387805 */ /* 0x000fe4000001ff00 */
[----:B------:R-:W-:Y:S02]  /*3ed0*/  CS2R R58, SRZ ;  /* 0x00000000003a7805 */ /* 0x000fe4000001ff00 */
[----:B------:R-:W-:Y:S01]  /*3ee0*/  IADD3.X R0, R26, R34, R0, P2, P6 ;  /* 0x000000221a007210 */ /* 0x000fe200017ec400 */
[----:B------:R-:W-:Y:S01]  /*3ef0*/  ULDC.64 UR6, c[0x0][0x208] ;  /* 0x0000820000067ab9 */ /* 0x000fe20000000a00 */
[----:B------:R-:W-:-:S04]  /*3f00*/  IADD3 R84, P2, P6, R106, R28, R84 ;  /* 0x0000001c6a547210 */ /* 0x000fc80007e5e054 */
[----:B------:R-:W-:Y:S02]  /*3f10*/  IADD3.X R3, R21, R30, R3, P2, P6 ;  /* 0x0000001e15037210 */ /* 0x000fe400017ec403 */
[----:B------:R-:W-:-:S04]  /*3f20*/  LEA R38, P2, R86, UR4, 0x1 ;  /* 0x0000000456267c11 */ /* 0x000fc8000f8408ff */
[----:B------:R-:W-:Y:S01]  /*3f30*/  LEA.HI.X R39, R86, UR5, R0, 0x1, P2 ;  /* 0x0000000556277c11 */ /* 0x000fe200090f0c00 */
[----:B------:R-:W-:Y:S02]  /*3f40*/  ULDC.64 UR4, c[0x0][0x400] ;  /* 0x0001000000047ab9 */ /* 0x000fe40000000a00 */
        /* <DEDUP_REMOVED lines=20> */
.L_x_463:
[----:B------:R-:W-:Y:S05]  /*4090*/  BSYNC B1 ;  /* 0x0000000000017941 */ /* 0x000fea0003800000 */
.L_x_462:
[----:B-----5:R-:W-:Y:S01]  /*40a0*/  IMAD.MOV.U32 R3, RZ, RZ, R42 ;  /* 0x000000ffff037224 */ /* 0x020fe200078e002a */
[----:B------:R-:W-:Y:S01]  /*40b0*/  ULOP3.LUT UR4, UR60, 0x1, URZ, 0xfc, !UPT ;  /* 0x000000013c047892 */ /* 0x000fe2000f8efc3f */
[----:B------:R-:W-:-:S03]  /*40c0*/  IMAD.MOV.U32 R0, RZ, RZ, R43 ;  /* 0x000000ffff007224 */ /* 0x000fc600078e002b */
[----:B------:R-:W-:Y:S02]  /*40d0*/  UISETP.NE.AND UP0, UPT, UR4, 0x3, UPT ;  /* 0x000000030400788c */ /* 0x000fe4000bf05270 */
[----:B------:R-:W-:Y:S01]  /*40e0*/  PRMT R134, R3, 0x5410, R0 ;  /* 0x0000541003867816 */ /* 0x000fe20000000000 */
[----:B------:R-:W-:Y:S01]  /*40f0*/  IMAD.MOV.U32 R0, RZ, RZ, R49 ;  /* 0x000000ffff007224 */ /* 0x000fe200078e0031 */
[----:B------:R-:W-:Y:S02]  /*4100*/  MOV R3, R48 ;  /* 0x0000003000037202 */ /* 0x000fe40000000f00 */
[----:B------:R-:W-:Y:S02]  /*4110*/  PLOP3.LUT P2, PT, PT, PT, UP0, 0x80, 0x0 ;  /* 0x000000000000781c */ /* 0x000fe40003f4f008 */
[----:B------:R-:W-:Y:S01]  /*4120*/  PRMT R143, R3, 0x5410, R0 ;  /* 0x00005410038f7816 */ /* 0x000fe20000000000 */
[----:B------:R-:W-:Y:S02]  /*4130*/  IMAD.MOV.U32 R3, RZ, RZ, R54 ;  /* 0x000000ffff037224 */ /* 0x000fe400078e0036 */
[----:B------:R-:W-:-:S05]  /*4140*/  IMAD.MOV.U32 R0, RZ, RZ, R55 ;  /* 0x000000ffff007224 */ /* 0x000fca00078e0037 */
[----:B------:R-:W-:Y:S01]  /*4150*/  PRMT R150, R3, 0x5410, R0 ;  /* 0x0000541003967816 */ /* 0x000fe20000000000 */
[----:B------:R-:W-:Y:S01]  /*4160*/  IMAD.MOV.U32 R0, RZ, RZ, R57 ;  /* 0x000000ffff007224 */ /* 0x000fe200078e0039 */
[----:B------:R-:W-:-:S04]  /*4170*/  MOV R3, R56 ;  /* 0x0000003800037202 */ /* 0x000fc80000000f00 */
[----:B------:R-:W-:Y:S01]  /*4180*/  PRMT R153, R3, 0x7610, R153 ;  /* 0x0000761003997816 */ /* 0x000fe20000000099 */
[----:B------:R-:W-:Y:S01]  /*4190*/  IMAD.MOV.U32 R3, RZ, RZ, R40 ;  /* 0x000000ffff037224 */ /* 0x000fe200078e0028 */
[----:B------:R-:W-:Y:S01]  /*41a0*/  PRMT R155, R155, 0x5410, R0 ;  /* 0x000054109b9b7816 */ /* 0x000fe20000000000 */
[----:B------:R-:W-:-:S05]  /*41b0*/  IMAD.MOV.U32 R0, RZ, RZ, R41 ;  /* 0x000000ffff007224 */ /* 0x000fca00078e0029 */
[----:B------:R-:W-:Y:S02]  /*41c0*/  PRMT R135, R3, 0x5410, R0 ;  /* 0x0000541003877816 */ /* 0x000fe40000000000 */
[----:B------:R-:W-:-:S04]  /*41d0*/  MOV R0, R50 ;  /* 0x0000003200007202 */ /* 0x000fc80000000f00 */
[----:B------:R-:W-:Y:S01]  /*41e0*/  PRMT R145, R0, 0x7610, R145 ;  /* 0x0000761000917816 */ /* 0x000fe20000000091 */
[----:B------:R-:W-:-:S05]  /*41f0*/  IMAD.MOV.U32 R0, RZ, RZ, R51 ;  /* 0x000000ffff007224 */ /* 0x000fca00078e0033 */
[----:B------:R-:W-:Y:S01]  /*4200*/  PRMT R145, R145, 0x5410, R0 ;  /* 0x0000541091917816 */ /* 0x000fe20000000000 */
[----:B------:R-:W-:-:S05]  /*4210*/  IMAD.MOV.U32 R0, RZ, RZ, R52 ;  /* 0x000000ffff007224 */ /* 0x000fca00078e0034 */
[----:B------:R-:W-:Y:S01]  /*4220*/  PRMT R156, R0, 0x7610, R156 ;  /* 0x00007610009c7816 */ /* 0x000fe2000000009c */
[----:B------:R-:W-:-:S05]  /*4230*/  IMAD.MOV.U32 R0, RZ, RZ, R53 ;  /* 0x000000ffff007224 */ /* 0x000fca00078e0035 */
[----:B------:R-:W-:Y:S02]  /*4240*/  PRMT R156, R156, 0x5410, R0 ;  /* 0x000054109c9c7816 */ /* 0x000fe40000000000 */
[----:B------:R-:W-:-:S04]  /*4250*/  MOV R0, R58 ;  /* 0x0000003a00007202 */ /* 0x000fc80000000f00 */
[----:B------:R-:W-:Y:S01]  /*4260*/  PRMT R159, R0, 0x7610, R159 ;  /* 0x00007610009f7816 */ /* 0x000fe2000000009f */
[----:B------:R-:W-:-:S05]  /*4270*/  IMAD.MOV.U32 R0, RZ, RZ, R59 ;  /* 0x000000ffff007224 */ /* 0x000fca00078e003b */
[----:B------:R-:W-:Y:S01]  /*4280*/  PRMT R159, R159, 0x5410, R0 ;  /* 0x000054109f9f7816 */ /* 0x000fe20000000000 */
[----:B------:R-:W-:Y:S06]  /*4290*/  @!P2 BRA `(.L_x_464) ;  /* 0x000000000004a947 */ /* 0x000fec0003800000 */
[----:B------:R-:W-:Y:S01]  /*42a0*/  BPT.TRAP 0x1 ;  /* 0x000000040000795c */ /* 0x000fe20000300000 */
.L_x_464:
[----:B------:R-:W-:Y:S01]  /*42b0*/  IMAD R3, R19, 0x8, R18 ;  /* 0x0000000813037824 */ /* 0x000fe200078e0212 */
[----:B------:R-:W-:Y:S01]  /*42c0*/  SHF.L.U32 R0, R217, 0x1f, RZ ;  /* 0x0000001fd9007819 */ /* 0x000fe200000006ff */
[----:B------:R-:W-:Y:S03]  /*42d0*/  BSSY B1, `(.L_x_465) ;  /* 0x0000003000017945 */ /* 0x000fe60003800000 */
[----:B------:R-:W1:Y:S02]  /*42e0*/  SYNCS.PHASECHK.TRANS64.TRYWAIT P6, [R3+URZ+0x38890], R0 ;  /* 0x03889000030075a7 */ /* 0x000e6400080c017f */
[----:B-1----:R-:W-:Y:S05]  /*42f0*/  @!P6 BRA `(.L_x_466) ;  /* 0x00000278009ce947 */ /* 0x002fea0003800000 */
.L_x_854:
[----:B------:R-:W-:Y:S05]  /*4300*/  BSYNC B1 ;  /* 0x0000000000017941 */ /* 0x000fea0003800000 */
.L_x_465:
[----:B------:R-:W-:Y:S04]  /*4310*/  BSSY B1, `(.L_x_467) ;  /* 0x00000d4000017945 */ /* 0x000fe80003800000 */
[----:B------:R-:W-:Y:S05]  /*4320*/  @P3 BRA `(.L_x_468) ;  /* 0x0000000c00483947 */ /* 0x000fea0003800000 */
[----:B------:R-:W-:Y:S01]  /*4330*/  ISETP.NE.AND P3, PT, R27, RZ, PT ;  /* 0x000000ff1b00720c */ /* 0x000fe20003f65270 */
[----:B------:R-:W-:-:S12]  /*4340*/  BSSY B2, `(.L_x_469) ;  /* 0x0000033000027945 */ /* 0x000fd80003800000 */
[----:B------:R-:W-:Y:S05]  /*4350*/  @!P3 BRA `(.L_x_470) ;  /* 0x0000000000c4b947 */ /* 0x000fea0003800000 */
[----:B0-----:R0:W2:Y:S01]  /*4360*/  LDS.128 R36, [R5+0x24400] ;  /* 0x0244000005247984 */ /* 0x0010a20000000c00 */
[----:B------:R-:W-:Y:S01]  /*4370*/  ISETP.GE.AND P3, PT, R22, R120, PT ;  /* 0x000000781600720c */ /* 0x000fe20003f66270 */
[----:B------:R-:W-:-:S12]  /*4380*/  BSSY B3, `(.L_x_471) ;  /* 0x000002c000037945 */ /* 0x000fd80003800000 */
[----:B0-----:R-:W-:Y:S05]  /*4390*/  @P3 BRA `(.L_x_472) ;  /* 0x0000000000a83947 */ /* 0x001fea0003800000 */
[----:B------:R-:W-:Y:S01]  /*43a0*/  SHF.R.U64 R85, R124, 0x10, R125 ;  /* 0x000000107c557819 */ /* 0x000fe2000000127d */
[--C-:B--2---:R-:W-:Y:S01]  /*43b0*/  HADD2.F32 R86, -RZ, R37.reuse.H1_H1 ;  /* 0x30000025ff567230 */ /* 0x104fe20000004100 */
[----:B------:R-:W-:Y:S01]  /*43c0*/  SHF.R.U64 R84, R122, 0x10, R123 ;  /* 0x000000107a547819 */ /* 0x000fe2000000127b */
[----:B------:R-:W-:Y:S01]  /*43d0*/  HADD2.F32 R87, -RZ, R37.H0_H0 ;  /* 0x20000025ff577230 */ /* 0x000fe20000004100 */
[----:B------:R-:W-:Y:S01]  /*43e0*/  SHF.R.U32.HI R124, RZ, 0x10, R125 ;  /* 0x00000010ff7c7819 */ /* 0x000fe2000001167d */
[----:B------:R-:W-:Y:S01]  /*43f0*/  HADD2.F32 R85, -RZ, R85.H0_H0 ;  /* 0x20000055ff557230 */ /* 0x000fe20000004100 */
[----:B------:R-:W-:Y:S01]  /*4400*/  SHF.R.U32.HI R122, RZ, 0x10, R123 ;  /* 0x00000010ff7a7819 */ /* 0x000fe2000001167b */
[----:B------:R-:W-:Y:S02]  /*4410*/  HADD2.F32 R84, -RZ, R84.H0_H0 ;  /* 0x20000054ff547230 */ /* 0x000fe40000004100 */
[----:B------:R-:W-:Y:S02]  /*4420*/  HADD2.F32 R124, -RZ, R124.H0_H0 ;  /* 0x2000007cff7c7230 */ /* 0x000fe40000004100 */
[-C--:B------:R-:W-:Y:S01]  /*4430*/  FMUL.FTZ R37, R86, R85.reuse ;  /* 0x0000005556257220 */ /* 0x080fe20000410000 */
[----:B------:R-:W-:Y:S01]  /*4440*/  FMUL.FTZ R85, R87, R85 ;  /* 0x0000005557557220 */ /* 0x000fe20000410000 */
[----:B------:R-:W-:-:S02]  /*4450*/  HADD2.F32 R122, -RZ, R122.H0_H0 ;  /* 0x2000007aff7a7230 */ /* 0x000fc40000004100 */
[-C--:B------:R-:W-:Y:S01]  /*4460*/  FFMA.FTZ R37, R87, R84.reuse, -R37 ;  /* 0x0000005457257223 */ /* 0x080fe20000010825 */
[----:B------:R-:W-:Y:S01]  /*4470*/  FFMA.FTZ R84, R86, R84, R85 ;  /* 0x0000005456547223 */ /* 0x000fe20000010055 */
[--C-:B------:R-:W-:Y:S02]  /*4480*/  HADD2.F32 R85, -RZ, R39.reuse.H1_H1 ;  /* 0x30000027ff557230 */ /* 0x100fe40000004100 */
[----:B------:R-:W-:Y:S02]  /*4490*/  HADD2.F32 R86, -RZ, R39.H0_H0 ;  /* 0x20000027ff567230 */ /* 0x000fe40000004100 */
[----:B------:R-:W-:Y:S02]  /*44a0*/  HADD2.F32 R87, -RZ, R165.H0_H0 ;  /* 0x200000a5ff577230 */ /* 0x000fe40000004100 */
[----:B------:R-:W-:Y:S01]  /*44b0*/  FMUL.FTZ R39, R85, R124 ;  /* 0x0000007c55277220 */ /* 0x000fe20000410000 */
[----:B------:R-:W-:Y:S01]  /*44c0*/  HADD2.F32 R123, -RZ, R36.H0_H0 ;  /* 0x20000024ff7b7230 */ /* 0x000fe20000004100 */
[----:B------:R-:W-:-:S02]  /*44d0*/  F2FP.F16.F32.PACK_AB R37, R84, R37 ;  /* 0x000000255425723e */ /* 0x000fc400000000ff */
[C---:B------:R-:W-:Y:S01]  /*44e0*/  FFMA.FTZ R39, R86.reuse, R122, -R39 ;  /* 0x0000007a56277223 */ /* 0x040fe20000010827 */
[----:B------:R-:W-:-:S04]  /*44f0*/  FMUL.FTZ R86, R86, R124 ;  /* 0x0000007c56567220 */ /* 0x000fc80000410000 */
[----:B------:R-:W-:Y:S01]  /*4500*/  FFMA.FTZ R85, R85, R122, R86 ;  /* 0x0000007a55557223 */ /* 0x000fe20000010056 */
[----:B------:R-:W-:Y:S02]  /*4510*/  HADD2.F32 R122, -RZ, R167.H0_H0 ;  /* 0x200000a7ff7a7230 */ /* 0x000fe40000004100 */
[----:B------:R-:W-:Y:S02]  /*4520*/  HADD2.F32 R86, -RZ, R36.H1_H1 ;  /* 0x30000024ff567230 */ /* 0x000fe40000004100 */
[----:B------:R-:W-:-:S03]  /*4530*/  F2FP.F16.F32.PACK_AB R39, R85, R39 ;  /* 0x000000275527723e */ /* 0x000fc600000000ff */
[----:B------:R-:W-:-:S04]  /*4540*/  FMUL.FTZ R36, R86, R122 ;  /* 0x0000007a56247220 */ /* 0x000fc80000410000 */
[C---:B------:R-:W-:Y:S01]  /*4550*/  FFMA.FTZ R36, R123.reuse, R87, -R36 ;  /* 0x000000577b247223 */ /* 0x040fe20000010824 */
[----:B------:R-:W-:Y:S01]  /*4560*/  FMUL.FTZ R123, R123, R122 ;  /* 0x0000007a7b7b7220 */ /* 0x000fe20000410000 */
[----:B------:R-:W-:-:S03]  /*4570*/  IMAD.MOV.U32 R122, RZ, RZ, R38 ;  /* 0x000000ffff7a7224 */ /* 0x000fc600078e0026 */
[----:B------:R-:W-:Y:S01]  /*4580*/  FFMA.FTZ R86, R86, R87, R123 ;  /* 0x0000005756567223 */ /* 0x000fe2000001007b */
[----:B------:R-:W-:Y:S02]  /*4590*/  HADD2.F32 R123, -RZ, R167.H1_H1 ;  /* 0x300000a7ff7b7230 */ /* 0x000fe40000004100 */
[--C-:B------:R-:W-:Y:S02]  /*45a0*/  HADD2.F32 R38, -RZ, R122.reuse.H1_H1 ;  /* 0x3000007aff267230 */ /* 0x100fe40000004100 */
[----:B------:R-:W-:Y:S01]  /*45b0*/  HADD2.F32 R124, -RZ, R122.H0_H0 ;  /* 0x2000007aff7c7230 */ /* 0x000fe20000004100 */
[----:B------:R-:W-:Y:S01]  /*45c0*/  F2FP.F16.F32.PACK_AB R36, R86, R36 ;  /* 0x000000245624723e */ /* 0x000fe200000000ff */
[----:B------:R-:W-:Y:S02]  /*45d0*/  HADD2.F32 R87, -RZ, R165.H1_H1 ;  /* 0x300000a5ff577230 */ /* 0x000fe40000004100 */
[-C--:B------:R-:W-:Y:S01]  /*45e0*/  FMUL.FTZ R122, R38, R123.reuse ;  /* 0x0000007b267a7220 */ /* 0x080fe20000410000 */
[----:B------:R-:W-:-:S03]  /*45f0*/  FMUL.FTZ R123, R124, R123 ;  /* 0x0000007b7c7b7220 */ /* 0x000fc60000410000 */
[-C--:B------:R-:W-:Y:S01]  /*4600*/  FFMA.FTZ R122, R124, R87.reuse, -R122 ;  /* 0x000000577c7a7223 */ /* 0x080fe2000001087a */
[----:B------:R-:W-:-:S05]  /*4610*/  FFMA.FTZ R123, R38, R87, R123 ;  /* 0x00000057267b7223 */ /* 0x000fca000001007b */
[----:B------:R-:W-:-:S04]  /*4620*/  F2FP.F16.F32.PACK_AB R122, R123, R122 ;  /* 0x0000007a7b7a723e */ /* 0x000fc800000000ff */
[----:B------:R-:W-:-:S07]  /*4630*/  MOV R38, R122 ;  /* 0x0000007a00267202 */ /* 0x000fce0000000f00 */
.L_x_472:
[----:B------:R-:W-:Y:S05]  /*4640*/  BSYNC B3 ;  /* 0x0000000000037941 */ /* 0x000fea0003800000 */
.L_x_471:
[----:B------:R-:W-:Y:S02]  /*4650*/  ULDC.64 UR4, c[0x0][0x208] ;  /* 0x0000820000047ab9 */ /* 0x000fe40000000a00 */
[----:B--2---:R2:W-:Y:S03]  /*4660*/  STG.E.128 desc[UR4][R60.64], R36 ;  /* 0x000000243c007986 */ /* 0x0045e6000c101d04 */
.L_x_470:
[----:B------:R-:W-:Y:S05]  /*4670*/  BSYNC B2 ;  /* 0x0000000000027941 */ /* 0x000fea0003800000 */
.L_x_469:
[----:B------:R-:W-:Y:S01]  /*4680*/  ISETP.NE.AND P3, PT, R11, RZ, PT ;  /* 0x000000ff0b00720c */ /* 0x000fe20003f65270 */
[----:B------:R-:W-:-:S12]  /*4690*/  BSSY B2, `(.L_x_473) ;  /* 0x0000031000027945 */ /* 0x000fd80003800000 */
[----:B------:R-:W-:Y:S05]  /*46a0*/  @!P3 BRA `(.L_x_474) ;  /* 0x0000000000bcb947 */ /* 0x000fea0003800000 */
[----:B0-2---:R0:W2:Y:S01]  /*46b0*/  LDS.128 R36, [R5+0x26c00] ;  /* 0x026c000005247984 */ /* 0x0050a20000000c00 */
        /* <DEDUP_REMOVED lines=29> */
[-C--:B------:R-:W-:Y:S01]  /*4890*/  FMUL.FTZ R36, R86, R90.reuse ;  /* 0x0000005a56247220 */ /* 0x080fe20000410000 */
[----:B------:R-:W-:-:S03]  /*48a0*/  FMUL.FTZ R90, R91, R90 ;  /* 0x0000005a5b5a7220 */ /* 0x000fc60000410000 */
[-C--:B------:R-:W-:Y:S01]  /*48b0*/  FFMA.FTZ R36, R91, R87.reuse, -R36 ;  /* 0x000000575b247223 */ /* 0x080fe20000010824 */
[----:B------:R-:W-:Y:S01]  /*48c0*/  FFMA.FTZ R86, R86, R87, R90 ;  /* 0x0000005756567223 */ /* 0x000fe2000001005a */
[----:B------:R-:W-:Y:S02]  /*48d0*/  HADD2.F32 R87, -RZ, R166.H1_H1 ;  /* 0x300000a6ff577230 */ /* 0x000fe40000004100 */
[----:B------:R-:W-:Y:S02]  /*48e0*/  HADD2.F32 R90, -RZ, R38.H1_H1 ;  /* 0x30000026ff5a7230 */ /* 0x000fe40000004100 */
[----:B------:R-:W-:Y:S01]  /*48f0*/  HADD2.F32 R91, -RZ, R164.H1_H1 ;  /* 0x300000a4ff5b7230 */ /* 0x000fe20000004100 */
[----:B------:R-:W-:Y:S01]  /*4900*/  F2FP.F16.F32.PACK_AB R36, R86, R36 ;  /* 0x000000245624723e */ /* 0x000fe200000000ff */
[----:B------:R-:W-:Y:S02]  /*4910*/  HADD2.F32 R38, -RZ, R38.H0_H0 ;  /* 0x20000026ff267230 */ /* 0x000fe40000004100 */
[----:B------:R-:W-:-:S04]  /*4920*/  FMUL.FTZ R116, R90, R87 ;  /* 0x000000575a747220 */ /* 0x000fc80000410000 */
[C---:B------:R-:W-:Y:S01]  /*4930*/  FFMA.FTZ R116, R38.reuse, R91, -R116 ;  /* 0x0000005b26747223 */ /* 0x040fe20000010874 */
[----:B------:R-:W-:-:S04]  /*4940*/  FMUL.FTZ R38, R38, R87 ;  /* 0x0000005726267220 */ /* 0x000fc80000410000 */
[----:B------:R-:W-:-:S05]  /*4950*/  FFMA.FTZ R38, R90, R91, R38 ;  /* 0x0000005b5a267223 */ /* 0x000fca0000010026 */
[----:B------:R-:W-:-:S07]  /*4960*/  F2FP.F16.F32.PACK_AB R38, R38, R116 ;  /* 0x000000742626723e */ /* 0x000fce00000000ff */
.L_x_476:
[----:B------:R-:W-:Y:S05]  /*4970*/  BSYNC B3 ;  /* 0x0000000000037941 */ /* 0x000fea0003800000 */
.L_x_475:
[----:B------:R-:W-:Y:S02]  /*4980*/  ULDC.64 UR4, c[0x0][0x208] ;  /* 0x0000820000047ab9 */ /* 0x000fe40000000a00 */
[----:B--2---:R3:W-:Y:S03]  /*4990*/  STG.E.128 desc[UR4][R60.64+0x80], R36 ;  /* 0x000080243c007986 */ /* 0x0047e6000c101d04 */
.L_x_474:
[----:B------:R-:W-:Y:S05]  /*49a0*/  BSYNC B2 ;  /* 0x0000000000027941 */ /* 0x000fea0003800000 */
.L_x_473:
[----:B------:R-:W-:Y:S01]  /*49b0*/  ISETP.NE.AND P3, PT, R10, RZ, PT ;  /* 0x000000ff0a00720c */ /* 0x000fe20003f65270 */
[----:B------:R-:W-:-:S12]  /*49c0*/  BSSY B2, `(.L_x_477) ;  /* 0x0000034000027945 */ /* 0x000fd80003800000 */
[----:B------:R-:W-:Y:S05]  /*49d0*/  @!P3 BRA `(.L_x_478) ;  /* 0x0000000000c8b947 */ /* 0x000fea0003800000 */
[----:B0-23--:R0:W2:Y:S01]  /*49e0*/  LDS.128 R36, [R5+0x29400] ;  /* 0x0294000005247984 */ /* 0x00d0a20000000c00 */
[----:B------:R-:W-:Y:S01]  /*49f0*/  ISETP.GE.AND P3, PT, R214, R120, PT ;  /* 0x00000078d600720c */ /* 0x000fe20003f66270 */
[----:B------:R-:W-:-:S12]  /*4a00*/  BSSY B3, `(.L_x_479) ;  /* 0x000002d000037945 */ /* 0x000fd80003800000 */
[----:B0-----:R-:W-:Y:S05]  /*4a10*/  @P3 BRA `(.L_x_480) ;  /* 0x0000000000ac3947 */ /* 0x001fea0003800000 */
[--C-:B------:R-:W-:Y:S01]  /*4a20*/  SHF.R.U64 R84, R82, 0x10, R83.reuse ;  /* 0x0000001052547819 */ /* 0x100fe20000001253 */
[----:B--2---:R-:W-:Y:S01]  /*4a30*/  IMAD.MOV.U32 R87, RZ, RZ, R36 ;  /* 0x000000ffff577224 */ /* 0x004fe200078e0024 */
[----:B------:R-:W-:Y:S01]  /*4a40*/  SHF.R.U32.HI R82, RZ, 0x10, R83 ;  /* 0x00000010ff527819 */ /* 0x000fe20000011653 */
[----:B------:R-:W-:Y:S01]  /*4a50*/  IMAD.MOV.U32 R83, RZ, RZ, R37 ;  /* 0x000000ffff537224 */ /* 0x000fe200078e0025 */
[--C-:B------:R-:W-:Y:S01]  /*4a60*/  SHF.R.U64 R85, R88, 0x10, R89.reuse ;  /* 0x0000001058557819 */ /* 0x100fe20000001259 */
[----:B------:R-:W-:Y:S01]  /*4a70*/  HADD2.F32 R84, -RZ, R84.H0_H0 ;  /* 0x20000054ff547230 */ /* 0x000fe20000004100 */
[----:B------:R-:W-:Y:S01]  /*4a80*/  SHF.R.U32.HI R88, RZ, 0x10, R89 ;  /* 0x00000010ff587819 */ /* 0x000fe20000011659 */
[----:B------:R-:W-:Y:S02]  /*4a90*/  HADD2.F32 R36, -RZ, R87.H1_H1 ;  /* 0x30000057ff247230 */ /* 0x000fe40000004100 */
[----:B------:R-:W-:Y:S02]  /*4aa0*/  HADD2.F32 R37, -RZ, R85.H0_H0 ;  /* 0x20000055ff257230 */ /* 0x000fe40000004100 */
[----:B------:R-:W-:-:S02]  /*4ab0*/  HADD2.F32 R85, -RZ, R83.H1_H1 ;  /* 0x30000053ff557230 */ /* 0x000fc40000004100 */
[----:B------:R-:W-:Y:S02]  /*4ac0*/  HADD2.F32 R86, -RZ, R83.H0_H0 ;  /* 0x20000053ff567230 */ /* 0x000fe40000004100 */
[----:B------:R-:W-:Y:S02]  /*4ad0*/  HADD2.F32 R88, -RZ, R88.H0_H0 ;  /* 0x20000058ff587230 */ /* 0x000fe40000004100 */
[CC--:B------:R-:W-:Y:S01]  /*4ae0*/  FMUL.FTZ R83, R85.reuse, R37.reuse ;  /* 0x0000002555537220 */ /* 0x0c0fe20000410000 */
[----:B------:R-:W-:Y:S02]  /*4af0*/  HADD2.F32 R87, -RZ, R87.H0_H0 ;  /* 0x20000057ff577230 */ /* 0x000fe40000004100 */
[C---:B------:R-:W-:Y:S01]  /*4b00*/  FMUL.FTZ R37, R86.reuse, R37 ;  /* 0x0000002556257220 */ /* 0x040fe20000410000 */
[-C--:B------:R-:W-:Y:S01]  /*4b10*/  FFMA.FTZ R83, R86, R84.reuse, -R83 ;  /* 0x0000005456537223 */ /* 0x080fe20000010853 */
[----:B------:R-:W-:Y:S02]  /*4b20*/  HADD2.F32 R86, -RZ, R163.H1_H1 ;  /* 0x300000a3ff567230 */ /* 0x000fe40000004100 */
[----:B------:R-:W-:Y:S01]  /*4b30*/  FFMA.FTZ R37, R85, R84, R37 ;  /* 0x0000005455257223 */ /* 0x000fe20000010025 */
[----:B------:R-:W-:-:S02]  /*4b40*/  IMAD.MOV.U32 R84, RZ, RZ, R39 ;  /* 0x000000ffff547224 */ /* 0x000fc400078e0027 */
[----:B------:R-:W-:Y:S02]  /*4b50*/  HADD2.F32 R85, -RZ, R82.H0_H0 ;  /* 0x20000052ff557230 */ /* 0x000fe40000004100 */
[----:B------:R-:W-:Y:S01]  /*4b60*/  F2FP.F16.F32.PACK_AB R37, R37, R83 ;  /* 0x000000532525723e */ /* 0x000fe200000000ff */
[--C-:B------:R-:W-:Y:S02]  /*4b70*/  HADD2.F32 R39, -RZ, R84.reuse.H1_H1 ;  /* 0x30000054ff277230 */ /* 0x100fe40000004100 */
[----:B------:R-:W-:-:S03]  /*4b80*/  HADD2.F32 R84, -RZ, R84.H0_H0 ;  /* 0x20000054ff547230 */ /* 0x000fc60000004100 */
[----:B------:R-:W-:-:S04]  /*4b90*/  FMUL.FTZ R82, R39, R88 ;  /* 0x0000005827527220 */ /* 0x000fc80000410000 */
[C---:B------:R-:W-:Y:S01]  /*4ba0*/  FFMA.FTZ R82, R84.reuse, R85, -R82 ;  /* 0x0000005554527223 */ /* 0x040fe20000010852 */
[----:B------:R-:W-:-:S04]  /*4bb0*/  FMUL.FTZ R84, R84, R88 ;  /* 0x0000005854547220 */ /* 0x000fc80000410000 */
[----:B------:R-:W-:Y:S01]  /*4bc0*/  FFMA.FTZ R39, R39, R85, R84 ;  /* 0x0000005527277223 */ /* 0x000fe20000010054 */
[----:B------:R-:W-:Y:S02]  /*4bd0*/  HADD2.F32 R84, -RZ, R163.H0_H0 ;  /* 0x200000a3ff547230 */ /* 0x000fe40000004100 */
[CC--:B------:R-:W-:Y:S01]  /*4be0*/  FMUL.FTZ R85, R36.reuse, R86.reuse ;  /* 0x0000005624557220 */ /* 0x0c0fe20000410000 */
[----:B------:R-:W-:Y:S01]  /*4bf0*/  FMUL.FTZ R86, R87, R86 ;  /* 0x0000005657567220 */ /* 0x000fe20000410000 */
[----:B------:R-:W-:Y:S02]  /*4c00*/  F2FP.F16.F32.PACK_AB R39, R39, R82 ;  /* 0x000000522727723e */ /* 0x000fe400000000ff */
[-C--:B------:R-:W-:Y:S01]  /*4c10*/  FFMA.FTZ R85, R87, R84.reuse, -R85 ;  /* 0x0000005457557223 */ /* 0x080fe20000010855 */
[----:B------:R-:W-:Y:S01]  /*4c20*/  FFMA.FTZ R36, R36, R84, R86 ;  /* 0x0000005424247223 */ /* 0x000fe20000010056 */
[----:B------:R-:W-:Y:S02]  /*4c30*/  HADD2.F32 R84, -RZ, R162.H1_H1 ;  /* 0x300000a2ff547230 */ /* 0x000fe40000004100 */
[----:B------:R-:W-:-:S02]  /*4c40*/  HADD2.F32 R86, -RZ, R38.H1_H1 ;  /* 0x30000026ff567230 */ /* 0x000fc40000004100 */
[----:B------:R-:W-:Y:S01]  /*4c50*/  HADD2.F32 R87, -RZ, R162.H0_H0 ;  /* 0x200000a2ff577230 */ /* 0x000fe20000004100 */
[----:B------:R-:W-:Y:S01]  /*4c60*/  F2FP.F16.F32.PACK_AB R36, R36, R85 ;  /* 0x000000552424723e */ /* 0x000fe200000000ff */
[----:B------:R-:W-:Y:S02]  /*4c70*/  HADD2.F32 R38, -RZ, R38.H0_H0 ;  /* 0x20000026ff267230 */ /* 0x000fe40000004100 */
[----:B------:R-:W-:-:S04]  /*4c80*/  FMUL.FTZ R88, R86, R84 ;  /* 0x0000005456587220 */ /* 0x000fc80000410000 */
[C---:B------:R-:W-:Y:S01]  /*4c90*/  FFMA.FTZ R88, R38.reuse, R87, -R88 ;  /* 0x0000005726587223 */ /* 0x040fe20000010858 */
[----:B------:R-:W-:-:S04]  /*4ca0*/  FMUL.FTZ R38, R38, R84 ;  /* 0x0000005426267220 */ /* 0x000fc80000410000 */
[----:B------:R-:W-:-:S05]  /*4cb0*/  FFMA.FTZ R38, R86, R87, R38 ;  /* 0x0000005756267223 */ /* 0x000fca0000010026 */
[----:B------:R-:W-:-:S07]  /*4cc0*/  F2FP.F16.F32.PACK_AB R38, R38, R88 ;  /* 0x000000582626723e */ /* 0x000fce00000000ff */
.L_x_480:
[----:B------:R-:W-:Y:S05]  /*4cd0*/  BSYNC B3 ;  /* 0x0000000000037941 */ /* 0x000fea0003800000 */
.L_x_479:
[----:B------:R-:W-:Y:S02]  /*4ce0*/  ULDC.64 UR4, c[0x0][0x208] ;  /* 0x0000820000047ab9 */ /* 0x000fe40000000a00 */
[----:B--2---:R4:W-:Y:S03]  /*4cf0*/  STG.E.128 desc[UR4][R60.64+0x100], R36 ;  /* 0x000100243c007986 */ /* 0x0049e6000c101d04 */
.L_x_478:
[----:B------:R-:W-:Y:S05]  /*4d00*/  BSYNC B2 ;  /* 0x0000000000027941 */ /* 0x000fea0003800000 */
.L_x_477:
[----:B------:R-:W-:-:S13]  /*4d10*/  ISETP.NE.AND P3, PT, R9, RZ, PT ;  /* 0x000000ff0900720c */ /* 0x000fda0003f65270 */
[----:B------:R-:W-:Y:S05]  /*4d20*/  @!P3 BRA `(.L_x_468) ;  /* 0x0000000000c8b947 */ /* 0x000fea0003800000 */
[----:B0-234-:R0:W2:Y:S01]  /*4d30*/  LDS.128 R36, [R5+0x2bc00] ;  /* 0x02bc000005247984 */ /* 0x01d0a20000000c00 */
[----:B------:R-:W-:Y:S01]  /*4d40*/  ISETP.GE.AND P3, PT, R216, R120, PT ;  /* 0x00000078d800720c */ /* 0x000fe20003f66270 */
[----:B------:R-:W-:-:S12]  /*4d50*/  BSSY B2, `(.L_x_481) ;  /* 0x000002d000027945 */ /* 0x000fd80003800000 */
[----:B0-----:R-:W-:Y:S05]  /*4d60*/  @P3 BRA `(.L_x_482) ;  /* 0x0000000000ac3947 */ /* 0x001fea0003800000 */
[--C-:B------:R-:W-:Y:S02]  /*4d70*/  SHF.R.U64 R82, R78, 0x10, R79.reuse ;  /* 0x000000104e527819 */ /* 0x100fe4000000124f */
[----:B------:R-:W-:Y:S02]  /*4d80*/  SHF.R.U32.HI R78, RZ, 0x10, R79 ;  /* 0x00000010ff4e7819 */ /* 0x000fe4000001164f */
[--C-:B------:R-:W-:Y:S01]  /*4d90*/  SHF.R.U64 R83, R80, 0x10, R81.reuse ;  /* 0x0000001050537819 */ /* 0x100fe20000001251 */
[----:B------:R-:W-:Y:S01]  /*4da0*/  HADD2.F32 R82, -RZ, R82.H0_H0 ;  /* 0x20000052ff527230 */ /* 0x000fe20000004100 */
[----:B--2---:R-:W-:Y:S02]  /*4db0*/  MOV R79, R37 ;  /* 0x00000025004f7202 */ /* 0x004fe40000000f00 */
[----:B------:R-:W-:Y:S01]  /*4dc0*/  SHF.R.U32.HI R80, RZ, 0x10, R81 ;  /* 0x00000010ff507819 */ /* 0x000fe20000011651 */
[----:B------:R-:W-:Y:S02]  /*4dd0*/  HADD2.F32 R37, -RZ, R83.H0_H0 ;  /* 0x20000053ff257230 */ /* 0x000fe40000004100 */
[----:B------:R-:W-:-:S02]  /*4de0*/  HADD2.F32 R81, -RZ, R79.H1_H1 ;  /* 0x3000004fff517230 */ /* 0x000fc40000004100 */
[----:B------:R-:W-:Y:S02]  /*4df0*/  HADD2.F32 R83, -RZ, R79.H0_H0 ;  /* 0x2000004fff537230 */ /* 0x000fe40000004100 */
[----:B------:R-:W-:Y:S02]  /*4e00*/  HADD2.F32 R80, -RZ, R80.H0_H0 ;  /* 0x20000050ff507230 */ /* 0x000fe40000004100 */
[-C--:B------:R-:W-:Y:S01]  /*4e10*/  FMUL.FTZ R79, R81, R37.reuse ;  /* 0x00000025514f7220 */ /* 0x080fe20000410000 */
[----:B------:R-:W-:-:S03]  /*4e20*/  FMUL.FTZ R37, R83, R37 ;  /* 0x0000002553257220 */ /* 0x000fc60000410000 */
[-C--:B------:R-:W-:Y:S01]  /*4e30*/  FFMA.FTZ R79, R83, R82.reuse, -R79 ;  /* 0x00000052534f7223 */ /* 0x080fe2000001084f */
[----:B------:R-:W-:Y:S02]  /*4e40*/  IMAD.MOV.U32 R83, RZ, RZ, R36 ;  /* 0x000000ffff537224 */ /* 0x000fe400078e0024 */
[----:B------:R-:W-:Y:S01]  /*4e50*/  FFMA.FTZ R37, R81, R82, R37 ;  /* 0x0000005251257223 */ /* 0x000fe20000010025 */
[----:B------:R-:W-:Y:S02]  /*4e60*/  IMAD.MOV.U32 R81, RZ, RZ, R39 ;  /* 0x000000ffff517224 */ /* 0x000fe400078e0027 */
[----:B------:R-:W-:Y:S02]  /*4e70*/  HADD2.F32 R82, -RZ, R78.H0_H0 ;  /* 0x2000004eff527230 */ /* 0x000fe40000004100 */
[----:B------:R-:W-:Y:S01]  /*4e80*/  HADD2.F32 R36, -RZ, R83.H1_H1 ;  /* 0x30000053ff247230 */ /* 0x000fe20000004100 */
[----:B------:R-:W-:Y:S01]  /*4e90*/  F2FP.F16.F32.PACK_AB R37, R37, R79 ;  /* 0x0000004f2525723e */ /* 0x000fe200000000ff */
[----:B------:R-:W-:-:S02]  /*4ea0*/  HADD2.F32 R39, -RZ, R81.H1_H1 ;  /* 0x30000051ff277230 */ /* 0x000fc40000004100 */
[----:B------:R-:W-:Y:S02]  /*4eb0*/  HADD2.F32 R81, -RZ, R81.H0_H0 ;  /* 0x20000051ff517230 */ /* 0x000fe40000004100 */
[----:B------:R-:W-:Y:S02]  /*4ec0*/  HADD2.F32 R83, -RZ, R83.H0_H0 ;  /* 0x20000053ff537230 */ /* 0x000fe40000004100 */
[-C--:B------:R-:W-:Y:S01]  /*4ed0*/  FMUL.FTZ R78, R39, R80.reuse ;  /* 0x00000050274e7220 */ /* 0x080fe20000410000 */
[----:B------:R-:W-:-:S03]  /*4ee0*/  FMUL.FTZ R80, R81, R80 ;  /* 0x0000005051507220 */ /* 0x000fc60000410000 */
[-C--:B------:R-:W-:Y:S01]  /*4ef0*/  FFMA.FTZ R78, R81, R82.reuse, -R78 ;  /* 0x00000052514e7223 */ /* 0x080fe2000001084e */
[----:B------:R-:W-:Y:S01]  /*4f00*/  FFMA.FTZ R39, R39, R82, R80 ;  /* 0x0000005227277223 */ /* 0x000fe20000010050 */
[--C-:B------:R-:W-:Y:S02]  /*4f10*/  HADD2.F32 R82, -RZ, R161.reuse.H1_H1 ;  /* 0x300000a1ff527230 */ /* 0x100fe40000004100 */
[----:B------:R-:W-:Y:S02]  /*4f20*/  HADD2.F32 R80, -RZ, R161.H0_H0 ;  /* 0x200000a1ff507230 */ /* 0x000fe40000004100 */
[----:B------:R-:W-:Y:S01]  /*4f30*/  F2FP.F16.F32.PACK_AB R39, R39, R78 ;  /* 0x0000004e2727723e */ /* 0x000fe200000000ff */
[-C--:B------:R-:W-:Y:S01]  /*4f40*/  FMUL.FTZ R81, R36, R82.reuse ;  /* 0x0000005224517220 */ /* 0x080fe20000410000 */
[----:B------:R-:W-:-:S03]  /*4f50*/  FMUL.FTZ R82, R83, R82 ;  /* 0x0000005253527220 */ /* 0x000fc60000410000 */
[-C--:B------:R-:W-:Y:S01]  /*4f60*/  FFMA.FTZ R81, R83, R80.reuse, -R81 ;  /* 0x0000005053517223 */ /* 0x080fe20000010851 */
[----:B------:R-:W-:Y:S01]  /*4f70*/  FFMA.FTZ R36, R36, R80, R82 ;  /* 0x0000005024247223 */ /* 0x000fe20000010052 */
[----:B------:R-:W-:Y:S02]  /*4f80*/  HADD2.F32 R80, -RZ, R160.H1_H1 ;  /* 0x300000a0ff507230 */ /* 0x000fe40000004100 */
[----:B------:R-:W-:Y:S02]  /*4f90*/  HADD2.F32 R82, -RZ, R38.H1_H1 ;  /* 0x30000026ff527230 */ /* 0x000fe40000004100 */
        /* <DEDUP_REMOVED lines=8> */
.L_x_482:
[----:B------:R-:W-:Y:S05]  /*5020*/  BSYNC B2 ;  /* 0x0000000000027941 */ /* 0x000fea0003800000 */
.L_x_481:
[----:B------:R-:W-:Y:S02]  /*5030*/  ULDC.64 UR4, c[0x0][0x208] ;  /* 0x0000820000047ab9 */ /* 0x000fe40000000a00 */
[----:B--2---:R0:W-:Y:S03]  /*5040*/  STG.E.128 desc[UR4][R60.64+0x180], R36 ;  /* 0x000180243c007986 */ /* 0x0041e6000c101d04 */
.L_x_468:
[----:B------:R-:W-:Y:S05]  /*5050*/  BSYNC B1 ;  /* 0x0000000000017941 */ /* 0x000fea0003800000 */
.L_x_467:
[----:B------:R-:W-:Y:S04]  /*5060*/  BSSY B1, `(.L_x_483) ;  /* 0x00000dc000017945 */ /* 0x000fe80003800000 */
[----:B------:R-:W-:Y:S05]  /*5070*/  @P4 BRA `(.L_x_484) ;  /* 0x0000000c00684947 */ /* 0x000fea0003800000 */
[----:B------:R-:W-:Y:S01]  /*5080*/  ISETP.NE.AND P3, PT, R27, RZ, PT ;  /* 0x000000ff1b00720c */ /* 0x000fe20003f65270 */
[----:B------:R-:W-:-:S12]  /*5090*/  BSSY B2, `(.L_x_485) ;  /* 0x0000035000027945 */ /* 0x000fd80003800000 */
[----:B------:R-:W-:Y:S05]  /*50a0*/  @!P3 BRA `(.L_x_486) ;  /* 0x0000000000ccb947 */ /* 0x000fea0003800000 */
[----:B0-234-:R0:W2:Y:S01]  /*50b0*/  LDS.128 R36, [R5+0x25400] ;  /* 0x0254000005247984 */ /* 0x01d0a20000000c00 */
[----:B------:R-:W-:Y:S01]  /*50c0*/  ISETP.GE.AND P3, PT, R22, R120, PT ;  /* 0x000000781600720c */ /* 0x000fe20003f66270 */
[----:B------:R-:W-:-:S12]  /*50d0*/  BSSY B3, `(.L_x_487) ;  /* 0x000002e000037945 */ /* 0x000fd80003800000 */
[----:B0-----:R-:W-:Y:S05]  /*50e0*/  @P3 BRA `(.L_x_488) ;  /* 0x0000000000b03947 */ /* 0x001fea0003800000 */
[--C-:B------:R-:W-:Y:S02]  /*50f0*/  SHF.R.U64 R60, R74, 0x10, R75.reuse ;  /* 0x000000104a3c7819 */ /* 0x100fe4000000124b */
[----:B------:R-:W-:Y:S01]  /*5100*/  SHF.R.U32.HI R74, RZ, 0x10, R75 ;  /* 0x00000010ff4a7819 */ /* 0x000fe2000001164b */
[----:B--2---:R-:W-:Y:S01]  /*5110*/  IMAD.MOV.U32 R75, RZ, RZ, R37 ;  /* 0x000000ffff4b7224 */ /* 0x004fe200078e0025 */
[--C-:B------:R-:W-:Y:S01]  /*5120*/  SHF.R.U64 R61, R76, 0x10, R77.reuse ;  /* 0x000000104c3d7819 */ /* 0x100fe2000000124d */
[----:B------:R-:W-:Y:S01]  /*5130*/  HADD2.F32 R60, -RZ, R60.H0_H0 ;  /* 0x2000003cff3c7230 */ /* 0x000fe20000004100 */
[----:B------:R-:W-:Y:S01]  /*5140*/  SHF.R.U32.HI R76, RZ, 0x10, R77 ;  /* 0x00000010ff4c7819 */ /* 0x000fe2000001164d */
[----:B------:R-:W-:Y:S02]  /*5150*/  HADD2.F32 R74, -RZ, R74.H0_H0 ;  /* 0x2000004aff4a7230 */ /* 0x000fe40000004100 */
[----:B------:R-:W-:Y:S02]  /*5160*/  HADD2.F32 R37, -RZ, R61.H0_H0 ;  /* 0x2000003dff257230 */ /* 0x000fe40000004100 */
[----:B------:R-:W-:-:S02]  /*5170*/  HADD2.F32 R61, -RZ, R75.H1_H1 ;  /* 0x3000004bff3d7230 */ /* 0x000fc40000004100 */
[----:B------:R-:W-:Y:S02]  /*5180*/  HADD2.F32 R75, -RZ, R75.H0_H0 ;  /* 0x2000004bff4b7230 */ /* 0x000fe40000004100 */
[----:B------:R-:W-:Y:S02]  /*5190*/  HADD2.F32 R76, -RZ, R76.H0_H0 ;  /* 0x2000004cff4c7230 */ /* 0x000fe40000004100 */
[-C--:B------:R-:W-:Y:S01]  /*51a0*/  FMUL.FTZ R77, R61, R37.reuse ;  /* 0x000000253d4d7220 */ /* 0x080fe20000410000 */
[----:B------:R-:W-:-:S03]  /*51b0*/  FMUL.FTZ R37, R75, R37 ;  /* 0x000000254b257220 */ /* 0x000fc60000410000 */
[-C--:B------:R-:W-:Y:S01]  /*51c0*/  FFMA.FTZ R77, R75, R60.reuse, -R77 ;  /* 0x0000003c4b4d7223 */ /* 0x080fe2000001084d */
[--C-:B------:R-:W-:Y:S02]  /*51d0*/  HADD2.F32 R75, -RZ, R158.reuse.H1_H1 ;  /* 0x3000009eff4b7230 */ /* 0x100fe40000004100 */
[----:B------:R-:W-:Y:S01]  /*51e0*/  FFMA.FTZ R60, R61, R60, R37 ;  /* 0x0000003c3d3c7223 */ /* 0x000fe20000010025 */
[----:B------:R-:W-:Y:S01]  /*51f0*/  MOV R37, R39 ;  /* 0x0000002700257202 */ /* 0x000fe20000000f00 */
[----:B------:R-:W-:-:S03]  /*5200*/  HADD2.F32 R158, -RZ, R158.H0_H0 ;  /* 0x2000009eff9e7230 */ /* 0x000fc60000004100 */
[----:B------:R-:W-:Y:S01]  /*5210*/  F2FP.F16.F32.PACK_AB R60, R60, R77 ;  /* 0x0000004d3c3c723e */ /* 0x000fe200000000ff */
[--C-:B------:R-:W-:Y:S02]  /*5220*/  HADD2.F32 R39, -RZ, R37.reuse.H1_H1 ;  /* 0x30000025ff277230 */ /* 0x100fe40000004100 */
[----:B------:R-:W-:-:S03]  /*5230*/  HADD2.F32 R37, -RZ, R37.H0_H0 ;  /* 0x20000025ff257230 */ /* 0x000fc60000004100 */
[----:B------:R-:W-:-:S04]  /*5240*/  FMUL.FTZ R61, R39, R76 ;  /* 0x0000004c273d7220 */ /* 0x000fc80000410000 */
[C---:B------:R-:W-:Y:S01]  /*5250*/  FFMA.FTZ R61, R37.reuse, R74, -R61 ;  /* 0x0000004a253d7223 */ /* 0x040fe2000001083d */
[----:B------:R-:W-:-:S04]  /*5260*/  FMUL.FTZ R37, R37, R76 ;  /* 0x0000004c25257220 */ /* 0x000fc80000410000 */
[----:B------:R-:W-:Y:S01]  /*5270*/  FFMA.FTZ R37, R39, R74, R37 ;  /* 0x0000004a27257223 */ /* 0x000fe20000010025 */
[--C-:B------:R-:W-:Y:S02]  /*5280*/  HADD2.F32 R39, -RZ, R157.reuse.H1_H1 ;  /* 0x3000009dff277230 */ /* 0x100fe40000004100 */
[--C-:B------:R-:W-:Y:S02]  /*5290*/  HADD2.F32 R74, -RZ, R36.reuse.H1_H1 ;  /* 0x30000024ff4a7230 */ /* 0x100fe40000004100 */
[----:B------:R-:W-:Y:S01]  /*52a0*/  HADD2.F32 R36, -RZ, R36.H0_H0 ;  /* 0x20000024ff247230 */ /* 0x000fe20000004100 */
[----:B------:R-:W-:Y:S01]  /*52b0*/  F2FP.F16.F32.PACK_AB R61, R37, R61 ;  /* 0x0000003d253d723e */ /* 0x000fe200000000ff */
[----:B------:R-:W-:Y:S02]  /*52c0*/  HADD2.F32 R157, -RZ, R157.H0_H0 ;  /* 0x2000009dff9d7230 */ /* 0x000fe40000004100 */
[----:B------:R-:W-:Y:S01]  /*52d0*/  FMUL.FTZ R76, R74, R39 ;  /* 0x000000274a4c7220 */ /* 0x000fe20000410000 */
[----:B------:R-:W-:-:S03]  /*52e0*/  IMAD.MOV.U32 R37, RZ, RZ, R60 ;  /* 0x000000ffff257224 */ /* 0x000fc600078e003c */
[C---:B------:R-:W-:Y:S01]  /*52f0*/  FFMA.FTZ R76, R36.reuse, R75, -R76 ;  /* 0x0000004b244c7223 */ /* 0x040fe2000001084c */
[----:B------:R-:W-:Y:S01]  /*5300*/  FMUL.FTZ R36, R36, R39 ;  /* 0x0000002724247220 */ /* 0x000fe20000410000 */
[--C-:B------:R-:W-:Y:S02]  /*5310*/  HADD2.F32 R39, -RZ, R38.reuse.H1_H1 ;  /* 0x30000026ff277230 */ /* 0x100fe40000004100 */
[----:B------:R-:W-:Y:S02]  /*5320*/  HADD2.F32 R38, -RZ, R38.H0_H0 ;  /* 0x20000026ff267230 */ /* 0x000fe40000004100 */
[----:B------:R-:W-:Y:S01]  /*5330*/  FFMA.FTZ R36, R74, R75, R36 ;  /* 0x0000004b4a247223 */ /* 0x000fe20000010024 */
[----:B------:R-:W-:-:S04]  /*5340*/  FMUL.FTZ R74, R39, R157 ;  /* 0x0000009d274a7220 */ /* 0x000fc80000410000 */
[----:B------:R-:W-:Y:S01]  /*5350*/  F2FP.F16.F32.PACK_AB R36, R36, R76 ;  /* 0x0000004c2424723e */ /* 0x000fe200000000ff */
[C---:B------:R-:W-:Y:S01]  /*5360*/  FFMA.FTZ R74, R38.reuse, R158, -R74 ;  /* 0x0000009e264a7223 */ /* 0x040fe2000001084a */
[----:B------:R-:W-:-:S04]  /*5370*/  FMUL.FTZ R38, R38, R157 ;  /* 0x0000009d26267220 */ /* 0x000fc80000410000 */
[----:B------:R-:W-:Y:S01]  /*5380*/  FFMA.FTZ R38, R39, R158, R38 ;  /* 0x0000009e27267223 */ /* 0x000fe20000010026 */
[----:B------:R-:W-:-:S04]  /*5390*/  IMAD.MOV.U32 R39, RZ, RZ, R61 ;  /* 0x000000ffff277224 */ /* 0x000fc800078e003d */
[----:B------:R-:W-:-:S07]  /*53a0*/  F2FP.F16.F32.PACK_AB R38, R38, R74 ;  /* 0x0000004a2626723e */ /* 0x000fce00000000ff */
.L_x_488:
[----:B------:R-:W-:Y:S05]  /*53b0*/  BSYNC B3 ;  /* 0x0000000000037941 */ /* 0x000fea0003800000 */
.L_x_487:
[----:B------:R-:W-:Y:S02]  /*53c0*/  ULDC.64 UR4, c[0x0][0x208] ;  /* 0x0000820000047ab9 */ /* 0x000fe40000000a00 */
[----:B--2---:R0:W-:Y:S03]  /*53d0*/  STG.E.128 desc[UR4][R46.64], R36 ;  /* 0x000000242e007986 */ /* 0x0041e6000c101d04 */
.L_x_486:
[----:B------:R-:W-:Y:S05]  /*53e0*/  BSYNC B2 ;  /* 0x0000000000027941 */ /* 0x000fea0003800000 */
.L_x_485:
        /* <DEDUP_REMOVED lines=21> */
[----:B------:R-:W-:Y:S02]  /*5540*/  HADD2.F32 R71, -RZ, R153.H1_H1 ;  /* 0x30000099ff477230 */ /* 0x000fe40000004100 */
[----:B------:R-:W-:Y:S01]  /*5550*/  FFMA.FTZ R60, R61, R60, R37 ;  /* 0x0000003c3d3c7223 */ /* 0x000fe20000010025 */
[----:B------:R-:W-:-:S04]  /*5560*/  MOV R37, R39 ;  /* 0x0000002700257202 */ /* 0x000fc80000000f00 */
[----:B------:R-:W-:Y:S01]  /*5570*/  F2FP.F16.F32.PACK_AB R60, R60, R73 ;  /* 0x000000493c3c723e */ /* 0x000fe200000000ff */
[--C-:B------:R-:W-:Y:S02]  /*5580*/  HADD2.F32 R39, -RZ, R37.reuse.H1_H1 ;  /* 0x30000025ff277230 */ /* 0x100fe40000004100 */
[----:B------:R-:W-:-:S03]  /*5590*/  HADD2.F32 R37, -RZ, R37.H0_H0 ;  /* 0x20000025ff257230 */ /* 0x000fc60000004100 */
[----:B------:R-:W-:-:S04]  /*55a0*/  FMUL.FTZ R61, R39, R72 ;  /* 0x00000048273d7220 */ /* 0x000fc80000410000 */
[C---:B------:R-:W-:Y:S01]  /*55b0*/  FFMA.FTZ R61, R37.reuse, R70, -R61 ;  /* 0x00000046253d7223 */ /* 0x040fe2000001083d */
[----:B------:R-:W-:-:S04]  /*55c0*/  FMUL.FTZ R37, R37, R72 ;  /* 0x0000004825257220 */ /* 0x000fc80000410000 */
[----:B------:R-:W-:Y:S01]  /*55d0*/  FFMA.FTZ R37, R39, R70, R37 ;  /* 0x0000004627257223 */ /* 0x000fe20000010025 */
[----:B------:R-:W-:Y:S02]  /*55e0*/  HADD2.F32 R39, -RZ, R154.H1_H1 ;  /* 0x3000009aff277230 */ /* 0x000fe40000004100 */
        /* <DEDUP_REMOVED lines=8> */
[----:B------:R-:W-:-:S03]  /*5670*/  HADD2.F32 R39, -RZ, R155.H0_H0 ;  /* 0x2000009bff277230 */ /* 0x000fc60000004100 */
[----:B------:R-:W-:Y:S01]  /*5680*/  FFMA.FTZ R36, R70, R71, R36 ;  /* 0x0000004746247223 */ /* 0x000fe20000010024 */
[--C-:B------:R-:W-:Y:S02]  /*5690*/  HADD2.F32 R70, -RZ, R38.reuse.H1_H1 ;  /* 0x30000026ff467230 */ /* 0x100fe40000004100 */
[----:B------:R-:W-:Y:S02]  /*56a0*/  HADD2.F32 R38, -RZ, R38.H0_H0 ;  /* 0x20000026ff267230 */ /* 0x000fe40000004100 */
[----:B------:R-:W-:Y:S01]  /*56b0*/  F2FP.F16.F32.PACK_AB R36, R36, R72 ;  /* 0x000000482424723e */ /* 0x000fe200000000ff */
[----:B------:R-:W-:-:S04]  /*56c0*/  FMUL.FTZ R71, R70, R39 ;  /* 0x0000002746477220 */ /* 0x000fc80000410000 */
[C---:B------:R-:W-:Y:S01]  /*56d0*/  FFMA.FTZ R71, R38.reuse, R154, -R71 ;  /* 0x0000009a26477223 */ /* 0x040fe20000010847 */
[----:B------:R-:W-:Y:S01]  /*56e0*/  FMUL.FTZ R38, R38, R39 ;  /* 0x0000002726267220 */ /* 0x000fe20000410000 */
[----:B------:R-:W-:-:S03]  /*56f0*/  IMAD.MOV.U32 R39, RZ, RZ, R61 ;  /* 0x000000ffff277224 */ /* 0x000fc600078e003d */
[----:B------:R-:W-:-:S05]  /*5700*/  FFMA.FTZ R38, R70, R154, R38 ;  /* 0x0000009a46267223 */ /* 0x000fca0000010026 */
[----:B------:R-:W-:-:S07]  /*5710*/  F2FP.F16.F32.PACK_AB R38, R38, R71 ;  /* 0x000000472626723e */ /* 0x000fce00000000ff */
.L_x_492:
[----:B------:R-:W-:Y:S05]  /*5720*/  BSYNC B3 ;  /* 0x0000000000037941 */ /* 0x000fea0003800000 */
.L_x_491:
[----:B------:R-:W-:Y:S02]  /*5730*/  ULDC.64 UR4, c[0x0][0x208] ;  /* 0x0000820000047ab9 */ /* 0x000fe40000000a00 */
[----:B--2---:R0:W-:Y:S03]  /*5740*/  STG.E.128 desc[UR4][R46.64+0x80], R36 ;  /* 0x000080242e007986 */ /* 0x0041e6000c101d04 */
.L_x_490:
[----:B------:R-:W-:Y:S05]  /*5750*/  BSYNC B2 ;  /* 0x0000000000027941 */ /* 0x000fea0003800000 */
.L_x_489:
        /* <DEDUP_REMOVED lines=21> */
[--C-:B------:R-:W-:Y:S02]  /*58b0*/  HADD2.F32 R67, -RZ, R151.reuse.H0_H0 ;  /* 0x20000097ff437230 */ /* 0x100fe40000004100 */
[----:B------:R-:W-:Y:S01]  /*58c0*/  FFMA.FTZ R60, R61, R60, R37 ;  /* 0x0000003c3d3c7223 */ /* 0x000fe20000010025 */
[----:B------:R-:W-:Y:S01]  /*58d0*/  MOV R37, R39 ;  /* 0x0000002700257202 */ /* 0x000fe20000000f00 */
[----:B------:R-:W-:-:S03]  /*58e0*/  HADD2.F32 R151, -RZ, R151.H1_H1 ;  /* 0x30000097ff977230 */ /* 0x000fc60000004100 */
        /* <DEDUP_REMOVED lines=8> */
[--C-:B------:R-:W-:Y:S02]  /*5970*/  HADD2.F32 R66, -RZ, R36.reuse.H1_H1 ;  /* 0x30000024ff427230 */ /* 0x100fe40000004100 */
[----:B------:R-:W-:Y:S01]  /*5980*/  HADD2.F32 R36, -RZ, R36.H0_H0 ;  /* 0x20000024ff247230 */ /* 0x000fe20000004100 */
[----:B------:R-:W-:Y:S01]  /*5990*/  F2FP.F16.F32.PACK_AB R61, R37, R61 ;  /* 0x0000003d253d723e */ /* 0x000fe200000000ff */
[----:B------:R-:W-:Y:S02]  /*59a0*/  HADD2.F32 R152, -RZ, R152.H1_H1 ;  /* 0x30000098ff987230 */ /* 0x000fe40000004100 */
        /* <DEDUP_REMOVED lines=14> */
.L_x_496:
[----:B------:R-:W-:Y:S05]  /*5a90*/  BSYNC B3 ;  /* 0x0000000000037941 */ /* 0x000fea0003800000 */
.L_x_495:
[----:B------:R-:W-:Y:S02]  /*5aa0*/  ULDC.64 UR4, c[0x0][0x208] ;  /* 0x0000820000047ab9 */ /* 0x000fe40000000a00 */
[----:B--2---:R0:W-:Y:S03]  /*5ab0*/  STG.E.128 desc[UR4][R46.64+0x100], R36 ;  /* 0x000100242e007986 */ /* 0x0041e6000c101d04 */
.L_x_494:
[----:B------:R-:W-:Y:S05]  /*5ac0*/  BSYNC B2 ;  /* 0x0000000000027941 */ /* 0x000fea0003800000 */
.L_x_493:
[----:B------:R-:W-:-:S13]  /*5ad0*/  ISETP.NE.AND P3, PT, R9, RZ, PT ;  /* 0x000000ff0900720c */ /* 0x000fda0003f65270 */
        /* <DEDUP_REMOVED lines=30> */
[--C-:B------:R-:W-:Y:S02]  /*5cc0*/  HADD2.F32 R39, -RZ, R149.reuse.H0_H0 ;  /* 0x20000095ff277230 */ /* 0x100fe40000004100 */
        /* <DEDUP_REMOVED lines=18> */
.L_x_498:
[----:B------:R-:W-:Y:S05]  /*5df0*/  BSYNC B2 ;  /* 0x0000000000027941 */ /* 0x000fea0003800000 */
.L_x_497:
[----:B------:R-:W-:Y:S02]  /*5e00*/  ULDC.64 UR4, c[0x0][0x208] ;  /* 0x0000820000047ab9 */ /* 0x000fe40000000a00 */
[----:B--2---:R0:W-:Y:S03]  /*5e10*/  STG.E.128 desc[UR4][R46.64+0x180], R36 ;  /* 0x000180242e007986 */ /* 0x0041e6000c101d04 */
.L_x_484:
[----:B------:R-:W-:Y:S05]  /*5e20*/  BSYNC B1 ;  /* 0x0000000000017941 */ /* 0x000fea0003800000 */
.L_x_483:
        /* <DEDUP_REMOVED lines=8> */
[----:B------:R-:W-:Y:S01]  /*5eb0*/  SHF.R.U64 R58, R58, 0x10, R59 ;  /* 0x000000103a3a7819 */ /* 0x000fe2000000123b */
[----:B--2---:R-:W-:Y:S01]  /*5ec0*/  IMAD.MOV.U32 R47, RZ, RZ, R37 ;  /* 0x000000ffff2f7224 */ /* 0x004fe200078e0025 */
[--C-:B------:R-:W-:Y:S01]  /*5ed0*/  SHF.R.U64 R46, R56, 0x10, R57.reuse ;  /* 0x00000010382e7819 */ /* 0x100fe20000001239 */
[----:B------:R-:W-:Y:S01]  /*5ee0*/  HADD2.F32 R153, -RZ, R153.H0_H0 ;  /* 0x20000099ff997230 */ /* 0x000fe20000004100 */
[----:B------:R-:W-:Y:S01]  /*5ef0*/  SHF.R.U32.HI R57, RZ, 0x10, R57 ;  /* 0x00000010ff397819 */ /* 0x000fe20000011639 */
[----:B------:R-:W-:Y:S02]  /*5f00*/  HADD2.F32 R58, -RZ, R58.H0_H0 ;  /* 0x2000003aff3a7230 */ /* 0x000fe40000004100 */
[--C-:B------:R-:W-:Y:S02]  /*5f10*/  HADD2.F32 R37, -RZ, R47.reuse.H1_H1 ;  /* 0x3000002fff257230 */ /* 0x100fe40000004100 */
[----:B------:R-:W-:Y:S02]  /*5f20*/  HADD2.F32 R47, -RZ, R47.H0_H0 ;  /* 0x2000002fff2f7230 */ /* 0x000fe40000004100 */
[----:B------:R-:W-:-:S02]  /*5f30*/  HADD2.F32 R46, -RZ, R46.H0_H0 ;  /* 0x2000002eff2e7230 */ /* 0x000fc40000004100 */
[-C--:B------:R-:W-:Y:S01]  /*5f40*/  FMUL.FTZ R56, R37, R58.reuse ;  /* 0x0000003a25387220 */ /* 0x080fe20000410000 */
[----:B------:R-:W-:Y:S02]  /*5f50*/  HADD2.F32 R57, -RZ, R57.H0_H0 ;  /* 0x20000039ff397230 */ /* 0x000fe40000004100 */
[C---:B------:R-:W-:Y:S01]  /*5f60*/  FMUL.FTZ R58, R47.reuse, R58 ;  /* 0x0000003a2f3a7220 */ /* 0x040fe20000410000 */
[----:B------:R-:W-:Y:S02]  /*5f70*/  HADD2.F32 R155, -RZ, R155.H1_H1 ;  /* 0x3000009bff9b7230 */ /* 0x000fe40000004100 */
[-C--:B------:R-:W-:Y:S01]  /*5f80*/  FFMA.FTZ R56, R47, R46.reuse, -R56 ;  /* 0x0000002e2f387223 */ /* 0x080fe20000010838 */
[----:B------:R-:W-:Y:S01]  /*5f90*/  FFMA.FTZ R58, R37, R46, R58 ;  /* 0x0000002e253a7223 */ /* 0x000fe2000001003a */
[----:B------:R-:W-:Y:S01]  /*5fa0*/  SHF.R.U32.HI R46, RZ, 0x10, R59 ;  /* 0x00000010ff2e7819 */ /* 0x000fe2000001163b */
[--C-:B------:R-:W-:Y:S02]  /*5fb0*/  HADD2.F32 R37, -RZ, R39.reuse.H1_H1 ;  /* 0x30000027ff257230 */ /* 0x100fe40000004100 */
[----:B------:R-:W-:Y:S01]  /*5fc0*/  HADD2.F32 R39, -RZ, R39.H0_H0 ;  /* 0x20000027ff277230 */ /* 0x000fe20000004100 */
[----:B------:R-:W-:Y:S01]  /*5fd0*/  F2FP.F16.F32.PACK_AB R56, R58, R56 ;  /* 0x000000383a38723e */ /* 0x000fe200000000ff */
[----:B------:R-:W-:-:S05]  /*5fe0*/  HADD2.F32 R46, -RZ, R46.H0_H0 ;  /* 0x2000002eff2e7230 */ /* 0x000fca0000004100 */
[-C--:B------:R-:W-:Y:S01]  /*5ff0*/  FMUL.FTZ R47, R37, R46.reuse ;  /* 0x0000002e252f7220 */ /* 0x080fe20000410000 */
[----:B------:R-:W-:-:S03]  /*6000*/  FMUL.FTZ R46, R39, R46 ;  /* 0x0000002e272e7220 */ /* 0x000fc60000410000 */
[-C--:B------:R-:W-:Y:S01]  /*6010*/  FFMA.FTZ R47, R39, R57.reuse, -R47 ;  /* 0x00000039272f7223 */ /* 0x080fe2000001082f */
[----:B------:R-:W-:Y:S01]  /*6020*/  FFMA.FTZ R46, R37, R57, R46 ;  /* 0x00000039252e7223 */ /* 0x000fe2000001002e */
[--C-:B------:R-:W-:Y:S02]  /*6030*/  HADD2.F32 R37, -RZ, R36.reuse.H0_H0 ;  /* 0x20000024ff257230 */ /* 0x100fe40000004100 */
[----:B------:R-:W-:Y:S02]  /*6040*/  HADD2.F32 R36, -RZ, R36.H1_H1 ;  /* 0x30000024ff247230 */ /* 0x000fe40000004100 */
[--C-:B------:R-:W-:Y:S01]  /*6050*/  HADD2.F32 R39, -RZ, R159.reuse.H0_H0 ;  /* 0x2000009fff277230 */ /* 0x100fe20000004100 */
[----:B------:R-:W-:Y:S01]  /*6060*/  F2FP.F16.F32.PACK_AB R46, R46, R47 ;  /* 0x0000002f2e2e723e */ /* 0x000fe200000000ff */
[----:B------:R-:W-:-:S03]  /*6070*/  HADD2.F32 R159, -RZ, R159.H1_H1 ;  /* 0x3000009fff9f7230 */ /* 0x000fc60000004100 */
[-C--:B------:R-:W-:Y:S01]  /*6080*/  FMUL.FTZ R57, R36, R39.reuse ;  /* 0x0000002724397220 */ /* 0x080fe20000410000 */
[----:B------:R-:W-:-:S03]  /*6090*/  FMUL.FTZ R39, R37, R39 ;  /* 0x0000002725277220 */ /* 0x000fc60000410000 */
[-C--:B------:R-:W-:Y:S01]  /*60a0*/  FFMA.FTZ R57, R37, R153.reuse, -R57 ;  /* 0x0000009925397223 */ /* 0x080fe20000010839 */
[----:B------:R-:W-:Y:S01]  /*60b0*/  FFMA.FTZ R39, R36, R153, R39 ;  /* 0x0000009924277223 */ /* 0x000fe20000010027 */
[--C-:B------:R-:W-:Y:S02]  /*60c0*/  HADD2.F32 R36, -RZ, R38.reuse.H0_H0 ;  /* 0x20000026ff247230 */ /* 0x100fe40000004100 */
[----:B------:R-:W-:Y:S02]  /*60d0*/  HADD2.F32 R38, -RZ, R38.H1_H1 ;  /* 0x30000026ff267230 */ /* 0x000fe40000004100 */
[----:B------:R-:W-:-:S03]  /*60e0*/  F2FP.F16.F32.PACK_AB R39, R39, R57 ;  /* 0x000000392727723e */ /* 0x000fc600000000ff */
[-C--:B------:R-:W-:Y:S01]  /*60f0*/  FMUL.FTZ R37, R38, R159.reuse ;  /* 0x0000009f26257220 */ /* 0x080fe20000410000 */
[----:B------:R-:W-:-:S03]  /*6100*/  FMUL.FTZ R159, R36, R159 ;  /* 0x0000009f249f7220 */ /* 0x000fc60000410000 */
[-C--:B------:R-:W-:Y:S01]  /*6110*/  FFMA.FTZ R37, R36, R155.reuse, -R37 ;  /* 0x0000009b24257223 */ /* 0x080fe20000010825 */
[----:B------:R-:W-:Y:S01]  /*6120*/  FFMA.FTZ R159, R38, R155, R159 ;  /* 0x0000009b269f7223 */ /* 0x000fe2000001009f */
[----:B------:R-:W-:Y:S01]  /*6130*/  MOV R36, R39 ;  /* 0x0000002700247202 */ /* 0x000fe20000000f00 */
[----:B------:R-:W-:-:S03]  /*6140*/  IMAD.MOV.U32 R39, RZ, RZ, R46 ;  /* 0x000000ffff277224 */ /* 0x000fc600078e002e */
[----:B------:R-:W-:Y:S01]  /*6150*/  F2FP.F16.F32.PACK_AB R159, R159, R37 ;  /* 0x000000259f9f723e */ /* 0x000fe200000000ff */
[----:B------:R-:W-:-:S04]  /*6160*/  IMAD.MOV.U32 R37, RZ, RZ, R56 ;  /* 0x000000ffff257224 */ /* 0x000fc800078e0038 */
[----:B------:R-:W-:-:S07]  /*6170*/  IMAD.MOV.U32 R38, RZ, RZ, R159 ;  /* 0x000000ffff267224 */ /* 0x000fce00078e009f */
.L_x_503:
[----:B------:R-:W-:Y:S05]  /*6180*/  BSYNC B2 ;  /* 0x0000000000027941 */ /* 0x000fea0003800000 */
.L_x_502:
[----:B------:R-:W-:Y:S02]  /*6190*/  ULDC.64 UR4, c[0x0][0x208] ;  /* 0x0000820000047ab9 */ /* 0x000fe40000000a00 */
[----:B--2---:R0:W-:Y:S03]  /*61a0*/  STG.E.128 desc[UR4][R44.64], R36 ;  /* 0x000000242c007986 */ /* 0x0041e6000c101d04 */
.L_x_501:
[----:B------:R-:W-:Y:S05]  /*61b0*/  BSYNC B1 ;  /* 0x0000000000017941 */ /* 0x000fea0003800000 */
.L_x_500:
[----:B------:R-:W-:Y:S01]  /*61c0*/  ISETP.NE.AND P3, PT, R11, RZ, PT ;  /* 0x000000ff0b00720c */ /* 0x000fe20003f65270 */
[----:B------:R-:W-:-:S12]  /*61d0*/  BSSY B1, `(.L_x_504) ;  /* 0x0000036000017945 */ /* 0x000fd80003800000 */
[----:B------:R-:W-:Y:S05]  /*61e0*/  @!P3 BRA `(.L_x_505) ;  /* 0x0000000000d0b947 */ /* 0x000fea0003800000 */
[----:B0-234-:R0:W2:Y:S01]  /*61f0*/  LDS.128 R36, [R5+0x28c00] ;  /* 0x028c000005247984 */ /* 0x01d0a20000000c00 */
[----:B------:R-:W-:Y:S01]  /*6200*/  ISETP.GE.AND P3, PT, R215, R120, PT ;  /* 0x00000078d700720c */ /* 0x000fe20003f66270 */
[----:B------:R-:W-:-:S12]  /*6210*/  BSSY B2, `(.L_x_506) ;  /* 0x000002f000027945 */ /* 0x000fd80003800000 */
[----:B0-----:R-:W-:Y:S05]  /*6220*/  @P3 BRA `(.L_x_507) ;  /* 0x0000000000b43947 */ /* 0x001fea0003800000 */
[----:B------:R-:W-:Y:S02]  /*6230*/  SHF.R.U64 R56, R52, 0x10, R53 ;  /* 0x0000001034387819 */ /* 0x000fe40000001235 */
[----:B--2---:R-:W-:Y:S02]  /*6240*/  MOV R47, R37 ;  /* 0x00000025002f7202 */ /* 0x004fe40000000f00 */
[--C-:B------:R-:W-:Y:S01]  /*6250*/  SHF.R.U64 R46, R54, 0x10, R55.reuse ;  /* 0x00000010362e7819 */ /* 0x100fe20000001237 */
[----:B------:R-:W-:Y:S01]  /*6260*/  HADD2.F32 R56, -RZ, R56.H0_H0 ;  /* 0x20000038ff387230 */ /* 0x000fe20000004100 */
[----:B------:R-:W-:Y:S01]  /*6270*/  SHF.R.U32.HI R54, RZ, 0x10, R55 ;  /* 0x00000010ff367819 */ /* 0x000fe20000011637 */
[--C-:B------:R-:W-:Y:S02]  /*6280*/  HADD2.F32 R37, -RZ, R47.reuse.H1_H1 ;  /* 0x3000002fff257230 */ /* 0x100fe40000004100 */
[----:B------:R-:W-:Y:S02]  /*6290*/  HADD2.F32 R47, -RZ, R47.H0_H0 ;  /* 0x2000002fff2f7230 */ /* 0x000fe40000004100 */
[----:B------:R-:W-:-:S02]  /*62a0*/  HADD2.F32 R46, -RZ, R46.H0_H0 ;  /* 0x2000002eff2e7230 */ /* 0x000fc40000004100 */
[-C--:B------:R-:W-:Y:S01]  /*62b0*/  FMUL.FTZ R52, R37, R56.reuse ;  /* 0x0000003825347220 */ /* 0x080fe20000410000 */
[----:B------:R-:W-:Y:S02]  /*62c0*/  HADD2.F32 R54, -RZ, R54.H0_H0 ;  /* 0x20000036ff367230 */ /* 0x000fe40000004100 */
[C---:B------:R-:W-:Y:S01]  /*62d0*/  FMUL.FTZ R56, R47.reuse, R56 ;  /* 0x000000382f387220 */ /* 0x040fe20000410000 */
[----:B------:R-:W-:-:S03]  /*62e0*/  FFMA.FTZ R52, R47, R46, -R52 ;  /* 0x0000002e2f347223 */ /* 0x000fc60000010834 */
[----:B------:R-:W-:Y:S01]  /*62f0*/  FFMA.FTZ R56, R37, R46, R56 ;  /* 0x0000002e25387223 */ /* 0x000fe20000010038 */
[----:B------:R-:W-:Y:S01]  /*6300*/  SHF.R.U32.HI R46, RZ, 0x10, R53 ;  /* 0x00000010ff2e7819 */ /* 0x000fe20000011635 */
[--C-:B------:R-:W-:Y:S02]  /*6310*/  HADD2.F32 R37, -RZ, R39.reuse.H1_H1 ;  /* 0x30000027ff257230 */ /* 0x100fe40000004100 */
[----:B------:R-:W-:Y:S01]  /*6320*/  HADD2.F32 R39, -RZ, R39.H0_H0 ;  /* 0x20000027ff277230 */ /* 0x000fe20000004100 */
[----:B------:R-:W-:Y:S01]  /*6330*/  F2FP.F16.F32.PACK_AB R52, R56, R52 ;  /* 0x000000343834723e */ /* 0x000fe200000000ff */
[----:B------:R-:W-:Y:S02]  /*6340*/  HADD2.F32 R46, -RZ, R46.H0_H0 ;  /* 0x2000002eff2e7230 */ /* 0x000fe40000004100 */
[--C-:B------:R-:W-:Y:S02]  /*6350*/  HADD2.F32 R53, -RZ, R150.reuse.H0_H0 ;  /* 0x20000096ff357230 */ /* 0x100fe40000004100 */
[----:B------:R-:W-:-:S02]  /*6360*/  HADD2.F32 R150, -RZ, R150.H1_H1 ;  /* 0x30000096ff967230 */ /* 0x000fc40000004100 */
[-C--:B------:R-:W-:Y:S01]  /*6370*/  FMUL.FTZ R47, R37, R46.reuse ;  /* 0x0000002e252f7220 */ /* 0x080fe20000410000 */
[----:B------:R-:W-:-:S03]  /*6380*/  FMUL.FTZ R46, R39, R46 ;  /* 0x0000002e272e7220 */ /* 0x000fc60000410000 */
[-C--:B------:R-:W-:Y:S01]  /*6390*/  FFMA.FTZ R47, R39, R54.reuse, -R47 ;  /* 0x00000036272f7223 */ /* 0x080fe2000001082f */
[----:B------:R-:W-:Y:S01]  /*63a0*/  FFMA.FTZ R46, R37, R54, R46 ;  /* 0x00000036252e7223 */ /* 0x000fe2000001002e */
[----:B------:R-:W-:Y:S02]  /*63b0*/  HADD2.F32 R37, -RZ, R156.H0_H0 ;  /* 0x2000009cff257230 */ /* 0x000fe40000004100 */
[--C-:B------:R-:W-:Y:S02]  /*63c0*/  HADD2.F32 R39, -RZ, R36.reuse.H1_H1 ;  /* 0x30000024ff277230 */ /* 0x100fe40000004100 */
[----:B------:R-:W-:Y:S01]  /*63d0*/  HADD2.F32 R36, -RZ, R36.H0_H0 ;  /* 0x20000024ff247230 */ /* 0x000fe20000004100 */
[----:B------:R-:W-:Y:S01]  /*63e0*/  F2FP.F16.F32.PACK_AB R46, R46, R47 ;  /* 0x0000002f2e2e723e */ /* 0x000fe200000000ff */
[----:B------:R-:W-:Y:S02]  /*63f0*/  HADD2.F32 R156, -RZ, R156.H1_H1 ;  /* 0x3000009cff9c7230 */ /* 0x000fe40000004100 */
[-C--:B------:R-:W-:Y:S01]  /*6400*/  FMUL.FTZ R54, R39, R37.reuse ;  /* 0x0000002527367220 */ /* 0x080fe20000410000 */
[----:B------:R-:W-:-:S03]  /*6410*/  FMUL.FTZ R37, R36, R37 ;  /* 0x0000002524257220 */ /* 0x000fc60000410000 */
[-C--:B------:R-:W-:Y:S01]  /*6420*/  FFMA.FTZ R54, R36, R53.reuse, -R54 ;  /* 0x0000003524367223 */ /* 0x080fe20000010836 */
[--C-:B------:R-:W-:Y:S02]  /*6430*/  HADD2.F32 R36, -RZ, R38.reuse.H1_H1 ;  /* 0x30000026ff247230 */ /* 0x100fe40000004100 */
[----:B------:R-:W-:Y:S01]  /*6440*/  FFMA.FTZ R37, R39, R53, R37 ;  /* 0x0000003527257223 */ /* 0x000fe20000010025 */
[----:B------:R-:W-:Y:S02]  /*6450*/  HADD2.F32 R38, -RZ, R38.H0_H0 ;  /* 0x20000026ff267230 */ /* 0x000fe40000004100 */
[----:B------:R-:W-:Y:S02]  /*6460*/  FMUL.FTZ R39, R36, R156 ;  /* 0x0000009c24277220 */ /* 0x000fe40000410000 */
[----:B------:R-:W-:Y:S01]  /*6470*/  F2FP.F16.F32.PACK_AB R37, R37, R54 ;  /* 0x000000362525723e */ /* 0x000fe200000000ff */
[C---:B------:R-:W-:Y:S01]  /*6480*/  FMUL.FTZ R156, R38.reuse, R156 ;  /* 0x0000009c269c7220 */ /* 0x040fe20000410000 */
[----:B------:R-:W-:-:S03]  /*6490*/  FFMA.FTZ R39, R38, R150, -R39 ;  /* 0x0000009626277223 */ /* 0x000fc60000010827 */
[----:B------:R-:W-:Y:S01]  /*64a0*/  FFMA.FTZ R156, R36, R150, R156 ;  /* 0x00000096249c7223 */ /* 0x000fe2000001009c */
[----:B------:R-:W-:Y:S02]  /*64b0*/  IMAD.MOV.U32 R36, RZ, RZ, R37 ;  /* 0x000000ffff247224 */ /* 0x000fe400078e0025 */
[----:B------:R-:W-:Y:S02]  /*64c0*/  IMAD.MOV.U32 R37, RZ, RZ, R52 ;  /* 0x000000ffff257224 */ /* 0x000fe400078e0034 */
[----:B------:R-:W-:-:S05]  /*64d0*/  F2FP.F16.F32.PACK_AB R39, R156, R39 ;  /* 0x000000279c27723e */ /* 0x000fca00000000ff */
[----:B------:R-:W-:Y:S01]  /*64e0*/  IMAD.MOV.U32 R38, RZ, RZ, R39 ;  /* 0x000000ffff267224 */ /* 0x000fe200078e0027 */
[----:B------:R-:W-:-:S07]  /*64f0*/  MOV R39, R46 ;  /* 0x0000002e00277202 */ /* 0x000fce0000000f00 */
.L_x_507:
[----:B------:R-:W-:Y:S05]  /*6500*/  BSYNC B2 ;  /* 0x0000000000027941 */ /* 0x000fea0003800000 */
.L_x_506:
[----:B------:R-:W-:Y:S02]  /*6510*/  ULDC.64 UR4, c[0x0][0x208] ;  /* 0x0000820000047ab9 */ /* 0x000fe40000000a00 */
[----:B--2---:R0:W-:Y:S03]  /*6520*/  STG.E.128 desc[UR4][R44.64+0x80], R36 ;  /* 0x000080242c007986 */ /* 0x0041e6000c101d04 */
.L_x_505:
[----:B------:R-:W-:Y:S05]  /*6530*/  BSYNC B1 ;  /* 0x0000000000017941 */ /* 0x000fea0003800000 */
.L_x_504:
        /* <DEDUP_REMOVED lines=9> */
[----:B--2---:R-:W-:Y:S01]  /*65d0*/  HADD2.F32 R51, -RZ, R39.H1_H1 ;  /* 0x30000027ff337230 */ /* 0x004fe20000004100 */
[--C-:B------:R-:W-:Y:S01]  /*65e0*/  SHF.R.U64 R46, R48, 0x10, R49.reuse ;  /* 0x00000010302e7819 */ /* 0x100fe20000001231 */
[----:B------:R-:W-:Y:S01]  /*65f0*/  HADD2.F32 R47, -RZ, R47.H0_H0 ;  /* 0x2000002fff2f7230 */ /* 0x000fe20000004100 */
[----:B------:R-:W-:Y:S01]  /*6600*/  SHF.R.U32.HI R48, RZ, 0x10, R49 ;  /* 0x00000010ff307819 */ /* 0x000fe20000011631 */
[--C-:B------:R-:W-:Y:S02]  /*6610*/  HADD2.F32 R49, -RZ, R37.reuse.H1_H1 ;  /* 0x30000025ff317230 */ /* 0x100fe40000004100 */
[----:B------:R-:W-:Y:S02]  /*6620*/  HADD2.F32 R37, -RZ, R37.H0_H0 ;  /* 0x20000025ff257230 */ /* 0x000fe40000004100 */
[----:B------:R-:W-:-:S02]  /*6630*/  HADD2.F32 R50, -RZ, R50.H0_H0 ;  /* 0x20000032ff327230 */ /* 0x000fc40000004100 */
[----:B------:R-:W-:Y:S02]  /*6640*/  HADD2.F32 R46, -RZ, R46.H0_H0 ;  /* 0x2000002eff2e7230 */ /* 0x000fe40000004100 */
[-C--:B------:R-:W-:Y:S01]  /*6650*/  FMUL.FTZ R53, R37, R47.reuse ;  /* 0x0000002f25357220 */ /* 0x080fe20000410000 */
[----:B------:R-:W-:Y:S02]  /*6660*/  HADD2.F32 R52, -RZ, R48.H0_H0 ;  /* 0x20000030ff347230 */ /* 0x000fe40000004100 */
[----:B------:R-:W-:Y:S01]  /*6670*/  FMUL.FTZ R48, R49, R47 ;  /* 0x0000002f31307220 */ /* 0x000fe20000410000 */
[----:B------:R-:W-:Y:S02]  /*6680*/  HADD2.F32 R39, -RZ, R39.H0_H0 ;  /* 0x20000027ff277230 */ /* 0x000fe40000004100 */
[----:B------:R-:W-:Y:S01]  /*6690*/  FMUL.FTZ R47, R51, R50 ;  /* 0x00000032332f7220 */ /* 0x000fe20000410000 */
[-C--:B------:R-:W-:Y:S01]  /*66a0*/  FFMA.FTZ R53, R49, R46.reuse, R53 ;  /* 0x0000002e31357223 */ /* 0x080fe20000010035 */
[----:B------:R-:W-:Y:S01]  /*66b0*/  FFMA.FTZ R48, R37, R46, -R48 ;  /* 0x0000002e25307223 */ /* 0x000fe20000010830 */
[----:B------:R-:W-:-:S02]  /*66c0*/  HADD2.F32 R46, -RZ, R36.H1_H1 ;  /* 0x30000024ff2e7230 */ /* 0x000fc40000004100 */
[C---:B------:R-:W-:Y:S01]  /*66d0*/  FMUL.FTZ R50, R39.reuse, R50 ;  /* 0x0000003227327220 */ /* 0x040fe20000410000 */
[----:B------:R-:W-:Y:S01]  /*66e0*/  FFMA.FTZ R47, R39, R52, -R47 ;  /* 0x00000034272f7223 */ /* 0x000fe2000001082f */
[--C-:B------:R-:W-:Y:S01]  /*66f0*/  HADD2.F32 R39, -RZ, R145.reuse.H0_H0 ;  /* 0x20000091ff277230 */ /* 0x100fe20000004100 */
[----:B------:R-:W-:Y:S01]  /*6700*/  F2FP.F16.F32.PACK_AB R48, R53, R48 ;  /* 0x000000303530723e */ /* 0x000fe200000000ff */
[----:B------:R-:W-:Y:S02]  /*6710*/  HADD2.F32 R36, -RZ, R36.H0_H0 ;  /* 0x20000024ff247230 */ /* 0x000fe40000004100 */
[----:B------:R-:W-:Y:S01]  /*6720*/  FFMA.FTZ R50, R51, R52, R50 ;  /* 0x0000003433327223 */ /* 0x000fe20000010032 */
[----:B------:R-:W-:Y:S02]  /*6730*/  HADD2.F32 R145, -RZ, R145.H1_H1 ;  /* 0x30000091ff917230 */ /* 0x000fe40000004100 */
[----:B------:R-:W-:Y:S01]  /*6740*/  FMUL.FTZ R51, R46, R39 ;  /* 0x000000272e337220 */ /* 0x000fe20000410000 */
[----:B------:R-:W-:-:S02]  /*6750*/  HADD2.F32 R49, -RZ, R38.H1_H1 ;  /* 0x30000026ff317230 */ /* 0x000fc40000004100 */
[----:B------:R-:W-:Y:S01]  /*6760*/  FMUL.FTZ R52, R36, R39 ;  /* 0x0000002724347220 */ /* 0x000fe20000410000 */
[----:B------:R-:W-:Y:S01]  /*6770*/  HADD2.F32 R38, -RZ, R38.H0_H0 ;  /* 0x20000026ff267230 */ /* 0x000fe20000004100 */
[----:B------:R-:W-:Y:S01]  /*6780*/  F2FP.F16.F32.PACK_AB R47, R50, R47 ;  /* 0x0000002f322f723e */ /* 0x000fe200000000ff */
[--C-:B------:R-:W-:Y:S02]  /*6790*/  HADD2.F32 R37, -RZ, R143.reuse.H0_H0 ;  /* 0x2000008fff257230 */ /* 0x100fe40000004100 */
[CC--:B------:R-:W-:Y:S01]  /*67a0*/  FMUL.FTZ R39, R49.reuse, R145.reuse ;  /* 0x0000009131277220 */ /* 0x0c0fe20000410000 */
[----:B------:R-:W-:Y:S02]  /*67b0*/  HADD2.F32 R143, -RZ, R143.H1_H1 ;  /* 0x3000008fff8f7230 */ /* 0x000fe40000004100 */
[----:B------:R-:W-:Y:S01]  /*67c0*/  FMUL.FTZ R145, R38, R145 ;  /* 0x0000009126917220 */ /* 0x000fe20000410000 */
[-C--:B------:R-:W-:Y:S01]  /*67d0*/  FFMA.FTZ R51, R36, R37.reuse, -R51 ;  /* 0x0000002524337223 */ /* 0x080fe20000010833 */
[----:B------:R-:W-:Y:S01]  /*67e0*/  FFMA.FTZ R52, R46, R37, R52 ;  /* 0x000000252e347223 */ /* 0x000fe20000010034 */
[-C--:B------:R-:W-:Y:S01]  /*67f0*/  FFMA.FTZ R39, R38, R143.reuse, -R39 ;  /* 0x0000008f26277223 */ /* 0x080fe20000010827 */
[----:B------:R-:W-:Y:S01]  /*6800*/  FFMA.FTZ R145, R49, R143, R145 ;  /* 0x0000008f31917223 */ /* 0x000fe20000010091 */
[----:B------:R-:W-:-:S02]  /*6810*/  IMAD.MOV.U32 R37, RZ, RZ, R48 ;  /* 0x000000ffff257224 */ /* 0x000fc400078e0030 */
[----:B------:R-:W-:Y:S02]  /*6820*/  F2FP.F16.F32.PACK_AB R51, R52, R51 ;  /* 0x000000333433723e */ /* 0x000fe400000000ff */
[----:B------:R-:W-:-:S03]  /*6830*/  F2FP.F16.F32.PACK_AB R39, R145, R39 ;  /* 0x000000279127723e */ /* 0x000fc600000000ff */
[----:B------:R-:W-:Y:S02]  /*6840*/  IMAD.MOV.U32 R36, RZ, RZ, R51 ;  /* 0x000000ffff247224 */ /* 0x000fe400078e0033 */
[----:B------:R-:W-:Y:S01]  /*6850*/  IMAD.MOV.U32 R38, RZ, RZ, R39 ;  /* 0x000000ffff267224 */ /* 0x000fe200078e0027 */
[----:B------:R-:W-:-:S07]  /*6860*/  MOV R39, R47 ;  /* 0x0000002f00277202 */ /* 0x000fce0000000f00 */
.L_x_511:
[----:B------:R-:W-:Y:S05]  /*6870*/  BSYNC B2 ;  /* 0x0000000000027941 */ /* 0x000fea0003800000 */
.L_x_510:
[----:B------:R-:W-:Y:S02]  /*6880*/  ULDC.64 UR4, c[0x0][0x208] ;  /* 0x0000820000047ab9 */ /* 0x000fe40000000a00 */
[----:B--2---:R0:W-:Y:S03]  /*6890*/  STG.E.128 desc[UR4][R44.64+0x100], R36 ;  /* 0x000100242c007986 */ /* 0x0041e6000c101d04 */
.L_x_509:
[----:B------:R-:W-:Y:S05]  /*68a0*/  BSYNC B1 ;  /* 0x0000000000017941 */ /* 0x000fea0003800000 */
.L_x_508:
[----:B------:R-:W-:-:S13]  /*68b0*/  ISETP.NE.AND P3, PT, R9, RZ, PT ;  /* 0x000000ff0900720c */ /* 0x000fda0003f65270 */
[----:B------:R-:W-:Y:S05]  /*68c0*/  @!P3 BRA `(.L_x_499) ;  /* 0x00000044007cb947 */ /* 0x000fea0003800000 */
[----:B0-234-:R0:W2:Y:S01]  /*68d0*/  LDS.128 R36, [R5+0x2dc00] ;  /* 0x02dc000005247984 */ /* 0x01d0a20000000c00 */
[----:B------:R-:W-:Y:S01]  /*68e0*/  ISETP.GE.AND P3, PT, R216, R120, PT ;  /* 0x00000078d800720c */ /* 0x000fe20003f66270 */
[----:B------:R-:W-:-:S12]  /*68f0*/  BSSY B1, `(.L_x_512) ;  /* 0x000002b000017945 */ /* 0x000fd80003800000 */
[----:B0-----:R-:W-:Y:S05]  /*6900*/  @P3 BRA `(.L_x_513) ;  /* 0x0000000000a43947 */ /* 0x001fea0003800000 */
[--C-:B------:R-:W-:Y:S01]  /*6910*/  SHF.R.U64 R40, R40, 0x10, R41.reuse ;  /* 0x0000001028287819 */ /* 0x100fe20000001229 */
[--C-:B--2---:R-:W-:Y:S01]  /*6920*/  HADD2.F32 R46, -RZ, R37.reuse.H1_H1 ;  /* 0x30000025ff2e7230 */ /* 0x104fe20000004100 */
[----:B------:R-:W-:Y:S01]  /*6930*/  SHF.R.U32.HI R41, RZ, 0x10, R41 ;  /* 0x00000010ff297819 */ /* 0x000fe20000011629 */
[----:B------:R-:W-:Y:S01]  /*6940*/  HADD2.F32 R37, -RZ, R37.H0_H0 ;  /* 0x20000025ff257230 */ /* 0x000fe20000004100 */
[--C-:B------:R-:W-:Y:S01]  /*6950*/  SHF.R.U64 R42, R42, 0x10, R43.reuse ;  /* 0x000000102a2a7819 */ /* 0x100fe2000000122b */
[----:B------:R-:W-:Y:S01]  /*6960*/  HADD2.F32 R40, -RZ, R40.H0_H0 ;  /* 0x20000028ff287230 */ /* 0x000fe20000004100 */
[----:B------:R-:W-:Y:S01]  /*6970*/  SHF.R.U32.HI R43, RZ, 0x10, R43 ;  /* 0x00000010ff2b7819 */ /* 0x000fe2000001162b */
[----:B------:R-:W-:Y:S02]  /*6980*/  HADD2.F32 R41, -RZ, R41.H0_H0 ;  /* 0x20000029ff297230 */ /* 0x000fe40000004100 */
[--C-:B------:R-:W-:Y:S02]  /*6990*/  HADD2.F32 R47, -RZ, R39.reuse.H1_H1 ;  /* 0x30000027ff2f7230 */ /* 0x100fe40000004100 */
[----:B------:R-:W-:Y:S01]  /*69a0*/  FMUL.FTZ R49, R37, R40 ;  /* 0x0000002825317220 */ /* 0x000fe20000410000 */
[----:B------:R-:W-:-:S02]  /*69b0*/  HADD2.F32 R39, -RZ, R39.H0_H0 ;  /* 0x20000027ff277230 */ /* 0x000fc40000004100 */
[----:B------:R-:W-:Y:S02]  /*69c0*/  HADD2.F32 R42, -RZ, R42.H0_H0 ;  /* 0x2000002aff2a7230 */ /* 0x000fe40000004100 */
[----:B------:R-:W-:Y:S02]  /*69d0*/  HADD2.F32 R48, -RZ, R43.H0_H0 ;  /* 0x2000002bff307230 */ /* 0x000fe40000004100 */
[C---:B------:R-:W-:Y:S01]  /*69e0*/  FMUL.FTZ R43, R46.reuse, R40 ;  /* 0x000000282e2b7220 */ /* 0x040fe20000410000 */
[-C--:B------:R-:W-:Y:S01]  /*69f0*/  FMUL.FTZ R40, R47, R41.reuse ;  /* 0x000000292f287220 */ /* 0x080fe20000410000 */
[----:B------:R-:W-:Y:S02]  /*6a00*/  FMUL.FTZ R41, R39, R41 ;  /* 0x0000002927297220 */ /* 0x000fe40000410000 */
[-C--:B------:R-:W-:Y:S01]  /*6a10*/  FFMA.FTZ R43, R37, R42.reuse, -R43 ;  /* 0x0000002a252b7223 */ /* 0x080fe2000001082b */
[----:B------:R-:W-:Y:S01]  /*6a20*/  FFMA.FTZ R42, R46, R42, R49 ;  /* 0x0000002a2e2a7223 */ /* 0x000fe20000010031 */
[----:B------:R-:W-:Y:S01]  /*6a30*/  FFMA.FTZ R40, R39, R48, -R40 ;  /* 0x0000003027287223 */ /* 0x000fe20000010828 */
[----:B------:R-:W-:-:S02]  /*6a40*/  HADD2.F32 R46, -RZ, R36.H1_H1 ;  /* 0x30000024ff2e7230 */ /* 0x000fc40000004100 */
[----:B------:R-:W-:Y:S01]  /*6a50*/  FFMA.FTZ R41, R47, R48, R41 ;  /* 0x000000302f297223 */ /* 0x000fe20000010029 */
[--C-:B------:R-:W-:Y:S02]  /*6a60*/  HADD2.F32 R39, -RZ, R135.reuse.H0_H0 ;  /* 0x20000087ff277230 */ /* 0x100fe40000004100 */
[----:B------:R-:W-:Y:S02]  /*6a70*/  HADD2.F32 R36, -RZ, R36.H0_H0 ;  /* 0x20000024ff247230 */ /* 0x000fe40000004100 */
[----:B------:R-:W-:Y:S02]  /*6a80*/  HADD2.F32 R135, -RZ, R135.H1_H1 ;  /* 0x30000087ff877230 */ /* 0x000fe40000004100 */
[-C--:B------:R-:W-:Y:S01]  /*6a90*/  FMUL.FTZ R47, R46, R39.reuse ;  /* 0x000000272e2f7220 */ /* 0x080fe20000410000 */
[--C-:B------:R-:W-:Y:S02]  /*6aa0*/  HADD2.F32 R48, -RZ, R38.reuse.H1_H1 ;  /* 0x30000026ff307230 */ /* 0x100fe40000004100 */
[----:B------:R-:W-:Y:S01]  /*6ab0*/  FMUL.FTZ R51, R36, R39 ;  /* 0x0000002724337220 */ /* 0x000fe20000410000 */
[----:B------:R-:W-:Y:S01]  /*6ac0*/  HADD2.F32 R38, -RZ, R38.H0_H0 ;  /* 0x20000026ff267230 */ /* 0x000fe20000004100 */
[----:B------:R-:W-:Y:S01]  /*6ad0*/  F2FP.F16.F32.PACK_AB R40, R41, R40 ;  /* 0x000000282928723e */ /* 0x000fe200000000ff */
[----:B------:R-:W-:-:S02]  /*6ae0*/  HADD2.F32 R49, -RZ, R134.H1_H1 ;  /* 0x30000086ff317230 */ /* 0x000fc40000004100 */
[-C--:B------:R-:W-:Y:S01]  /*6af0*/  FMUL.FTZ R39, R48, R135.reuse ;  /* 0x0000008730277220 */ /* 0x080fe20000410000 */
[----:B------:R-:W-:Y:S02]  /*6b00*/  HADD2.F32 R37, -RZ, R134.H0_H0 ;  /* 0x20000086ff257230 */ /* 0x000fe40000004100 */
[C---:B------:R-:W-:Y:S01]  /*6b10*/  FMUL.FTZ R135, R38.reuse, R135 ;  /* 0x0000008726877220 */ /* 0x040fe20000410000 */
[----:B------:R-:W-:-:S03]  /*6b20*/  FFMA.FTZ R39, R38, R49, -R39 ;  /* 0x0000003126277223 */ /* 0x000fc60000010827 */
[----:B------:R-:W-:Y:S01]  /*6b30*/  FFMA.FTZ R48, R48, R49, R135 ;  /* 0x0000003130307223 */ /* 0x000fe20000010087 */
[-C--:B------:R-:W-:Y:S01]  /*6b40*/  FFMA.FTZ R47, R36, R37.reuse, -R47 ;  /* 0x00000025242f7223 */ /* 0x080fe2000001082f */
[----:B------:R-:W-:Y:S01]  /*6b50*/  FFMA.FTZ R46, R46, R37, R51 ;  /* 0x000000252e2e7223 */ /* 0x000fe20000010033 */
[----:B------:R-:W-:Y:S02]  /*6b60*/  F2FP.F16.F32.PACK_AB R37, R42, R43 ;  /* 0x0000002b2a25723e */ /* 0x000fe400000000ff */
[----:B------:R-:W-:Y:S01]  /*6b70*/  F2FP.F16.F32.PACK_AB R38, R48, R39 ;  /* 0x000000273026723e */ /* 0x000fe200000000ff */
[----:B------:R-:W-:Y:S01]  /*6b80*/  IMAD.MOV.U32 R39, RZ, RZ, R40 ;  /* 0x000000ffff277224 */ /* 0x000fe200078e0028 */
[----:B------:R-:W-:-:S07]  /*6b90*/  F2FP.F16.F32.PACK_AB R36, R46, R47 ;  /* 0x0000002f2e24723e */ /* 0x000fce00000000ff */
.L_x_513:
[----:B------:R-:W-:Y:S05]  /*6ba0*/  BSYNC B1 ;  /* 0x0000000000017941 */ /* 0x000fea0003800000 */
.L_x_512:
[----:B------:R-:W-:Y:S02]  /*6bb0*/  ULDC.64 UR4, c[0x0][0x208] ;  /* 0x0000820000047ab9 */ /* 0x000fe40000000a00 */
[----:B--2---:R0:W-:Y:S01]  /*6bc0*/  STG.E.128 desc[UR4][R44.64+0x180], R36 ;  /* 0x000180242c007986 */ /* 0x0041e2000c101d04 */
[----:B------:R-:W-:Y:S05]  /*6bd0*/  BRA `(.L_x_499) ;  /* 0x0000004000b87947 */ /* 0x000fea0003800000 */
.L_x_457:
[----:B------:R-:W-:Y:S01]  /*6be0*/  ISETP.GE.AND P4, PT, R212, R4, PT ;  /* 0x00000004d400720c */ /* 0x000fe20003f86270 */
[----:B------:R-:W-:Y:S01]  /*6bf0*/  BSSY B1, `(.L_x_514) ;  /* 0x0000024000017945 */ /* 0x000fe20003800000 */
[----:B------:R-:W-:Y:S02]  /*6c00*/  CS2R R54, SRZ ;  /* 0x0000000000367805 */ /* 0x000fe4000001ff00 */
[----:B0-----:R-:W-:Y:S02]  /*6c10*/  CS2R R38, SRZ ;  /* 0x0000000000267805 */ /* 0x001fe4000001ff00 */
        /* <DEDUP_REMOVED lines=13> */
[----:B------:R-:W-:Y:S01]  /*6cf0*/  IMAD.X R39, R0, 0x1, R25, P3 ;  /* 0x0000000100277824 */ /* 0x000fe200018e0619 */
[----:B------:R-:W-:Y:S01]  /*6d00*/  LEA R44, P3, R38, UR4, 0x1 ;  /* 0x00000004262c7c11 */ /* 0x000fe2000f8608ff */
[----:B------:R-:W-:Y:S01]  /*6d10*/  IMAD.X R37, R3, 0x1, R20, P2 ;  /* 0x0000000103257824 */ /* 0x000fe200010e0614 */
[----:B------:R-:W-:Y:S02]  /*6d20*/  ISETP.GE.AND P2, PT, R16, R120, PT ;  /* 0x000000781000720c */ /* 0x000fe40003f46270 */
[----:B------:R-:W-:-:S02]  /*6d30*/  CS2R R40, SRZ ;  /* 0x0000000000287805 */ /* 0x000fc4000001ff00 */
[----:B------:R-:W-:Y:S02]  /*6d40*/  LEA.HI.X R45, R38, UR5, R39, 0x1, P3 ;  /* 0x00000005262d7c11 */ /* 0x000fe400098f0c27 */
[----:B------:R-:W-:Y:S02]  /*6d50*/  CS2R R38, SRZ ;  /* 0x0000000000267805 */ /* 0x000fe4000001ff00 */
[----:B------:R-:W-:Y:S01]  /*6d60*/  LEA R52, P3, R36, UR6, 0x1 ;  /* 0x0000000624347c11 */ /* 0x000fe2000f8608ff */
[----:B------:R-:W-:-:S03]  /*6d70*/  ULDC.64 UR8, c[0x0][0x208] ;  /* 0x0000820000087ab9 */ /* 0x000fc60000000a00 */
[----:B------:R-:W-:Y:S02]  /*6d80*/  LEA.HI.X R53, R36, UR7, R37, 0x1, P3 ;  /* 0x0000000724357c11 */ /* 0x000fe400098f0c25 */
[----:B------:R-:W-:Y:S02]  /*6d90*/  CS2R R36, SRZ ;  /* 0x0000000000247805 */ /* 0x000fe4000001ff00 */
[----:B------:R-:W-:Y:S02]  /*6da0*/  ISETP.GE.AND P3, PT, R213, R120, PT ;  /* 0x00000078d500720c */ /* 0x000fe40003f66270 */
[----:B------:R-:W-:Y:S02]  /*6db0*/  CS2R R50, SRZ ;  /* 0x0000000000327805 */ /* 0x000fe4000001ff00 */
[----:B------:R-:W-:Y:S01]  /*6dc0*/  CS2R R48, SRZ ;  /* 0x0000000000307805 */ /* 0x000fe2000001ff00 */
[----:B------:R-:W5:Y:S01]  /*6dd0*/  @!P2 LDG.E.128 R40, desc[UR8][R44.64] ;  /* 0x000000082c28a981 */ /* 0x000f62000c1e1d00 */
[----:B------:R-:W-:-:S04]  /*6de0*/  CS2R R46, SRZ ;  /* 0x00000000002e7805 */ /* 0x000fc8000001ff00 */
[----:B------:R-:W5:Y:S04]  /*6df0*/  @!P2 LDG.E.128 R48, desc[UR8][R52.64] ;  /* 0x000000083430a981 */ /* 0x000f68000c1e1d00 */
[----:B------:R0:W5:Y:S02]  /*6e00*/  @!P3 LDG.E.128 R36, desc[UR8][R44.64+0x80] ;  /* 0x000080082c24b981 */ /* 0x000164000c1e1d00 */
[----:B0-----:R-:W-:-:S06]  /*6e10*/  CS2R R44, SRZ ;  /* 0x00000000002c7805 */ /* 0x001fcc000001ff00 */
[----:B------:R0:W5:Y:S02]  /*6e20*/  @!P3 LDG.E.128 R44, desc[UR8][R52.64+0x80] ;  /* 0x00008008342cb981 */ /* 0x000164000c1e1d00 */
.L_x_515:
[----:B------:R-:W-:Y:S05]  /*6e30*/  BSYNC B1 ;  /* 0x0000000000017941 */ /* 0x000fea0003800000 */
.L_x_514:
[----:B------:R-:W2:Y:S01]  /*6e40*/  LDL.LU R60, [R1+0x10] ;  /* 0x00001000013c7983 */ /* 0x000ea20000300800 */
[----:B------:R-:W-:Y:S01]  /*6e50*/  VIADD R58, R212, 0x20 ;  /* 0x00000020d43a7836 */ /* 0x000fe20000000000 */
[----:B0----5:R-:W-:Y:S01]  /*6e60*/  MOV R53, R38 ;  /* 0x0000002600357202 */ /* 0x021fe20000000f00 */
[----:B------:R-:W-:Y:S01]  /*6e70*/  IMAD.MOV.U32 R52, RZ, RZ, R39 ;  /* 0x000000ffff347224 */ /* 0x000fe200078e0027 */
[----:B------:R-:W-:Y:S01]  /*6e80*/  BSSY B1, `(.L_x_516) ;  /* 0x0000042000017945 */ /* 0x000fe20003800000 */
[----:B------:R-:W-:Y:S01]  /*6e90*/  IMAD.MOV.U32 R56, RZ, RZ, R37 ;  /* 0x000000ffff387224 */ /* 0x000fe200078e0025 */
[----:B------:R-:W-:Y:S01]  /*6ea0*/  PRMT R171, R53, 0x7610, R171 ;  /* 0x0000761035ab7816 */ /* 0x000fe200000000ab */
[----:B------:R-:W-:Y:S01]  /*6eb0*/  IMAD.MOV.U32 R53, RZ, RZ, R43 ;  /* 0x000000ffff357224 */ /* 0x000fe200078e002b */
[----:B------:R-:W-:Y:S01]  /*6ec0*/  ISETP.GE.AND P2, PT, R58, R4, PT ;  /* 0x000000043a00720c */ /* 0x000fe20003f46270 */
[----:B------:R-:W-:Y:S01]  /*6ed0*/  IMAD.MOV.U32 R57, RZ, RZ, R36 ;  /* 0x000000ffff397224 */ /* 0x000fe200078e0024 */
[----:B------:R-:W-:-:S02]  /*6ee0*/  PRMT R173, R52, 0x7610, R173 ;  /* 0x0000761034ad7816 */ /* 0x000fc400000000ad */
[----:B------:R-:W-:Y:S02]  /*6ef0*/  CS2R R58, SRZ ;  /* 0x00000000003a7805 */ /* 0x000fe4000001ff00 */
[----:B------:R-:W-:Y:S02]  /*6f00*/  MOV R52, R42 ;  /* 0x0000002a00347202 */ /* 0x000fe40000000f00 */
[----:B------:R-:W-:Y:S02]  /*6f10*/  CS2R R62, SRZ ;  /* 0x00000000003e7805 */ /* 0x000fe4000001ff00 */
[----:B------:R-:W-:Y:S01]  /*6f20*/  PRMT R175, R56, 0x7610, R175 ;  /* 0x0000761038af7816 */ /* 0x000fe200000000af */
[----:B------:R-:W-:Y:S01]  /*6f30*/  IMAD.MOV.U32 R56, RZ, RZ, R41 ;  /* 0x000000ffff387224 */ /* 0x000fe200078e0029 */
[----:B------:R-:W-:Y:S01]  /*6f40*/  PRMT R177, R53, 0x7610, R177 ;  /* 0x0000761035b17816 */ /* 0x000fe200000000b1 */
[----:B------:R-:W-:Y:S01]  /*6f50*/  IMAD.MOV.U32 R53, RZ, RZ, R40 ;  /* 0x000000ffff357224 */ /* 0x000fe200078e0028 */
[----:B------:R-:W-:-:S02]  /*6f60*/  PRMT R172, R57, 0x7610, R172 ;  /* 0x0000761039ac7816 */ /* 0x000fc400000000ac */
[----:B------:R-:W-:Y:S02]  /*6f70*/  CS2R R66, SRZ ;  /* 0x0000000000427805 */ /* 0x000fe4000001ff00 */
        /* <DEDUP_REMOVED lines=8> */
[----:B------:R-:W-:Y:S01]  /*7000*/  PRMT R171, R171, 0x5410, R57 ;  /* 0x00005410abab7816 */ /* 0x000fe20000000039 */
[----:B------:R-:W-:Y:S01]  /*7010*/  IMAD.MOV.U32 R57, RZ, RZ, R44 ;  /* 0x000000ffff397224 */ /* 0x000fe200078e002c */
[----:B------:R-:W-:-:S02]  /*7020*/  PRMT R173, R173, 0x5410, R52 ;  /* 0x00005410adad7816 */ /* 0x000fc40000000034 */
[----:B------:R-:W-:Y:S02]  /*7030*/  CS2R R64, SRZ ;  /* 0x0000000000407805 */ /* 0x000fe4000001ff00 */
[----:B------:R-:W-:Y:S02]  /*7040*/  MOV R52, R50 ;  /* 0x0000003200347202 */ /* 0x000fe40000000f00 */
[----:B------:R-:W-:Y:S02]  /*7050*/  PRMT R172, R172, 0x5410, R57 ;  /* 0x00005410acac7816 */ /* 0x000fe40000000039 */
[----:B------:R-:W-:Y:S02]  /*7060*/  PRMT R175, R175, 0x5410, R56 ;  /* 0x00005410afaf7816 */ /* 0x000fe40000000038 */
[----:B------:R-:W-:Y:S02]  /*7070*/  CS2R R56, SRZ ;  /* 0x0000000000387805 */ /* 0x000fe4000001ff00 */
[----:B------:R-:W-:-:S02]  /*7080*/  PRMT R176, R176, 0x5410, R52 ;  /* 0x00005410b0b07816 */ /* 0x000fc40000000034 */
[----:B------:R-:W-:Y:S02]  /*7090*/  PRMT R178, R53, 0x7610, R178 ;  /* 0x0000761035b27816 */ /* 0x000fe400000000b2 */
[----:B------:R-:W-:Y:S02]  /*70a0*/  CS2R R52, SRZ ;  /* 0x0000000000347805 */ /* 0x000fe4000001ff00 */
[----:B------:R-:W-:Y:S02]  /*70b0*/  MOV R71, R49 ;  /* 0x0000003100477202 */ /* 0x000fe40000000f00 */
[----:B--2---:R-:W-:-:S04]  /*70c0*/  LOP3.LUT R60, R60, 0xfffffffe, RZ, 0xc0, !PT ;  /* 0xfffffffe3c3c7812 */ /* 0x004fc800078ec0ff */
[----:B------:R-:W-:-:S05]  /*70d0*/  @P2 LOP3.LUT R60, R60, 0x1, RZ, 0xfc, !PT ;  /* 0x000000013c3c2812 */ /* 0x000fca00078efcff */
[----:B------:R0:W-:Y:S02]  /*70e0*/  STL [R1+0x10], R60 ;  /* 0x0000103c01007387 */ /* 0x0001e40000100800 */
[----:B0-----:R-:W-:Y:S01]  /*70f0*/  CS2R R60, SRZ ;  /* 0x00000000003c7805 */ /* 0x001fe2000001ff00 */
[----:B------:R-:W-:Y:S06]  /*7100*/  @P2 BRA `(.L_x_517) ;  /* 0x0000000000642947 */ /* 0x000fec0003800000 */
[----:B------:R-:W-:Y:S01]  /*7110*/  IADD3 R54, P2, P3, R102, R86, R33 ;  /* 0x0000005666367210 */ /* 0x000fe20007b5e021 */
[----:B------:R-:W-:Y:S01]  /*7120*/  ULDC.64 UR4, c[0x0][0x3e8] ;  /* 0x0000fa0000047ab9 */ /* 0x000fe20000000a00 */
[----:B------:R-:W-:Y:S02]  /*7130*/  CS2R R58, SRZ ;  /* 0x00000000003a7805 */ /* 0x000fe4000001ff00 */
[----:B------:R-:W-:Y:S02]  /*7140*/  CS2R R56, SRZ ;  /* 0x0000000000387805 */ /* 0x000fe4000001ff00 */
[----:B------:R-:W-:Y:S02]  /*7150*/  IADD3.X R55, R25, R0, R35, P2, P3 ;  /* 0x0000000019377210 */ /* 0x000fe400017e6423 */
[----:B------:R-:W-:Y:S02]  /*7160*/  CS2R R66, SRZ ;  /* 0x0000000000427805 */ /* 0x000fe4000001ff00 */
[----:B------:R-:W-:-:S02]  /*7170*/  IADD3 R52, P2, P3, R108, R84, R29 ;  /* 0x000000546c347210 */ /* 0x000fc40007b5e01d */
[----:B------:R-:W-:Y:S01]  /*7180*/  CS2R R64, SRZ ;  /* 0x0000000000407805 */ /* 0x000fe2000001ff00 */
[----:B------:R-:W-:Y:S01]  /*7190*/  ULDC.64 UR6, c[0x0][0x208] ;  /* 0x0000820000067ab9 */ /* 0x000fe20000000a00 */
        /* <DEDUP_REMOVED lines=9> */
[----:B------:R-:W5:Y:S04]  /*7230*/  @!P2 LDG.E.128 R56, desc[UR6][R60.64] ;  /* 0x000000063c38a981 */ /* 0x000f68000c1e1d00 */
[----:B------:R-:W5:Y:S01]  /*7240*/  @!P2 LDG.E.128 R64, desc[UR6][R68.64] ;  /* 0x000000064440a981 */ /* 0x000f62000c1e1d00 */
[----:B------:R-:W-:Y:S02]  /*7250*/  ISETP.GE.AND P2, PT, R213, R120, PT ;  /* 0x00000078d500720c */ /* 0x000fe40003f46270 */
[----:B------:R-:W-:-:S11]  /*7260*/  CS2R R62, SRZ ;  /* 0x00000000003e7805 */ /* 0x000fd6000001ff00 */
[----:B------:R0:W5:Y:S02]  /*7270*/  @!P2 LDG.E.128 R52, desc[UR6][R60.64+0x80] ;  /* 0x000080063c34a981 */ /* 0x000164000c1e1d00 */
[----:B0-----:R-:W-:-:S06]  /*7280*/  CS2R R60, SRZ ;  /* 0x00000000003c7805 */ /* 0x001fcc000001ff00 */
[----:B------:R0:W5:Y:S02]  /*7290*/  @!P2 LDG.E.128 R60, desc[UR6][R68.64+0x80] ;  /* 0x00008006443ca981 */ /* 0x000164000c1e1d00 */
.L_x_517:
[----:B------:R-:W-:Y:S05]  /*72a0*/  BSYNC B1 ;  /* 0x0000000000017941 */ /* 0x000fea0003800000 */
.L_x_516:
[----:B0----5:R-:W-:Y:S01]  /*72b0*/  IMAD.MOV.U32 R69, RZ, RZ, R54 ;  /* 0x000000ffff457224 */ /* 0x021fe200078e0036 */
[----:B------:R-:W-:Y:S01]  /*72c0*/  IADD3 R72, R212, 0x40, RZ ;  /* 0x00000040d4487810 */ /* 0x000fe20007ffe0ff */
[----:B------:R-:W-:Y:S01]  /*72d0*/  IMAD.MOV.U32 R68, RZ, RZ, R55 ;  /* 0x000000ffff447224 */ /* 0x000fe200078e0037 */
[----:B------:R-:W-:Y:S01]  /*72e0*/  PRMT R153, R71, 0x7610, R153 ;  /* 0x0000761047997816 */ /* 0x000fe20000000099 */
[----:B------:R-:W-:Y:S01]  /*72f0*/  IMAD.MOV.U32 R71, RZ, RZ, R52 ;  /* 0x000000ffff477224 */ /* 0x000fe200078e0034 */
[----:B------:R-:W-:Y:S01]  /*7300*/  ISETP.GE.AND P3, PT, R72, R4, PT ;  /* 0x000000044800720c */ /* 0x000fe20003f66270 */
[----:B------:R-:W-:Y:S01]  /*7310*/  BSSY B1, `(.L_x_518) ;  /* 0x0000035000017945 */ /* 0x000fe20003800000 */
[----:B------:R-:W-:Y:S01]  /*7320*/  PRMT R163, R69, 0x5410, R68 ;  /* 0x0000541045a37816 */ /* 0x000fe20000000044 */
[----:B------:R-:W-:Y:S01]  /*7330*/  IMAD.MOV.U32 R69, RZ, RZ, R58 ;  /* 0x000000ffff457224 */ /* 0x000fe200078e003a */
[----:B------:R-:W-:Y:S01]  /*7340*/  PRMT R178, R178, 0x5410, R70 ;  /* 0x00005410b2b27816 */ /* 0x000fe20000000046 */
[----:B------:R-:W-:Y:S01]  /*7350*/  IMAD.MOV.U32 R68, RZ, RZ, R59 ;  /* 0x000000ffff447224 */ /* 0x000fe200078e003b */
[----:B------:R-:W-:-:S02]  /*7360*/  MOV R70, R53 ;  /* 0x0000003500467202 */ /* 0x000fc40000000f00 */
[----:B------:R-:W-:Y:S02]  /*7370*/  CS2R R74, SRZ ;  /* 0x00000000004a7805 */ /* 0x000fe4000001ff00 */
[----:B------:R-:W-:Y:S02]  /*7380*/  CS2R R72, SRZ ;  /* 0x0000000000487805 */ /* 0x000fe4000001ff00 */
[----:B------:R-:W-:Y:S02]  /*7390*/  CS2R R78, SRZ ;  /* 0x00000000004e7805 */ /* 0x000fe4000001ff00 */
[----:B------:R-:W-:Y:S01]  /*73a0*/  PRMT R167, R69, 0x5410, R68 ;  /* 0x0000541045a77816 */ /* 0x000fe20000000044 */
[----:B------:R-:W-:Y:S01]  /*73b0*/  IMAD.MOV.U32 R69, RZ, RZ, R62 ;  /* 0x000000ffff457224 */ /* 0x000fe200078e003e */
[----:B------:R-:W-:Y:S01]  /*73c0*/  PRMT R164, R71, 0x5410, R70 ;  /* 0x0000541047a47816 */ /* 0x000fe20000000046 */
[----:B------:R-:W-:Y:S01]  /*73d0*/  IMAD.MOV.U32 R68, RZ, RZ, R63 ;  /* 0x000000ffff447224 */ /* 0x000fe200078e003f */
[----:B------:R-:W-:Y:S01]  /*73e0*/  MOV R70, R57 ;  /* 0x0000003900467202 */ /* 0x000fe20000000f00 */
[----:B------:R-:W-:Y:S01]  /*73f0*/  IMAD.MOV.U32 R71, RZ, RZ, R56 ;  /* 0x000000ffff477224 */ /* 0x000fe200078e0038 */
[----:B------:R-:W-:-:S02]  /*7400*/  CS2R R76, SRZ ;  /* 0x00000000004c7805 */ /* 0x000fc4000001ff00 */
[----:B------:R-:W-:Y:S02]  /*7410*/  CS2R R82, SRZ ;  /* 0x0000000000527805 */ /* 0x000fe4000001ff00 */
[----:B------:R-:W-:Y:S01]  /*7420*/  PRMT R165, R69, 0x5410, R68 ;  /* 0x0000541045a57816 */ /* 0x000fe20000000044 */
[----:B------:R-:W-:Y:S01]  /*7430*/  IMAD.MOV.U32 R69, RZ, RZ, R60 ;  /* 0x000000ffff457224 */ /* 0x000fe200078e003c */
[----:B------:R-:W-:Y:S02]  /*7440*/  MOV R68, R61 ;  /* 0x0000003d00447202 */ /* 0x000fe40000000f00 */
[----:B------:R-:W-:Y:S02]  /*7450*/  CS2R R80, SRZ ;  /* 0x0000000000507805 */ /* 0x000fe4000001ff00 */
[----:B------:R-:W-:Y:S02]  /*7460*/  PRMT R168, R71, 0x5410, R70 ;  /* 0x0000541047a87816 */ /* 0x000fe40000000046 */
[----:B------:R-:W-:-:S02]  /*7470*/  CS2R R70, SRZ ;  /* 0x0000000000467805 */ /* 0x000fc4000001ff00 */
[----:B------:R-:W-:Y:S01]  /*7480*/  PRMT R166, R69, 0x5410, R68 ;  /* 0x0000541045a67816 */ /* 0x000fe20000000044 */
[----:B------:R-:W-:Y:S02]  /*7490*/  IMAD.MOV.U32 R69, RZ, RZ, R66 ;  /* 0x000000ffff457224 */ /* 0x000fe400078e0042 */
[----:B------:R-:W-:-:S05]  /*74a0*/  IMAD.MOV.U32 R68, RZ, RZ, R67 ;  /* 0x000000ffff447224 */ /* 0x000fca00078e0043 */
[----:B------:R-:W-:Y:S01]  /*74b0*/  PRMT R169, R69, 0x5410, R68 ;  /* 0x0000541045a97816 */ /* 0x000fe20000000044 */
[----:B------:R-:W-:Y:S02]  /*74c0*/  IMAD.MOV.U32 R69, RZ, RZ, R64 ;  /* 0x000000ffff457224 */ /* 0x000fe400078e0040 */
[----:B------:R-:W-:-:S05]  /*74d0*/  IMAD.MOV.U32 R68, RZ, RZ, R65 ;  /* 0x000000ffff447224 */ /* 0x000fca00078e0041 */
[----:B------:R-:W-:Y:S02]  /*74e0*/  PRMT R170, R69, 0x5410, R68 ;  /* 0x0000541045aa7816 */ /* 0x000fe40000000044 */
[----:B------:R-:W-:Y:S01]  /*74f0*/  CS2R R68, SRZ ;  /* 0x0000000000447805 */ /* 0x000fe2000001ff00 */
[----:B------:R-:W-:Y:S06]  /*7500*/  @P3 BRA `(.L_x_519) ;  /* 0x0000000000543947 */ /* 0x000fec0003800000 */
[----:B------:R-:W-:Y:S01]  /*7510*/  IADD3 R86, P2, P5, R102, R32, R86 ;  /* 0x0000002066567210 */ /* 0x000fe20007d5e056 */
[----:B------:R-:W-:Y:S01]  /*7520*/  ULDC.64 UR4, c[0x0][0x3e8] ;  /* 0x0000fa0000047ab9 */ /* 0x000fe20000000a00 */
[----:B------:R-:W-:Y:S02]  /*7530*/  ULDC.64 UR6, c[0x0][0x208] ;  /* 0x0000820000067ab9 */ /* 0x000fe40000000a00 */
[----:B------:R-:W-:Y:S02]  /*7540*/  IADD3.X R0, R25, R34, R0, P2, P5 ;  /* 0x0000002219007210 */ /* 0x000fe400017ea400 */
        /* <DEDUP_REMOVED lines=17> */
.L_x_519:
[----:B------:R-:W-:Y:S05]  /*7660*/  BSYNC B1 ;  /* 0x0000000000017941 */ /* 0x000fea0003800000 */
.L_x_518:
        /* <DEDUP_REMOVED lines=15> */
[----:B------:R-:W-:Y:S02]  /*7760*/  IMAD.MOV.U32 R3, RZ, RZ, R78 ;  /* 0x000000ffff037224 */ /* 0x000fe400078e004e */
        /* <DEDUP_REMOVED lines=16> */
.L_x_520:
[----:B------:R-:W-:Y:S01]  /*7870*/  IMAD R3, R19, 0x8, R18 ;  /* 0x0000000813037824 */ /* 0x000fe200078e0212 */
[----:B------:R-:W-:Y:S01]  /*7880*/  SHF.L.U32 R0, R217, 0x1f, RZ ;  /* 0x0000001fd9007819 */ /* 0x000fe200000006ff */
[----:B------:R-:W1:Y:S01]  /*7890*/  LDC R143, c[0x0][0x2f4] ;  /* 0x0000bd00ff8f7b82 */ /* 0x000e620000000800 */
[----:B------:R-:W-:Y:S01]  /*78a0*/  BSSY B1, `(.L_x_521) ;  /* 0x0000004000017945 */ /* 0x000fe20003800000 */
[----:B------:R-:W-:Y:S01]  /*78b0*/  IMAD.MOV.U32 R123, RZ, RZ, R88 ;  /* 0x000000ffff7b7224 */ /* 0x000fe200078e0058 */
[----:B------:R-:W2:Y:S02]  /*78c0*/  SYNCS.PHASECHK.TRANS64.TRYWAIT P5, [R3+URZ+0x38890], R0 ;  /* 0x03889000030075a7 */ /* 0x000ea400080a017f */
[----:B--2---:R-:W-:Y:S05]  /*78d0*/  @!P5 BRA `(.L_x_522) ;  /* 0x000002440038d947 */ /* 0x004fea0003800000 */
.L_x_855:
[----:B------:R-:W-:Y:S05]  /*78e0*/  BSYNC B1 ;  /* 0x0000000000017941 */ /* 0x000fea0003800000 */
.L_x_521:
[----:B------:R-:W3:Y:S01]  /*78f0*/  LDC.64 R124, c[0x0][0x300] ;  /* 0x0000c000ff7c7b82 */ /* 0x000ee20000000a00 */
[----:B------:R-:W-:Y:S01]  /*7900*/  BSSY B1, `(.L_x_523) ;  /* 0x000010c000017945 */ /* 0x000fe20003800000 */
[----:B-1----:R-:W-:-:S03]  /*7910*/  IADD3 R145, -R115, R143, RZ ;  /* 0x0000008f73917210 */ /* 0x002fc60007ffe1ff */
[----:B------:R-:W-:Y:S05]  /*7920*/  @P4 BRA `(.L_x_524) ;  /* 0x0000001000244947 */ /* 0x000fea0003800000 */
[----:B------:R-:W-:Y:S01]  /*7930*/  ISETP.NE.AND P4, PT, R27, RZ, PT ;  /* 0x000000ff1b00720c */ /* 0x000fe20003f85270 */
[-C--:B---3--:R-:W-:Y:S01]  /*7940*/  IMAD.WIDE.U32 R134, R212, R124.reuse, R122 ;  /* 0x0000007cd4867225 */ /* 0x088fe200078e007a */
[----:B0-----:R-:W-:Y:S01]  /*7950*/  SHF.R.S32.HI R84, RZ, 0x1f, R212 ;  /* 0x0000001fff547819 */ /* 0x001fe200000114d4 */
[----:B------:R-:W-:Y:S04]  /*7960*/  BSSY B2, `(.L_x_525) ;  /* 0x0000084000027945 */ /* 0x000fe80003800000 */
[----:B------:R-:W-:-:S04]  /*7970*/  IMAD R148, R84, R124, RZ ;  /* 0x0000007c54947224 */ /* 0x000fc800078e02ff */
[----:B------:R-:W-:-:S04]  /*7980*/  IMAD R148, R212, R125, R148 ;  /* 0x0000007dd4947224 */ /* 0x000fc800078e0294 */
[----:B------:R-:W-:Y:S01]  /*7990*/  IMAD.IADD R148, R148, 0x1, R135 ;  /* 0x0000000194947824 */ /* 0x000fe200078e0287 */
[----:B------:R-:W-:Y:S06]  /*79a0*/  @!P4 BRA `(.L_x_526) ;  /* 0x0000000400fcc947 */ /* 0x000fec0003800000 */
[----:B------:R-:W-:Y:S01]  /*79b0*/  SEL R84, R115, R145, !P0 ;  /* 0x0000009173547207 */ /* 0x000fe20004000000 */
[----:B------:R-:W-:Y:S01]  /*79c0*/  IMAD.SHL.U32 R86, R212, 0x40, RZ ;  /* 0x00000040d4567824 */ /* 0x000fe200078e00ff */
[----:B------:R-:W-:Y:S01]  /*79d0*/  ISETP.GE.AND P4, PT, R16, R120, PT ;  /* 0x000000781000720c */ /* 0x000fe20003f86270 */
[----:B------:R-:W-:Y:S01]  /*79e0*/  BSSY B3, `(.L_x_527) ;  /* 0x000006e000037945 */ /* 0x000fe20003800000 */
[----:B------:R-:W-:-:S04]  /*79f0*/  SHF.R.S32.HI R85, RZ, 0x1f, R84 ;  /* 0x0000001fff557819 */ /* 0x000fc80000011454 */
[----:B------:R-:W-:-:S04]  /*7a00*/  LEA.HI R84, R85, R84, RZ, 0x4 ;  /* 0x0000005455547211 */ /* 0x000fc800078f20ff */
[----:B------:R-:W-:-:S04]  /*7a10*/  LEA.HI.SX32 R84, R84, R15, 0x1c ;  /* 0x0000000f54547211 */ /* 0x000fc800078fe2ff */
[----:B------:R-:W-:Y:S01]  /*7a20*/  SHF.R.S32.HI R85, RZ, 0x1f, R84 ;  /* 0x0000001fff557819 */ /* 0x000fe20000011454 */
[----:B------:R-:W-:-:S03]  /*7a30*/  IMAD.SHL.U32 R149, R84, 0x8, RZ ;  /* 0x0000000854957824 */ /* 0x000fc600078e00ff */
[----:B------:R-:W-:Y:S02]  /*7a40*/  LEA.HI R84, R85, R84, RZ, 0x3 ;  /* 0x0000005455547211 */ /* 0x000fe400078f18ff */
[----:B------:R-:W-:Y:S02]  /*7a50*/  LOP3.LUT R85, R149, 0x38, RZ, 0xc0, !PT ;  /* 0x0000003895557812 */ /* 0x000fe400078ec0ff */
[----:B------:R-:W-:Y:S02]  /*7a60*/  SHF.R.S32.HI R84, RZ, 0x3, R84 ;  /* 0x00000003ff547819 */ /* 0x000fe40000011454 */
[----:B------:R-:W-:-:S03]  /*7a70*/  LOP3.LUT R85, R85, 0x1c0, R86, 0xf8, !PT ;  /* 0x000001c055557812 */ /* 0x000fc600078ef856 */
[----:B------:R-:W-:Y:S01]  /*7a80*/  IMAD R84, R84, 0x1400, R228 ;  /* 0x0000140054547824 */ /* 0x000fe200078e02e4 */
[----:B------:R-:W-:-:S04]  /*7a90*/  LOP3.LUT R85, R85, R229, RZ, 0x3c, !PT ;  /* 0x000000e555557212 */ /* 0x000fc800078e3cff */
[----:B------:R-:W-:-:S05]  /*7aa0*/  IADD3 R84, R84, R85, RZ ;  /* 0x0000005554547210 */ /* 0x000fca0007ffe0ff */
[C---:B------:R-:W-:Y:S02]  /*7ab0*/  IMAD R88, R19.reuse, 0x5000, R84 ;  /* 0x0000500013587824 */ /* 0x040fe400078e0254 */
[----:B------:R-:W-:Y:S02]  /*7ac0*/  IMAD R84, R19, 0x5000, R138 ;  /* 0x0000500013547824 */ /* 0x000fe400078e028a */
[--C-:B------:R-:W-:Y:S02]  /*7ad0*/  IMAD R88, R88, 0x2, R18.reuse ;  /* 0x0000000258587824 */ /* 0x100fe400078e0212 */
[----:B------:R-:W-:-:S04]  /*7ae0*/  IMAD R84, R84, 0x2, R18 ;  /* 0x0000000254547824 */ /* 0x000fc800078e0212 */
[----:B------:R-:W0:Y:S04]  /*7af0*/  LDS.128 R88, [R88+0x24400] ;  /* 0x0244000058587984 */ /* 0x000e280000000c00 */
[----:B------:R-:W1:Y:S01]  /*7b00*/  LDS.128 R84, [R84+0x24400] ;  /* 0x0244000054547984 */ /* 0x000e620000000c00 */
[----:B------:R-:W-:Y:S05]  /*7b10*/  @P4 BRA `(.L_x_528) ;  /* 0x0000000400684947 */ /* 0x000fea0003800000 */
[----:B0-----:R-:W-:Y:S01]  /*7b20*/  IMAD.MOV.U32 R151, RZ, RZ, R89 ;  /* 0x000000ffff977224 */ /* 0x001fe200078e0059 */
[----:B-1----:R-:W-:Y:S01]  /*7b30*/  MOV R150, R85 ;  /* 0x0000005500967202 */ /* 0x002fe20000000f00 */
[----:B------:R-:W-:Y:S01]  /*7b40*/  HADD2.F32 R153, -RZ, R153.H0_H0 ;  /* 0x20000099ff997230 */ /* 0x000fe20000004100 */
[--C-:B------:R-:W-:Y:S01]  /*7b50*/  SHF.R.U64 R40, R40, 0x10, R41.reuse ;  /* 0x0000001028287819 */ /* 0x100fe20000001229 */
[----:B------:R-:W-:Y:S01]  /*7b60*/  HADD2.F32 R152, -RZ, R152.H0_H0 ;  /* 0x20000098ff987230 */ /* 0x000fe20000004100 */
[----:B------:R-:W-:Y:S01]  /*7b70*/  SHF.R.U32.HI R41, RZ, 0x10, R41 ;  /* 0x00000010ff297819 */ /* 0x000fe20000011629 */
[----:B------:R-:W-:Y:S01]  /*7b80*/  HADD2.F32 R85, -RZ, R151.H0_H0 ;  /* 0x20000097ff557230 */ /* 0x000fe20000004100 */
[----:B------:R-:W-:Y:S01]  /*7b90*/  SHF.R.U64 R48, R48, 0x10, R49 ;  /* 0x0000001030307819 */ /* 0x000fe20000001231 */
[--C-:B------:R-:W-:Y:S01]  /*7ba0*/  HADD2.F32 R154, -RZ, R150.reuse.H0_H0 ;  /* 0x20000096ff9a7230 */ /* 0x100fe20000004100 */
[----:B------:R-:W-:Y:S01]  /*7bb0*/  SHF.R.U64 R42, R42, 0x10, R43 ;  /* 0x000000102a2a7819 */ /* 0x000fe2000000122b */
[----:B------:R-:W-:-:S02]  /*7bc0*/  HADD2.F32 R150, -RZ, R150.H1_H1 ;  /* 0x30000096ff967230 */ /* 0x000fc40000004100 */
[CC--:B------:R-:W-:Y:S01]  /*7bd0*/  FMUL.FTZ R89, R85.reuse, R153.reuse ;  /* 0x0000009955597220 */ /* 0x0c0fe20000410000 */
[----:B------:R-:W-:Y:S02]  /*7be0*/  HADD2.F32 R48, -RZ, R48.H0_H0 ;  /* 0x20000030ff307230 */ /* 0x000fe40000004100 */
[C---:B------:R-:W-:Y:S01]  /*7bf0*/  FMUL.FTZ R153, R154.reuse, R153 ;  /* 0x000000999a997220 */ /* 0x040fe20000410000 */
[----:B------:R-:W-:Y:S02]  /*7c00*/  HADD2.F32 R42, -RZ, R42.H0_H0 ;  /* 0x2000002aff2a7230 */ /* 0x000fe40000004100 */
[-C--:B------:R-:W-:Y:S01]  /*7c10*/  FFMA.FTZ R89, R154, R152.reuse, -R89 ;  /* 0x000000989a597223 */ /* 0x080fe20000010859 */
[----:B------:R-:W-:Y:S01]  /*7c20*/  FFMA.FTZ R85, R85, R152, R153 ;  /* 0x0000009855557223 */ /* 0x000fe20000010099 */
[----:B------:R-:W-:Y:S01]  /*7c30*/  SHF.R.U32.HI R152, RZ, 0x10, R49 ;  /* 0x00000010ff987819 */ /* 0x000fe20000011631 */
[----:B------:R-:W-:Y:S02]  /*7c40*/  HADD2.F32 R49, -RZ, R151.H1_H1 ;  /* 0x30000097ff317230 */ /* 0x000fe40000004100 */
[----:B------:R-:W-:-:S02]  /*7c50*/  HADD2.F32 R151, -RZ, R41.H0_H0 ;  /* 0x20000029ff977230 */ /* 0x000fc40000004100 */
[----:B------:R-:W-:Y:S02]  /*7c60*/  HADD2.F32 R152, -RZ, R152.H0_H0 ;  /* 0x20000098ff987230 */ /* 0x000fe40000004100 */
[----:B------:R-:W-:-:S03]  /*7c70*/  HADD2.F32 R153, -RZ, R178.H0_H0 ;  /* 0x200000b2ff997230 */ /* 0x000fc60000004100 */
[-C--:B------:R-:W-:Y:S01]  /*7c80*/  FMUL.FTZ R41, R49, R152.reuse ;  /* 0x0000009831297220 */ /* 0x080fe20000410000 */
[----:B------:R-:W-:-:S03]  /*7c90*/  FMUL.FTZ R152, R150, R152 ;  /* 0x0000009896987220 */ /* 0x000fc60000410000 */
[-C--:B------:R-:W-:Y:S01]  /*7ca0*/  FFMA.FTZ R41, R150, R151.reuse, -R41 ;  /* 0x0000009796297223 */ /* 0x080fe20000010829 */
[----:B------:R-:W-:Y:S01]  /*7cb0*/  FFMA.FTZ R49, R49, R151, R152 ;  /* 0x0000009731317223 */ /* 0x000fe20000010098 */
[----:B------:R-:W-:Y:S02]  /*7cc0*/  IMAD.MOV.U32 R151, RZ, RZ, R91 ;  /* 0x000000ffff977224 */ /* 0x000fe400078e005b */
[----:B------:R-:W-:Y:S01]  /*7cd0*/  IMAD.MOV.U32 R150, RZ, RZ, R87 ;  /* 0x000000ffff967224 */ /* 0x000fe200078e0057 */
[----:B------:R-:W-:Y:S01]  /*7ce0*/  F2FP.F16.F32.PACK_AB R41, R41, R89 ;  /* 0x000000592929723e */ /* 0x000fe200000000ff */
[----:B------:R-:W-:Y:S01]  /*7cf0*/  HADD2.F32 R152, -RZ, R177.H0_H0 ;  /* 0x200000b1ff987230 */ /* 0x000fe20000004100 */
[----:B------:R-:W-:Y:S01]  /*7d00*/  F2FP.F16.F32.PACK_AB R49, R49, R85 ;  /* 0x000000553131723e */ /* 0x000fe200000000ff */
[----:B------:R-:W-:Y:S01]  /*7d10*/  HADD2.F32 R91, -RZ, R151.H0_H0 ;  /* 0x20000097ff5b7230 */ /* 0x000fe20000004100 */
[----:B------:R-:W-:Y:S01]  /*7d20*/  MOV R85, R41 ;  /* 0x0000002900557202 */ /* 0x000fe20000000f00 */
[----:B------:R-:W-:-:S02]  /*7d30*/  HADD2.F32 R154, -RZ, R150.H0_H0 ;  /* 0x20000096ff9a7230 */ /* 0x000fc40000004100 */
[----:B------:R-:W-:Y:S02]  /*7d40*/  HADD2.F32 R150, -RZ, R150.H1_H1 ;  /* 0x30000096ff967230 */ /* 0x000fe40000004100 */
[CC--:B------:R-:W-:Y:S01]  /*7d50*/  FMUL.FTZ R87, R91.reuse, R153.reuse ;  /* 0x000000995b577220 */ /* 0x0c0fe20000410000 */
[----:B------:R-:W-:Y:S02]  /*7d60*/  IMAD.MOV.U32 R89, RZ, RZ, R49 ;  /* 0x000000ffff597224 */ /* 0x000fe400078e0031 */
[C---:B------:R-:W-:Y:S01]  /*7d70*/  FMUL.FTZ R153, R154.reuse, R153 ;  /* 0x000000999a997220 */ /* 0x040fe20000410000 */
[-C--:B------:R-:W-:Y:S01]  /*7d80*/  FFMA.FTZ R87, R154, R152.reuse, -R87 ;  /* 0x000000989a577223 */ /* 0x080fe20000010857 */
[----:B------:R-:W-:Y:S02]  /*7d90*/  HADD2.F32 R154, -RZ, R178.H1_H1 ;  /* 0x300000b2ff9a7230 */ /* 0x000fe40000004100 */
[----:B------:R-:W-:Y:S01]  /*7da0*/  FFMA.FTZ R91, R91, R152, R153 ;  /* 0x000000985b5b7223 */ /* 0x000fe20000010099 */
[----:B------:R-:W-:-:S02]  /*7db0*/  SHF.R.U32.HI R152, RZ, 0x10, R43 ;  /* 0x00000010ff987819 */ /* 0x000fc4000001162b */
[--C-:B------:R-:W-:Y:S02]  /*7dc0*/  SHF.R.U64 R43, R50, 0x10, R51.reuse ;  /* 0x00000010322b7819 */ /* 0x100fe40000001233 */
[----:B------:R-:W-:Y:S01]  /*7dd0*/  SHF.R.U32.HI R50, RZ, 0x10, R51 ;  /* 0x00000010ff327819 */ /* 0x000fe20000011633 */
[----:B------:R-:W-:Y:S02]  /*7de0*/  HADD2.F32 R51, -RZ, R151.H1_H1 ;  /* 0x30000097ff337230 */ /* 0x000fe40000004100 */
[----:B------:R-:W-:Y:S02]  /*7df0*/  HADD2.F32 R152, -RZ, R152.H0_H0 ;  /* 0x20000098ff987230 */ /* 0x000fe40000004100 */
[----:B------:R-:W-:Y:S02]  /*7e00*/  HADD2.F32 R151, -RZ, R50.H0_H0 ;  /* 0x20000032ff977230 */ /* 0x000fe40000004100 */
[----:B------:R-:W-:-:S03]  /*7e10*/  HADD2.F32 R43, -RZ, R43.H0_H0 ;  /* 0x2000002bff2b7230 */ /* 0x000fc60000004100 */
[----:B------:R-:W-:-:S04]  /*7e20*/  FMUL.FTZ R50, R51, R151 ;  /* 0x0000009733327220 */ /* 0x000fc80000410000 */
[CC--:B------:R-:W-:Y:S01]  /*7e30*/  FFMA.FTZ R50, R150.reuse, R152.reuse, -R50 ;  /* 0x0000009896327223 */ /* 0x0c0fe20000010832 */
[----:B------:R-:W-:Y:S01]  /*7e40*/  FMUL.FTZ R150, R150, R151 ;  /* 0x0000009796967220 */ /* 0x000fe20000410000 */
[--C-:B------:R-:W-:Y:S02]  /*7e50*/  HADD2.F32 R151, -RZ, R88.reuse.H0_H0 ;  /* 0x20000058ff977230 */ /* 0x100fe40000004100 */
[----:B------:R-:W-:Y:S02]  /*7e60*/  HADD2.F32 R88, -RZ, R88.H1_H1 ;  /* 0x30000058ff587230 */ /* 0x000fe40000004100 */
[----:B------:R-:W-:Y:S01]  /*7e70*/  FFMA.FTZ R51, R51, R152, R150 ;  /* 0x0000009833337223 */ /* 0x000fe20000010096 */
[----:B------:R-:W-:Y:S02]  /*7e80*/  HADD2.F32 R150, -RZ, R84.H0_H0 ;  /* 0x20000054ff967230 */ /* 0x000fe40000004100 */
[-C--:B------:R-:W-:Y:S01]  /*7e90*/  FMUL.FTZ R153, R151, R154.reuse ;  /* 0x0000009a97997220 */ /* 0x080fe20000410000 */
[----:B------:R-:W-:Y:S01]  /*7ea0*/  HADD2.F32 R152, -RZ, R177.H1_H1 ;  /* 0x300000b1ff987230 */ /* 0x000fe20000004100 */
[----:B------:R-:W-:Y:S01]  /*7eb0*/  F2FP.F16.F32.PACK_AB R87, R50, R87 ;  /* 0x000000573257723e */ /* 0x000fe200000000ff */
[----:B------:R-:W-:Y:S01]  /*7ec0*/  FMUL.FTZ R154, R150, R154 ;  /* 0x0000009a969a7220 */ /* 0x000fe20000410000 */
[----:B------:R-:W-:-:S02]  /*7ed0*/  F2FP.F16.F32.PACK_AB R91, R51, R91 ;  /* 0x0000005b335b723e */ /* 0x000fc400000000ff */
[-C--:B------:R-:W-:Y:S01]  /*7ee0*/  FFMA.FTZ R150, R150, R152.reuse, -R153 ;  /* 0x0000009896967223 */ /* 0x080fe20000010899 */
[----:B------:R-:W-:Y:S01]  /*7ef0*/  FFMA.FTZ R151, R151, R152, R154 ;  /* 0x0000009897977223 */ /* 0x000fe2000001009a */
[----:B------:R-:W-:Y:S02]  /*7f00*/  HADD2.F32 R152, -RZ, R84.H1_H1 ;  /* 0x30000054ff987230 */ /* 0x000fe40000004100 */
[----:B------:R-:W-:Y:S02]  /*7f10*/  HADD2.F32 R84, -RZ, R40.H0_H0 ;  /* 0x20000028ff547230 */ /* 0x000fe40000004100 */
[-C--:B------:R-:W-:Y:S01]  /*7f20*/  FMUL.FTZ R40, R88, R48.reuse ;  /* 0x0000003058287220 */ /* 0x080fe20000410000 */
[--C-:B------:R-:W-:Y:S02]  /*7f30*/  HADD2.F32 R154, -RZ, R176.reuse.H1_H1 ;  /* 0x300000b0ff9a7230 */ /* 0x100fe40000004100 */
[C---:B------:R-:W-:Y:S01]  /*7f40*/  FMUL.FTZ R48, R152.reuse, R48 ;  /* 0x0000003098307220 */ /* 0x040fe20000410000 */
[----:B------:R-:W-:Y:S01]  /*7f50*/  FFMA.FTZ R40, R152, R84, -R40 ;  /* 0x0000005498287223 */ /* 0x000fe20000010828 */
[----:B------:R-:W-:-:S02]  /*7f60*/  HADD2.F32 R152, -RZ, R176.H0_H0 ;  /* 0x200000b0ff987230 */ /* 0x000fc40000004100 */
[----:B------:R-:W-:Y:S01]  /*7f70*/  FFMA.FTZ R48, R88, R84, R48 ;  /* 0x0000005458307223 */ /* 0x000fe20000010030 */
[----:B------:R-:W-:Y:S02]  /*7f80*/  HADD2.F32 R84, -RZ, R90.H0_H0 ;  /* 0x2000005aff547230 */ /* 0x000fe40000004100 */
[----:B------:R-:W-:Y:S01]  /*7f90*/  HADD2.F32 R88, -RZ, R86.H0_H0 ;  /* 0x20000056ff587230 */ /* 0x000fe20000004100 */
[----:B------:R-:W-:Y:S01]  /*7fa0*/  F2FP.F16.F32.PACK_AB R40, R40, R150 ;  /* 0x000000962828723e */ /* 0x000fe200000000ff */
[----:B------:R-:W-:Y:S02]  /*7fb0*/  HADD2.F32 R90, -RZ, R90.H1_H1 ;  /* 0x3000005aff5a7230 */ /* 0x000fe40000004100 */
[-C--:B------:R-:W-:Y:S01]  /*7fc0*/  FMUL.FTZ R153, R84, R154.reuse ;  /* 0x0000009a54997220 */ /* 0x080fe20000410000 */
[----:B------:R-:W-:Y:S02]  /*7fd0*/  HADD2.F32 R86, -RZ, R86.H1_H1 ;  /* 0x30000056ff567230 */ /* 0x000fe40000004100 */
[----:B------:R-:W-:Y:S01]  /*7fe0*/  FMUL.FTZ R154, R88, R154 ;  /* 0x0000009a589a7220 */ /* 0x000fe20000410000 */
[----:B------:R-:W-:Y:S01]  /*7ff0*/  F2FP.F16.F32.PACK_AB R48, R48, R151 ;  /* 0x000000973030723e */ /* 0x000fe200000000ff */
[----:B------:R-:W-:-:S02]  /*8000*/  FFMA.FTZ R153, R88, R152, -R153 ;  /* 0x0000009858997223 */ /* 0x000fc40000010899 */
[----:B------:R-:W-:Y:S01]  /*8010*/  FFMA.FTZ R154, R84, R152, R154 ;  /* 0x00000098549a7223 */ /* 0x000fe2000001009a */
[-C--:B------:R-:W-:Y:S01]  /*8020*/  FMUL.FTZ R84, R90, R43.reuse ;  /* 0x0000002b5a547220 */ /* 0x080fe20000410000 */
[C---:B------:R-:W-:Y:S01]  /*8030*/  FMUL.FTZ R43, R86.reuse, R43 ;  /* 0x0000002b562b7220 */ /* 0x040fe20000410000 */
[----:B------:R-:W-:Y:S02]  /*8040*/  IMAD.MOV.U32 R88, RZ, RZ, R48 ;  /* 0x000000ffff587224 */ /* 0x000fe400078e0030 */
[-C--:B------:R-:W-:Y:S01]  /*8050*/  FFMA.FTZ R84, R86, R42.reuse, -R84 ;  /* 0x0000002a56547223 */ /* 0x080fe20000010854 */
[----:B------:R-:W-:-:S04]  /*8060*/  FFMA.FTZ R43, R90, R42, R43 ;  /* 0x0000002a5a2b7223 */ /* 0x000fc8000001002b */
[----:B------:R-:W-:Y:S01]  /*8070*/  F2FP.F16.F32.PACK_AB R153, R84, R153 ;  /* 0x000000995499723e */ /* 0x000fe200000000ff */
[----:B------:R-:W-:Y:S01]  /*8080*/  IMAD.MOV.U32 R84, RZ, RZ, R40 ;  /* 0x000000ffff547224 */ /* 0x000fe200078e0028 */
[----:B------:R-:W-:-:S03]  /*8090*/  F2FP.F16.F32.PACK_AB R43, R43, R154 ;  /* 0x0000009a2b2b723e */ /* 0x000fc600000000ff */
[----:B------:R-:W-:Y:S01]  /*80a0*/  IMAD.MOV.U32 R86, RZ, RZ, R153 ;  /* 0x000000ffff567224 */ /* 0x000fe200078e0099 */
[----:B------:R-:W-:-:S07]  /*80b0*/  MOV R90, R43 ;  /* 0x0000002b005a7202 */ /* 0x000fce0000000f00 */
.L_x_528:
[----:B------:R-:W-:Y:S05]  /*80c0*/  BSYNC B3 ;  /* 0x0000000000037941 */ /* 0x000fea0003800000 */
.L_x_527:
[----:B------:R-:W-:Y:S01]  /*80d0*/  ISETP.GE.AND P4, PT, R149, R143, PT ;  /* 0x0000008f9500720c */ /* 0x000fe20003f86270 */
[----:B------:R-:W-:-:S12]  /*80e0*/  ULDC.64 UR4, c[0x0][0x208] ;  /* 0x0000820000047ab9 */ /* 0x000fd80000000a00 */
[--C-:B------:R-:W-:Y:S02]  /*80f0*/  @!P4 SHF.R.S32.HI R43, RZ, 0x1f, R149.reuse ;  /* 0x0000001fff2bc819 */ /* 0x100fe40000011495 */
[----:B------:R-:W-:-:S04]  /*8100*/  @!P4 IADD3 R149, P5, P6, R96, R134, R149 ;  /* 0x000000866095c210 */ /* 0x000fc80007ebe095 */
[----:B------:R-:W-:Y:S02]  /*8110*/  @!P4 IADD3.X R43, R93, R148, R43, P5, P6 ;  /* 0x000000945d2bc210 */ /* 0x000fe40002fec42b */
[----:B------:R-:W-:-:S04]  /*8120*/  IADD3 R41, P5, P6, R96, R134, R14 ;  /* 0x0000008660297210 */ /* 0x000fc80007ebe00e */
[----:B------:R-:W-:Y:S02]  /*8130*/  IADD3.X R42, R93, R148, R8, P5, P6 ;  /* 0x000000945d2a7210 */ /* 0x000fe40002fec408 */
[----:B------:R-:W-:-:S04]  /*8140*/  LEA R40, P5, R41, R116, 0x1 ;  /* 0x0000007429287211 */ /* 0x000fc800078a08ff */
[----:B------:R-:W-:Y:S02]  /*8150*/  LEA.HI.X R41, R41, R117, R42, 0x1, P5 ;  /* 0x0000007529297211 */ /* 0x000fe400028f0c2a */
[----:B------:R-:W-:-:S03]  /*8160*/  @!P4 LEA R42, P5, R149, R116, 0x1 ;  /* 0x00000074952ac211 */ /* 0x000fc600078a08ff */
[----:B-1----:R1:W-:Y:S01]  /*8170*/  STG.E.128 desc[UR4][R40.64], R84 ;  /* 0x0000005428007986 */ /* 0x0023e2000c101d04 */
[----:B------:R-:W-:-:S05]  /*8180*/  @!P4 LEA.HI.X R43, R149, R117, R43, 0x1, P5 ;  /* 0x00000075952bc211 */ /* 0x000fca00028f0c2b */
[----:B0-----:R1:W-:Y:S04]  /*8190*/  @!P4 STG.E.128 desc[UR4][R42.64], R88 ;  /* 0x000000582a00c986 */ /* 0x0013e8000c101d04 */
.L_x_526:
[----:B------:R-:W-:Y:S05]  /*81a0*/  BSYNC B2 ;  /* 0x0000000000027941 */ /* 0x000fea0003800000 */
.L_x_525:
[----:B------:R-:W-:-:S13]  /*81b0*/  ISETP.NE.AND P4, PT, R11, RZ, PT ;  /* 0x000000ff0b00720c */ /* 0x000fda0003f85270 */
[----:B------:R-:W-:Y:S05]  /*81c0*/  @!P4 BRA `(.L_x_524) ;  /* 0x0000000400fcc947 */ /* 0x000fea0003800000 */
[----:B-1----:R-:W-:Y:S01]  /*81d0*/  SEL R40, R115, R145, !P1 ;  /* 0x0000009173287207 */ /* 0x002fe20004800000 */
        /* <DEDUP_REMOVED lines=13> */
[----:B------:R-:W-:-:S05]  /*82b0*/  LOP3.LUT R41, R41, R229, RZ, 0x3c, !PT ;  /* 0x000000e529297212 */ /* 0x000fca00078e3cff */
[----:B------:R-:W-:-:S04]  /*82c0*/  IMAD.IADD R40, R40, 0x1, R41 ;  /* 0x0000000128287824 */ /* 0x000fc800078e0229 */
[C---:B------:R-:W-:Y:S02]  /*82d0*/  IMAD R48, R19.reuse, 0x5000, R40 ;  /* 0x0000500013307824 */ /* 0x040fe400078e0228 */
[----:B------:R-:W-:Y:S02]  /*82e0*/  IMAD R40, R19, 0x5000, R137 ;  /* 0x0000500013287824 */ /* 0x000fe400078e0289 */
[----:B------:R-:W-:-:S03]  /*82f0*/  IMAD R48, R48, 0x2, R18 ;  /* 0x0000000230307824 */ /* 0x000fc600078e0212 */
[----:B------:R-:W-:-:S03]  /*8300*/  LEA R40, R40, R18, 0x1 ;  /* 0x0000001228287211 */ /* 0x000fc600078e08ff */
[----:B------:R-:W0:Y:S04]  /*8310*/  LDS.128 R48, [R48+0x24400] ;  /* 0x0244000030307984 */ /* 0x000e280000000c00 */
[----:B------:R-:W1:Y:S01]  /*8320*/  LDS.128 R40, [R40+0x24400] ;  /* 0x0244000028287984 */ /* 0x000e620000000c00 */
[----:B------:R-:W-:Y:S05]  /*8330*/  @P4 BRA `(.L_x_530) ;  /* 0x0000000400684947 */ /* 0x000fea0003800000 */
[----:B0-----:R-:W-:Y:S01]  /*8340*/  IMAD.MOV.U32 R86, RZ, RZ, R49 ;  /* 0x000000ffff567224 */ /* 0x001fe200078e0031 */
[----:B------:R-:W-:Y:S01]  /*8350*/  SHF.R.U64 R36, R36, 0x10, R37 ;  /* 0x0000001024247819 */ /* 0x000fe20000001225 */
[----:B-1----:R-:W-:Y:S01]  /*8360*/  IMAD.MOV.U32 R85, RZ, RZ, R41 ;  /* 0x000000ffff557224 */ /* 0x002fe200078e0029 */
[----:B------:R-:W-:Y:S01]  /*8370*/  SHF.R.U32.HI R37, RZ, 0x10, R37 ;  /* 0x00000010ff257819 */ /* 0x000fe20000011625 */
[----:B------:R-:W-:Y:S01]  /*8380*/  HADD2.F32 R87, -RZ, R175.H1_H1 ;  /* 0x300000afff577230 */ /* 0x000fe20000004100 */
[----:B------:R-:W-:Y:S01]  /*8390*/  SHF.R.U64 R38, R38, 0x10, R39 ;  /* 0x0000001026267819 */ /* 0x000fe20000001227 */
[----:B------:R-:W-:Y:S02]  /*83a0*/  HADD2.F32 R41, -RZ, R86.H0_H0 ;  /* 0x20000056ff297230 */ /* 0x000fe40000004100 */
[----:B------:R-:W-:Y:S02]  /*83b0*/  HADD2.F32 R89, -RZ, R85.H0_H0 ;  /* 0x20000055ff597230 */ /* 0x000fe40000004100 */
[----:B------:R-:W-:-:S02]  /*83c0*/  HADD2.F32 R88, -RZ, R175.H0_H0 ;  /* 0x200000afff587230 */ /* 0x000fc40000004100 */
[-C--:B------:R-:W-:Y:S01]  /*83d0*/  FMUL.FTZ R49, R41, R87.reuse ;  /* 0x0000005729317220 */ /* 0x080fe20000410000 */
[----:B------:R-:W-:Y:S02]  /*83e0*/  HADD2.F32 R86, -RZ, R86.H1_H1 ;  /* 0x30000056ff567230 */ /* 0x000fe40000004100 */
[C---:B------:R-:W-:Y:S01]  /*83f0*/  FMUL.FTZ R87, R89.reuse, R87 ;  /* 0x0000005759577220 */ /* 0x040fe20000410000 */
[----:B------:R-:W-:Y:S02]  /*8400*/  HADD2.F32 R37, -RZ, R37.H0_H0 ;  /* 0x20000025ff257230 */ /* 0x000fe40000004100 */
[-C--:B------:R-:W-:Y:S01]  /*8410*/  FFMA.FTZ R49, R89, R88.reuse, -R49 ;  /* 0x0000005859317223 */ /* 0x080fe20000010831 */
[----:B------:R-:W-:Y:S02]  /*8420*/  HADD2.F32 R38, -RZ, R38.H0_H0 ;  /* 0x20000026ff267230 */ /* 0x000fe40000004100 */
[----:B------:R-:W-:Y:S01]  /*8430*/  FFMA.FTZ R41, R41, R88, R87 ;  /* 0x0000005829297223 */ /* 0x000fe20000010057 */
[--C-:B------:R-:W-:Y:S01]  /*8440*/  SHF.R.U32.HI R87, RZ, 0x10, R45.reuse ;  /* 0x00000010ff577819 */ /* 0x100fe2000001162d */
[----:B------:R-:W-:Y:S01]  /*8450*/  HADD2.F32 R88, -RZ, R173.H1_H1 ;  /* 0x300000adff587230 */ /* 0x000fe20000004100 */
[----:B------:R-:W-:Y:S01]  /*8460*/  SHF.R.U64 R45, R44, 0x10, R45 ;  /* 0x000000102c2d7819 */ /* 0x000fe2000000122d */
[----:B------:R-:W-:-:S02]  /*8470*/  HADD2.F32 R44, -RZ, R85.H1_H1 ;  /* 0x30000055ff2c7230 */ /* 0x000fc40000004100 */
[----:B------:R-:W-:Y:S02]  /*8480*/  HADD2.F32 R87, -RZ, R87.H0_H0 ;  /* 0x20000057ff577230 */ /* 0x000fe40000004100 */
[----:B------:R-:W-:-:S03]  /*8490*/  HADD2.F32 R45, -RZ, R45.H0_H0 ;  /* 0x2000002dff2d7230 */ /* 0x000fc60000004100 */
[-C--:B------:R-:W-:Y:S01]  /*84a0*/  FMUL.FTZ R85, R86, R87.reuse ;  /* 0x0000005756557220 */ /* 0x080fe20000410000 */
[----:B------:R-:W-:-:S03]  /*84b0*/  FMUL.FTZ R87, R44, R87 ;  /* 0x000000572c577220 */ /* 0x000fc60000410000 */
[-C--:B------:R-:W-:Y:S01]  /*84c0*/  FFMA.FTZ R44, R44, R37.reuse, -R85 ;  /* 0x000000252c2c7223 */ /* 0x080fe20000010855 */
[----:B------:R-:W-:Y:S02]  /*84d0*/  HADD2.F32 R85, -RZ, R51.H0_H0 ;  /* 0x20000033ff557230 */ /* 0x000fe40000004100 */
[----:B------:R-:W-:Y:S01]  /*84e0*/  FFMA.FTZ R37, R86, R37, R87 ;  /* 0x0000002556257223 */ /* 0x000fe20000010057 */
[----:B------:R-:W-:Y:S02]  /*84f0*/  HADD2.F32 R86, -RZ, R173.H0_H0 ;  /* 0x200000adff567230 */ /* 0x000fe40000004100 */
[--C-:B------:R-:W-:Y:S02]  /*8500*/  HADD2.F32 R87, -RZ, R43.reuse.H0_H0 ;  /* 0x2000002bff577230 */ /* 0x100fe40000004100 */
[----:B------:R-:W-:Y:S01]  /*8510*/  FMUL.FTZ R89, R85, R88 ;  /* 0x0000005855597220 */ /* 0x000fe20000410000 */
[----:B------:R-:W-:Y:S01]  /*8520*/  HADD2.F32 R43, -RZ, R43.H1_H1 ;  /* 0x3000002bff2b7230 */ /* 0x000fe20000004100 */
[----:B------:R-:W-:-:S02]  /*8530*/  F2FP.F16.F32.PACK_AB R44, R44, R49 ;  /* 0x000000312c2c723e */ /* 0x000fc400000000ff */
[C---:B------:R-:W-:Y:S01]  /*8540*/  FFMA.FTZ R89, R87.reuse, R86, -R89 ;  /* 0x0000005657597223 */ /* 0x040fe20000010859 */
[----:B------:R-:W-:Y:S01]  /*8550*/  FMUL.FTZ R87, R87, R88 ;  /* 0x0000005857577220 */ /* 0x000fe20000410000 */
[----:B------:R-:W-:Y:S01]  /*8560*/  HADD2.F32 R88, -RZ, R172.H1_H1 ;  /* 0x300000acff587230 */ /* 0x000fe20000004100 */
[----:B------:R-:W-:Y:S01]  /*8570*/  F2FP.F16.F32.PACK_AB R37, R37, R41 ;  /* 0x000000292525723e */ /* 0x000fe200000000ff */
[----:B------:R-:W-:Y:S02]  /*8580*/  IMAD.MOV.U32 R41, RZ, RZ, R44 ;  /* 0x000000ffff297224 */ /* 0x000fe400078e002c */
[----:B------:R-:W-:Y:S01]  /*8590*/  FFMA.FTZ R87, R85, R86, R87 ;  /* 0x0000005655577223 */ /* 0x000fe20000010057 */
[----:B------:R-:W-:Y:S02]  /*85a0*/  SHF.R.U32.HI R85, RZ, 0x10, R39 ;  /* 0x00000010ff557819 */ /* 0x000fe40000011627 */
[--C-:B------:R-:W-:Y:S01]  /*85b0*/  SHF.R.U64 R39, R46, 0x10, R47.reuse ;  /* 0x000000102e277819 */ /* 0x100fe2000000122f */
[----:B------:R-:W-:Y:S01]  /*85c0*/  HADD2.F32 R46, -RZ, R51.H1_H1 ;  /* 0x30000033ff2e7230 */ /* 0x000fe20000004100 */
[----:B------:R-:W-:Y:S01]  /*85d0*/  SHF.R.U32.HI R47, RZ, 0x10, R47 ;  /* 0x00000010ff2f7819 */ /* 0x000fe2000001162f */
[----:B------:R-:W-:-:S02]  /*85e0*/  HADD2.F32 R85, -RZ, R85.H0_H0 ;  /* 0x20000055ff557230 */ /* 0x000fc40000004100 */
[----:B------:R-:W-:Y:S02]  /*85f0*/  HADD2.F32 R39, -RZ, R39.H0_H0 ;  /* 0x20000027ff277230 */ /* 0x000fe40000004100 */
[----:B------:R-:W-:Y:S02]  /*8600*/  HADD2.F32 R47, -RZ, R47.H0_H0 ;  /* 0x2000002fff2f7230 */ /* 0x000fe40000004100 */
[----:B------:R-:W-:-:S03]  /*8610*/  IMAD.MOV.U32 R49, RZ, RZ, R37 ;  /* 0x000000ffff317224 */ /* 0x000fc600078e0025 */
[----:B------:R-:W-:-:S04]  /*8620*/  FMUL.FTZ R51, R46, R47 ;  /* 0x0000002f2e337220 */ /* 0x000fc80000410000 */
[C---:B------:R-:W-:Y:S01]  /*8630*/  FFMA.FTZ R51, R43.reuse, R85, -R51 ;  /* 0x000000552b337223 */ /* 0x040fe20000010833 */
[----:B------:R-:W-:Y:S01]  /*8640*/  FMUL.FTZ R43, R43, R47 ;  /* 0x0000002f2b2b7220 */ /* 0x000fe20000410000 */
[----:B------:R-:W-:-:S03]  /*8650*/  HADD2.F32 R47, -RZ, R172.H0_H0 ;  /* 0x200000acff2f7230 */ /* 0x000fc60000004100 */
[----:B------:R-:W-:Y:S01]  /*8660*/  FFMA.FTZ R43, R46, R85, R43 ;  /* 0x000000552e2b7223 */ /* 0x000fe2000001002b */
[----:B------:R-:W-:Y:S01]  /*8670*/  HADD2.F32 R46, -RZ, R48.H0_H0 ;  /* 0x20000030ff2e7230 */ /* 0x000fe20000004100 */
[----:B------:R-:W-:Y:S01]  /*8680*/  F2FP.F16.F32.PACK_AB R51, R51, R89 ;  /* 0x000000593333723e */ /* 0x000fe200000000ff */
[----:B------:R-:W-:Y:S02]  /*8690*/  HADD2.F32 R85, -RZ, R40.H0_H0 ;  /* 0x20000028ff557230 */ /* 0x000fe40000004100 */
[----:B------:R-:W-:Y:S02]  /*86a0*/  HADD2.F32 R48, -RZ, R48.H1_H1 ;  /* 0x30000030ff307230 */ /* 0x000fe40000004100 */
[-C--:B------:R-:W-:Y:S01]  /*86b0*/  FMUL.FTZ R86, R46, R88.reuse ;  /* 0x000000582e567220 */ /* 0x080fe20000410000 */
[----:B------:R-:W-:Y:S01]  /*86c0*/  F2FP.F16.F32.PACK_AB R87, R43, R87 ;  /* 0x000000572b57723e */ /* 0x000fe200000000ff */
[----:B------:R-:W-:Y:S01]  /*86d0*/  FMUL.FTZ R88, R85, R88 ;  /* 0x0000005855587220 */ /* 0x000fe20000410000 */
[----:B------:R-:W-:-:S02]  /*86e0*/  IMAD.MOV.U32 R43, RZ, RZ, R51 ;  /* 0x000000ffff2b7224 */ /* 0x000fc400078e0033 */
[-C--:B------:R-:W-:Y:S01]  /*86f0*/  FFMA.FTZ R86, R85, R47.reuse, -R86 ;  /* 0x0000002f55567223 */ /* 0x080fe20000010856 */
[----:B------:R-:W-:Y:S02]  /*8700*/  HADD2.F32 R85, -RZ, R171.H1_H1 ;  /* 0x300000abff557230 */ /* 0x000fe40000004100 */
[----:B------:R-:W-:Y:S01]  /*8710*/  FFMA.FTZ R88, R46, R47, R88 ;  /* 0x0000002f2e587223 */ /* 0x000fe20000010058 */
[----:B------:R-:W-:Y:S02]  /*8720*/  HADD2.F32 R46, -RZ, R40.H1_H1 ;  /* 0x30000028ff2e7230 */ /* 0x000fe40000004100 */
[----:B------:R-:W-:Y:S02]  /*8730*/  HADD2.F32 R40, -RZ, R36.H0_H0 ;  /* 0x20000024ff287230 */ /* 0x000fe40000004100 */
[-C--:B------:R-:W-:Y:S01]  /*8740*/  FMUL.FTZ R36, R48, R45.reuse ;  /* 0x0000002d30247220 */ /* 0x080fe20000410000 */
[--C-:B------:R-:W-:Y:S02]  /*8750*/  HADD2.F32 R47, -RZ, R42.reuse.H0_H0 ;  /* 0x2000002aff2f7230 */ /* 0x100fe40000004100 */
[----:B------:R-:W-:Y:S01]  /*8760*/  FMUL.FTZ R45, R46, R45 ;  /* 0x0000002d2e2d7220 */ /* 0x000fe20000410000 */
[----:B------:R-:W-:-:S02]  /*8770*/  HADD2.F32 R42, -RZ, R42.H1_H1 ;  /* 0x3000002aff2a7230 */ /* 0x000fc40000004100 */
[-C--:B------:R-:W-:Y:S01]  /*8780*/  FFMA.FTZ R36, R46, R40.reuse, -R36 ;  /* 0x000000282e247223 */ /* 0x080fe20000010824 */
[----:B------:R-:W-:Y:S02]  /*8790*/  HADD2.F32 R46, -RZ, R171.H0_H0 ;  /* 0x200000abff2e7230 */ /* 0x000fe40000004100 */
[----:B------:R-:W-:Y:S01]  /*87a0*/  FFMA.FTZ R40, R48, R40, R45 ;  /* 0x0000002830287223 */ /* 0x000fe2000001002d */
[--C-:B------:R-:W-:Y:S02]  /*87b0*/  HADD2.F32 R45, -RZ, R50.reuse.H0_H0 ;  /* 0x20000032ff2d7230 */ /* 0x100fe40000004100 */
[----:B------:R-:W-:Y:S01]  /*87c0*/  HADD2.F32 R50, -RZ, R50.H1_H1 ;  /* 0x30000032ff327230 */ /* 0x000fe20000004100 */
[----:B------:R-:W-:Y:S01]  /*87d0*/  F2FP.F16.F32.PACK_AB R36, R36, R86 ;  /* 0x000000562424723e */ /* 0x000fe200000000ff */
[----:B------:R-:W-:Y:S02]  /*87e0*/  IMAD.MOV.U32 R51, RZ, RZ, R87 ;  /* 0x000000ffff337224 */ /* 0x000fe400078e0057 */
[-C--:B------:R-:W-:Y:S01]  /*87f0*/  FMUL.FTZ R48, R45, R85.reuse ;  /* 0x000000552d307220 */ /* 0x080fe20000410000 */
[----:B------:R-:W-:Y:S01]  /*8800*/  FMUL.FTZ R85, R47, R85 ;  /* 0x000000552f557220 */ /* 0x000fe20000410000 */
[----:B------:R-:W-:-:S02]  /*8810*/  F2FP.F16.F32.PACK_AB R88, R40, R88 ;  /* 0x000000582858723e */ /* 0x000fc400000000ff */
[-C--:B------:R-:W-:Y:S01]  /*8820*/  FFMA.FTZ R48, R47, R46.reuse, -R48 ;  /* 0x0000002e2f307223 */ /* 0x080fe20000010830 */
[----:B------:R-:W-:Y:S01]  /*8830*/  FFMA.FTZ R85, R45, R46, R85 ;  /* 0x0000002e2d557223 */ /* 0x000fe20000010055 */
[-C--:B------:R-:W-:Y:S01]  /*8840*/  FMUL.FTZ R45, R50, R39.reuse ;  /* 0x00000027322d7220 */ /* 0x080fe20000410000 */
[C---:B------:R-:W-:Y:S01]  /*8850*/  FMUL.FTZ R39, R42.reuse, R39 ;  /* 0x000000272a277220 */ /* 0x040fe20000410000 */
[----:B------:R-:W-:Y:S02]  /*8860*/  MOV R40, R36 ;  /* 0x0000002400287202 */ /* 0x000fe40000000f00 */
[-C--:B------:R-:W-:Y:S01]  /*8870*/  FFMA.FTZ R45, R42, R38.reuse, -R45 ;  /* 0x000000262a2d7223 */ /* 0x080fe2000001082d */
[----:B------:R-:W-:-:S04]  /*8880*/  FFMA.FTZ R39, R50, R38, R39 ;  /* 0x0000002632277223 */ /* 0x000fc80000010027 */
[----:B------:R-:W-:Y:S01]  /*8890*/  F2FP.F16.F32.PACK_AB R45, R45, R48 ;  /* 0x000000302d2d723e */ /* 0x000fe200000000ff */
[----:B------:R-:W-:Y:S01]  /*88a0*/  IMAD.MOV.U32 R48, RZ, RZ, R88 ;  /* 0x000000ffff307224 */ /* 0x000fe200078e0058 */
[----:B------:R-:W-:Y:S02]  /*88b0*/  F2FP.F16.F32.PACK_AB R39, R39, R85 ;  /* 0x000000552727723e */ /* 0x000fe400000000ff */
[----:B------:R-:W-:-:S03]  /*88c0*/  MOV R42, R45 ;  /* 0x0000002d002a7202 */ /* 0x000fc60000000f00 */
[----:B------:R-:W-:-:S07]  /*88d0*/  IMAD.MOV.U32 R50, RZ, RZ, R39 ;  /* 0x000000ffff327224 */ /* 0x000fce00078e0027 */
.L_x_530:
[----:B------:R-:W-:Y:S05]  /*88e0*/  BSYNC B2 ;  /* 0x0000000000027941 */ /* 0x000fea0003800000 */
.L_x_529:
        /* <DEDUP_REMOVED lines=13> */
.L_x_524:
[----:B------:R-:W-:Y:S05]  /*89c0*/  BSYNC B1 ;  /* 0x0000000000017941 */ /* 0x000fea0003800000 */
.L_x_523:
[----:B----4-:R-:W4:Y:S01]  /*89d0*/  LDL R36, [R1+0x10] ;  /* 0x0000100001247983 */ /* 0x010f220000100800 */
[----:B------:R-:W-:Y:S01]  /*89e0*/  BSSY B1, `(.L_x_531) ;  /* 0x0000106000017945 */ /* 0x000fe20003800000 */
[----:B----4-:R-:W-:-:S13]  /*89f0*/  LOP3.LUT P4, RZ, R36, 0x1, RZ, 0xc0, !PT ;  /* 0x0000000124ff7812 */ /* 0x010fda000788c0ff */
[----:B------:R-:W-:Y:S05]  /*8a00*/  @P4 BRA `(.L_x_532) ;  /* 0x00000010000c4947 */ /* 0x000fea0003800000 */
[----:B------:R-:W-:Y:S01]  /*8a10*/  ISETP.NE.AND P4, PT, R27, RZ, PT ;  /* 0x000000ff1b00720c */ /* 0x000fe20003f85270 */
[-C--:B---3--:R-:W-:Y:S01]  /*8a20*/  IMAD R50, R142, R124.reuse, RZ ;  /* 0x0000007c8e327224 */ /* 0x088fe200078e02ff */
[----:B------:R-:W-:Y:S01]  /*8a30*/  IADD3 R36, R212, 0x20, RZ ;  /* 0x00000020d4247810 */ /* 0x000fe20007ffe0ff */
[----:B------:R-:W-:Y:S04]  /*8a40*/  BSSY B2, `(.L_x_533) ;  /* 0x0000081000027945 */ /* 0x000fe80003800000 */
[C---:B------:R-:W-:Y:S02]  /*8a50*/  IMAD R50, R36.reuse, R125, R50 ;  /* 0x0000007d24327224 */ /* 0x040fe400078e0232 */
[----:B------:R-:W-:-:S04]  /*8a60*/  IMAD.WIDE.U32 R44, R36, R124, R122 ;  /* 0x0000007c242c7225 */ /* 0x000fc800078e007a */
[----:B------:R-:W-:Y:S01]  /*8a70*/  IMAD.IADD R50, R45, 0x1, R50 ;  /* 0x000000012d327824 */ /* 0x000fe200078e0232 */
[----:B------:R-:W-:Y:S06]  /*8a80*/  @!P4 BRA `(.L_x_534) ;  /* 0x0000000400f0c947 */ /* 0x000fec0003800000 */
[----:B------:R-:W-:Y:S01]  /*8a90*/  SEL R36, R115, R145, !P0 ;  /* 0x0000009173247207 */ /* 0x000fe20004000000 */
[----:B------:R-:W-:Y:S01]  /*8aa0*/  BSSY B3, `(.L_x_535) ;  /* 0x000006d000037945 */ /* 0x000fe20003800000 */
[----:B------:R-:W-:Y:S02]  /*8ab0*/  SHF.R.U32.HI R38, RZ, 0x3, R223 ;  /* 0x00000003ff267819 */ /* 0x000fe400000116df */
[----:B------:R-:W-:Y:S02]  /*8ac0*/  SHF.R.S32.HI R37, RZ, 0x1f, R36 ;  /* 0x0000001fff257819 */ /* 0x000fe40000011424 */
[----:B------:R-:W-:Y:S02]  /*8ad0*/  ISETP.GE.AND P4, PT, R16, R120, PT ;  /* 0x000000781000720c */ /* 0x000fe40003f86270 */
[----:B------:R-:W-:-:S04]  /*8ae0*/  LEA.HI R37, R37, R36, RZ, 0x4 ;  /* 0x0000002425257211 */ /* 0x000fc800078f20ff */
[----:B------:R-:W-:-:S04]  /*8af0*/  LEA.HI.SX32 R46, R37, R15, 0x1c ;  /* 0x0000000f252e7211 */ /* 0x000fc800078fe2ff */
[----:B------:R-:W-:-:S04]  /*8b00*/  SHF.R.S32.HI R37, RZ, 0x1f, R46 ;  /* 0x0000001fff257819 */ /* 0x000fc8000001142e */
[----:B------:R-:W-:Y:S01]  /*8b10*/  LEA.HI R37, R37, R46, RZ, 0x3 ;  /* 0x0000002e25257211 */ /* 0x000fe200078f18ff */
[----:B------:R-:W-:-:S03]  /*8b20*/  IMAD.SHL.U32 R46, R46, 0x8, RZ ;  /* 0x000000082e2e7824 */ /* 0x000fc600078e00ff */
[----:B------:R-:W-:Y:S02]  /*8b30*/  SHF.R.S32.HI R37, RZ, 0x3, R37 ;  /* 0x00000003ff257819 */ /* 0x000fe40000011425 */
[----:B------:R-:W-:-:S03]  /*8b40*/  LOP3.LUT R36, R223, 0x38, R46, 0xf8, !PT ;  /* 0x00000038df247812 */ /* 0x000fc600078ef82e */
[----:B------:R-:W-:Y:S01]  /*8b50*/  IMAD R37, R37, 0x1400, R227 ;  /* 0x0000140025257824 */ /* 0x000fe200078e02e3 */
[----:B------:R-:W-:-:S05]  /*8b60*/  LOP3.LUT R36, R36, R38, RZ, 0x3c, !PT ;  /* 0x0000002624247212 */ /* 0x000fca00078e3cff */
[----:B------:R-:W-:-:S04]  /*8b70*/  IMAD.IADD R36, R37, 0x1, R36 ;  /* 0x0000000125247824 */ /* 0x000fc800078e0224 */
[C---:B-1----:R-:W-:Y:S02]  /*8b80*/  IMAD R40, R19.reuse, 0x5000, R36 ;  /* 0x0000500013287824 */ /* 0x042fe400078e0224 */
[----:B------:R-:W-:Y:S02]  /*8b90*/  IMAD R36, R19, 0x5000, R136 ;  /* 0x0000500013247824 */ /* 0x000fe400078e0288 */
[----:B------:R-:W-:-:S03]  /*8ba0*/  IMAD R40, R40, 0x2, R18 ;  /* 0x0000000228287824 */ /* 0x000fc600078e0212 */
[----:B------:R-:W-:-:S03]  /*8bb0*/  LEA R36, R36, R18, 0x1 ;  /* 0x0000001224247211 */ /* 0x000fc600078e08ff */
[----:B------:R-:W1:Y:S04]  /*8bc0*/  LDS.128 R40, [R40+0x24400] ;  /* 0x0244000028287984 */ /* 0x000e680000000c00 */
[----:B------:R-:W3:Y:S01]  /*8bd0*/  LDS.128 R36, [R36+0x24400] ;  /* 0x0244000024247984 */ /* 0x000ee20000000c00 */
[----:B------:R-:W-:Y:S05]  /*8be0*/  @P4 BRA `(.L_x_536) ;  /* 0x0000000400604947 */ /* 0x000fea0003800000 */
[----:B------:R-:W-:Y:S01]  /*8bf0*/  HADD2.F32 R48, -RZ, R170.H1_H1 ;  /* 0x300000aaff307230 */ /* 0x000fe20000004100 */
[----:B------:R-:W-:Y:S01]  /*8c00*/  SHF.R.U64 R64, R64, 0x10, R65 ;  /* 0x0000001040407819 */ /* 0x000fe20000001241 */
[----:B-1----:R-:W-:Y:S02]  /*8c10*/  HADD2.F32 R47, -RZ, R41.H0_H0 ;  /* 0x20000029ff2f7230 */ /* 0x002fe40000004100 */
[----:B---3--:R-:W-:Y:S02]  /*8c20*/  HADD2.F32 R51, -RZ, R37.H0_H0 ;  /* 0x20000025ff337230 */ /* 0x008fe40000004100 */
[----:B------:R-:W-:Y:S02]  /*8c30*/  HADD2.F32 R49, -RZ, R168.H1_H1 ;  /* 0x300000a8ff317230 */ /* 0x000fe40000004100 */
[-C--:B0-----:R-:W-:Y:S01]  /*8c40*/  FMUL.FTZ R84, R47, R48.reuse ;  /* 0x000000302f547220 */ /* 0x081fe20000410000 */
[----:B------:R-:W-:Y:S02]  /*8c50*/  HADD2.F32 R170, -RZ, R170.H0_H0 ;  /* 0x200000aaffaa7230 */ /* 0x000fe40000004100 */
[----:B------:R-:W-:Y:S01]  /*8c60*/  FMUL.FTZ R48, R51, R48 ;  /* 0x0000003033307220 */ /* 0x000fe20000410000 */
[----:B------:R-:W-:-:S02]  /*8c70*/  HADD2.F32 R168, -RZ, R168.H0_H0 ;  /* 0x200000a8ffa87230 */ /* 0x000fc40000004100 */
[-C--:B------:R-:W-:Y:S01]  /*8c80*/  FFMA.FTZ R84, R51, R49.reuse, -R84 ;  /* 0x0000003133547223 */ /* 0x080fe20000010854 */
[----:B------:R-:W-:Y:S02]  /*8c90*/  HADD2.F32 R51, -RZ, R41.H1_H1 ;  /* 0x30000029ff337230 */ /* 0x000fe40000004100 */
[----:B------:R-:W-:Y:S01]  /*8ca0*/  FFMA.FTZ R47, R47, R49, R48 ;  /* 0x000000312f2f7223 */ /* 0x000fe20000010030 */
[----:B------:R-:W-:Y:S01]  /*8cb0*/  SHF.R.U32.HI R49, RZ, 0x10, R65 ;  /* 0x00000010ff317819 */ /* 0x000fe20000011641 */
[----:B------:R-:W-:Y:S01]  /*8cc0*/  HADD2.F32 R41, -RZ, R37.H1_H1 ;  /* 0x30000025ff297230 */ /* 0x000fe20000004100 */
[--C-:B------:R-:W-:Y:S01]  /*8cd0*/  SHF.R.U64 R48, R56, 0x10, R57.reuse ;  /* 0x0000001038307819 */ /* 0x100fe20000001239 */
[----:B------:R-:W-:Y:S01]  /*8ce0*/  HADD2.F32 R64, -RZ, R64.H0_H0 ;  /* 0x20000040ff407230 */ /* 0x000fe20000004100 */
[----:B------:R-:W-:Y:S01]  /*8cf0*/  SHF.R.U32.HI R56, RZ, 0x10, R57 ;  /* 0x00000010ff387819 */ /* 0x000fe20000011639 */
[----:B------:R-:W-:Y:S02]  /*8d00*/  HADD2.F32 R49, -RZ, R49.H0_H0 ;  /* 0x20000031ff317230 */ /* 0x000fe40000004100 */
[----:B------:R-:W-:-:S02]  /*8d10*/  HADD2.F32 R57, -RZ, R39.H0_H0 ;  /* 0x20000027ff397230 */ /* 0x000fc40000004100 */
[----:B------:R-:W-:Y:S02]  /*8d20*/  HADD2.F32 R56, -RZ, R56.H0_H0 ;  /* 0x20000038ff387230 */ /* 0x000fe40000004100 */
[-C--:B------:R-:W-:Y:S01]  /*8d30*/  FMUL.FTZ R37, R51, R49.reuse ;  /* 0x0000003133257220 */ /* 0x080fe20000410000 */
[C---:B------:R-:W-:Y:S01]  /*8d40*/  FMUL.FTZ R49, R41.reuse, R49 ;  /* 0x0000003129317220 */ /* 0x040fe20000410000 */
[----:B------:R-:W-:Y:S02]  /*8d50*/  HADD2.F32 R39, -RZ, R39.H1_H1 ;  /* 0x30000027ff277230 */ /* 0x000fe40000004100 */
[-C--:B------:R-:W-:Y:S01]  /*8d60*/  FFMA.FTZ R41, R41, R56.reuse, -R37 ;  /* 0x0000003829297223 */ /* 0x080fe20000010825 */
[----:B------:R-:W-:Y:S01]  /*8d70*/  FFMA.FTZ R37, R51, R56, R49 ;  /* 0x0000003833257223 */ /* 0x000fe20000010031 */
[----:B------:R-:W-:Y:S02]  /*8d80*/  HADD2.F32 R49, -RZ, R169.H1_H1 ;  /* 0x300000a9ff317230 */ /* 0x000fe40000004100 */
[----:B------:R-:W-:Y:S01]  /*8d90*/  HADD2.F32 R51, -RZ, R43.H0_H0 ;  /* 0x2000002bff337230 */ /* 0x000fe20000004100 */
[----:B------:R-:W-:Y:S01]  /*8da0*/  F2FP.F16.F32.PACK_AB R41, R41, R84 ;  /* 0x000000542929723e */ /* 0x000fe200000000ff */
[----:B------:R-:W-:Y:S01]  /*8db0*/  HADD2.F32 R56, -RZ, R167.H1_H1 ;  /* 0x300000a7ff387230 */ /* 0x000fe20000004100 */
[----:B------:R-:W-:Y:S01]  /*8dc0*/  F2FP.F16.F32.PACK_AB R47, R37, R47 ;  /* 0x0000002f252f723e */ /* 0x000fe200000000ff */
[----:B------:R-:W-:-:S02]  /*8dd0*/  HADD2.F32 R43, -RZ, R43.H1_H1 ;  /* 0x3000002bff2b7230 */ /* 0x000fc40000004100 */
[-C--:B------:R-:W-:Y:S01]  /*8de0*/  FMUL.FTZ R65, R51, R49.reuse ;  /* 0x0000003133417220 */ /* 0x080fe20000410000 */
[C---:B------:R-:W-:Y:S01]  /*8df0*/  FMUL.FTZ R49, R57.reuse, R49 ;  /* 0x0000003139317220 */ /* 0x040fe20000410000 */
[----:B------:R-:W-:Y:S02]  /*8e00*/  HADD2.F32 R48, -RZ, R48.H0_H0 ;  /* 0x20000030ff307230 */ /* 0x000fe40000004100 */
[-C--:B------:R-:W-:Y:S01]  /*8e10*/  FFMA.FTZ R65, R57, R56.reuse, -R65 ;  /* 0x0000003839417223 */ /* 0x080fe20000010841 */
[----:B------:R-:W-:Y:S01]  /*8e20*/  FFMA.FTZ R49, R51, R56, R49 ;  /* 0x0000003833317223 */ /* 0x000fe20000010031 */
[--C-:B------:R-:W-:Y:S01]  /*8e30*/  SHF.R.U64 R56, R66, 0x10, R67.reuse ;  /* 0x0000001042387819 */ /* 0x100fe20000001243 */
[----:B------:R-:W-:Y:S01]  /*8e40*/  HADD2.F32 R169, -RZ, R169.H0_H0 ;  /* 0x200000a9ffa97230 */ /* 0x000fe20000004100 */
[----:B------:R-:W-:Y:S01]  /*8e50*/  SHF.R.U32.HI R66, RZ, 0x10, R67 ;  /* 0x00000010ff427819 */ /* 0x000fe20000011643 */
[----:B------:R-:W-:Y:S01]  /*8e60*/  HADD2.F32 R167, -RZ, R167.H0_H0 ;  /* 0x200000a7ffa77230 */ /* 0x000fe20000004100 */
[--C-:B------:R-:W-:Y:S01]  /*8e70*/  SHF.R.U64 R51, R58, 0x10, R59.reuse ;  /* 0x000000103a337819 */ /* 0x100fe2000000123b */
[----:B------:R-:W-:Y:S01]  /*8e80*/  HADD2.F32 R56, -RZ, R56.H0_H0 ;  /* 0x20000038ff387230 */ /* 0x000fe20000004100 */
[----:B------:R-:W-:Y:S01]  /*8e90*/  SHF.R.U32.HI R58, RZ, 0x10, R59 ;  /* 0x00000010ff3a7819 */ /* 0x000fe2000001163b */
[----:B------:R-:W-:-:S02]  /*8ea0*/  HADD2.F32 R66, -RZ, R66.H0_H0 ;  /* 0x20000042ff427230 */ /* 0x000fc40000004100 */
[----:B------:R-:W-:Y:S02]  /*8eb0*/  HADD2.F32 R51, -RZ, R51.H0_H0 ;  /* 0x20000033ff337230 */ /* 0x000fe40000004100 */
[----:B------:R-:W-:Y:S02]  /*8ec0*/  HADD2.F32 R58, -RZ, R58.H0_H0 ;  /* 0x2000003aff3a7230 */ /* 0x000fe40000004100 */
[----:B------:R-:W-:Y:S01]  /*8ed0*/  FMUL.FTZ R57, R43, R66 ;  /* 0x000000422b397220 */ /* 0x000fe20000410000 */
[----:B------:R-:W-:Y:S02]  /*8ee0*/  IMAD.MOV.U32 R37, RZ, RZ, R41 ;  /* 0x000000ffff257224 */ /* 0x000fe400078e0029 */
[----:B------:R-:W-:Y:S02]  /*8ef0*/  IMAD.MOV.U32 R41, RZ, RZ, R47 ;  /* 0x000000ffff297224 */ /* 0x000fe400078e002f */
[C---:B------:R-:W-:Y:S01]  /*8f00*/  FFMA.FTZ R57, R39.reuse, R58, -R57 ;  /* 0x0000003a27397223 */ /* 0x040fe20000010839 */
[----:B------:R-:W-:-:S04]  /*8f10*/  FMUL.FTZ R39, R39, R66 ;  /* 0x0000004227277220 */ /* 0x000fc80000410000 */
[----:B------:R-:W-:Y:S01]  /*8f20*/  FFMA.FTZ R39, R43, R58, R39 ;  /* 0x0000003a2b277223 */ /* 0x000fe20000010027 */
[----:B------:R-:W-:Y:S01]  /*8f30*/  HADD2.F32 R43, -RZ, R40.H0_H0 ;  /* 0x20000028ff2b7230 */ /* 0x000fe20000004100 */
[----:B------:R-:W-:Y:S01]  /*8f40*/  F2FP.F16.F32.PACK_AB R57, R57, R65 ;  /* 0x000000413939723e */ /* 0x000fe200000000ff */
[----:B------:R-:W-:Y:S02]  /*8f50*/  HADD2.F32 R58, -RZ, R36.H0_H0 ;  /* 0x20000024ff3a7230 */ /* 0x000fe40000004100 */
[----:B------:R-:W-:Y:S02]  /*8f60*/  HADD2.F32 R40, -RZ, R40.H1_H1 ;  /* 0x30000028ff287230 */ /* 0x000fe40000004100 */
[-C--:B------:R-:W-:Y:S01]  /*8f70*/  FMUL.FTZ R59, R43, R170.reuse ;  /* 0x000000aa2b3b7220 */ /* 0x080fe20000410000 */
[----:B------:R-:W-:Y:S02]  /*8f80*/  HADD2.F32 R36, -RZ, R36.H1_H1 ;  /* 0x30000024ff247230 */ /* 0x000fe40000004100 */
[C---:B------:R-:W-:Y:S01]  /*8f90*/  FMUL.FTZ R170, R58.reuse, R170 ;  /* 0x000000aa3aaa7220 */ /* 0x040fe20000410000 */
[----:B------:R-:W-:Y:S01]  /*8fa0*/  F2FP.F16.F32.PACK_AB R49, R39, R49 ;  /* 0x000000312731723e */ /* 0x000fe200000000ff */
[----:B------:R-:W-:Y:S01]  /*8fb0*/  FFMA.FTZ R59, R58, R168, -R59 ;  /* 0x000000a83a3b7223 */ /* 0x000fe2000001083b */
[----:B------:R-:W-:-:S02]  /*8fc0*/  IMAD.MOV.U32 R39, RZ, RZ, R57 ;  /* 0x000000ffff277224 */ /* 0x000fc400078e0039 */
[----:B------:R-:W-:Y:S01]  /*8fd0*/  FFMA.FTZ R170, R43, R168, R170 ;  /* 0x000000a82baa7223 */ /* 0x000fe200000100aa */
[-C--:B------:R-:W-:Y:S01]  /*8fe0*/  FMUL.FTZ R43, R40, R64.reuse ;  /* 0x00000040282b7220 */ /* 0x080fe20000410000 */
[----:B------:R-:W-:-:S03]  /*8ff0*/  FMUL.FTZ R64, R36, R64 ;  /* 0x0000004024407220 */ /* 0x000fc60000410000 */
[-C--:B------:R-:W-:Y:S01]  /*9000*/  FFMA.FTZ R43, R36, R48.reuse, -R43 ;  /* 0x00000030242b7223 */ /* 0x080fe2000001082b */
        /* <DEDUP_REMOVED lines=18> */
[----:B------:R-:W-:Y:S01]  /*9130*/  F2FP.F16.F32.PACK_AB R56, R56, R169 ;  /* 0x000000a93838723e */ /* 0x000fe200000000ff */
[----:B------:R-:W-:Y:S02]  /*9140*/  IMAD.MOV.U32 R43, RZ, RZ, R49 ;  /* 0x000000ffff2b7224 */ /* 0x000fe400078e0031 */
[----:B------:R-:W-:Y:S01]  /*9150*/  IMAD.MOV.U32 R38, RZ, RZ, R48 ;  /* 0x000000ffff267224 */ /* 0x000fe200078e0030 */
[----:B------:R-:W-:-:S07]  /*9160*/  MOV R42, R56 ;  /* 0x00000038002a7202 */ /* 0x000fce0000000f00 */
.L_x_536:
[----:B------:R-:W-:Y:S05]  /*9170*/  BSYNC B3 ;  /* 0x0000000000037941 */ /* 0x000fea0003800000 */
.L_x_535:
        /* <DEDUP_REMOVED lines=10> */
[----:B---3--:R3:W-:Y:S01]  /*9220*/  STG.E.128 desc[UR4][R46.64], R36 ;  /* 0x000000242e007986 */ /* 0x0087e2000c101d04 */
[----:B------:R-:W-:-:S05]  /*9230*/  @!P4 LEA.HI.X R49, R51, R117, R49, 0x1, P5 ;  /* 0x000000753331c211 */ /* 0x000fca00028f0c31 */
[----:B-1----:R3:W-:Y:S04]  /*9240*/  @!P4 STG.E.128 desc[UR4][R48.64], R40 ;  /* 0x000000283000c986 */ /* 0x0027e8000c101d04 */
.L_x_534:
[----:B------:R-:W-:Y:S05]  /*9250*/  BSYNC B2 ;  /* 0x0000000000027941 */ /* 0x000fea0003800000 */
.L_x_533:
[----:B------:R-:W-:-:S13]  /*9260*/  ISETP.NE.AND P4, PT, R11, RZ, PT ;  /* 0x000000ff0b00720c */ /* 0x000fda0003f85270 */
[----:B------:R-:W-:Y:S05]  /*9270*/  @!P4 BRA `(.L_x_532) ;  /* 0x0000000400f0c947 */ /* 0x000fea0003800000 */
[----:B---3--:R-:W-:Y:S01]  /*9280*/  SEL R36, R115, R145, !P1 ;  /* 0x0000009173247207 */ /* 0x008fe20004800000 */
        /* <DEDUP_REMOVED lines=26> */
[-C--:B------:R-:W-:Y:S01]  /*9430*/  FMUL.FTZ R56, R47, R48.reuse ;  /* 0x000000302f387220 */ /* 0x080fe20000410000 */
        /* <DEDUP_REMOVED lines=82> */
.L_x_538:
[----:B------:R-:W-:Y:S05]  /*9960*/  BSYNC B2 ;  /* 0x0000000000027941 */ /* 0x000fea0003800000 */
.L_x_537:
        /* <DEDUP_REMOVED lines=13> */
.L_x_532:
[----:B------:R-:W-:Y:S05]  /*9a40*/  BSYNC B1 ;  /* 0x0000000000017941 */ /* 0x000fea0003800000 */
.L_x_531:
[----:B---34-:R-:W-:Y:S02]  /*9a50*/  VIADD R37, R212, 0x40 ;  /* 0x00000040d4257836 */ /* 0x018fe40000000000 */
[-C--:B------:R-:W-:Y:S02]  /*9a60*/  IMAD R36, R140, R124.reuse, RZ ;  /* 0x0000007c8c247224 */ /* 0x080fe400078e02ff */
[----:B------:R-:W-:-:S04]  /*9a70*/  IMAD.WIDE.U32 R122, R37, R124, R122 ;  /* 0x0000007c257a7225 */ /* 0x000fc800078e007a */
[----:B------:R-:W-:Y:S01]  /*9a80*/  IMAD R36, R37, R125, R36 ;  /* 0x0000007d25247224 */ /* 0x000fe200078e0224 */
[----:B------:R-:W-:Y:S06]  /*9a90*/  @P3 BRA `(.L_x_499) ;  /* 0x0000001400083947 */ /* 0x000fec0003800000 */
[----:B------:R-:W-:Y:S01]  /*9aa0*/  ISETP.NE.AND P3, PT, R27, RZ, PT ;  /* 0x000000ff1b00720c */ /* 0x000fe20003f65270 */
[----:B------:R-:W-:Y:S01]  /*9ab0*/  BSSY B1, `(.L_x_539) ;  /* 0x000007f000017945 */ /* 0x000fe20003800000 */
[----:B------:R-:W-:-:S11]  /*9ac0*/  IMAD.IADD R46, R123, 0x1, R36 ;  /* 0x000000017b2e7824 */ /* 0x000fd600078e0224 */
[----:B------:R-:W-:Y:S05]  /*9ad0*/  @!P3 BRA `(.L_x_540) ;  /* 0x0000000400f0b947 */ /* 0x000fea0003800000 */
        /* <DEDUP_REMOVED lines=8> */
[----:B------:R-:W-:Y:S02]  /*9b60*/  LEA.HI R37, R37, R44, RZ, 0x3 ;  /* 0x0000002c25257211 */ /* 0x000fe400078f18ff */
[----:B------:R-:W-:Y:S02]  /*9b70*/  SHF.L.U32 R44, R44, 0x3, RZ ;  /* 0x000000032c2c7819 */ /* 0x000fe400000006ff */
[----:B------:R-:W-:Y:S02]  /*9b80*/  SHF.R.S32.HI R37, RZ, 0x3, R37 ;  /* 0x00000003ff257819 */ /* 0x000fe40000011425 */
[----:B------:R-:W-:-:S03]  /*9b90*/  LOP3.LUT R36, R222, 0x38, R44, 0xf8, !PT ;  /* 0x00000038de247812 */ /* 0x000fc600078ef82c */
[----:B------:R-:W-:Y:S01]  /*9ba0*/  IMAD R37, R37, 0x1400, R225 ;  /* 0x0000140025257824 */ /* 0x000fe200078e02e1 */
[----:B------:R-:W-:-:S05]  /*9bb0*/  LOP3.LUT R36, R36, R38, RZ, 0x3c, !PT ;  /* 0x0000002624247212 */ /* 0x000fca00078e3cff */
[----:B------:R-:W-:-:S04]  /*9bc0*/  IMAD.IADD R36, R37, 0x1, R36 ;  /* 0x0000000125247824 */ /* 0x000fc800078e0224 */
[C---:B-1----:R-:W-:Y:S02]  /*9bd0*/  IMAD R40, R19.reuse, 0x5000, R36 ;  /* 0x0000500013287824 */ /* 0x042fe400078e0224 */
[----:B------:R-:W-:Y:S02]  /*9be0*/  IMAD R36, R19, 0x5000, R132 ;  /* 0x0000500013247824 */ /* 0x000fe400078e0284 */
[--C-:B------:R-:W-:Y:S02]  /*9bf0*/  IMAD R40, R40, 0x2, R18.reuse ;  /* 0x0000000228287824 */ /* 0x100fe400078e0212 */
[----:B------:R-:W-:-:S04]  /*9c00*/  IMAD R36, R36, 0x2, R18 ;  /* 0x0000000224247824 */ /* 0x000fc800078e0212 */
        /* <DEDUP_REMOVED lines=11> */
[----:B------:R-:W-:-:S02]  /*9cc0*/  HADD2.F32 R51, -RZ, R159.H1_H1 ;  /* 0x3000009fff337230 */ /* 0x000fc40000004100 */
[-C--:B------:R-:W-:Y:S01]  /*9cd0*/  FFMA.FTZ R50, R49, R48.reuse, -R50 ;  /* 0x0000003031327223 */ /* 0x080fe20000010832 */
[----:B------:R-:W-:Y:S02]  /*9ce0*/  HADD2.F32 R49, -RZ, R41.H1_H1 ;  /* 0x30000029ff317230 */ /* 0x000fe40000004100 */
[----:B------:R-:W-:Y:S01]  /*9cf0*/  FFMA.FTZ R45, R45, R48, R47 ;  /* 0x000000302d2d7223 */ /* 0x000fe2000001002f */
[----:B------:R-:W-:Y:S01]  /*9d00*/  SHF.R.U32.HI R48, RZ, 0x10, R81 ;  /* 0x00000010ff307819 */ /* 0x000fe20000011651 */
[----:B------:R-:W-:Y:S01]  /*9d10*/  HADD2.F32 R41, -RZ, R37.H1_H1 ;  /* 0x30000025ff297230 */ /* 0x000fe20000004100 */
[--C-:B------:R-:W-:Y:S01]  /*9d20*/  SHF.R.U64 R47, R72, 0x10, R73.reuse ;  /* 0x00000010482f7819 */ /* 0x100fe20000001249 */
[----:B------:R-:W-:Y:S01]  /*9d30*/  HADD2.F32 R39, -RZ, R39.H1_H1 ;  /* 0x30000027ff277230 */ /* 0x000fe20000004100 */
[----:B------:R-:W-:Y:S01]  /*9d40*/  SHF.R.U32.HI R72, RZ, 0x10, R73 ;  /* 0x00000010ff487819 */ /* 0x000fe20000011649 */
[----:B------:R-:W-:Y:S02]  /*9d50*/  HADD2.F32 R48, -RZ, R48.H0_H0 ;  /* 0x20000030ff307230 */ /* 0x000fe40000004100 */
[----:B------:R-:W-:-:S02]  /*9d60*/  HADD2.F32 R162, -RZ, R162.H0_H0 ;  /* 0x200000a2ffa27230 */ /* 0x000fc40000004100 */
[----:B------:R-:W-:Y:S02]  /*9d70*/  HADD2.F32 R72, -RZ, R72.H0_H0 ;  /* 0x20000048ff487230 */ /* 0x000fe40000004100 */
[-C--:B------:R-:W-:Y:S01]  /*9d80*/  FMUL.FTZ R37, R49, R48.reuse ;  /* 0x0000003031257220 */ /* 0x080fe20000410000 */
[C---:B------:R-:W-:Y:S01]  /*9d90*/  FMUL.FTZ R48, R41.reuse, R48 ;  /* 0x0000003029307220 */ /* 0x040fe20000410000 */
[----:B------:R-:W-:Y:S02]  /*9da0*/  HADD2.F32 R54, -RZ, R36.H0_H0 ;  /* 0x20000024ff367230 */ /* 0x000fe40000004100 */
[-C--:B------:R-:W-:Y:S01]  /*9db0*/  FFMA.FTZ R41, R41, R72.reuse, -R37 ;  /* 0x0000004829297223 */ /* 0x080fe20000010825 */
[----:B------:R-:W-:Y:S01]  /*9dc0*/  FFMA.FTZ R37, R49, R72, R48 ;  /* 0x0000004831257223 */ /* 0x000fe20000010030 */
[----:B------:R-:W-:Y:S02]  /*9dd0*/  HADD2.F32 R48, -RZ, R161.H1_H1 ;  /* 0x300000a1ff307230 */ /* 0x000fe40000004100 */
[--C-:B------:R-:W-:Y:S01]  /*9de0*/  HADD2.F32 R49, -RZ, R43.reuse.H0_H0 ;  /* 0x2000002bff317230 */ /* 0x100fe20000004100 */
[----:B------:R-:W-:Y:S01]  /*9df0*/  F2FP.F16.F32.PACK_AB R41, R41, R50 ;  /* 0x000000322929723e */ /* 0x000fe200000000ff */
[----:B------:R-:W-:Y:S01]  /*9e00*/  HADD2.F32 R43, -RZ, R43.H1_H1 ;  /* 0x3000002bff2b7230 */ /* 0x000fe20000004100 */
[----:B------:R-:W-:Y:S01]  /*9e10*/  F2FP.F16.F32.PACK_AB R45, R37, R45 ;  /* 0x0000002d252d723e */ /* 0x000fe200000000ff */
[----:B------:R-:W-:-:S02]  /*9e20*/  HADD2.F32 R160, -RZ, R160.H0_H0 ;  /* 0x200000a0ffa07230 */ /* 0x000fc40000004100 */
[CC--:B------:R-:W-:Y:S01]  /*9e30*/  FMUL.FTZ R53, R49.reuse, R48.reuse ;  /* 0x0000003031357220 */ /* 0x0c0fe20000410000 */
[C---:B------:R-:W-:Y:S01]  /*9e40*/  FMUL.FTZ R48, R52.reuse, R48 ;  /* 0x0000003034307220 */ /* 0x040fe20000410000 */
[----:B------:R-:W-:Y:S02]  /*9e50*/  HADD2.F32 R80, -RZ, R80.H0_H0 ;  /* 0x20000050ff507230 */ /* 0x000fe40000004100 */
[-C--:B------:R-:W-:Y:S01]  /*9e60*/  FFMA.FTZ R53, R52, R51.reuse, -R53 ;  /* 0x0000003334357223 */ /* 0x080fe20000010835 */
[----:B------:R-:W-:Y:S01]  /*9e70*/  FFMA.FTZ R48, R49, R51, R48 ;  /* 0x0000003331307223 */ /* 0x000fe20000010030 */
[--C-:B------:R-:W-:Y:S01]  /*9e80*/  SHF.R.U64 R51, R82, 0x10, R83.reuse ;  /* 0x0000001052337819 */ /* 0x100fe20000001253 */
[----:B------:R-:W-:Y:S01]  /*9e90*/  HADD2.F32 R36, -RZ, R36.H1_H1 ;  /* 0x30000024ff247230 */ /* 0x000fe20000004100 */
        /* <DEDUP_REMOVED lines=9> */
[----:B------:R-:W-:Y:S02]  /*9f30*/  HADD2.F32 R51, -RZ, R51.H0_H0 ;  /* 0x20000033ff337230 */ /* 0x000fe40000004100 */
[----:B------:R-:W-:Y:S02]  /*9f40*/  HADD2.F32 R49, -RZ, R49.H0_H0 ;  /* 0x20000031ff317230 */ /* 0x000fe40000004100 */
[C---:B------:R-:W-:Y:S01]  /*9f50*/  FFMA.FTZ R52, R39.reuse, R74, -R52 ;  /* 0x0000004a27347223 */ /* 0x040fe20000010834 */
[----:B------:R-:W-:Y:S01]  /*9f60*/  FMUL.FTZ R39, R39, R82 ;  /* 0x0000005227277220 */ /* 0x000fe20000410000 */
[----:B------:R-:W-:-:S02]  /*9f70*/  IMAD.MOV.U32 R37, RZ, RZ, R41 ;  /* 0x000000ffff257224 */ /* 0x000fc400078e0029 */
[----:B------:R-:W-:Y:S02]  /*9f80*/  IMAD.MOV.U32 R41, RZ, RZ, R45 ;  /* 0x000000ffff297224 */ /* 0x000fe400078e002d */
[----:B------:R-:W-:Y:S01]  /*9f90*/  FFMA.FTZ R39, R43, R74, R39 ;  /* 0x0000004a2b277223 */ /* 0x000fe20000010027 */
[--C-:B------:R-:W-:Y:S01]  /*9fa0*/  HADD2.F32 R43, -RZ, R40.reuse.H0_H0 ;  /* 0x20000028ff2b7230 */ /* 0x100fe20000004100 */
[----:B------:R-:W-:Y:S01]  /*9fb0*/  F2FP.F16.F32.PACK_AB R52, R52, R53 ;  /* 0x000000353434723e */ /* 0x000fe200000000ff */
[----:B------:R-:W-:Y:S02]  /*9fc0*/  HADD2.F32 R40, -RZ, R40.H1_H1 ;  /* 0x30000028ff287230 */ /* 0x000fe40000004100 */
[----:B------:R-:W-:Y:S01]  /*9fd0*/  F2FP.F16.F32.PACK_AB R48, R39, R48 ;  /* 0x000000302730723e */ /* 0x000fe200000000ff */
[-C--:B------:R-:W-:Y:S01]  /*9fe0*/  FMUL.FTZ R55, R43, R162.reuse ;  /* 0x000000a22b377220 */ /* 0x080fe20000410000 */
[----:B------:R-:W-:Y:S01]  /*9ff0*/  FMUL.FTZ R162, R54, R162 ;  /* 0x000000a236a27220 */ /* 0x000fe20000410000 */
[----:B------:R-:W-:-:S02]  /*a000*/  IMAD.MOV.U32 R39, RZ, RZ, R52 ;  /* 0x000000ffff277224 */ /* 0x000fc400078e0034 */
[-C--:B------:R-:W-:Y:S01]  /*a010*/  FFMA.FTZ R55, R54, R160.reuse, -R55 ;  /* 0x000000a036377223 */ /* 0x080fe20000010837 */
        /* <DEDUP_REMOVED lines=20> */
[----:B------:R-:W-:Y:S02]  /*a160*/  F2FP.F16.F32.PACK_AB R47, R36, R47 ;  /* 0x0000002f242f723e */ /* 0x000fe400000000ff */
[----:B------:R-:W-:Y:S02]  /*a170*/  F2FP.F16.F32.PACK_AB R51, R51, R161 ;  /* 0x000000a13333723e */ /* 0x000fe400000000ff */
[----:B------:R-:W-:Y:S01]  /*a180*/  MOV R36, R43 ;  /* 0x0000002b00247202 */ /* 0x000fe20000000f00 */
[----:B------:R-:W-:Y:S01]  /*a190*/  IMAD.MOV.U32 R43, RZ, RZ, R48 ;  /* 0x000000ffff2b7224 */ /* 0x000fe200078e0030 */
[----:B------:R-:W-:Y:S01]  /*a1a0*/  MOV R38, R47 ;  /* 0x0000002f00267202 */ /* 0x000fe20000000f00 */
[----:B------:R-:W-:-:S07]  /*a1b0*/  IMAD.MOV.U32 R42, RZ, RZ, R51 ;  /* 0x000000ffff2a7224 */ /* 0x000fce00078e0033 */
.L_x_542:
[----:B------:R-:W-:Y:S05]  /*a1c0*/  BSYNC B2 ;  /* 0x0000000000027941 */ /* 0x000fea0003800000 */
.L_x_541:
        /* <DEDUP_REMOVED lines=8> */
[----:B------:R-:W-:-:S05]  /*a250*/  LEA.HI.X R45, R45, R117, R49, 0x1, P4 ;  /* 0x000000752d2d7211 */ /* 0x000fca00020f0c31 */
[----:B---3--:R3:W-:Y:S02]  /*a260*/  STG.E.128 desc[UR4][R44.64], R36 ;  /* 0x000000242c007986 */ /* 0x0087e4000c101d04 */
[----:B---3--:R-:W-:-:S04]  /*a270*/  @!P3 LEA R36, P4, R48, R116, 0x1 ;  /* 0x000000743024b211 */ /* 0x008fc800078808ff */
[----:B------:R-:W-:-:S05]  /*a280*/  @!P3 LEA.HI.X R37, R48, R117, R47, 0x1, P4 ;  /* 0x000000753025b211 */ /* 0x000fca00020f0c2f */
[----:B-1----:R3:W-:Y:S04]  /*a290*/  @!P3 STG.E.128 desc[UR4][R36.64], R40 ;  /* 0x000000282400b986 */ /* 0x0027e8000c101d04 */
.L_x_540:
[----:B------:R-:W-:Y:S05]  /*a2a0*/  BSYNC B1 ;  /* 0x0000000000017941 */ /* 0x000fea0003800000 */
.L_x_539:
[----:B------:R-:W-:-:S13]  /*a2b0*/  ISETP.NE.AND P3, PT, R11, RZ, PT ;  /* 0x000000ff0b00720c */ /* 0x000fda0003f65270 */
[----:B------:R-:W-:Y:S05]  /*a2c0*/  @!P3 BRA `(.L_x_499) ;  /* 0x0000000800fcb947 */ /* 0x000fea0003800000 */
[----:B------:R-:W-:Y:S01]  /*a2d0*/  SEL R145, R115, R145, !P1 ;  /* 0x0000009173917207 */ /* 0x000fe20004800000 */
[----:B------:R-:W-:Y:S01]  /*a2e0*/  BSSY B1, `(.L_x_543) ;  /* 0x000006d000017945 */ /* 0x000fe20003800000 */
[----:B------:R-:W-:Y:S02]  /*a2f0*/  SHF.R.U32.HI R38, RZ, 0x3, R222 ;  /* 0x00000003ff267819 */ /* 0x000fe400000116de */
[----:B---3--:R-:W-:Y:S02]  /*a300*/  SHF.R.S32.HI R36, RZ, 0x1f, R145 ;  /* 0x0000001fff247819 */ /* 0x008fe40000011491 */
        /* <DEDUP_REMOVED lines=10> */
[----:B------:R-:W-:Y:S02]  /*a3b0*/  IMAD.IADD R37, R37, 0x1, R36 ;  /* 0x0000000125257824 */ /* 0x000fe400078e0224 */
[C---:B------:R-:W-:Y:S02]  /*a3c0*/  IMAD R36, R19.reuse, 0x5000, R131 ;  /* 0x0000500013247824 */ /* 0x040fe400078e0283 */
[----:B-1----:R-:W-:Y:S02]  /*a3d0*/  IMAD R40, R19, 0x5000, R37 ;  /* 0x0000500013287824 */ /* 0x002fe400078e0225 */
[--C-:B------:R-:W-:Y:S02]  /*a3e0*/  IMAD R36, R36, 0x2, R18.reuse ;  /* 0x0000000224247824 */ /* 0x100fe400078e0212 */
[----:B------:R-:W-:-:S04]  /*a3f0*/  IMAD R40, R40, 0x2, R18 ;  /* 0x0000000228287824 */ /* 0x000fc800078e0212 */
[----:B------:R-:W1:Y:S04]  /*a400*/  LDS.128 R36, [R36+0x24400] ;  /* 0x0244000024247984 */ /* 0x000e680000000c00 */
[----:B------:R-:W3:Y:S01]  /*a410*/  LDS.128 R40, [R40+0x24400] ;  /* 0x0244000028287984 */ /* 0x000ee20000000c00 */
[----:B------:R-:W-:Y:S05]  /*a420*/  @P3 BRA `(.L_x_544) ;  /* 0x0000000400603947 */ /* 0x000fea0003800000 */
[----:B------:R-:W-:Y:S01]  /*a430*/  HADD2.F32 R49, -RZ, R158.H1_H1 ;  /* 0x3000009eff317230 */ /* 0x000fe20000004100 */
[----:B------:R-:W-:Y:S01]  /*a440*/  SHF.R.U64 R76, R76, 0x10, R77 ;  /* 0x000000104c4c7819 */ /* 0x000fe2000000124d */
[----:B---3--:R-:W-:Y:S01]  /*a450*/  HADD2.F32 R44, -RZ, R41.H0_H0 ;  /* 0x20000029ff2c7230 */ /* 0x008fe20000004100 */
[----:B------:R-:W-:Y:S01]  /*a460*/  SHF.R.U64 R68, R68, 0x10, R69 ;  /* 0x0000001044447819 */ /* 0x000fe20000001245 */
[----:B-1----:R-:W-:Y:S01]  /*a470*/  HADD2.F32 R45, -RZ, R37.H0_H0 ;  /* 0x20000025ff2d7230 */ /* 0x002fe20000004100 */
[----:B------:R-:W-:Y:S01]  /*a480*/  SHF.R.U64 R78, R78, 0x10, R79 ;  /* 0x000000104e4e7819 */ /* 0x000fe2000000124f */
[----:B------:R-:W-:Y:S02]  /*a490*/  HADD2.F32 R48, -RZ, R156.H1_H1 ;  /* 0x3000009cff307230 */ /* 0x000fe40000004100 */
[-C--:B------:R-:W-:Y:S01]  /*a4a0*/  FMUL.FTZ R50, R44, R49.reuse ;  /* 0x000000312c327220 */ /* 0x080fe20000410000 */
[----:B------:R-:W-:Y:S02]  /*a4b0*/  HADD2.F32 R158, -RZ, R158.H0_H0 ;  /* 0x2000009eff9e7230 */ /* 0x000fe40000004100 */
[----:B------:R-:W-:Y:S01]  /*a4c0*/  FMUL.FTZ R49, R45, R49 ;  /* 0x000000312d317220 */ /* 0x000fe20000410000 */
[----:B------:R-:W-:-:S02]  /*a4d0*/  HADD2.F32 R156, -RZ, R156.H0_H0 ;  /* 0x2000009cff9c7230 */ /* 0x000fc40000004100 */
[-C--:B------:R-:W-:Y:S01]  /*a4e0*/  FFMA.FTZ R45, R45, R48.reuse, -R50 ;  /* 0x000000302d2d7223 */ /* 0x080fe20000010832 */
[----:B------:R-:W-:Y:S01]  /*a4f0*/  SHF.R.U32.HI R50, RZ, 0x10, R69 ;  /* 0x00000010ff327819 */ /* 0x000fe20000011645 */
[----:B------:R-:W-:Y:S01]  /*a500*/  FFMA.FTZ R44, R44, R48, R49 ;  /* 0x000000302c2c7223 */ /* 0x000fe20000010031 */
[----:B------:R-:W-:Y:S01]  /*a510*/  SHF.R.U32.HI R49, RZ, 0x10, R77 ;  /* 0x00000010ff317819 */ /* 0x000fe2000001164d */
[----:B------:R-:W-:Y:S01]  /*a520*/  HADD2.F32 R48, -RZ, R41.H1_H1 ;  /* 0x30000029ff307230 */ /* 0x000fe20000004100 */
[----:B------:R-:W-:Y:S01]  /*a530*/  SHF.R.U64 R70, R70, 0x10, R71 ;  /* 0x0000001046467819 */ /* 0x000fe20000001247 */
[----:B------:R-:W-:Y:S02]  /*a540*/  HADD2.F32 R76, -RZ, R76.H0_H0 ;  /* 0x2000004cff4c7230 */ /* 0x000fe40000004100 */
[----:B------:R-:W-:Y:S02]  /*a550*/  HADD2.F32 R41, -RZ, R49.H0_H0 ;  /* 0x20000031ff297230 */ /* 0x000fe40000004100 */
[----:B------:R-:W-:-:S02]  /*a560*/  HADD2.F32 R49, -RZ, R37.H1_H1 ;  /* 0x30000025ff317230 */ /* 0x000fc40000004100 */
[----:B------:R-:W-:Y:S02]  /*a570*/  HADD2.F32 R37, -RZ, R50.H0_H0 ;  /* 0x20000032ff257230 */ /* 0x000fe40000004100 */
[CC--:B------:R-:W-:Y:S01]  /*a580*/  FMUL.FTZ R50, R48.reuse, R41.reuse ;  /* 0x0000002930327220 */ /* 0x0c0fe20000410000 */
[----:B------:R-:W-:Y:S02]  /*a590*/  HADD2.F32 R68, -RZ, R68.H0_H0 ;  /* 0x20000044ff447230 */ /* 0x000fe40000004100 */
[C---:B------:R-:W-:Y:S01]  /*a5a0*/  FMUL.FTZ R51, R49.reuse, R41 ;  /* 0x0000002931337220 */ /* 0x040fe20000410000 */
[----:B------:R-:W-:Y:S02]  /*a5b0*/  HADD2.F32 R78, -RZ, R78.H0_H0 ;  /* 0x2000004eff4e7230 */ /* 0x000fe40000004100 */
[-C--:B------:R-:W-:Y:S01]  /*a5c0*/  FFMA.FTZ R41, R49, R37.reuse, -R50 ;  /* 0x0000002531297223 */ /* 0x080fe20000010832 */
[----:B------:R-:W-:Y:S02]  /*a5d0*/  HADD2.F32 R50, -RZ, R157.H1_H1 ;  /* 0x3000009dff327230 */ /* 0x000fe40000004100 */
[----:B------:R-:W-:Y:S01]  /*a5e0*/  FFMA.FTZ R37, R48, R37, R51 ;  /* 0x0000002530257223 */ /* 0x000fe20000010033 */
[----:B------:R-:W-:-:S02]  /*a5f0*/  HADD2.F32 R48, -RZ, R43.H0_H0 ;  /* 0x2000002bff307230 */ /* 0x000fc40000004100 */
[----:B------:R-:W-:Y:S01]  /*a600*/  HADD2.F32 R49, -RZ, R39.H0_H0 ;  /* 0x20000027ff317230 */ /* 0x000fe20000004100 */
[----:B------:R-:W-:Y:S01]  /*a610*/  F2FP.F16.F32.PACK_AB R41, R41, R45 ;  /* 0x0000002d2929723e */ /* 0x000fe200000000ff */
[----:B------:R-:W-:Y:S02]  /*a620*/  HADD2.F32 R51, -RZ, R155.H1_H1 ;  /* 0x3000009bff337230 */ /* 0x000fe40000004100 */
[CC--:B------:R-:W-:Y:S01]  /*a630*/  FMUL.FTZ R52, R48.reuse, R50.reuse ;  /* 0x0000003230347220 */ /* 0x0c0fe20000410000 */
[----:B------:R-:W-:Y:S02]  /*a640*/  HADD2.F32 R43, -RZ, R43.H1_H1 ;  /* 0x3000002bff2b7230 */ /* 0x000fe40000004100 */
[C---:B------:R-:W-:Y:S01]  /*a650*/  FMUL.FTZ R50, R49.reuse, R50 ;  /* 0x0000003231327220 */ /* 0x040fe20000410000 */
[----:B------:R-:W-:Y:S02]  /*a660*/  HADD2.F32 R39, -RZ, R39.H1_H1 ;  /* 0x30000027ff277230 */ /* 0x000fe40000004100 */
[-C--:B------:R-:W-:Y:S01]  /*a670*/  FFMA.FTZ R52, R49, R51.reuse, -R52 ;  /* 0x0000003331347223 */ /* 0x080fe20000010834 */
[----:B------:R-:W-:Y:S01]  /*a680*/  SHF.R.U32.HI R49, RZ, 0x10, R71 ;  /* 0x00000010ff317819 */ /* 0x000fe20000011647 */
[----:B------:R-:W-:Y:S01]  /*a690*/  FFMA.FTZ R50, R48, R51, R50 ;  /* 0x0000003330327223 */ /* 0x000fe20000010032 */
[----:B------:R-:W-:Y:S01]  /*a6a0*/  SHF.R.U32.HI R48, RZ, 0x10, R79 ;  /* 0x00000010ff307819 */ /* 0x000fe2000001164f */
[----:B------:R-:W-:Y:S01]  /*a6b0*/  HADD2.F32 R157, -RZ, R157.H0_H0 ;  /* 0x2000009dff9d7230 */ /* 0x000fe20000004100 */
[----:B------:R-:W-:Y:S01]  /*a6c0*/  F2FP.F16.F32.PACK_AB R44, R37, R44 ;  /* 0x0000002c252c723e */ /* 0x000fe200000000ff */
[----:B------:R-:W-:-:S02]  /*a6d0*/  HADD2.F32 R49, -RZ, R49.H0_H0 ;  /* 0x20000031ff317230 */ /* 0x000fc40000004100 */
[----:B------:R-:W-:Y:S02]  /*a6e0*/  HADD2.F32 R48, -RZ, R48.H0_H0 ;  /* 0x20000030ff307230 */ /* 0x000fe40000004100 */
[----:B------:R-:W-:Y:S02]  /*a6f0*/  HADD2.F32 R155, -RZ, R155.H0_H0 ;  /* 0x2000009bff9b7230 */ /* 0x000fe40000004100 */
[----:B------:R-:W-:Y:S02]  /*a700*/  HADD2.F32 R70, -RZ, R70.H0_H0 ;  /* 0x20000046ff467230 */ /* 0x000fe40000004100 */
[-C--:B------:R-:W-:Y:S01]  /*a710*/  FMUL.FTZ R51, R43, R48.reuse ;  /* 0x000000302b337220 */ /* 0x080fe20000410000 */
[C---:B------:R-:W-:Y:S01]  /*a720*/  FMUL.FTZ R48, R39.reuse, R48 ;  /* 0x0000003027307220 */ /* 0x040fe20000410000 */
[----:B------:R-:W-:Y:S02]  /*a730*/  IMAD.MOV.U32 R37, RZ, RZ, R41 ;  /* 0x000000ffff257224 */ /* 0x000fe400078e0029 */
[-C--:B------:R-:W-:Y:S01]  /*a740*/  FFMA.FTZ R51, R39, R49.reuse, -R51 ;  /* 0x0000003127337223 */ /* 0x080fe20000010833 */
[----:B------:R-:W-:Y:S01]  /*a750*/  FFMA.FTZ R48, R43, R49, R48 ;  /* 0x000000312b307223 */ /* 0x000fe20000010030 */
[----:B------:R-:W-:-:S02]  /*a760*/  HADD2.F32 R39, -RZ, R40.H0_H0 ;  /* 0x20000028ff277230 */ /* 0x000fc40000004100 */
[----:B------:R-:W-:Y:S01]  /*a770*/  HADD2.F32 R43, -RZ, R36.H0_H0 ;  /* 0x20000024ff2b7230 */ /* 0x000fe20000004100 */
[----:B------:R-:W-:Y:S01]  /*a780*/  F2FP.F16.F32.PACK_AB R51, R51, R52 ;  /* 0x000000343333723e */ /* 0x000fe200000000ff */
        /* <DEDUP_REMOVED lines=32> */
[----:B------:R-:W-:Y:S02]  /*a990*/  IMAD.MOV.U32 R42, RZ, RZ, R78 ;  /* 0x000000ffff2a7224 */ /* 0x000fe400078e004e */
[----:B------:R-:W-:-:S07]  /*a9a0*/  IMAD.MOV.U32 R43, RZ, RZ, R48 ;  /* 0x000000ffff2b7224 */ /* 0x000fce00078e0030 */
.L_x_544:
[----:B------:R-:W-:Y:S05]  /*a9b0*/  BSYNC B1 ;  /* 0x0000000000017941 */ /* 0x000fea0003800000 */
.L_x_543:
[----:B------:R-:W-:Y:S01]  /*a9c0*/  IADD3 R45, P3, P4, R96, R122, R12 ;  /* 0x0000007a602d7210 */ /* 0x000fe20007c7e00c */
[----:B------:R-:W-:-:S03]  /*a9d0*/  ULDC.64 UR4, c[0x0][0x208] ;  /* 0x0000820000047ab9 */ /* 0x000fc60000000a00 */
[----:B------:R-:W-:Y:S02]  /*a9e0*/  IADD3.X R48, R93, R46, R7, P3, P4 ;  /* 0x0000002e5d307210 */ /* 0x000fe40001fe8407 */
[----:B------:R-:W-:-:S04]  /*a9f0*/  LEA R44, P3, R45, R116, 0x1 ;  /* 0x000000742d2c7211 */ /* 0x000fc800078608ff */
[----:B------:R-:W-:Y:S02]  /*aa00*/  LEA.HI.X R45, R45, R117, R48, 0x1, P3 ;  /* 0x000000752d2d7211 */ /* 0x000fe400018f0c30 */
[----:B------:R-:W-:-:S03]  /*aa10*/  ISETP.GE.AND P3, PT, R47, R143, PT ;  /* 0x0000008f2f00720c */ /* 0x000fc60003f66270 */
[----:B-1----:R4:W-:Y:S10]  /*aa20*/  STG.E.128 desc[UR4][R44.64], R36 ;  /* 0x000000242c007986 */ /* 0x0029f4000c101d04 */
[----:B------:R-:W-:Y:S05]  /*aa30*/  @P3 BRA `(.L_x_499) ;  /* 0x0000000400203947 */ /* 0x000fea0003800000 */
[--C-:B------:R-:W-:Y:S01]  /*aa40*/  IADD3 R122, P3, P4, R96, R122, R47.reuse ;  /* 0x0000007a607a7210 */ /* 0x100fe20007c7e02f */
[----:B------:R-:W-:Y:S01]  /*aa50*/  ULDC.64 UR4, c[0x0][0x208] ;  /* 0x0000820000047ab9 */ /* 0x000fe20000000a00 */
[----:B------:R-:W-:-:S04]  /*aa60*/  SHF.R.S32.HI R47, RZ, 0x1f, R47 ;  /* 0x0000001fff2f7819 */ /* 0x000fc8000001142f */
[----:B------:R-:W-:Y:S02]  /*aa70*/  IADD3.X R46, R93, R46, R47, P3, P4 ;  /* 0x0000002e5d2e7210 */ /* 0x000fe40001fe842f */
[----:B------:R-:W-:-:S04]  /*aa80*/  LEA R116, P3, R122, R116, 0x1 ;  /* 0x000000747a747211 */ /* 0x000fc800078608ff */
[----:B------:R-:W-:-:S05]  /*aa90*/  LEA.HI.X R117, R122, R117, R46, 0x1, P3 ;  /* 0x000000757a757211 */ /* 0x000fca00018f0c2e */
[----:B---3--:R1:W-:Y:S01]  /*aaa0*/  STG.E.128 desc[UR4][R116.64], R40 ;  /* 0x0000002874007986 */ /* 0x0083e2000c101d04 */
[----:B------:R-:W-:Y:S05]  /*aab0*/  BRA `(.L_x_499) ;  /* 0x0000000400007947 */ /* 0x000fea0003800000 */
.L_x_456:
[----:B------:R-:W-:-:S04]  /*aac0*/  ULOP3.LUT UR4, UR60, 0x1, URZ, 0xfc, !UPT ;  /* 0x000000013c047892 */ /* 0x000fc8000f8efc3f */
[----:B------:R-:W-:-:S06]  /*aad0*/  UISETP.NE.AND UP0, UPT, UR4, 0x3, UPT ;  /* 0x000000030400788c */ /* 0x000fcc000bf05270 */
[----:B------:R-:W-:-:S13]  /*aae0*/  PLOP3.LUT P2, PT, PT, PT, UP0, 0x80, 0x0 ;  /* 0x000000000000781c */ /* 0x000fda0003f4f008 */
[----:B------:R-:W-:Y:S05]  /*aaf0*/  @!P2 BRA `(.L_x_545) ;  /* 0x000000000004a947 */ /* 0x000fea0003800000 */
[----:B------:R-:W-:Y:S01]  /*ab00*/  BPT.TRAP 0x1 ;  /* 0x000000040000795c */ /* 0x000fe20000300000 */
.L_x_545:
[----:B------:R-:W-:Y:S01]  /*ab10*/  LEA R3, R19, R18, 0x3 ;  /* 0x0000001213037211 */ /* 0x000fe200078e18ff */
[----:B------:R-:W-:Y:S01]  /*ab20*/  IMAD R4, R2, -0x50, R24 ;  /* 0xffffffb002047824 */ /* 0x000fe200078e0218 */
[----:B------:R-:W-:Y:S01]  /*ab30*/  SHF.L.U32 R0, R217, 0x1f, RZ ;  /* 0x0000001fd9007819 */ /* 0x000fe200000006ff */
[----:B------:R-:W-:Y:S03]  /*ab40*/  BSSY B1, `(.L_x_546) ;  /* 0x0000005000017945 */ /* 0x000fe60003800000 */
[----:B------:R-:W1:Y:S01]  /*ab50*/  SYNCS.PHASECHK.TRANS64.TRYWAIT P4, [R3+URZ+0x38890], R0 ;  /* 0x03889000030075a7 */ /* 0x000e62000808017f */
[----:B------:R-:W-:-:S04]  /*ab60*/  VIMNMX R4, R4, 0x50, PT ;  /* 0x0000005004047848 */ /* 0x000fc80003fe0100 */
[----:B------:R-:W-:Y:S01]  /*ab70*/  ISETP.GE.AND P3, PT, R212, R4, PT ;  /* 0x00000004d400720c */ /* 0x000fe20003f66270 */
[----:B-1----:R-:W-:-:S12]  /*ab80*/  @!P4 BRA `(.L_x_547) ;  /* 0x0000021000a0c947 */ /* 0x002fd80003800000 */
.L_x_856:
[----:B------:R-:W-:Y:S05]  /*ab90*/  BSYNC B1 ;  /* 0x0000000000017941 */ /* 0x000fea0003800000 */
.L_x_546:
[----:B------:R-:W-:Y:S04]  /*aba0*/  BSSY B1, `(.L_x_548) ;  /* 0x000000f000017945 */ /* 0x000fe80003800000 */
[----:B------:R-:W-:Y:S05]  /*abb0*/  @P3 BRA `(.L_x_549) ;  /* 0x0000000000343947 */ /* 0x000fea0003800000 */
[----:B------:R-:W-:Y:S01]  /*abc0*/  ISETP.NE.AND P4, PT, R27, RZ, PT ;  /* 0x000000ff1b00720c */ /* 0x000fe20003f85270 */
[----:B------:R-:W-:Y:S01]  /*abd0*/  ULDC.64 UR4, c[0x0][0x208] ;  /* 0x0000820000047ab9 */ /* 0x000fe20000000a00 */
[----:B------:R-:W-:-:S11]  /*abe0*/  ISETP.NE.AND P3, PT, R11, RZ, PT ;  /* 0x000000ff0b00720c */ /* 0x000fd60003f65270 */
[----:B0-----:R-:W0:Y:S04]  /*abf0*/  @P4 LDS.128 R36, [R5+0x24400] ;  /* 0x0244000005244984 */ /* 0x001e280000000c00 */
[----:B------:R-:W2:Y:S04]  /*ac00*/  @P3 LDS.128 R40, [R5+0x26c00] ;  /* 0x026c000005283984 */ /* 0x000ea80000000c00 */
[----:B0-----:R-:W-:Y:S01]  /*ac10*/  @P4 STG.E.128 desc[UR4][R60.64], R36 ;  /* 0x000000243c004986 */ /* 0x001fe2000c101d04 */
[----:B------:R-:W-:-:S03]  /*ac20*/  ISETP.NE.AND P4, PT, R10, RZ, PT ;  /* 0x000000ff0a00720c */ /* 0x000fc60003f85270 */
[----:B--2---:R-:W-:Y:S01]  /*ac30*/  @P3 STG.E.128 desc[UR4][R60.64+0x80], R40 ;  /* 0x000080283c003986 */ /* 0x004fe2000c101d04 */
[----:B------:R-:W-:-:S09]  /*ac40*/  ISETP.NE.AND P3, PT, R9, RZ, PT ;  /* 0x000000ff0900720c */ /* 0x000fd20003f65270 */
[----:B------:R-:W0:Y:S04]  /*ac50*/  @P4 LDS.128 R36, [R5+0x29400] ;  /* 0x0294000005244984 */ /* 0x000e280000000c00 */
[----:B------:R-:W2:Y:S04]  /*ac60*/  @P3 LDS.128 R40, [R5+0x2bc00] ;  /* 0x02bc000005283984 */ /* 0x000ea80000000c00 */
[----:B0-----:R3:W-:Y:S04]  /*ac70*/  @P4 STG.E.128 desc[UR4][R60.64+0x100], R36 ;  /* 0x000100243c004986 */ /* 0x0017e8000c101d04 */
[----:B--2---:R3:W-:Y:S02]  /*ac80*/  @P3 STG.E.128 desc[UR4][R60.64+0x180], R40 ;  /* 0x000180283c003986 */ /* 0x0047e4000c101d04 */
.L_x_549:
[----:B------:R-:W-:Y:S05]  /*ac90*/  BSYNC B1 ;  /* 0x0000000000017941 */ /* 0x000fea0003800000 */
.L_x_548:
[----:B---3--:R-:W-:Y:S01]  /*aca0*/  VIADD R36, R212, 0x20 ;  /* 0x00000020d4247836 */ /* 0x008fe20000000000 */
[----:B------:R-:W-:Y:S04]  /*acb0*/  BSSY B1, `(.L_x_550) ;  /* 0x0000010000017945 */ /* 0x000fe80003800000 */
[----:B------:R-:W-:-:S13]  /*acc0*/  ISETP.GE.AND P3, PT, R36, R4, PT ;  /* 0x000000042400720c */ /* 0x000fda0003f66270 */
        /* <DEDUP_REMOVED lines=14> */
.L_x_551:
[----:B------:R-:W-:Y:S05]  /*adb0*/  BSYNC B1 ;  /* 0x0000000000017941 */ /* 0x000fea0003800000 */
.L_x_550:
[----:B---3--:R-:W-:-:S05]  /*adc0*/  VIADD R36, R212, 0x40 ;  /* 0x00000040d4247836 */ /* 0x008fca0000000000 */
        /* <DEDUP_REMOVED lines=15> */
.L_x_499:
[----:B------:R-:W-:Y:S05]  /*aec0*/  BSYNC B0 ;  /* 0x0000000000007941 */ /* 0x000fea0003800000 */
.L_x_455:
[----:B0-234-:R-:W0:Y:S01]  /*aed0*/  S2R R36, SR_TID.X ;  /* 0x0000000000247919 */ /* 0x01de220000002100 */
[----:B------:R-:W-:Y:S01]  /*aee0*/  @!PT LDS RZ, [RZ] ;  /* 0x00000000fffff984 */ /* 0x000fe20000000800 */
[----:B------:R-:W-:Y:S01]  /*aef0*/  @!PT LDS RZ, [RZ] ;  /* 0x00000000fffff984 */ /* 0x000fe20000000800 */
[----:B------:R-:W-:Y:S01]  /*af00*/  @!PT LDS RZ, [RZ] ;  /* 0x00000000fffff984 */ /* 0x000fe20000000800 */
[----:B------:R-:W-:Y:S01]  /*af10*/  @!PT LDS RZ, [RZ] ;  /* 0x00000000fffff984 */ /* 0x000fe20000000800 */
[----:B------:R2:W-:Y:S06]  /*af20*/  MEMBAR.ALL.CTA ;  /* 0x0000000000007992 */ /* 0x0005ec0000008000 */
[----:B--2---:R-:W2:Y:S01]  /*af30*/  FENCE.VIEW.ASYNC.S ;  /* 0x00000000000073c6 */ /* 0x004ea20000000000 */
[----:B------:R-:W-:Y:S05]  /*af40*/  WARPSYNC.ALL ;  /* 0x0000000000007948 */ /* 0x000fea0003800000 */
[----:B------:R-:W-:Y:S01]  /*af50*/  BSSY B0, `(.L_x_552) ;  /* 0x0000009000007945 */ /* 0x000fe20003800000 */
[----:B0-----:R-:W-:Y:S01]  /*af60*/  LOP3.LUT R36, R36, 0x7f, RZ, 0xc0, !PT ;  /* 0x0000007f24247812 */ /* 0x001fe200078ec0ff */
[----:B--2---:R0:W-:Y:S03]  /*af70*/  BAR.SYNC.DEFER_BLOCKING R174, 0x80 ;  /* 0x000200ae0000751d */ /* 0x0041e60000010000 */
[----:B------:R-:W-:-:S13]  /*af80*/  ISETP.NE.AND P3, PT, R36, RZ, PT ;  /* 0x000000ff2400720c */ /* 0x000fda0003f65270 */
[----:B------:R-:W-:-:S05]  /*af90*/  @!P3 VIADD R36, R3, 0x388a0 ;  /* 0x000388a00324b836 */ /* 0x000fca0000000000 */
[----:B------:R-:W-:-:S04]  /*afa0*/  @!P3 PRMT R36, RZ, 0x654, R36 ;  /* 0x00000654ff24b816 */ /* 0x000fc80000000024 */
[----:B------:R0:W-:Y:S01]  /*afb0*/  @!P3 SYNCS.ARRIVE.TRANS64.RED.A1T0 RZ, [R36+URZ], RZ ;  /* 0x000000ff24ffb9a7 */ /* 0x0001e2000810043f */
[----:B------:R-:W-:Y:S05]  /*afc0*/  @!P2 BRA `(.L_x_553) ;  /* 0x000000000004a947 */ /* 0x000fea0003800000 */
[----:B------:R-:W-:Y:S01]  /*afd0*/  BPT.TRAP 0x1 ;  /* 0x000000040000795c */ /* 0x000fe20000300000 */
.L_x_553:
[----:B------:R-:W-:Y:S05]  /*afe0*/  BSYNC B0 ;  /* 0x0000000000007941 */ /* 0x000fea0003800000 */
.L_x_552:
[----:B------:R-:W2:Y:S01]  /*aff0*/  SYNCS.PHASECHK.TRANS64.TRYWAIT P4, [R3+URZ+0x388b0], R0 ;  /* 0x0388b000030075a7 */ /* 0x000ea2000808017f */
[----:B------:R-:W-:Y:S01]  /*b000*/  ULDC UR61, c[0x0][0x2f4] ;  /* 0x0000bd00003d7ab9 */ /* 0x000fe20000000800 */
[----:B------:R-:W-:Y:S01]  /*b010*/  ULDC.64 UR56, c[0x0][0x328] ;  /* 0x0000ca0000387ab9 */ /* 0x000fe20000000a00 */
[----:B------:R-:W-:Y:S01]  /*b020*/  ULDC.64 UR58, c[0x0][0x318] ;  /* 0x0000c600003a7ab9 */ /* 0x000fe20000000a00 */
[----:B------:R-:W-:Y:S01]  /*b030*/  BSSY B0, `(.L_x_554) ;  /* 0x0000004000007945 */ /* 0x000fe20003800000 */
[----:B------:R-:W-:Y:S01]  /*b040*/  ISETP.GE.AND P2, PT, R212, R4, PT ;  /* 0x00000004d400720c */ /* 0x000fe20003f46270 */
[----:B------:R-:W-:Y:S02]  /*b050*/  IMAD.WIDE R44, R2, 0x50, R112 ;  /* 0x00000050022c7825 */ /* 0x000fe400078e0270 */
[----:B--2---:R-:W-:Y:S10]  /*b060*/  @!P4 BRA `(.L_x_555) ;  /* 0x0000020c007cc947 */ /* 0x004ff40003800000 */
.L_x_857:
[----:B------:R-:W-:Y:S05]  /*b070*/  BSYNC B0 ;  /* 0x0000000000007941 */ /* 0x000fea0003800000 */
.L_x_554:
[----:B------:R-:W-:Y:S04]  /*b080*/  BSSY B0, `(.L_x_556) ;  /* 0x0000017000007945 */ /* 0x000fe80003800000 */
[----:B------:R-:W-:Y:S05]  /*b090*/  @P2 BRA `(.L_x_557) ;  /* 0x0000000000542947 */ /* 0x000fea0003800000 */
[----:B0-----:R-:W-:Y:S01]  /*b0a0*/  MOV R36, R94 ;  /* 0x0000005e00247202 */ /* 0x001fe20000000f00 */
[----:B------:R-:W-:Y:S01]  /*b0b0*/  IMAD R39, R45, UR56, RZ ;  /* 0x000000382d277c24 */ /* 0x000fe2000f8e02ff */
[----:B------:R-:W-:Y:S01]  /*b0c0*/  ISETP.GE.AND P4, PT, R16, UR61, PT ;  /* 0x0000003d10007c0c */ /* 0x000fe2000bf86270 */
[----:B------:R-:W-:Y:S01]  /*b0d0*/  IMAD.MOV.U32 R37, RZ, RZ, R6 ;  /* 0x000000ffff257224 */ /* 0x000fe200078e0006 */
[----:B------:R-:W-:Y:S01]  /*b0e0*/  ULDC.64 UR4, c[0x0][0x208] ;  /* 0x0000820000047ab9 */ /* 0x000fe20000000a00 */
[C---:B------:R-:W-:Y:S02]  /*b0f0*/  IMAD R39, R44.reuse, UR57, R39 ;  /* 0x000000392c277c24 */ /* 0x040fe4000f8e0227 */
[----:B------:R-:W-:-:S04]  /*b100*/  IMAD.WIDE.U32 R36, R44, UR56, R36 ;  /* 0x000000382c247c25 */ /* 0x000fc8000f8e0024 */
[----:B------:R-:W-:Y:S01]  /*b110*/  IMAD.IADD R37, R37, 0x1, R39 ;  /* 0x0000000125257824 */ /* 0x000fe200078e0227 */
[----:B------:R-:W-:-:S04]  /*b120*/  LEA R46, P2, R36, UR58, 0x1 ;  /* 0x0000003a242e7c11 */ /* 0x000fc8000f8408ff */
[----:B------:R-:W-:Y:S02]  /*b130*/  LEA.HI.X R47, R36, UR59, R37, 0x1, P2 ;  /* 0x0000003b242f7c11 */ /* 0x000fe400090f0c25 */
[----:B------:R-:W-:Y:S01]  /*b140*/  ISETP.GE.AND P2, PT, R213, UR61, PT ;  /* 0x0000003dd5007c0c */ /* 0x000fe2000bf46270 */
[----:B------:R-:W0:-:S12]  /*b150*/  @!P4 LDS.128 R36, [R5+0x400] ;  /* 0x000400000524c984 */ /* 0x000e180000000c00 */
[----:B-1----:R-:W1:Y:S04]  /*b160*/  @!P2 LDS.128 R40, [R5+0x2c00] ;  /* 0x002c00000528a984 */ /* 0x002e680000000c00 */
[----:B0-----:R-:W-:Y:S01]  /*b170*/  @!P4 STG.E.128 desc[UR4][R46.64], R36 ;  /* 0x000000242e00c986 */ /* 0x001fe2000c101d04 */
[----:B------:R-:W-:-:S03]  /*b180*/  ISETP.GE.AND P4, PT, R218, UR61, PT ;  /* 0x0000003dda007c0c */ /* 0x000fc6000bf86270 */
[----:B-1----:R-:W-:Y:S01]  /*b190*/  @!P2 STG.E.128 desc[UR4][R46.64+0x80], R40 ;  /* 0x000080282e00a986 */ /* 0x002fe2000c101d04 */
[----:B------:R-:W-:-:S09]  /*b1a0*/  ISETP.GE.AND P2, PT, R219, UR61, PT ;  /* 0x0000003ddb007c0c */ /* 0x000fd2000bf46270 */
[----:B------:R-:W0:Y:S04]  /*b1b0*/  @!P4 LDS.128 R36, [R5+0x5400] ;  /* 0x005400000524c984 */ /* 0x000e280000000c00 */
[----:B------:R-:W1:Y:S04]  /*b1c0*/  @!P2 LDS.128 R40, [R5+0x7c00] ;  /* 0x007c00000528a984 */ /* 0x000e680000000c00 */
[----:B0-----:R3:W-:Y:S04]  /*b1d0*/  @!P4 STG.E.128 desc[UR4][R46.64+0x100], R36 ;  /* 0x000100242e00c986 */ /* 0x0017e8000c101d04 */
[----:B-1----:R3:W-:Y:S02]  /*b1e0*/  @!P2 STG.E.128 desc[UR4][R46.64+0x180], R40 ;  /* 0x000180282e00a986 */ /* 0x0027e4000c101d04 */
.L_x_557:
[----:B------:R-:W-:Y:S05]  /*b1f0*/  BSYNC B0 ;  /* 0x0000000000007941 */ /* 0x000fea0003800000 */
.L_x_556:
[----:B-12---:R-:W-:Y:S01]  /*b200*/  VIADD R0, R212, 0x20 ;  /* 0x00000020d4007836 */ /* 0x006fe20000000000 */
[----:B------:R-:W-:Y:S04]  /*b210*/  BSSY B0, `(.L_x_558) ;  /* 0x000001a000007945 */ /* 0x000fe80003800000 */
[----:B------:R-:W-:-:S13]  /*b220*/  ISETP.GE.AND P2, PT, R0, R4, PT ;  /* 0x000000040000720c */ /* 0x000fda0003f46270 */
[----:B------:R-:W-:Y:S05]  /*b230*/  @P2 BRA `(.L_x_559) ;  /* 0x00000000005c2947 */ /* 0x000fea0003800000 */
[----:B---3--:R-:W-:Y:S01]  /*b240*/  IADD3 R39, P2, R44, 0x20, RZ ;  /* 0x000000202c277810 */ /* 0x008fe20007f5e0ff */
[----:B0-----:R-:W-:Y:S01]  /*b250*/  IMAD.MOV.U32 R36, RZ, RZ, R94 ;  /* 0x000000ffff247224 */ /* 0x001fe200078e005e */
[----:B------:R-:W-:Y:S01]  /*b260*/  ISETP.GE.AND P4, PT, R16, UR61, PT ;  /* 0x0000003d10007c0c */ /* 0x000fe2000bf86270 */
[----:B------:R-:W-:Y:S01]  /*b270*/  IMAD.MOV.U32 R37, RZ, RZ, R6 ;  /* 0x000000ffff257224 */ /* 0x000fe200078e0006 */
[----:B------:R-:W-:Y:S01]  /*b280*/  IADD3.X R0, RZ, R45, RZ, P2, !PT ;  /* 0x0000002dff007210 */ /* 0x000fe200017fe4ff */
[----:B------:R-:W-:Y:S01]  /*b290*/  ULDC.64 UR4, c[0x0][0x208] ;  /* 0x0000820000047ab9 */ /* 0x000fe20000000a00 */
[----:B------:R-:W-:-:S04]  /*b2a0*/  IMAD.WIDE.U32 R36, R39, UR56, R36 ;  /* 0x0000003827247c25 */ /* 0x000fc8000f8e0024 */
[----:B------:R-:W-:Y:S01]  /*b2b0*/  IMAD R0, R0, UR56, RZ ;  /* 0x0000003800007c24 */ /* 0x000fe2000f8e02ff */
[----:B------:R-:W-:-:S03]  /*b2c0*/  LEA R46, P2, R36, UR58, 0x1 ;  /* 0x0000003a242e7c11 */ /* 0x000fc6000f8408ff */
[----:B------:R-:W-:-:S04]  /*b2d0*/  IMAD R39, R39, UR57, R0 ;  /* 0x0000003927277c24 */ /* 0x000fc8000f8e0200 */
[----:B------:R-:W-:-:S05]  /*b2e0*/  IMAD.IADD R37, R37, 0x1, R39 ;  /* 0x0000000125257824 */ /* 0x000fca00078e0227 */
[----:B------:R-:W-:Y:S02]  /*b2f0*/  LEA.HI.X R47, R36, UR59, R37, 0x1, P2 ;  /* 0x0000003b242f7c11 */ /* 0x000fe400090f0c25 */
[----:B------:R-:W-:Y:S01]  /*b300*/  ISETP.GE.AND P2, PT, R213, UR61, PT ;  /* 0x0000003dd5007c0c */ /* 0x000fe2000bf46270 */
[----:B------:R-:W0:-:S12]  /*b310*/  @!P4 LDS.128 R36, [R5+0x1400] ;  /* 0x001400000524c984 */ /* 0x000e180000000c00 */
[----:B------:R-:W1:Y:S04]  /*b320*/  @!P2 LDS.128 R40, [R5+0x3c00] ;  /* 0x003c00000528a984 */ /* 0x000e680000000c00 */
        /* <DEDUP_REMOVED lines=8> */
.L_x_559:
[----:B------:R-:W-:Y:S05]  /*b3b0*/  BSYNC B0 ;  /* 0x0000000000007941 */ /* 0x000fea0003800000 */
.L_x_558:
[----:B------:R-:W-:Y:S01]  /*b3c0*/  IADD3 R0, R212, 0x40, RZ ;  /* 0x00000040d4007810 */ /* 0x000fe20007ffe0ff */
[----:B------:R-:W-:Y:S03]  /*b3d0*/  BSSY B0, `(.L_x_560) ;  /* 0x000001a000007945 */ /* 0x000fe60003800000 */
[----:B------:R-:W-:-:S13]  /*b3e0*/  ISETP.GE.AND P2, PT, R0, R4, PT ;  /* 0x000000040000720c */ /* 0x000fda0003f46270 */
[----:B------:R-:W-:Y:S05]  /*b3f0*/  @P2 BRA `(.L_x_561) ;  /* 0x00000000005c2947 */ /* 0x000fea0003800000 */
[----:B--23--:R-:W-:Y:S01]  /*b400*/  IADD3 R39, P2, R44, 0x40, RZ ;  /* 0x000000402c277810 */ /* 0x00cfe20007f5e0ff */
[----:B0-----:R-:W-:Y:S01]  /*b410*/  IMAD.MOV.U32 R36, RZ, RZ, R94 ;  /* 0x000000ffff247224 */ /* 0x001fe200078e005e */
[----:B------:R-:W-:Y:S01]  /*b420*/  ISETP.GE.AND P4, PT, R16, UR61, PT ;  /* 0x0000003d10007c0c */ /* 0x000fe2000bf86270 */
[----:B------:R-:W-:Y:S01]  /*b430*/  IMAD.MOV.U32 R37, RZ, RZ, R6 ;  /* 0x000000ffff257224 */ /* 0x000fe200078e0006 */
[----:B------:R-:W-:Y:S01]  /*b440*/  ULDC.64 UR4, c[0x0][0x208] ;  /* 0x0000820000047ab9 */ /* 0x000fe20000000a00 */
[----:B------:R-:W-:Y:S02]  /*b450*/  IMAD.X R44, RZ, RZ, R45, P2 ;  /* 0x000000ffff2c7224 */ /* 0x000fe400010e062d */
[----:B------:R-:W-:-:S04]  /*b460*/  IMAD.WIDE.U32 R36, R39, UR56, R36 ;  /* 0x0000003827247c25 */ /* 0x000fc8000f8e0024 */
[----:B------:R-:W-:-:S04]  /*b470*/  IMAD R44, R44, UR56, RZ ;  /* 0x000000382c2c7c24 */ /* 0x000fc8000f8e02ff */
[----:B------:R-:W-:Y:S01]  /*b480*/  IMAD R39, R39, UR57, R44 ;  /* 0x0000003927277c24 */ /* 0x000fe2000f8e022c */
[----:B------:R-:W-:-:S04]  /*b490*/  LEA R44, P2, R36, UR58, 0x1 ;  /* 0x0000003a242c7c11 */ /* 0x000fc8000f8408ff */
[----:B------:R-:W-:-:S04]  /*b4a0*/  IADD3 R37, R37, R39, RZ ;  /* 0x0000002725257210 */ /* 0x000fc80007ffe0ff */
        /* <DEDUP_REMOVED lines=12> */
.L_x_561:
[----:B------:R-:W-:Y:S05]  /*b570*/  BSYNC B0 ;  /* 0x0000000000007941 */ /* 0x000fea0003800000 */
.L_x_560:
[----:B------:R-:W5:Y:S01]  /*b580*/  LDL R0, [R1+0x10] ;  /* 0x0000100001007983 */ /* 0x000f620000100800 */
[----:B------:R-:W-:Y:S01]  /*b590*/  @!P3 VIADD R3, R3, 0x388c0 ;  /* 0x000388c00303b836 */ /* 0x000fe20000000000 */
[----:B------:R-:W-:Y:S01]  /*b5a0*/  PLOP3.LUT P2, PT, PT, PT, PT, 0x8, 0x0 ;  /* 0x000000000000781c */ /* 0x000fe20003f4e170 */
[----:B------:R-:W-:Y:S01]  /*b5b0*/  VIADD R19, R19, 0x1 ;  /* 0x0000000113137836 */ /* 0x000fe20000000000 */
[----:B------:R-:W-:Y:S01]  /*b5c0*/  @!PT LDS RZ, [RZ] ;  /* 0x00000000fffff984 */ /* 0x000fe20000000800 */
[----:B------:R-:W-:Y:S01]  /*b5d0*/  @!PT LDS RZ, [RZ] ;  /* 0x00000000fffff984 */ /* 0x000fe20000000800 */
[----:B------:R-:W-:Y:S01]  /*b5e0*/  @!PT LDS RZ, [RZ] ;  /* 0x00000000fffff984 */ /* 0x000fe20000000800 */
[----:B------:R-:W-:Y:S01]  /*b5f0*/  @!PT LDS RZ, [RZ] ;  /* 0x00000000fffff984 */ /* 0x000fe20000000800 */
[----:B------:R1:W-:Y:S06]  /*b600*/  MEMBAR.ALL.CTA ;  /* 0x0000000000007992 */ /* 0x0003ec0000008000 */
[----:B-1----:R-:W1:Y:S01]  /*b610*/  FENCE.VIEW.ASYNC.S ;  /* 0x00000000000073c6 */ /* 0x002e620000000000 */
[----:B------:R-:W-:Y:S01]  /*b620*/  @!P3 PRMT R3, RZ, 0x654, R3 ;  /* 0x00000654ff03b816 */ /* 0x000fe20000000003 */
[----:B-1----:R1:W-:Y:S06]  /*b630*/  BAR.SYNC.DEFER_BLOCKING R174, 0x80 ;  /* 0x000200ae0000751d */ /* 0x0023ec0000010000 */
[----:B------:R1:W-:Y:S01]  /*b640*/  @!P3 SYNCS.ARRIVE.TRANS64.RED.A1T0 RZ, [R3+URZ], RZ ;  /* 0x000000ff03ffb9a7 */ /* 0x0003e2000810043f */
[----:B------:R-:W-:-:S04]  /*b650*/  ISETP.NE.AND P3, PT, R19, 0x2, PT ;  /* 0x000000021300780c */ /* 0x000fc80003f65270 */
[----:B------:R-:W-:Y:S02]  /*b660*/  SEL R19, R19, RZ, P3 ;  /* 0x000000ff13137207 */ /* 0x000fe40001800000 */
[----:B-----5:R-:W-:Y:S02]  /*b670*/  LOP3.LUT P4, RZ, R0, 0x2, RZ, 0xc0, !PT ;  /* 0x0000000200ff7812 */ /* 0x020fe4000788c0ff */
[----:B------:R-:W-:-:S04]  /*b680*/  SEL R0, RZ, 0x1, P3 ;  /* 0x00000001ff007807 */ /* 0x000fc80001800000 */
[----:B------:R-:W-:-:S07]  /*b690*/  LOP3.LUT R217, R217, R0, RZ, 0x3c, !PT ;  /* 0x00000000d9d97212 */ /* 0x000fce00078e3cff */
[----:B-1----:R-:W-:Y:S05]  /*b6a0*/  @P4 BRA `(.L_x_562) ;  /* 0xffffff7800e84947 */ /* 0x002fea000383ffff */
.L_x_450:
[----:B------:R-:W-:Y:S01]  /*b6b0*/  BSSY B0, `(.L_x_563) ;  /* 0x0000005000007945 */ /* 0x000fe20003800000 */
[----:B------:R-:W-:-:S03]  /*b6c0*/  IMAD.MOV.U32 R3, RZ, RZ, RZ ;  /* 0x000000ffff037224 */ /* 0x000fc600078e00ff */
[----:B------:R-:W-:Y:S05]  /*b6d0*/  @P2 BRA `(.L_x_564) ;  /* 0x0000000000082947 */ /* 0x000fea0003800000 */
[----:B------:R-:W0:Y:S02]  /*b6e0*/  FENCE.VIEW.ASYNC.G ;  /* 0x00000000000073c6 */ /* 0x000e240000000100 */
[----:B0-----:R-:W-:Y:S06]  /*b6f0*/  BAR.ARV 0xc, 0x180 ;  /* 0x0306000000007b1d */ /* 0x001fec0000002000 */
.L_x_564:
[----:B------:R-:W-:Y:S05]  /*b700*/  BSYNC B0 ;  /* 0x0000000000007941 */ /* 0x000fea0003800000 */
.L_x_563:
[----:B------:R-:W2:Y:S01]  /*b710*/  LDL R0, [R1+0x10] ;  /* 0x0000100001007983 */ /* 0x000ea20000100800 */
[----:B------:R-:W-:Y:S01]  /*b720*/  BSSY B0, `(.L_x_565) ;  /* 0x0000020000007945 */ /* 0x000fe20003800000 */
[----:B--2---:R-:W-:-:S13]  /*b730*/  LOP3.LUT P0, RZ, R0, 0x4, RZ, 0xc0, !PT ;  /* 0x0000000400ff7812 */ /* 0x004fda000780c0ff */
[----:B------:R-:W-:Y:S05]  /*b740*/  @!P0 BRA `(.L_x_566) ;  /* 0x0000000000748947 */ /* 0x000fea0003800000 */
[----:B------:R-:W-:Y:S01]  /*b750*/  ISETP.NE.AND P0, PT, R234, RZ, PT ;  /* 0x000000ffea00720c */ /* 0x000fe20003f05270 */
[----:B------:R-:W-:-:S03]  /*b760*/  ULDC UR4, c[0x0][0x9f0] ;  /* 0x00027c0000047ab9 */ /* 0x000fc60000000800 */
[----:B------:R-:W-:-:S04]  /*b770*/  SEL R9, R234, UR4, P0 ;  /* 0x00000004ea097c07 */ /* 0x000fc80008000000 */
[-C--:B------:R-:W-:Y:S02]  /*b780*/  IABS R5, R9.reuse ;  /* 0x0000000900057213 */ /* 0x080fe40000000000 */
[----:B------:R-:W-:Y:S02]  /*b790*/  IABS R8, R9 ;  /* 0x0000000900087213 */ /* 0x000fe40000000000 */
[----:B-1----:R-:W1:Y:S01]  /*b7a0*/  I2F.RP R4, R5 ;  /* 0x0000000500047306 */ /* 0x002e620000209400 */
[----:B------:R-:W-:Y:S02]  /*b7b0*/  IADD3 R0, R144, -0x1, R9 ;  /* 0xffffffff90007810 */ /* 0x000fe40007ffe009 */
[----:B------:R-:W-:-:S05]  /*b7c0*/  IMAD.MOV R8, RZ, RZ, -R8 ;  /* 0x000000ffff087224 */ /* 0x000fca00078e0a08 */
[----:B-1----:R-:W1:Y:S02]  /*b7d0*/  MUFU.RCP R4, R4 ;  /* 0x0000000400047308 */ /* 0x002e640000001000 */
[----:B-1----:R-:W-:Y:S02]  /*b7e0*/  IADD3 R2, R4, 0xffffffe, RZ ;  /* 0x0ffffffe04027810 */ /* 0x002fe40007ffe0ff */
[----:B------:R-:W-:-:S04]  /*b7f0*/  IABS R4, R0 ;  /* 0x0000000000047213 */ /* 0x000fc80000000000 */
[----:B------:R1:W2:Y:S01]  /*b800*/  F2I.FTZ.U32.TRUNC.NTZ R3, R2 ;  /* 0x0000000200037305 */ /* 0x0002a2000021f000 */
[----:B------:R-:W-:-:S04]  /*b810*/  LOP3.LUT R0, R0, R9, RZ, 0x3c, !PT ;  /* 0x0000000900007212 */ /* 0x000fc800078e3cff */
[----:B------:R-:W-:Y:S01]  /*b820*/  ISETP.GE.AND P2, PT, R0, RZ, PT ;  /* 0x000000ff0000720c */ /* 0x000fe20003f46270 */
[----:B-1----:R-:W-:Y:S02]  /*b830*/  IMAD.MOV.U32 R2, RZ, RZ, RZ ;  /* 0x000000ffff027224 */ /* 0x002fe400078e00ff */
[----:B--2---:R-:W-:-:S04]  /*b840*/  IMAD.MOV R6, RZ, RZ, -R3 ;  /* 0x000000ffff067224 */ /* 0x004fc800078e0a03 */
[----:B------:R-:W-:-:S04]  /*b850*/  IMAD R7, R6, R5, RZ ;  /* 0x0000000506077224 */ /* 0x000fc800078e02ff */
[----:B------:R-:W-:Y:S01]  /*b860*/  IMAD.HI.U32 R3, R3, R7, R2 ;  /* 0x0000000703037227 */ /* 0x000fe200078e0002 */
[----:B------:R-:W-:-:S05]  /*b870*/  MOV R2, R8 ;  /* 0x0000000800027202 */ /* 0x000fca0000000f00 */
        /* <DEDUP_REMOVED lines=9> */
[----:B------:R-:W-:-:S07]  /*b910*/  @!P1 LOP3.LUT R3, RZ, R9, RZ, 0x33, !PT ;  /* 0x00000009ff039212 */ /* 0x000fce00078e33ff */
.L_x_566:
[----:B------:R-:W-:Y:S05]  /*b920*/  BSYNC B0 ;  /* 0x0000000000007941 */ /* 0x000fea0003800000 */
.L_x_565:
[----:B------:R-:W2:Y:S01]  /*b930*/  LDL R0, [R1+0x78] ;  /* 0x0000780001007983 */ /* 0x000ea20000100800 */
[----:B------:R-:W-:Y:S02]  /*b940*/  PLOP3.LUT P0, PT, PT, PT, PT, 0x80, 0x0 ;  /* 0x000000000000781c */ /* 0x000fe40003f0f070 */
        /* <DEDUP_REMOVED lines=24> */
[----:B----4-:R-:W-:Y:S02]  /*bad0*/  CS2R R44, SRZ ;  /* 0x00000000002c7805 */ /* 0x010fe4000001ff00 */
[----:B------:R-:W-:Y:S02]  /*bae0*/  CS2R R102, SRZ ;  /* 0x0000000000667805 */ /* 0x000fe4000001ff00 */
[----:B---3--:R-:W-:Y:S02]  /*baf0*/  CS2R R40, SRZ ;  /* 0x0000000000287805 */ /* 0x008fe4000001ff00 */
[----:B------:R-:W-:Y:S02]  /*bb00*/  CS2R R104, SRZ ;  /* 0x0000000000687805 */ /* 0x000fe4000001ff00 */
[----:B0-----:R-:W-:-:S02]  /*bb10*/  CS2R R36, SRZ ;  /* 0x0000000000247805 */ /* 0x001fc4000001ff00 */
        /* <DEDUP_REMOVED lines=13> */
[----:B-1----:R-:W-:Y:S02]  /*bbf0*/  CS2R R10, SRZ ;  /* 0x00000000000a7805 */ /* 0x002fe4000001ff00 */
        /* <DEDUP_REMOVED lines=21> */
[----:B--2---:R-:W-:-:S05]  /*bd50*/  IMAD R226, R0, R3, RZ ;  /* 0x0000000300e27224 */ /* 0x004fca00078e02ff */
[----:B------:R-:W-:Y:S02]  /*bd60*/  VIADDMNMX R92, R226, R3, R144, PT ;  /* 0x00000003e25c7246 */ /* 0x000fe40003800190 */
[----:B------:R-:W-:Y:S02]  /*bd70*/  CS2R R2, SRZ ;  /* 0x0000000000027805 */ /* 0x000fe4000001ff00 */
[----:B------:R-:W-:-:S13]  /*bd80*/  ISETP.GT.AND P1, PT, R92, R226, PT ;  /* 0x000000e25c00720c */ /* 0x000fda0003f24270 */
[----:B------:R-:W-:Y:S05]  /*bd90*/  @!P1 BRA `(.L_x_567) ;  /* 0x0000012400a09947 */ /* 0x000fea0003800000 */
[----:B------:R-:W2:Y:S02]  /*bda0*/  LDL R0, [R1+0x108] ;  /* 0x0001080001007983 */ /* 0x000ea40000100800 */
[----:B--2---:R-:W-:Y:S02]  /*bdb0*/  R2UR UR4, R0 ;  /* 0x00000000000472ca */ /* 0x004fe400000e0000 */
[----:B------:R-:W0:Y:S11]  /*bdc0*/  S2R R0, SR_TID.X ;  /* 0x0000000000007919 */ /* 0x000e360000002100 */
[----:B------:R-:W-:-:S06]  /*bdd0*/  ULOP3.LUT UP0, URZ, UR4, 0x9f, URZ, 0xc0, !UPT ;  /* 0x0000009f043f7892 */ /* 0x000fcc000f80c03f */
[----:B------:R-:W-:Y:S01]  /*bde0*/  PLOP3.LUT P0, PT, PT, PT, UP0, 0x80, 0x0 ;  /* 0x000000000000781c */ /* 0x000fe20003f0f008 */
[----:B0-----:R-:W-:-:S05]  /*bdf0*/  VIADD R0, R0, 0xffffff80 ;  /* 0xffffff8000007836 */ /* 0x001fca0000000000 */
[----:B------:R-:W-:-:S04]  /*be00*/  SHF.R.S32.HI R3, RZ, 0x1f, R0 ;  /* 0x0000001fff037819 */ /* 0x000fc80000011400 */
[----:B------:R-:W-:-:S04]  /*be10*/  LEA.HI R3, R3, R0, RZ, 0x7 ;  /* 0x0000000003037211 */ /* 0x000fc800078f38ff */
[----:B------:R-:W-:-:S06]  /*be20*/  SHF.R.S32.HI R0, RZ, 0x7, R3 ;  /* 0x00000007ff007819 */ /* 0x000fcc0000011403 */
[----:B------:R-:W0:Y:S02]  /*be30*/  SHFL.IDX PT, R0, R0, RZ, 0x1f ;  /* 0x00001fff00007589 */ /* 0x000e2400000e0000 */
[----:B0-----:R-:W-:-:S04]  /*be40*/  LEA.HI R2, R0, R0, RZ, 0x1 ;  /* 0x0000000000027211 */ /* 0x001fc800078f08ff */
[----:B------:R-:W-:-:S05]  /*be50*/  LOP3.LUT R3, R2, 0x1e, RZ, 0xc0, !PT ;  /* 0x0000001e02037812 */ /* 0x000fca00078ec0ff */
[----:B------:R-:W-:-:S05]  /*be60*/  IMAD.IADD R3, R0, 0x1, -R3 ;  /* 0x0000000100037824 */ /* 0x000fca00078e0a03 */
[----:B------:R-:W-:-:S04]  /*be70*/  LEA R3, R3, UR4, 0xd ;  /* 0x0000000403037c11 */ /* 0x000fc8000f8e68ff */
[----:B------:R-:W-:-:S04]  /*be80*/  SHF.R.U32.HI R2, RZ, 0x4, R3 ;  /* 0x00000004ff027819 */ /* 0x000fc80000011603 */
[----:B------:R-:W-:Y:S01]  /*be90*/  LOP3.LUT R2, R2, 0x3fff, RZ, 0xc0, !PT ;  /* 0x00003fff02027812 */ /* 0x000fe200078ec0ff */
[----:B------:R-:W-:Y:S06]  /*bea0*/  @!P0 BRA `(.L_x_568) ;  /* 0x0000000000408947 */ /* 0x000fec0003800000 */
[----:B------:R-:W-:Y:S01]  /*beb0*/  MOV R14, 0x0 ;  /* 0x00000000000e7802 */ /* 0x000fe20000000f00 */
[----:B------:R-:W-:Y:S01]  /*bec0*/  ULDC.64 UR4, c[0x4][0xa8] ;  /* 0x01002a0000047ab9 */ /* 0x000fe20000000a00 */
[----:B------:R-:W-:Y:S01]  /*bed0*/  ULDC.64 UR6, c[0x4][0xb0] ;  /* 0x01002c0000067ab9 */ /* 0x000fe20000000a00 */
[----:B------:R-:W-:Y:S01]  /*bee0*/  IMAD.U32 R4, RZ, RZ, UR4 ;  /* 0x00000004ff047e24 */ /* 0x000fe2000f8e00ff */
        /* <DEDUP_REMOVED lines=12> */
.L_x_568:
[----:B------:R-:W-:Y:S02]  /*bfb0*/  ULDC UR4, c[0x0][0x3f4] ;  /* 0x0000fd0000047ab9 */ /* 0x000fe40000000800 */
[----:B------:R-:W-:-:S13]  /*bfc0*/  ISETP.LT.AND P0, PT, RZ, UR4, PT ;  /* 0x00000004ff007c0c */ /* 0x000fda000bf01270 */
[----:B------:R-:W-:Y:S05]  /*bfd0*/  @P0 BRA `(.L_x_569) ;  /* 0x0000000000400947 */ /* 0x000fea0003800000 */
[----:B------:R-:W2:Y:S02]  /*bfe0*/  LDL R20, [R1+0x60] ;  /* 0x0000600001147983 */ /* 0x000ea40000100800 */
[----:B--2---:R-:W-:-:S04]  /*bff0*/  LEA.HI R0, R20, R20, RZ, 0x1 ;  /* 0x0000001414007211 */ /* 0x004fc800078f08ff */
[----:B------:R-:W-:-:S04]  /*c000*/  LOP3.LUT R0, R0, 0xfffffffe, RZ, 0xc0, !PT ;  /* 0xfffffffe00007812 */ /* 0x000fc800078ec0ff */
[----:B------:R-:W-:-:S04]  /*c010*/  IADD3 R0, R20, -R0, RZ ;  /* 0x8000000014007210 */ /* 0x000fc80007ffe0ff */
[----:B------:R-:W-:-:S04]  /*c020*/  SHF.L.U32 R3, R0, 0x1f, RZ ;  /* 0x0000001f00037819 */ /* 0x000fc800000006ff */
[----:B------:R0:W1:Y:S03]  /*c030*/  SYNCS.PHASECHK.TRANS64.TRYWAIT P0, [R18+URZ+0x38800], R3 ;  /* 0x03880003120075a7 */ /* 0x000066000800017f */
[----:B-1----:R-:W-:Y:S05]  /*c040*/  @!P0 NANOSLEEP.SYNCS 0x989680 ;  /* 0x009896800000895d */ /* 0x002fea0003900000 */
[----:B------:R-:W1:Y:S01]  /*c050*/  @!P0 SYNCS.PHASECHK.TRANS64 P0, [R18+URZ+0x38800], R3 ;  /* 0x03880003120085a7 */ /* 0x000e62000800007f */
[----:B------:R-:W-:Y:S04]  /*c060*/  BSSY B0, `(.L_x_570) ;  /* 0x0000006000007945 */ /* 0x000fe80003800000 */
[----:B-1----:R-:W-:Y:S05]  /*c070*/  @P0 BRA `(.L_x_571) ;  /* 0x0000000000100947 */ /* 0x002fea0003800000 */
.L_x_572:
[----:B-1----:R1:W2:Y:S02]  /*c080*/  SYNCS.PHASECHK.TRANS64.TRYWAIT P0, [R18+URZ+0x38800], R3 ;  /* 0x03880003120075a7 */ /* 0x0022a4000800017f */
[----:B--2---:R-:W-:Y:S05]  /*c090*/  @!P0 NANOSLEEP.SYNCS 0x989680 ;  /* 0x009896800000895d */ /* 0x004fea0003900000 */
[----:B------:R-:W2:Y:S02]  /*c0a0*/  @!P0 SYNCS.PHASECHK.TRANS64 P0, [R18+URZ+0x38800], R3 ;  /* 0x03880003120085a7 */ /* 0x000ea4000800007f */
[----:B--2---:R-:W-:Y:S05]  /*c0b0*/  @!P0 BRA `(.L_x_572) ;  /* 0xfffffffc00f08947 */ /* 0x004fea000383ffff */
.L_x_571:
[----:B------:R-:W-:Y:S05]  /*c0c0*/  BSYNC B0 ;  /* 0x0000000000007941 */ /* 0x000fea0003800000 */
.L_x_570:
[----:B------:R-:W-:Y:S05]  /*c0d0*/  BRA `(.L_x_573) ;  /* 0x0000006c00347947 */ /* 0x000fea0003800000 */
.L_x_569:
[----:B------:R-:W2:Y:S01]  /*c0e0*/  LDL R0, [R1+0x108] ;  /* 0x0001080001007983 */ /* 0x000ea20000100800 */
[----:B------:R-:W-:Y:S01]  /*c0f0*/  ULDC.64 UR4, c[0x0][0x3f8] ;  /* 0x0000fe0000047ab9 */ /* 0x000fe20000000a00 */
[----:B------:R-:W-:Y:S01]  /*c100*/  ULDC.64 UR6, c[0x0][0x408] ;  /* 0x0001020000067ab9 */ /* 0x000fe20000000a00 */
[----:B-----5:R-:W-:Y:S01]  /*c110*/  IMAD.WIDE.U32 R4, R139, UR4, RZ ;  /* 0x000000048b047c25 */ /* 0x020fe2000f8e00ff */
[----:B--2---:R-:W-:Y:S02]  /*c120*/  R2UR UR8, R0 ;  /* 0x00000000000872ca */ /* 0x004fe400000e0000 */
[----:B------:R-:W-:-:S05]  /*c130*/  SHF.R.S32.HI R0, RZ, 0x1f, R139 ;  /* 0x0000001fff007819 */ /* 0x000fca000001148b */
[C---:B------:R-:W-:Y:S02]  /*c140*/  IMAD R6, R0.reuse, UR4, RZ ;  /* 0x0000000400067c24 */ /* 0x040fe4000f8e02ff */
[----:B------:R-:W-:Y:S02]  /*c150*/  IMAD R0, R0, UR6, RZ ;  /* 0x0000000600007c24 */ /* 0x000fe4000f8e02ff */
[C---:B------:R-:W-:Y:S01]  /*c160*/  IMAD R25, R139.reuse, UR5, R6 ;  /* 0x000000058b197c24 */ /* 0x040fe2000f8e0206 */
[----:B------:R-:W-:Y:S01]  /*c170*/  ULDC.64 UR4, c[0x0][0x3e8] ;  /* 0x0000fa0000047ab9 */ /* 0x000fe20000000a00 */
[----:B------:R-:W-:Y:S01]  /*c180*/  ULOP3.LUT UP0, URZ, UR8, 0x3ff, URZ, 0xc0, !UPT ;  /* 0x000003ff083f7892 */ /* 0x000fe2000f80c03f */
[C---:B------:R-:W-:Y:S01]  /*c190*/  IMAD R27, R139.reuse, UR7, R0 ;  /* 0x000000078b1b7c24 */ /* 0x040fe2000f8e0200 */
[----:B------:R-:W-:Y:S01]  /*c1a0*/  LEA R24, P0, R4, UR4, 0x1 ;  /* 0x0000000404187c11 */ /* 0x000fe2000f8008ff */
[----:B------:R-:W-:Y:S01]  /*c1b0*/  IMAD.WIDE.U32 R6, R139, UR6, RZ ;  /* 0x000000068b067c25 */ /* 0x000fe2000f8e00ff */
[----:B------:R-:W-:-:S02]  /*c1c0*/  ULDC.64 UR6, c[0x0][0x400] ;  /* 0x0001000000067ab9 */ /* 0x000fc40000000a00 */
[----:B------:R-:W-:Y:S01]  /*c1d0*/  PLOP3.LUT P2, PT, PT, PT, UP0, 0x80, 0x0 ;  /* 0x000000000000781c */ /* 0x000fe20003f4f008 */
[----:B------:R-:W-:Y:S01]  /*c1e0*/  IMAD.IADD R25, R25, 0x1, R5 ;  /* 0x0000000119197824 */ /* 0x000fe200078e0205 */
[----:B------:R-:W-:Y:S01]  /*c1f0*/  LEA R30, P1, R6, UR6, 0x1 ;  /* 0x00000006061e7c11 */ /* 0x000fe2000f8208ff */
[----:B------:R-:W-:-:S03]  /*c200*/  IMAD.IADD R27, R27, 0x1, R7 ;  /* 0x000000011b1b7824 */ /* 0x000fc600078e0207 */
[----:B------:R-:W-:Y:S02]  /*c210*/  LEA.HI.X R25, R4, UR5, R25, 0x1, P0 ;  /* 0x0000000504197c11 */ /* 0x000fe400080f0c19 */
[----:B------:R-:W-:-:S05]  /*c220*/  LEA.HI.X R27, R6, UR7, R27, 0x1, P1 ;  /* 0x00000007061b7c11 */ /* 0x000fca00088f0c1b */
[----:B------:R-:W-:Y:S05]  /*c230*/  @!P2 BRA `(.L_x_574) ;  /* 0x000000000040a947 */ /* 0x000fea0003800000 */
        /* <DEDUP_REMOVED lines=16> */
.L_x_574:
[----:B------:R-:W-:Y:S01]  /*c340*/  ULDC.U8 UR4, c[0x0][0x410] ;  /* 0x0001040000047ab9 */ /* 0x000fe20000000000 */
[----:B------:R-:W-:Y:S01]  /*c350*/  BSSY B0, `(.L_x_575) ;  /* 0x000069d000007945 */ /* 0x000fe20003800000 */
[----:B------:R-:W-:Y:S02]  /*c360*/  ISETP.NE.AND P0, PT, RZ, UR4, PT ;  /* 0x00000004ff007c0c */ /* 0x000fe4000bf05270 */
[----:B------:R-:W-:-:S11]  /*c370*/  LEA R6, R141, R212, 0x7 ;  /* 0x000000d48d067211 */ /* 0x000fd600078e38ff */
[----:B------:R-:W-:Y:S05]  /*c380*/  @!P0 BRA `(.L_x_576) ;  /* 0x0000003000b88947 */ /* 0x000fea0003800000 */
[----:B------:R-:W-:-:S03]  /*c390*/  UMOV UR4, 0xffffffff ;  /* 0xffffffff00047882 */ /* 0x000fc60000000000 */
[----:B------:R-:W-:Y:S05]  /*c3a0*/  BRA.DIV UR4, `(.L_x_577) ;  /* 0x000001fa04c07947 */ /* 0x000fea000b800000 */
[----:B------:R0:W1:Y:S04]  /*c3b0*/  SHFL.IDX PT, R0, R25, RZ, 0x181f ;  /* 0x00181fff19007589 */ /* 0x00006800000e0000 */
[----:B------:R0:W2:Y:S04]  /*c3c0*/  SHFL.IDX PT, R3, R24, RZ, 0x181f ;  /* 0x00181fff18037589 */ /* 0x0000a800000e0000 */
[----:B------:R-:W3:Y:S04]  /*c3d0*/  SHFL.IDX PT, R27, R27, RZ, 0x181f ;  /* 0x00181fff1b1b7589 */ /* 0x000ee800000e0000 */
[----:B------:R0:W4:Y:S02]  /*c3e0*/  SHFL.IDX PT, R32, R30, RZ, 0x181f ;  /* 0x00181fff1e207589 */ /* 0x00012400000e0000 */
.L_x_863:
[----:B------:R-:W-:Y:S01]  /*c3f0*/  ULDC UR4, c[0x0][0x448] ;  /* 0x0001120000047ab9 */ /* 0x000fe20000000800 */
[----:B------:R-:W-:Y:S01]  /*c400*/  BSSY B1, `(.L_x_578) ;  /* 0x000003e000017945 */ /* 0x000fe20003800000 */
[----:B------:R-:W-:Y:S01]  /*c410*/  IMAD R33, R146, UR4, RZ ;  /* 0x0000000492217c24 */ /* 0x000fe2000f8e02ff */
[----:B------:R-:W-:Y:S02]  /*c420*/  CS2R R4, SRZ ;  /* 0x0000000000047805 */ /* 0x000fe4000001ff00 */
[----:B------:R-:W-:Y:S02]  /*c430*/  CS2R R8, SRZ ;  /* 0x0000000000087805 */ /* 0x000fe4000001ff00 */
[----:B------:R-:W-:Y:S02]  /*c440*/  CS2R R28, SRZ ;  /* 0x00000000001c7805 */ /* 0x000fe4000001ff00 */
[----:B------:R-:W-:Y:S02]  /*c450*/  CS2R R14, SRZ ;  /* 0x00000000000e7805 */ /* 0x000fe4000001ff00 */
[----:B------:R-:W-:Y:S01]  /*c460*/  ISETP.GE.AND P0, PT, R6, R33, PT ;  /* 0x000000210600720c */ /* 0x000fe20003f06270 */
[----:B------:R-:W-:Y:S01]  /*c470*/  IMAD R33, R141, -0x80, R33 ;  /* 0xffffff808d217824 */ /* 0x000fe200078e0221 */
[----:B------:R-:W-:-:S02]  /*c480*/  CS2R R6, SRZ ;  /* 0x0000000000067805 */ /* 0x000fc4000001ff00 */
[----:B------:R-:W-:Y:S02]  /*c490*/  CS2R R12, SRZ ;  /* 0x00000000000c7805 */ /* 0x000fe4000001ff00 */
[----:B------:R-:W-:Y:S02]  /*c4a0*/  CS2R R10, SRZ ;  /* 0x00000000000a7805 */ /* 0x000fe4000001ff00 */
[----:B0-----:R-:W-:-:S05]  /*c4b0*/  CS2R R30, SRZ ;  /* 0x00000000001e7805 */ /* 0x001fca000001ff00 */
[----:B------:R-:W-:Y:S05]  /*c4c0*/  @P0 BRA `(.L_x_579) ;  /* 0x0000000000c40947 */ /* 0x000fea0003800000 */
[----:B------:R-:W-:Y:S01]  /*c4d0*/  ULDC UR4, c[0x0][0x3f4] ;  /* 0x0000fd0000047ab9 */ /* 0x000fe20000000800 */
[----:B------:R-:W-:Y:S01]  /*c4e0*/  SHF.R.S32.HI R6, RZ, 0x1f, R215 ;  /* 0x0000001fff067819 */ /* 0x000fe200000114d7 */
[C---:B------:R-:W-:Y:S01]  /*c4f0*/  IMAD.SHL.U32 R8, R215.reuse, 0x2, RZ ;  /* 0x00000002d7087824 */ /* 0x040fe200078e00ff */
[----:B------:R-:W-:Y:S01]  /*c500*/  ISETP.GE.AND P3, PT, R22, UR4, PT ;  /* 0x0000000416007c0c */ /* 0x000fe2000bf66270 */
[C---:B------:R-:W-:Y:S01]  /*c510*/  IMAD.SHL.U32 R20, R214.reuse, 0x2, RZ ;  /* 0x00000002d6147824 */ /* 0x040fe200078e00ff */
[C---:B------:R-:W-:Y:S02]  /*c520*/  ISETP.GE.AND P2, PT, R215.reuse, UR4, PT ;  /* 0x00000004d7007c0c */ /* 0x040fe4000bf46270 */
[----:B------:R-:W-:Y:S02]  /*c530*/  CS2R R14, SRZ ;  /* 0x00000000000e7805 */ /* 0x000fe4000001ff00 */
[----:B------:R-:W-:Y:S01]  /*c540*/  ISETP.GE.AND P1, PT, R214, UR4, PT ;  /* 0x00000004d6007c0c */ /* 0x000fe2000bf26270 */
[----:B------:R-:W-:Y:S01]  /*c550*/  IMAD.SHL.U32 R26, R216, 0x2, RZ ;  /* 0x00000002d81a7824 */ /* 0x000fe200078e00ff */
[----:B------:R-:W-:Y:S01]  /*c560*/  SHF.R.S32.HI R9, RZ, 0x1f, R216 ;  /* 0x0000001fff097819 */ /* 0x000fe200000114d8 */
[----:B------:R-:W-:Y:S01]  /*c570*/  ULDC.64 UR6, c[0x0][0x208] ;  /* 0x0000820000067ab9 */ /* 0x000fe20000000a00 */
[----:B------:R-:W-:-:S02]  /*c580*/  SHF.L.U64.HI R7, R215, 0x1, R6 ;  /* 0x00000001d7077819 */ /* 0x000fc40000010206 */
[----:B------:R-:W-:Y:S02]  /*c590*/  CS2R R4, SRZ ;  /* 0x0000000000047805 */ /* 0x000fe4000001ff00 */
[C---:B------:R-:W-:Y:S02]  /*c5a0*/  SHF.L.U64.HI R34, R216.reuse, 0x1, R9 ;  /* 0x00000001d8227819 */ /* 0x040fe40000010209 */
[----:B------:R-:W-:Y:S01]  /*c5b0*/  SHF.R.S32.HI R11, RZ, 0x1f, R214 ;  /* 0x0000001fff0b7819 */ /* 0x000fe200000114d6 */
[----:B----4-:R-:W-:Y:S01]  /*c5c0*/  @!P3 IMAD.MOV.U32 R12, RZ, RZ, R32 ;  /* 0x000000ffff0cb224 */ /* 0x010fe200078e0020 */
[----:B------:R-:W-:Y:S01]  /*c5d0*/  ISETP.GE.AND P0, PT, R216, UR4, PT ;  /* 0x00000004d8007c0c */ /* 0x000fe2000bf06270 */
[----:B---3--:R-:W-:Y:S01]  /*c5e0*/  @!P3 IMAD.MOV.U32 R13, RZ, RZ, R27 ;  /* 0x000000ffff0db224 */ /* 0x008fe200078e001b */
[-C--:B--2---:R-:W-:Y:S02]  /*c5f0*/  @!P2 IADD3 R10, P4, R3, R8.reuse, RZ ;  /* 0x00000008030aa210 */ /* 0x084fe40007f9e0ff */
[----:B------:R-:W-:Y:S01]  /*c600*/  @!P2 IADD3 R6, P6, R32, R8, RZ ;  /* 0x000000082006a210 */ /* 0x000fe20007fde0ff */
[----:B------:R-:W-:Y:S01]  /*c610*/  @!P3 IMAD.MOV.U32 R8, RZ, RZ, R3 ;  /* 0x000000ffff08b224 */ /* 0x000fe200078e0003 */
[----:B-1----:R-:W-:Y:S01]  /*c620*/  @!P3 MOV R9, R0 ;  /* 0x000000000009b202 */ /* 0x002fe20000000f00 */
[----:B------:R-:W-:Y:S01]  /*c630*/  @!P3 IMAD.WIDE R30, R22, 0x2, R12 ;  /* 0x00000002161eb825 */ /* 0x000fe200078e020c */
[----:B------:R-:W-:-:S02]  /*c640*/  SHF.L.U64.HI R21, R214, 0x1, R11 ;  /* 0x00000001d6157819 */ /* 0x000fc4000001020b */
[----:B------:R-:W-:Y:S02]  /*c650*/  CS2R R12, SRZ ;  /* 0x00000000000c7805 */ /* 0x000fe4000001ff00 */
[----:B------:R-:W-:Y:S01]  /*c660*/  @!P2 IADD3.X R11, R0, R7, RZ, P4, !PT ;  /* 0x00000007000ba210 */ /* 0x000fe200027fe4ff */
[----:B------:R-:W-:Y:S01]  /*c670*/  @!P3 IMAD.WIDE R8, R22, 0x2, R8 ;  /* 0x000000021608b825 */ /* 0x000fe200078e0208 */
[-C--:B------:R-:W-:Y:S01]  /*c680*/  @!P1 IADD3 R28, P5, R3, R20.reuse, RZ ;  /* 0x00000014031c9210 */ /* 0x080fe20007fbe0ff */
[----:B------:R0:W5:Y:S01]  /*c690*/  @!P3 LD.E.64 R4, desc[UR6][R30.64] ;  /* 0x000000061e04b980 */ /* 0x000162000c101b00 */
[----:B------:R-:W-:Y:S01]  /*c6a0*/  @!P1 IADD3 R20, P4, R32, R20, RZ ;  /* 0x0000001420149210 */ /* 0x000fe20007f9e0ff */
[----:B------:R-:W-:Y:S01]  /*c6b0*/  @!P2 IMAD.X R7, R27, 0x1, R7, P6 ;  /* 0x000000011b07a824 */ /* 0x000fe200030e0607 */
[-C--:B------:R-:W-:Y:S01]  /*c6c0*/  @!P0 IADD3 R24, P6, R3, R26.reuse, RZ ;  /* 0x0000001a03188210 */ /* 0x080fe20007fde0ff */
[----:B------:R1:W5:Y:S01]  /*c6d0*/  @!P3 LD.E.64 R14, desc[UR6][R8.64] ;  /* 0x00000006080eb980 */ /* 0x000362000c101b00 */
[--C-:B------:R-:W-:Y:S01]  /*c6e0*/  @!P1 IMAD.X R29, R0, 0x1, R21.reuse, P5 ;  /* 0x00000001001d9824 */ /* 0x100fe200028e0615 */
[----:B------:R-:W-:Y:S01]  /*c6f0*/  @!P0 IADD3 R26, P5, R32, R26, RZ ;  /* 0x0000001a201a8210 */ /* 0x000fe20007fbe0ff */
[----:B------:R-:W-:Y:S01]  /*c700*/  @!P1 IMAD.X R21, R27, 0x1, R21, P4 ;  /* 0x000000011b159824 */ /* 0x000fe200020e0615 */
[----:B------:R2:W5:Y:S01]  /*c710*/  @!P2 LD.E.64 R12, desc[UR6][R10.64] ;  /* 0x000000060a0ca980 */ /* 0x000562000c101b00 */
[----:B------:R-:W-:-:S02]  /*c720*/  @!P0 IADD3.X R25, R0, R34, RZ, P6, !PT ;  /* 0x0000002200198210 */ /* 0x000fc400037fe4ff */
[----:B0-----:R-:W-:Y:S01]  /*c730*/  CS2R R30, SRZ ;  /* 0x00000000001e7805 */ /* 0x001fe2000001ff00 */
[----:B------:R-:W-:Y:S01]  /*c740*/  @!P0 IMAD.X R27, R27, 0x1, R34, P5 ;  /* 0x000000011b1b8824 */ /* 0x000fe200028e0622 */
[----:B-1----:R-:W-:-:S04]  /*c750*/  CS2R R8, SRZ ;  /* 0x0000000000087805 */ /* 0x002fc8000001ff00 */
[----:B------:R-:W5:Y:S01]  /*c760*/  @!P0 LD.E.64 R30, desc[UR6][R24.64] ;  /* 0x00000006181e8980 */ /* 0x000f62000c101b00 */
[----:B--2---:R-:W-:-:S03]  /*c770*/  CS2R R10, SRZ ;  /* 0x00000000000a7805 */ /* 0x004fc6000001ff00 */
[----:B------:R0:W5:Y:S04]  /*c780*/  @!P2 LD.E.64 R8, desc[UR6][R6.64] ;  /* 0x000000060608a980 */ /* 0x000168000c101b00 */
[----:B------:R1:W5:Y:S01]  /*c790*/  @!P1 LD.E.64 R10, desc[UR6][R28.64] ;  /* 0x000000061c0a9980 */ /* 0x000362000c101b00 */
[----:B0-----:R-:W-:Y:S02]  /*c7a0*/  CS2R R6, SRZ ;  /* 0x0000000000067805 */ /* 0x001fe4000001ff00 */
[----:B-1----:R-:W-:-:S04]  /*c7b0*/  CS2R R28, SRZ ;  /* 0x00000000001c7805 */ /* 0x002fc8000001ff00 */
[----:B------:R0:W5:Y:S04]  /*c7c0*/  @!P1 LD.E.64 R6, desc[UR6][R20.64] ;  /* 0x0000000614069980 */ /* 0x000168000c101b00 */
[----:B------:R0:W5:Y:S02]  /*c7d0*/  @!P0 LD.E.64 R28, desc[UR6][R26.64] ;  /* 0x000000061a1c8980 */ /* 0x000164000c101b00 */
.L_x_579:
[----:B------:R-:W-:Y:S05]  /*c7e0*/  BSYNC B1 ;  /* 0x0000000000017941 */ /* 0x000fea0003800000 */
.L_x_578:
[----:B0-----:R-:W1:Y:S01]  /*c7f0*/  LDL R21, [R1+0x60] ;  /* 0x0000600001157983 */ /* 0x001e620000100800 */
[--C-:B--2--5:R-:W-:Y:S01]  /*c800*/  IMAD.MOV.U32 R3, RZ, RZ, R15.reuse ;  /* 0x000000ffff037224 */ /* 0x124fe200078e000f */
[--C-:B------:R-:W-:Y:S01]  /*c810*/  SHF.R.U64 R26, R14, 0x10, R15.reuse ;  /* 0x000000100e1a7819 */ /* 0x100fe2000000120f */
[----:B------:R-:W-:Y:S01]  /*c820*/  IMAD.MOV.U32 R25, RZ, RZ, R14 ;  /* 0x000000ffff197224 */ /* 0x000fe200078e000e */
[----:B------:R-:W-:Y:S01]  /*c830*/  SHF.R.U32.HI R20, RZ, 0x10, R15 ;  /* 0x00000010ff147819 */ /* 0x000fe2000001160f */
[----:B---3--:R-:W-:Y:S01]  /*c840*/  IMAD.MOV.U32 R27, RZ, RZ, R4 ;  /* 0x000000ffff1b7224 */ /* 0x008fe200078e0004 */
[----:B------:R-:W-:Y:S01]  /*c850*/  MOV R15, R12 ;  /* 0x0000000c000f7202 */ /* 0x000fe20000000f00 */
[--C-:B------:R-:W-:Y:S01]  /*c860*/  IMAD.MOV.U32 R14, RZ, RZ, R13.reuse ;  /* 0x000000ffff0e7224 */ /* 0x100fe200078e000d */
[----:B------:R-:W-:Y:S01]  /*c870*/  SHF.R.U64 R35, R12, 0x10, R13 ;  /* 0x000000100c237819 */ /* 0x000fe2000000120d */
[----:B------:R-:W-:Y:S01]  /*c880*/  IMAD.MOV.U32 R12, RZ, RZ, R10 ;  /* 0x000000ffff0c7224 */ /* 0x000fe200078e000a */
[----:B------:R-:W-:Y:S01]  /*c890*/  SHF.R.U64 R37, R10, 0x10, R11 ;  /* 0x000000100a257819 */ /* 0x000fe2000000120b */
[--C-:B------:R-:W-:Y:S01]  /*c8a0*/  IMAD.MOV.U32 R10, RZ, RZ, R5.reuse ;  /* 0x000000ffff0a7224 */ /* 0x100fe200078e0005 */
[----:B------:R-:W-:Y:S01]  /*c8b0*/  SHF.R.U64 R39, R4, 0x10, R5 ;  /* 0x0000001004277819 */ /* 0x000fe20000001205 */
[----:B------:R-:W-:Y:S01]  /*c8c0*/  IMAD.MOV.U32 R4, RZ, RZ, R9 ;  /* 0x000000ffff047224 */ /* 0x000fe200078e0009 */
[----:B------:R-:W-:Y:S01]  /*c8d0*/  SHF.R.U32.HI R40, RZ, 0x10, R5 ;  /* 0x00000010ff287819 */ /* 0x000fe20000011605 */
[----:B------:R-:W-:Y:S01]  /*c8e0*/  IMAD.MOV.U32 R24, RZ, RZ, R11 ;  /* 0x000000ffff187224 */ /* 0x000fe200078e000b */
[----:B------:R-:W-:Y:S01]  /*c8f0*/  SHF.R.U32.HI R36, RZ, 0x10, R13 ;  /* 0x00000010ff247819 */ /* 0x000fe2000001160d */
[----:B------:R-:W-:Y:S01]  /*c900*/  IMAD.MOV.U32 R13, RZ, RZ, R6 ;  /* 0x000000ffff0d7224 */ /* 0x000fe200078e0006 */
[----:B------:R-:W-:Y:S01]  /*c910*/  SHF.R.U64 R41, R8, 0x10, R9 ;  /* 0x0000001008297819 */ /* 0x000fe20000001209 */
[----:B------:R-:W-:Y:S01]  /*c920*/  IMAD.MOV.U32 R34, RZ, RZ, R31 ;  /* 0x000000ffff227224 */ /* 0x000fe200078e001f */
[----:B------:R-:W-:Y:S01]  /*c930*/  SHF.R.U32.HI R42, RZ, 0x10, R9 ;  /* 0x00000010ff2a7819 */ /* 0x000fe20000011609 */
[----:B------:R-:W-:Y:S01]  /*c940*/  BSSY B1, `(.L_x_580) ;  /* 0x0000024000017945 */ /* 0x000fe20003800000 */
[----:B----4-:R-:W-:-:S02]  /*c950*/  MOV R32, R30 ;  /* 0x0000001e00207202 */ /* 0x010fc40000000f00 */
[----:B------:R-:W-:Y:S02]  /*c960*/  MOV R9, R7 ;  /* 0x0000000700097202 */ /* 0x000fe40000000f00 */
[--C-:B------:R-:W-:Y:S01]  /*c970*/  SHF.R.U64 R43, R6, 0x10, R7.reuse ;  /* 0x00000010062b7819 */ /* 0x100fe20000001207 */
[----:B------:R-:W-:Y:S01]  /*c980*/  IMAD.MOV.U32 R6, RZ, RZ, R28 ;  /* 0x000000ffff067224 */ /* 0x000fe200078e001c */
[----:B------:R-:W-:Y:S01]  /*c990*/  SHF.R.U32.HI R44, RZ, 0x10, R7 ;  /* 0x00000010ff2c7819 */ /* 0x000fe20000011607 */
[----:B------:R-:W-:Y:S01]  /*c9a0*/  IMAD.MOV.U32 R7, RZ, RZ, R29 ;  /* 0x000000ffff077224 */ /* 0x000fe200078e001d */
[----:B------:R-:W-:Y:S02]  /*c9b0*/  SHF.R.U64 R30, R30, 0x10, R31 ;  /* 0x000000101e1e7819 */ /* 0x000fe4000000121f */
[----:B------:R-:W-:Y:S02]  /*c9c0*/  SHF.R.U32.HI R38, RZ, 0x10, R11 ;  /* 0x00000010ff267819 */ /* 0x000fe4000001160b */
[----:B------:R-:W-:-:S02]  /*c9d0*/  SHF.R.U32.HI R31, RZ, 0x10, R31 ;  /* 0x00000010ff1f7819 */ /* 0x000fc4000001161f */
[----:B------:R-:W-:Y:S02]  /*c9e0*/  SHF.R.U64 R45, R28, 0x10, R29 ;  /* 0x000000101c2d7819 */ /* 0x000fe4000000121d */
[----:B------:R-:W-:Y:S02]  /*c9f0*/  PRMT R25, R25, 0x5410, R3 ;  /* 0x0000541019197816 */ /* 0x000fe40000000003 */
[----:B------:R-:W-:Y:S02]  /*ca00*/  PRMT R26, R26, 0x5410, R20 ;  /* 0x000054101a1a7816 */ /* 0x000fe40000000014 */
[----:B------:R-:W-:Y:S02]  /*ca10*/  PRMT R15, R15, 0x5410, R14 ;  /* 0x000054100f0f7816 */ /* 0x000fe4000000000e */
[----:B------:R-:W-:Y:S02]  /*ca20*/  PRMT R11, R12, 0x5410, R24 ;  /* 0x000054100c0b7816 */ /* 0x000fe40000000018 */
[----:B------:R-:W-:-:S02]  /*ca30*/  PRMT R13, R13, 0x5410, R9 ;  /* 0x000054100d0d7816 */ /* 0x000fc40000000009 */
[----:B------:R-:W-:Y:S02]  /*ca40*/  SHF.R.U32.HI R29, RZ, 0x10, R29 ;  /* 0x00000010ff1d7819 */ /* 0x000fe4000001161d */
[----:B------:R-:W-:Y:S02]  /*ca50*/  PRMT R20, R35, 0x5410, R36 ;  /* 0x0000541023147816 */ /* 0x000fe40000000024 */
[----:B------:R-:W-:Y:S02]  /*ca60*/  PRMT R12, R37, 0x5410, R38 ;  /* 0x00005410250c7816 */ /* 0x000fe40000000026 */
[----:B------:R-:W-:Y:S02]  /*ca70*/  PRMT R3, R32, 0x5410, R34 ;  /* 0x0000541020037816 */ /* 0x000fe40000000022 */
[----:B------:R-:W-:Y:S02]  /*ca80*/  PRMT R27, R27, 0x5410, R10 ;  /* 0x000054101b1b7816 */ /* 0x000fe4000000000a */
[----:B------:R-:W-:-:S02]  /*ca90*/  PRMT R28, R39, 0x5410, R40 ;  /* 0x00005410271c7816 */ /* 0x000fc40000000028 */
[----:B------:R-:W-:Y:S02]  /*caa0*/  PRMT R24, R41, 0x5410, R42 ;  /* 0x0000541029187816 */ /* 0x000fe4000000002a */
[----:B------:R-:W-:Y:S02]  /*cab0*/  PRMT R14, R43, 0x5410, R44 ;  /* 0x000054102b0e7816 */ /* 0x000fe4000000002c */
[----:B------:R-:W-:Y:S02]  /*cac0*/  PRMT R9, R6, 0x5410, R7 ;  /* 0x0000541006097816 */ /* 0x000fe40000000007 */
[----:B-1----:R-:W-:-:S04]  /*cad0*/  LEA.HI R0, R21, R21, RZ, 0x1 ;  /* 0x0000001515007211 */ /* 0x002fc800078f08ff */
[----:B------:R-:W-:-:S04]  /*cae0*/  LOP3.LUT R0, R0, 0xfffffffe, RZ, 0xc0, !PT ;  /* 0xfffffffe00007812 */ /* 0x000fc800078ec0ff */
[----:B------:R-:W-:Y:S01]  /*caf0*/  IADD3 R0, R21, -R0, RZ ;  /* 0x8000000015007210 */ /* 0x000fe20007ffe0ff */
[----:B------:R-:W-:Y:S01]  /*cb00*/  IMAD.MOV.U32 R21, RZ, RZ, R8 ;  /* 0x000000ffff157224 */ /* 0x000fe200078e0008 */
[----:B------:R-:W-:Y:S02]  /*cb10*/  PRMT R8, R30, 0x5410, R31 ;  /* 0x000054101e087816 */ /* 0x000fe4000000001f */
[----:B------:R-:W-:Y:S02]  /*cb20*/  SHF.L.U32 R5, R0, 0x1f, RZ ;  /* 0x0000001f00057819 */ /* 0x000fe400000006ff */
[----:B------:R-:W-:Y:S02]  /*cb30*/  VIMNMX R0, R33, 0x80, PT ;  /* 0x0000008021007848 */ /* 0x000fe40003fe0100 */
[----:B------:R-:W0:Y:S01]  /*cb40*/  SYNCS.PHASECHK.TRANS64.TRYWAIT P0, [R18+URZ+0x38800], R5 ;  /* 0x03880005120075a7 */ /* 0x000e22000800017f */
[----:B------:R-:W-:Y:S02]  /*cb50*/  PRMT R21, R21, 0x5410, R4 ;  /* 0x0000541015157816 */ /* 0x000fe40000000004 */
[----:B------:R-:W-:Y:S01]  /*cb60*/  ISETP.GE.AND P1, PT, R212, R0, PT ;  /* 0x00000000d400720c */ /* 0x000fe20003f26270 */
[----:B0-----:R-:W-:-:S12]  /*cb70*/  @!P0 BRA `(.L_x_581) ;  /* 0x000001f400408947 */ /* 0x001fd80003800000 */
.L_x_864:
[----:B------:R-:W-:Y:S05]  /*cb80*/  BSYNC B1 ;  /* 0x0000000000017941 */ /* 0x000fea0003800000 */
.L_x_580:
[----:B------:R-:W-:Y:S01]  /*cb90*/  BSSY B1, `(.L_x_582) ;  /* 0x00000aa000017945 */ /* 0x000fe20003800000 */
[----:B------:R-:W-:-:S03]  /*cba0*/  PRMT R10, R45, 0x5410, R29 ;  /* 0x000054102d0a7816 */ /* 0x000fc6000000001d */
[----:B------:R-:W-:Y:S05]  /*cbb0*/  @P1 BRA `(.L_x_583) ;  /* 0x00000008009c1947 */ /* 0x000fea0003800000 */
[----:B0-----:R-:W0:Y:S01]  /*cbc0*/  LDC R5, c[0x0][0x3f4] ;  /* 0x0000fd00ff057b82 */ /* 0x001e220000000800 */
[----:B------:R-:W-:Y:S01]  /*cbd0*/  BSSY B2, `(.L_x_584) ;  /* 0x000002c000027945 */ /* 0x000fe20003800000 */
[-C--:B0-----:R-:W-:Y:S02]  /*cbe0*/  ISETP.GE.AND P0, PT, R22, R5.reuse, PT ;  /* 0x000000051600720c */ /* 0x081fe40003f06270 */
[-C--:B------:R-:W-:Y:S02]  /*cbf0*/  ISETP.GE.AND P1, PT, R215, R5.reuse, PT ;  /* 0x00000005d700720c */ /* 0x080fe40003f26270 */
[-C--:B------:R-:W-:Y:S02]  /*cc00*/  ISETP.GE.AND P2, PT, R214, R5.reuse, PT ;  /* 0x00000005d600720c */ /* 0x080fe40003f46270 */
[----:B------:R-:W-:-:S07]  /*cc10*/  ISETP.GE.AND P3, PT, R216, R5, PT ;  /* 0x00000005d800720c */ /* 0x000fce0003f66270 */
[----:B------:R-:W-:Y:S06]  /*cc20*/  @P0 BRA `(.L_x_585) ;  /* 0x0000000000980947 */ /* 0x000fec0003800000 */
[----:B------:R-:W0:Y:S01]  /*cc30*/  LDS.128 R4, [R230] ;  /* 0x00000000e6047984 */ /* 0x000e220000000c00 */
[----:B------:R-:W-:Y:S02]  /*cc40*/  HADD2.F32 R35, -RZ, R27.H0_H0 ;  /* 0x2000001bff237230 */ /* 0x000fe40000004100 */
[----:B------:R-:W-:Y:S02]  /*cc50*/  HADD2.F32 R33, -RZ, R25.H0_H0 ;  /* 0x20000019ff217230 */ /* 0x000fe40000004100 */
[----:B------:R-:W-:Y:S02]  /*cc60*/  HADD2.F32 R34, -RZ, R26.H0_H0 ;  /* 0x2000001aff227230 */ /* 0x000fe40000004100 */
[----:B------:R-:W-:Y:S02]  /*cc70*/  HADD2.F32 R36, -RZ, R28.H0_H0 ;  /* 0x2000001cff247230 */ /* 0x000fe40000004100 */
[--C-:B0-----:R-:W-:Y:S02]  /*cc80*/  HADD2.F32 R29, -RZ, R4.reuse.H0_H0 ;  /* 0x20000004ff1d7230 */ /* 0x101fe40000004100 */
[----:B------:R-:W-:-:S02]  /*cc90*/  HADD2.F32 R4, -RZ, R4.H1_H1 ;  /* 0x30000004ff047230 */ /* 0x000fc40000004100 */
[--C-:B------:R-:W-:Y:S02]  /*cca0*/  HADD2.F32 R30, -RZ, R5.reuse.H0_H0 ;  /* 0x20000005ff1e7230 */ /* 0x100fe40000004100 */
[----:B------:R-:W-:Y:S02]  /*ccb0*/  HADD2.F32 R5, -RZ, R5.H1_H1 ;  /* 0x30000005ff057230 */ /* 0x000fe40000004100 */
[C---:B------:R-:W-:Y:S01]  /*ccc0*/  FMUL.FTZ R38, R4.reuse, R35 ;  /* 0x0000002304267220 */ /* 0x040fe20000410000 */
[-C--:B------:R-:W-:Y:S01]  /*ccd0*/  FMUL.FTZ R4, R4, R33.reuse ;  /* 0x0000002104047220 */ /* 0x080fe20000410000 */
[--C-:B------:R-:W-:Y:S02]  /*cce0*/  HADD2.F32 R31, -RZ, R6.reuse.H0_H0 ;  /* 0x20000006ff1f7230 */ /* 0x100fe40000004100 */
[----:B------:R-:W-:Y:S02]  /*ccf0*/  HADD2.F32 R32, -RZ, R7.H0_H0 ;  /* 0x20000007ff207230 */ /* 0x000fe40000004100 */
[----:B------:R-:W-:Y:S01]  /*cd00*/  FMUL.FTZ R37, R5, R36 ;  /* 0x0000002405257220 */ /* 0x000fe20000410000 */
[C---:B------:R-:W-:Y:S01]  /*cd10*/  FFMA.FTZ R38, R29.reuse, R33, -R38 ;  /* 0x000000211d267223 */ /* 0x040fe20000010826 */
[----:B------:R-:W-:Y:S01]  /*cd20*/  FFMA.FTZ R35, R29, R35, R4 ;  /* 0x000000231d237223 */ /* 0x000fe20000010004 */
[----:B------:R-:W-:Y:S01]  /*cd30*/  FMUL.FTZ R39, R5, R34 ;  /* 0x0000002205277220 */ /* 0x000fe20000410000 */
[----:B------:R-:W-:-:S02]  /*cd40*/  HADD2.F32 R6, -RZ, R6.H1_H1 ;  /* 0x30000006ff067230 */ /* 0x000fc40000004100 */
[C---:B------:R-:W-:Y:S01]  /*cd50*/  FFMA.FTZ R37, R30.reuse, R34, -R37 ;  /* 0x000000221e257223 */ /* 0x040fe20000010825 */
[----:B------:R-:W-:Y:S02]  /*cd60*/  HADD2.F32 R7, -RZ, R7.H1_H1 ;  /* 0x30000007ff077230 */ /* 0x000fe40000004100 */
[----:B------:R-:W-:Y:S01]  /*cd70*/  FFMA.FTZ R30, R30, R36, R39 ;  /* 0x000000241e1e7223 */ /* 0x000fe20000010027 */
[----:B------:R-:W-:Y:S02]  /*cd80*/  HADD2.F32 R29, -RZ, R27.H1_H1 ;  /* 0x3000001bff1d7230 */ /* 0x000fe40000004100 */
[----:B------:R-:W-:Y:S02]  /*cd90*/  HADD2.F32 R4, -RZ, R25.H1_H1 ;  /* 0x30000019ff047230 */ /* 0x000fe40000004100 */
[----:B------:R-:W-:Y:S02]  /*cda0*/  HADD2.F32 R33, -RZ, R28.H1_H1 ;  /* 0x3000001cff217230 */ /* 0x000fe40000004100 */
[----:B------:R-:W-:Y:S01]  /*cdb0*/  FMUL.FTZ R34, R6, R29 ;  /* 0x0000001d06227220 */ /* 0x000fe20000410000 */
[----:B------:R-:W-:-:S02]  /*cdc0*/  HADD2.F32 R5, -RZ, R26.H1_H1 ;  /* 0x3000001aff057230 */ /* 0x000fc40000004100 */
[-C--:B------:R-:W-:Y:S01]  /*cdd0*/  FMUL.FTZ R36, R6, R4.reuse ;  /* 0x0000000406247220 */ /* 0x080fe20000410000 */
[----:B------:R-:W-:Y:S01]  /*cde0*/  FMUL.FTZ R39, R7, R33 ;  /* 0x0000002107277220 */ /* 0x000fe20000410000 */
[----:B------:R-:W-:Y:S01]  /*cdf0*/  FFMA.FTZ R6, R31, R4, -R34 ;  /* 0x000000041f067223 */ /* 0x000fe20000010822 */
[----:B------:R-:W-:Y:S01]  /*ce00*/  FMUL.FTZ R40, R7, R5 ;  /* 0x0000000507287220 */ /* 0x000fe20000410000 */
[----:B------:R-:W-:Y:S01]  /*ce10*/  FFMA.FTZ R29, R31, R29, R36 ;  /* 0x0000001d1f1d7223 */ /* 0x000fe20000010024 */
[C---:B------:R-:W-:Y:S01]  /*ce20*/  FFMA.FTZ R7, R32.reuse, R5, -R39 ;  /* 0x0000000520077223 */ /* 0x040fe20000010827 */
[----:B------:R-:W-:Y:S01]  /*ce30*/  F2FP.F16.F32.PACK_AB R4, R35, R38 ;  /* 0x000000262304723e */ /* 0x000fe200000000ff */
[----:B------:R-:W-:Y:S01]  /*ce40*/  FFMA.FTZ R40, R32, R33, R40 ;  /* 0x0000002120287223 */ /* 0x000fe20000010028 */
[----:B------:R-:W-:Y:S02]  /*ce50*/  F2FP.F16.F32.PACK_AB R5, R30, R37 ;  /* 0x000000251e05723e */ /* 0x000fe400000000ff */
[----:B------:R-:W-:-:S02]  /*ce60*/  F2FP.F16.F32.PACK_AB R6, R29, R6 ;  /* 0x000000061d06723e */ /* 0x000fc400000000ff */
[----:B------:R-:W-:-:S05]  /*ce70*/  F2FP.F16.F32.PACK_AB R7, R40, R7 ;  /* 0x000000072807723e */ /* 0x000fca00000000ff */
[----:B------:R0:W-:Y:S02]  /*ce80*/  STS.128 [R230], R4 ;  /* 0x00000004e6007388 */ /* 0x0001e40000000c00 */
.L_x_585:
[----:B------:R-:W-:Y:S05]  /*ce90*/  BSYNC B2 ;  /* 0x0000000000027941 */ /* 0x000fea0003800000 */
.L_x_584:
[----:B------:R-:W-:Y:S04]  /*cea0*/  BSSY B2, `(.L_x_586) ;  /* 0x0000028000027945 */ /* 0x000fe80003800000 */
[----:B------:R-:W-:Y:S05]  /*ceb0*/  @P1 BRA `(.L_x_587) ;  /* 0x0000000000981947 */ /* 0x000fea0003800000 */
[----:B0-----:R-:W0:Y:S01]  /*cec0*/  LDS.128 R4, [R230+0x4000] ;  /* 0x00400000e6047984 */ /* 0x001e220000000c00 */
        /* <DEDUP_REMOVED lines=36> */
[----:B------:R1:W-:Y:S02]  /*d110*/  STS.128 [R230+0x4000], R4 ;  /* 0x00400004e6007388 */ /* 0x0003e40000000c00 */
.L_x_587:
[----:B------:R-:W-:Y:S05]  /*d120*/  BSYNC B2 ;  /* 0x0000000000027941 */ /* 0x000fea0003800000 */
.L_x_586:
[----:B------:R-:W-:Y:S04]  /*d130*/  BSSY B2, `(.L_x_588) ;  /* 0x0000028000027945 */ /* 0x000fe80003800000 */
[----:B------:R-:W-:Y:S05]  /*d140*/  @P2 BRA `(.L_x_589) ;  /* 0x0000000000982947 */ /* 0x000fea0003800000 */
[----:B01----:R-:W0:Y:S01]  /*d150*/  LDS.128 R4, [R230+0x8000] ;  /* 0x00800000e6047984 */ /* 0x003e220000000c00 */
        /* <DEDUP_REMOVED lines=37> */
.L_x_589:
[----:B------:R-:W-:Y:S05]  /*d3b0*/  BSYNC B2 ;  /* 0x0000000000027941 */ /* 0x000fea0003800000 */
.L_x_588:
[----:B------:R-:W-:Y:S05]  /*d3c0*/  @P3 BRA `(.L_x_583) ;  /* 0x0000000000983947 */ /* 0x000fea0003800000 */
[----:B012---:R-:W0:Y:S01]  /*d3d0*/  LDS.128 R4, [R230+0xc000] ;  /* 0x00c00000e6047984 */ /* 0x007e220000000c00 */
        /* <DEDUP_REMOVED lines=37> */
.L_x_583:
[----:B------:R-:W-:Y:S05]  /*d630*/  BSYNC B1 ;  /* 0x0000000000017941 */ /* 0x000fea0003800000 */
.L_x_582:
[----:B0123--:R-:W-:Y:S01]  /*d640*/  VIADD R4, R212, 0x20 ;  /* 0x00000020d4047836 */ /* 0x00ffe20000000000 */
[----:B------:R-:W-:Y:S04]  /*d650*/  BSSY B1, `(.L_x_590) ;  /* 0x00000aa000017945 */ /* 0x000fe80003800000 */
[----:B------:R-:W-:-:S13]  /*d660*/  ISETP.GE.AND P0, PT, R4, R0, PT ;  /* 0x000000000400720c */ /* 0x000fda0003f06270 */
[----:B------:R-:W-:Y:S05]  /*d670*/  @P0 BRA `(.L_x_591) ;  /* 0x00000008009c0947 */ /* 0x000fea0003800000 */
[----:B------:R-:W0:Y:S01]  /*d680*/  LDC R5, c[0x0][0x3f4] ;  /* 0x0000fd00ff057b82 */ /* 0x000e220000000800 */
[----:B------:R-:W-:Y:S01]  /*d690*/  BSSY B2, `(.L_x_592) ;  /* 0x000002c000027945 */ /* 0x000fe20003800000 */
[-C--:B0-----:R-:W-:Y:S02]  /*d6a0*/  ISETP.GE.AND P0, PT, R22, R5.reuse, PT ;  /* 0x000000051600720c */ /* 0x081fe40003f06270 */
[-C--:B------:R-:W-:Y:S02]  /*d6b0*/  ISETP.GE.AND P1, PT, R215, R5.reuse, PT ;  /* 0x00000005d700720c */ /* 0x080fe40003f26270 */
[-C--:B------:R-:W-:Y:S02]  /*d6c0*/  ISETP.GE.AND P2, PT, R214, R5.reuse, PT ;  /* 0x00000005d600720c */ /* 0x080fe40003f46270 */
[----:B------:R-:W-:-:S07]  /*d6d0*/  ISETP.GE.AND P3, PT, R216, R5, PT ;  /* 0x00000005d800720c */ /* 0x000fce0003f66270 */
[----:B------:R-:W-:Y:S06]  /*d6e0*/  @P0 BRA `(.L_x_593) ;  /* 0x0000000000980947 */ /* 0x000fec0003800000 */
[----:B------:R-:W0:Y:S01]  /*d6f0*/  LDS.128 R4, [R230+0x1000] ;  /* 0x00100000e6047984 */ /* 0x000e220000000c00 */
[----:B------:R-:W-:Y:S02]  /*d700*/  HADD2.F32 R37, -RZ, R27.H0_H0 ;  /* 0x2000001bff257230 */ /* 0x000fe40000004100 */
[----:B------:R-:W-:Y:S02]  /*d710*/  HADD2.F32 R35, -RZ, R25.H0_H0 ;  /* 0x20000019ff237230 */ /* 0x000fe40000004100 */
[----:B------:R-:W-:Y:S02]  /*d720*/  HADD2.F32 R40, -RZ, R28.H0_H0 ;  /* 0x2000001cff287230 */ /* 0x000fe40000004100 */
[----:B------:R-:W-:Y:S02]  /*d730*/  HADD2.F32 R38, -RZ, R26.H0_H0 ;  /* 0x2000001aff267230 */ /* 0x000fe40000004100 */
[----:B------:R-:W-:Y:S02]  /*d740*/  HADD2.F32 R39, -RZ, R27.H1_H1 ;  /* 0x3000001bff277230 */ /* 0x000fe40000004100 */
[----:B------:R-:W-:-:S02]  /*d750*/  HADD2.F32 R42, -RZ, R28.H1_H1 ;  /* 0x3000001cff2a7230 */ /* 0x000fc40000004100 */
[--C-:B0-----:R-:W-:Y:S02]  /*d760*/  HADD2.F32 R29, -RZ, R4.reuse.H0_H0 ;  /* 0x20000004ff1d7230 */ /* 0x101fe40000004100 */
[----:B------:R-:W-:Y:S02]  /*d770*/  HADD2.F32 R4, -RZ, R4.H1_H1 ;  /* 0x30000004ff047230 */ /* 0x000fe40000004100 */
[--C-:B------:R-:W-:Y:S02]  /*d780*/  HADD2.F32 R30, -RZ, R5.reuse.H0_H0 ;  /* 0x20000005ff1e7230 */ /* 0x100fe40000004100 */
[----:B------:R-:W-:Y:S02]  /*d790*/  HADD2.F32 R5, -RZ, R5.H1_H1 ;  /* 0x30000005ff057230 */ /* 0x000fe40000004100 */
[-C--:B------:R-:W-:Y:S01]  /*d7a0*/  FMUL.FTZ R34, R37, R4.reuse ;  /* 0x0000000425227220 */ /* 0x080fe20000410000 */
[----:B------:R-:W-:Y:S01]  /*d7b0*/  FMUL.FTZ R36, R35, R4 ;  /* 0x0000000423247220 */ /* 0x000fe20000410000 */
[----:B------:R-:W-:-:S02]  /*d7c0*/  HADD2.F32 R31, -RZ, R6.H0_H0 ;  /* 0x20000006ff1f7230 */ /* 0x000fc40000004100 */
[----:B------:R-:W-:Y:S01]  /*d7d0*/  FMUL.FTZ R33, R40, R5 ;  /* 0x0000000528217220 */ /* 0x000fe20000410000 */
[----:B------:R-:W-:Y:S01]  /*d7e0*/  FFMA.FTZ R4, R35, R29, -R34 ;  /* 0x0000001d23047223 */ /* 0x000fe20000010822 */
[--C-:B------:R-:W-:Y:S02]  /*d7f0*/  HADD2.F32 R32, -RZ, R7.reuse.H0_H0 ;  /* 0x20000007ff207230 */ /* 0x100fe40000004100 */
[C---:B------:R-:W-:Y:S01]  /*d800*/  FMUL.FTZ R35, R38.reuse, R5 ;  /* 0x0000000526237220 */ /* 0x040fe20000410000 */
[----:B------:R-:W-:Y:S02]  /*d810*/  HADD2.F32 R6, -RZ, R6.H1_H1 ;  /* 0x30000006ff067230 */ /* 0x000fe40000004100 */
[----:B------:R-:W-:Y:S01]  /*d820*/  FFMA.FTZ R29, R37, R29, R36 ;  /* 0x0000001d251d7223 */ /* 0x000fe20000010024 */
[----:B------:R-:W-:Y:S02]  /*d830*/  HADD2.F32 R7, -RZ, R7.H1_H1 ;  /* 0x30000007ff077230 */ /* 0x000fe40000004100 */
[----:B------:R-:W-:Y:S01]  /*d840*/  FFMA.FTZ R5, R38, R30, -R33 ;  /* 0x0000001e26057223 */ /* 0x000fe20000010821 */
[----:B------:R-:W-:-:S02]  /*d850*/  HADD2.F32 R37, -RZ, R25.H1_H1 ;  /* 0x30000019ff257230 */ /* 0x000fc40000004100 */
[----:B------:R-:W-:Y:S01]  /*d860*/  FFMA.FTZ R30, R40, R30, R35 ;  /* 0x0000001e281e7223 */ /* 0x000fe20000010023 */
[----:B------:R-:W-:Y:S02]  /*d870*/  HADD2.F32 R38, -RZ, R26.H1_H1 ;  /* 0x3000001aff267230 */ /* 0x000fe40000004100 */
[-C--:B------:R-:W-:Y:S01]  /*d880*/  FMUL.FTZ R34, R39, R6.reuse ;  /* 0x0000000627227220 */ /* 0x080fe20000410000 */
[-C--:B------:R-:W-:Y:S01]  /*d890*/  FMUL.FTZ R33, R42, R7.reuse ;  /* 0x000000072a217220 */ /* 0x080fe20000410000 */
[----:B------:R-:W-:Y:S01]  /*d8a0*/  FMUL.FTZ R36, R37, R6 ;  /* 0x0000000625247220 */ /* 0x000fe20000410000 */
[----:B------:R-:W-:Y:S01]  /*d8b0*/  F2FP.F16.F32.PACK_AB R4, R29, R4 ;  /* 0x000000041d04723e */ /* 0x000fe200000000ff */
[C---:B------:R-:W-:Y:S01]  /*d8c0*/  FMUL.FTZ R35, R38.reuse, R7 ;  /* 0x0000000726237220 */ /* 0x040fe20000410000 */
[-C--:B------:R-:W-:Y:S01]  /*d8d0*/  FFMA.FTZ R6, R37, R31.reuse, -R34 ;  /* 0x0000001f25067223 */ /* 0x080fe20000010822 */
[-C--:B------:R-:W-:Y:S01]  /*d8e0*/  FFMA.FTZ R7, R38, R32.reuse, -R33 ;  /* 0x0000002026077223 */ /* 0x080fe20000010821 */
[----:B------:R-:W-:Y:S01]  /*d8f0*/  FFMA.FTZ R31, R39, R31, R36 ;  /* 0x0000001f271f7223 */ /* 0x000fe20000010024 */
[----:B------:R-:W-:Y:S01]  /*d900*/  FFMA.FTZ R32, R42, R32, R35 ;  /* 0x000000202a207223 */ /* 0x000fe20000010023 */
[----:B------:R-:W-:-:S03]  /*d910*/  F2FP.F16.F32.PACK_AB R5, R30, R5 ;  /* 0x000000051e05723e */ /* 0x000fc600000000ff */
[----:B------:R-:W-:Y:S02]  /*d920*/  F2FP.F16.F32.PACK_AB R6, R31, R6 ;  /* 0x000000061f06723e */ /* 0x000fe400000000ff */
[----:B------:R-:W-:-:S05]  /*d930*/  F2FP.F16.F32.PACK_AB R7, R32, R7 ;  /* 0x000000072007723e */ /* 0x000fca00000000ff */
[----:B------:R0:W-:Y:S02]  /*d940*/  STS.128 [R230+0x1000], R4 ;  /* 0x00100004e6007388 */ /* 0x0001e40000000c00 */
.L_x_593:
[----:B------:R-:W-:Y:S05]  /*d950*/  BSYNC B2 ;  /* 0x0000000000027941 */ /* 0x000fea0003800000 */
.L_x_592:
[----:B------:R-:W-:Y:S04]  /*d960*/  BSSY B2, `(.L_x_594) ;  /* 0x0000028000027945 */ /* 0x000fe80003800000 */
[----:B------:R-:W-:Y:S05]  /*d970*/  @P1 BRA `(.L_x_595) ;  /* 0x0000000000981947 */ /* 0x000fea0003800000 */
[----:B0-----:R-:W0:Y:S01]  /*d980*/  LDS.128 R4, [R230+0x5000] ;  /* 0x00500000e6047984 */ /* 0x001e220000000c00 */
        /* <DEDUP_REMOVED lines=37> */
.L_x_595:
[----:B------:R-:W-:Y:S05]  /*dbe0*/  BSYNC B2 ;  /* 0x0000000000027941 */ /* 0x000fea0003800000 */
.L_x_594:
[----:B------:R-:W-:Y:S04]  /*dbf0*/  BSSY B2, `(.L_x_596) ;  /* 0x0000028000027945 */ /* 0x000fe80003800000 */
[----:B------:R-:W-:Y:S05]  /*dc00*/  @P2 BRA `(.L_x_597) ;  /* 0x0000000000982947 */ /* 0x000fea0003800000 */
[----:B01----:R-:W0:Y:S01]  /*dc10*/  LDS.128 R4, [R230+0x9000] ;  /* 0x00900000e6047984 */ /* 0x003e220000000c00 */
        /* <DEDUP_REMOVED lines=37> */
.L_x_597:
[----:B------:R-:W-:Y:S05]  /*de70*/  BSYNC B2 ;  /* 0x0000000000027941 */ /* 0x000fea0003800000 */
.L_x_596:
[----:B------:R-:W-:Y:S05]  /*de80*/  @P3 BRA `(.L_x_591) ;  /* 0x0000000000983947 */ /* 0x000fea0003800000 */
[----:B012---:R-:W0:Y:S01]  /*de90*/  LDS.128 R4, [R230+0xd000] ;  /* 0x00d00000e6047984 */ /* 0x007e220000000c00 */
        /* <DEDUP_REMOVED lines=37> */
.L_x_591:
[----:B------:R-:W-:Y:S05]  /*e0f0*/  BSYNC B1 ;  /* 0x0000000000017941 */ /* 0x000fea0003800000 */
.L_x_590:
[----:B0123--:R-:W-:Y:S01]  /*e100*/  IADD3 R4, R212, 0x40, RZ ;  /* 0x00000040d4047810 */ /* 0x00ffe20007ffe0ff */
[----:B------:R-:W-:Y:S03]  /*e110*/  BSSY B1, `(.L_x_598) ;  /* 0x00000aa000017945 */ /* 0x000fe60003800000 */
        /* <DEDUP_REMOVED lines=47> */
.L_x_601:
[----:B------:R-:W-:Y:S05]  /*e410*/  BSYNC B2 ;  /* 0x0000000000027941 */ /* 0x000fea0003800000 */
.L_x_600:
        /* <DEDUP_REMOVED lines=40> */
.L_x_603:
[----:B------:R-:W-:Y:S05]  /*e6a0*/  BSYNC B2 ;  /* 0x0000000000027941 */ /* 0x000fea0003800000 */
.L_x_602:
        /* <DEDUP_REMOVED lines=40> */
.L_x_605:
[----:B------:R-:W-:Y:S05]  /*e930*/  BSYNC B2 ;  /* 0x0000000000027941 */ /* 0x000fea0003800000 */
.L_x_604:
        /* <DEDUP_REMOVED lines=39> */
.L_x_599:
[----:B------:R-:W-:Y:S05]  /*ebb0*/  BSYNC B1 ;  /* 0x0000000000017941 */ /* 0x000fea0003800000 */
.L_x_598:
[----:B0123--:R-:W-:-:S05]  /*ebc0*/  VIADD R5, R212, 0x60 ;  /* 0x00000060d4057836 */ /* 0x00ffca0000000000 */
        /* <DEDUP_REMOVED lines=18> */
[-C--:B------:R-:W-:Y:S01]  /*ecf0*/  FMUL.FTZ R33, R36, R4.reuse ;  /* 0x0000000424217220 */ /* 0x080fe20000410000 */
[C---:B------:R-:W-:Y:S01]  /*ed00*/  FMUL.FTZ R35, R34.reuse, R4 ;  /* 0x0000000422237220 */ /* 0x040fe20000410000 */
[----:B------:R-:W-:Y:S02]  /*ed10*/  HADD2.F32 R30, -RZ, R6.H0_H0 ;  /* 0x20000006ff1e7230 */ /* 0x000fe40000004100 */
[-C--:B------:R-:W-:Y:S01]  /*ed20*/  FMUL.FTZ R32, R39, R5.reuse ;  /* 0x0000000527207220 */ /* 0x080fe20000410000 */
[-C--:B------:R-:W-:Y:S01]  /*ed30*/  FFMA.FTZ R4, R34, R0.reuse, -R33 ;  /* 0x0000000022047223 */ /* 0x080fe20000010821 */
[----:B------:R-:W-:Y:S01]  /*ed40*/  FFMA.FTZ R35, R36, R0, R35 ;  /* 0x0000000024237223 */ /* 0x000fe20000010023 */
[----:B------:R-:W-:Y:S01]  /*ed50*/  FMUL.FTZ R0, R37, R5 ;  /* 0x0000000525007220 */ /* 0x000fe20000410000 */
[----:B------:R-:W-:-:S02]  /*ed60*/  HADD2.F32 R31, -RZ, R7.H0_H0 ;  /* 0x20000007ff1f7230 */ /* 0x000fc40000004100 */
[-C--:B------:R-:W-:Y:S01]  /*ed70*/  FFMA.FTZ R5, R37, R29.reuse, -R32 ;  /* 0x0000001d25057223 */ /* 0x080fe20000010820 */
[----:B------:R-:W-:Y:S02]  /*ed80*/  HADD2.F32 R6, -RZ, R6.H1_H1 ;  /* 0x30000006ff067230 */ /* 0x000fe40000004100 */
[----:B------:R-:W-:Y:S01]  /*ed90*/  FFMA.FTZ R0, R39, R29, R0 ;  /* 0x0000001d27007223 */ /* 0x000fe20000010000 */
[----:B------:R-:W-:Y:S01]  /*eda0*/  HADD2.F32 R7, -RZ, R7.H1_H1 ;  /* 0x30000007ff077230 */ /* 0x000fe20000004100 */
[----:B------:R-:W-:Y:S01]  /*edb0*/  F2FP.F16.F32.PACK_AB R4, R35, R4 ;  /* 0x000000042304723e */ /* 0x000fe200000000ff */
[----:B------:R-:W-:Y:S02]  /*edc0*/  HADD2.F32 R34, -RZ, R27.H1_H1 ;  /* 0x3000001bff227230 */ /* 0x000fe40000004100 */
[----:B------:R-:W-:Y:S01]  /*edd0*/  HADD2.F32 R32, -RZ, R25.H1_H1 ;  /* 0x30000019ff207230 */ /* 0x000fe20000004100 */
[----:B------:R-:W-:Y:S01]  /*ede0*/  F2FP.F16.F32.PACK_AB R5, R0, R5 ;  /* 0x000000050005723e */ /* 0x000fe200000000ff */
[----:B------:R-:W-:-:S02]  /*edf0*/  HADD2.F32 R37, -RZ, R28.H1_H1 ;  /* 0x3000001cff257230 */ /* 0x000fc40000004100 */
[-C--:B------:R-:W-:Y:S01]  /*ee00*/  FMUL.FTZ R25, R34, R6.reuse ;  /* 0x0000000622197220 */ /* 0x080fe20000410000 */
[----:B------:R-:W-:Y:S02]  /*ee10*/  HADD2.F32 R33, -RZ, R26.H1_H1 ;  /* 0x3000001aff217230 */ /* 0x000fe40000004100 */
[C---:B------:R-:W-:Y:S01]  /*ee20*/  FMUL.FTZ R27, R32.reuse, R6 ;  /* 0x00000006201b7220 */ /* 0x040fe20000410000 */
[-C--:B------:R-:W-:Y:S01]  /*ee30*/  FMUL.FTZ R26, R37, R7.reuse ;  /* 0x00000007251a7220 */ /* 0x080fe20000410000 */
[-C--:B------:R-:W-:Y:S01]  /*ee40*/  FFMA.FTZ R6, R32, R30.reuse, -R25 ;  /* 0x0000001e20067223 */ /* 0x080fe20000010819 */
[C---:B------:R-:W-:Y:S01]  /*ee50*/  FMUL.FTZ R28, R33.reuse, R7 ;  /* 0x00000007211c7220 */ /* 0x040fe20000410000 */
[----:B------:R-:W-:Y:S01]  /*ee60*/  FFMA.FTZ R27, R34, R30, R27 ;  /* 0x0000001e221b7223 */ /* 0x000fe2000001001b */
[-C--:B------:R-:W-:Y:S02]  /*ee70*/  FFMA.FTZ R7, R33, R31.reuse, -R26 ;  /* 0x0000001f21077223 */ /* 0x080fe4000001081a */
[----:B------:R-:W-:-:S02]  /*ee80*/  FFMA.FTZ R28, R37, R31, R28 ;  /* 0x0000001f251c7223 */ /* 0x000fc4000001001c */
[----:B------:R-:W-:-:S03]  /*ee90*/  F2FP.F16.F32.PACK_AB R6, R27, R6 ;  /* 0x000000061b06723e */ /* 0x000fc600000000ff */
[----:B------:R-:W-:-:S05]  /*eea0*/  F2FP.F16.F32.PACK_AB R7, R28, R7 ;  /* 0x000000071c07723e */ /* 0x000fca00000000ff */
[----:B------:R0:W-:Y:S02]  /*eeb0*/  STS.128 [R230+0x3000], R4 ;  /* 0x00300004e6007388 */ /* 0x0001e40000000c00 */
.L_x_608:
[----:B------:R-:W-:Y:S05]  /*eec0*/  BSYNC B1 ;  /* 0x0000000000017941 */ /* 0x000fea0003800000 */
.L_x_607:
        /* <DEDUP_REMOVED lines=40> */
.L_x_610:
[----:B------:R-:W-:Y:S05]  /*f150*/  BSYNC B1 ;  /* 0x0000000000017941 */ /* 0x000fea0003800000 */
.L_x_609:
        /* <DEDUP_REMOVED lines=40> */
.L_x_612:
[----:B------:R-:W-:Y:S05]  /*f3e0*/  BSYNC B1 ;  /* 0x0000000000017941 */ /* 0x000fea0003800000 */
.L_x_611:
        /* <DEDUP_REMOVED lines=38> */
[----:B------:R3:W-:Y:S01]  /*f650*/  STS.128 [R230+0xf000], R4 ;  /* 0x00f00004e6007388 */ /* 0x0007e20000000c00 */
[----:B------:R-:W-:Y:S05]  /*f660*/  BRA `(.L_x_606) ;  /* 0x0000003400ac7947 */ /* 0x000fea0003800000 */
.L_x_576:
[----:B------:R-:W-:-:S03]  /*f670*/  UMOV UR4, 0xffffffff ;  /* 0xffffffff00047882 */ /* 0x000fc60000000000 */
[----:B------:R-:W-:Y:S05]  /*f680*/  BRA.DIV UR4, `(.L_x_613) ;  /* 0x000001ca04907947 */ /* 0x000fea000b800000 */
[----:B------:R0:W1:Y:S04]  /*f690*/  SHFL.IDX PT, R0, R25, RZ, 0x181f ;  /* 0x00181fff19007589 */ /* 0x00006800000e0000 */
[----:B------:R0:W2:Y:S04]  /*f6a0*/  SHFL.IDX PT, R3, R24, RZ, 0x181f ;  /* 0x00181fff18037589 */ /* 0x0000a800000e0000 */
[----:B------:R0:W3:Y:S04]  /*f6b0*/  SHFL.IDX PT, R29, R27, RZ, 0x181f ;  /* 0x00181fff1b1d7589 */ /* 0x0000e800000e0000 */
[----:B------:R-:W4:Y:S02]  /*f6c0*/  SHFL.IDX PT, R30, R30, RZ, 0x181f ;  /* 0x00181fff1e1e7589 */ /* 0x000f2400000e0000 */
.L_x_870:
        /* <DEDUP_REMOVED lines=11> */
[----:B0-----:R-:W-:Y:S02]  /*f780*/  CS2R R24, SRZ ;  /* 0x0000000000187805 */ /* 0x001fe4000001ff00 */
[----:B------:R-:W-:-:S05]  /*f790*/  CS2R R26, SRZ ;  /* 0x00000000001a7805 */ /* 0x000fca000001ff00 */
[----:B------:R-:W-:Y:S05]  /*f7a0*/  @P0 BRA `(.L_x_615) ;  /* 0x0000000000780947 */ /* 0x000fea0003800000 */
[----:B------:R-:W3:Y:S01]  /*f7b0*/  LDL R20, [R1+0x14] ;  /* 0x0000140001147983 */ /* 0x000ee20000100800 */
[----:B------:R-:W-:Y:S01]  /*f7c0*/  ULDC UR4, c[0x0][0x3f4] ;  /* 0x0000fd0000047ab9 */ /* 0x000fe20000000800 */
[----:B--2---:R-:W-:Y:S01]  /*f7d0*/  IMAD.MOV.U32 R4, RZ, RZ, R3 ;  /* 0x000000ffff047224 */ /* 0x004fe200078e0003 */
[----:B------:R-:W-:Y:S01]  /*f7e0*/  ISETP.GE.AND P2, PT, R16, UR4, PT ;  /* 0x0000000410007c0c */ /* 0x000fe2000bf46270 */
[----:B-1----:R-:W-:Y:S01]  /*f7f0*/  IMAD.MOV.U32 R5, RZ, RZ, R0 ;  /* 0x000000ffff057224 */ /* 0x002fe200078e0000 */
[----:B------:R-:W-:Y:S02]  /*f800*/  ISETP.GE.AND P3, PT, R213, UR4, PT ;  /* 0x00000004d5007c0c */ /* 0x000fe4000bf66270 */
[----:B------:R-:W-:Y:S02]  /*f810*/  CS2R R24, SRZ ;  /* 0x0000000000187805 */ /* 0x000fe4000001ff00 */
[----:B------:R-:W-:Y:S01]  /*f820*/  CS2R R26, SRZ ;  /* 0x00000000001a7805 */ /* 0x000fe2000001ff00 */
[----:B----4-:R-:W-:Y:S01]  /*f830*/  IMAD.MOV.U32 R6, RZ, RZ, R30 ;  /* 0x000000ffff067224 */ /* 0x010fe200078e001e */
[----:B------:R-:W-:Y:S01]  /*f840*/  ULDC.64 UR6, c[0x0][0x208] ;  /* 0x0000820000067ab9 */ /* 0x000fe20000000a00 */
[----:B---3--:R-:W-:-:S04]  /*f850*/  IMAD.MOV.U32 R7, RZ, RZ, R29 ;  /* 0x000000ffff077224 */ /* 0x008fc800078e001d */
[C---:B------:R-:W-:Y:S02]  /*f860*/  @!P2 SHF.L.U32 R28, R16.reuse, 0x1, RZ ;  /* 0x00000001101ca819 */ /* 0x040fe400000006ff */
[----:B------:R-:W-:Y:S02]  /*f870*/  @!P2 SHF.L.U64.HI R8, R16, 0x1, R17 ;  /* 0x000000011008a819 */ /* 0x000fe40000010211 */
[----:B------:R-:W-:Y:S02]  /*f880*/  CS2R R10, SRZ ;  /* 0x00000000000a7805 */ /* 0x000fe4000001ff00 */
[----:B------:R-:W-:Y:S02]  /*f890*/  CS2R R12, SRZ ;  /* 0x00000000000c7805 */ /* 0x000fe4000001ff00 */
[----:B------:R-:W-:Y:S01]  /*f8a0*/  CS2R R14, SRZ ;  /* 0x00000000000e7805 */ /* 0x000fe2000001ff00 */
[----:B------:R-:W-:Y:S01]  /*f8b0*/  @!P3 IMAD.SHL.U32 R31, R20, 0x8, RZ ;  /* 0x00000008141fb824 */ /* 0x000fe200078e00ff */
[----:B------:R-:W-:-:S02]  /*f8c0*/  @!P2 IADD3 R20, P0, R3, R28, RZ ;  /* 0x0000001c0314a210 */ /* 0x000fc40007f1e0ff */
[----:B------:R-:W-:Y:S01]  /*f8d0*/  @!P2 IADD3 R28, P1, R30, R28, RZ ;  /* 0x0000001c1e1ca210 */ /* 0x000fe20007f3e0ff */
[----:B------:R-:W-:Y:S01]  /*f8e0*/  @!P3 IMAD.WIDE R4, R31, 0x2, R4 ;  /* 0x000000021f04b825 */ /* 0x000fe200078e0204 */
[----:B------:R-:W-:-:S03]  /*f8f0*/  @!P2 IADD3.X R21, R0, R8, RZ, P0, !PT ;  /* 0x000000080015a210 */ /* 0x000fc600007fe4ff */
[----:B------:R-:W-:Y:S01]  /*f900*/  @!P3 IMAD.WIDE R30, R31, 0x2, R6 ;  /* 0x000000021f1eb825 */ /* 0x000fe200078e0206 */
[----:B------:R0:W5:Y:S01]  /*f910*/  @!P3 LD.E.128 R24, desc[UR6][R4.64] ;  /* 0x000000060418b980 */ /* 0x000162000c101d00 */
[----:B------:R-:W-:Y:S02]  /*f920*/  CS2R R6, SRZ ;  /* 0x0000000000067805 */ /* 0x000fe4000001ff00 */
[----:B------:R-:W-:Y:S01]  /*f930*/  @!P2 IMAD.X R29, R29, 0x1, R8, P1 ;  /* 0x000000011d1da824 */ /* 0x000fe200008e0608 */
[----:B------:R-:W-:Y:S01]  /*f940*/  CS2R R8, SRZ ;  /* 0x0000000000087805 */ /* 0x000fe2000001ff00 */
[----:B------:R1:W5:Y:S01]  /*f950*/  @!P2 LD.E.128 R12, desc[UR6][R20.64] ;  /* 0x00000006140ca980 */ /* 0x000362000c101d00 */
[----:B0-----:R-:W-:-:S04]  /*f960*/  CS2R R4, SRZ ;  /* 0x0000000000047805 */ /* 0x001fc8000001ff00 */
[----:B------:R1:W5:Y:S04]  /*f970*/  @!P3 LD.E.128 R8, desc[UR6][R30.64] ;  /* 0x000000061e08b980 */ /* 0x000368000c101d00 */
[----:B------:R1:W5:Y:S02]  /*f980*/  @!P2 LD.E.128 R4, desc[UR6][R28.64] ;  /* 0x000000061c04a980 */ /* 0x000364000c101d00 */
.L_x_615:
[----:B------:R-:W-:Y:S05]  /*f990*/  BSYNC B1 ;  /* 0x0000000000017941 */ /* 0x000fea0003800000 */
.L_x_614:
[----:B-1----:R-:W4:Y:S01]  /*f9a0*/  LDL R21, [R1+0x60] ;  /* 0x0000600001157983 */ /* 0x002f220000100800 */
[--C-:B-----5:R-:W-:Y:S01]  /*f9b0*/  IMAD.MOV.U32 R20, RZ, RZ, R13.reuse ;  /* 0x000000ffff147224 */ /* 0x120fe200078e000d */
[--C-:B------:R-:W-:Y:S01]  /*f9c0*/  SHF.R.U64 R28, R12, 0x10, R13.reuse ;  /* 0x000000100c1c7819 */ /* 0x100fe2000000120d */
[----:B--2---:R-:W-:Y:S01]  /*f9d0*/  IMAD.MOV.U32 R3, RZ, RZ, R12 ;  /* 0x000000ffff037224 */ /* 0x004fe200078e000c */
[----:B------:R-:W-:Y:S01]  /*f9e0*/  SHF.R.U32.HI R34, RZ, 0x10, R13 ;  /* 0x00000010ff227819 */ /* 0x000fe2000001160d */
[--C-:B------:R-:W-:Y:S01]  /*f9f0*/  IMAD.MOV.U32 R13, RZ, RZ, R15.reuse ;  /* 0x000000ffff0d7224 */ /* 0x100fe200078e000f */
[--C-:B------:R-:W-:Y:S01]  /*fa00*/  SHF.R.U64 R35, R14, 0x10, R15.reuse ;  /* 0x000000100e237819 */ /* 0x100fe2000000120f */
[----:B---3--:R-:W-:Y:S01]  /*fa10*/  IMAD.MOV.U32 R29, RZ, RZ, R4 ;  /* 0x000000ffff1d7224 */ /* 0x008fe200078e0004 */
[----:B------:R-:W-:Y:S01]  /*fa20*/  SHF.R.U32.HI R36, RZ, 0x10, R15 ;  /* 0x00000010ff247819 */ /* 0x000fe2000001160f */
[--C-:B------:R-:W-:Y:S01]  /*fa30*/  IMAD.MOV.U32 R15, RZ, RZ, R5.reuse ;  /* 0x000000ffff0f7224 */ /* 0x100fe200078e0005 */
[--C-:B------:R-:W-:Y:S01]  /*fa40*/  SHF.R.U64 R41, R4, 0x10, R5.reuse ;  /* 0x0000001004297819 */ /* 0x100fe20000001205 */
[----:B------:R-:W-:Y:S01]  /*fa50*/  IMAD.MOV.U32 R31, RZ, RZ, R6 ;  /* 0x000000ffff1f7224 */ /* 0x000fe200078e0006 */
[----:B------:R-:W-:Y:S01]  /*fa60*/  SHF.R.U32.HI R42, RZ, 0x10, R5 ;  /* 0x00000010ff2a7819 */ /* 0x000fe20000011605 */
[----:B----4-:R-:W-:Y:S01]  /*fa70*/  IMAD.MOV.U32 R30, RZ, RZ, R25 ;  /* 0x000000ffff1e7224 */ /* 0x010fe200078e0019 */
[----:B------:R-:W-:Y:S01]  /*fa80*/  MOV R12, R14 ;  /* 0x0000000e000c7202 */ /* 0x000fe20000000f00 */
[----:B------:R-:W-:Y:S01]  /*fa90*/  IMAD.MOV.U32 R14, RZ, RZ, R24 ;  /* 0x000000ffff0e7224 */ /* 0x000fe200078e0018 */
[--C-:B------:R-:W-:Y:S01]  /*faa0*/  SHF.R.U64 R43, R6, 0x10, R7.reuse ;  /* 0x00000010062b7819 */ /* 0x100fe20000001207 */
[--C-:B------:R-:W-:Y:S01]  /*fab0*/  IMAD.MOV.U32 R4, RZ, RZ, R7.reuse ;  /* 0x000000ffff047224 */ /* 0x100fe200078e0007 */
[----:B------:R-:W-:Y:S01]  /*fac0*/  SHF.R.U32.HI R44, RZ, 0x10, R7 ;  /* 0x00000010ff2c7819 */ /* 0x000fe20000011607 */
[----:B------:R-:W-:Y:S01]  /*fad0*/  IMAD.MOV.U32 R6, RZ, RZ, R8 ;  /* 0x000000ffff067224 */ /* 0x000fe200078e0008 */
[----:B------:R-:W-:Y:S01]  /*fae0*/  SHF.R.U64 R45, R8, 0x10, R9 ;  /* 0x00000010082d7819 */ /* 0x000fe20000001209 */
[----:B------:R-:W-:Y:S01]  /*faf0*/  IMAD.MOV.U32 R33, RZ, RZ, R27 ;  /* 0x000000ffff217224 */ /* 0x000fe200078e001b */
[----:B------:R-:W-:Y:S01]  /*fb00*/  SHF.R.U64 R37, R24, 0x10, R25 ;  /* 0x0000001018257819 */ /* 0x000fe20000001219 */
[----:B------:R-:W-:Y:S01]  /*fb10*/  IMAD.MOV.U32 R8, RZ, RZ, R11 ;  /* 0x000000ffff087224 */ /* 0x000fe200078e000b */
[----:B------:R-:W-:Y:S01]  /*fb20*/  MOV R7, R9 ;  /* 0x0000000900077202 */ /* 0x000fe20000000f00 */
[----:B------:R-:W-:Y:S01]  /*fb30*/  BSSY B1, `(.L_x_616) ;  /* 0x0000020000017945 */ /* 0x000fe20003800000 */
[----:B------:R-:W-:-:S02]  /*fb40*/  SHF.R.U32.HI R38, RZ, 0x10, R25 ;  /* 0x00000010ff267819 */ /* 0x000fc40000011619 */
[----:B------:R-:W-:Y:S02]  /*fb50*/  MOV R24, R26 ;  /* 0x0000001a00187202 */ /* 0x000fe40000000f00 */
[--C-:B------:R-:W-:Y:S02]  /*fb60*/  SHF.R.U64 R39, R26, 0x10, R27.reuse ;  /* 0x000000101a277819 */ /* 0x100fe4000000121b */
[----:B------:R-:W-:Y:S02]  /*fb70*/  SHF.R.U32.HI R40, RZ, 0x10, R27 ;  /* 0x00000010ff287819 */ /* 0x000fe4000001161b */
[----:B------:R-:W-:Y:S02]  /*fb80*/  SHF.R.U32.HI R9, RZ, 0x10, R9 ;  /* 0x00000010ff097819 */ /* 0x000fe40000011609 */
[----:B------:R-:W-:Y:S02]  /*fb90*/  PRMT R25, R3, 0x5410, R20 ;  /* 0x0000541003197816 */ /* 0x000fe40000000014 */
[----:B------:R-:W-:-:S02]  /*fba0*/  PRMT R26, R28, 0x5410, R34 ;  /* 0x000054101c1a7816 */ /* 0x000fc40000000022 */
[----:B------:R-:W-:Y:S02]  /*fbb0*/  PRMT R27, R12, 0x5410, R13 ;  /* 0x000054100c1b7816 */ /* 0x000fe4000000000d */
        /* <DEDUP_REMOVED lines=8> */
[----:B------:R-:W-:Y:S02]  /*fc40*/  PRMT R15, R6, 0x5410, R7 ;  /* 0x00005410060f7816 */ /* 0x000fe40000000007 */
[----:B------:R-:W-:Y:S02]  /*fc50*/  PRMT R20, R45, 0x5410, R9 ;  /* 0x000054102d147816 */ /* 0x000fe40000000009 */
[----:B------:R-:W-:-:S04]  /*fc60*/  LEA.HI R0, R21, R21, RZ, 0x1 ;  /* 0x0000001515007211 */ /* 0x000fc800078f08ff */
[----:B------:R-:W-:-:S04]  /*fc70*/  LOP3.LUT R0, R0, 0xfffffffe, RZ, 0xc0, !PT ;  /* 0xfffffffe00007812 */ /* 0x000fc800078ec0ff */
[----:B------:R-:W-:Y:S01]  /*fc80*/  IADD3 R0, R21, -R0, RZ ;  /* 0x8000000015007210 */ /* 0x000fe20007ffe0ff */
[----:B------:R-:W-:Y:S01]  /*fc90*/  IMAD.MOV.U32 R21, RZ, RZ, R10 ;  /* 0x000000ffff157224 */ /* 0x000fe200078e000a */
[--C-:B------:R-:W-:Y:S02]  /*fca0*/  SHF.R.U64 R10, R10, 0x10, R11.reuse ;  /* 0x000000100a0a7819 */ /* 0x100fe4000000120b */
[----:B------:R-:W-:Y:S02]  /*fcb0*/  SHF.L.U32 R5, R0, 0x1f, RZ ;  /* 0x0000001f00057819 */ /* 0x000fe400000006ff */
[----:B------:R-:W-:Y:S02]  /*fcc0*/  VIMNMX R0, R32, 0x80, PT ;  /* 0x0000008020007848 */ /* 0x000fe40003fe0100 */
[----:B------:R-:W0:Y:S01]  /*fcd0*/  SYNCS.PHASECHK.TRANS64.TRYWAIT P0, [R18+URZ+0x38800], R5 ;  /* 0x03880005120075a7 */ /* 0x000e22000800017f */
[----:B------:R-:W-:Y:S02]  /*fce0*/  SHF.R.U32.HI R11, RZ, 0x10, R11 ;  /* 0x00000010ff0b7819 */ /* 0x000fe4000001160b */
[----:B------:R-:W-:-:S02]  /*fcf0*/  PRMT R32, R43, 0x5410, R44 ;  /* 0x000054102b207816 */ /* 0x000fc4000000002c */
[----:B------:R-:W-:Y:S02]  /*fd00*/  ISETP.GE.AND P1, PT, R212, R0, PT ;  /* 0x00000000d400720c */ /* 0x000fe40003f26270 */
[----:B------:R-:W-:Y:S01]  /*fd10*/  PRMT R21, R21, 0x5410, R8 ;  /* 0x0000541015157816 */ /* 0x000fe20000000008 */
[----:B0-----:R-:W-:Y:S10]  /*fd20*/  @!P0 BRA `(.L_x_617) ;  /* 0x000001c4005c8947 */ /* 0x001ff40003800000 */
.L_x_871:
[----:B------:R-:W-:Y:S05]  /*fd30*/  BSYNC B1 ;  /* 0x0000000000017941 */ /* 0x000fea0003800000 */
.L_x_616:
[----:B------:R-:W-:Y:S01]  /*fd40*/  BSSY B1, `(.L_x_618) ;  /* 0x00000bb000017945 */ /* 0x000fe20003800000 */
[----:B------:R-:W-:-:S03]  /*fd50*/  PRMT R24, R10, 0x5410, R11 ;  /* 0x000054100a187816 */ /* 0x000fc6000000000b */
[----:B------:R-:W-:Y:S05]  /*fd60*/  @P1 BRA `(.L_x_619) ;  /* 0x0000000800e01947 */ /* 0x000fea0003800000 */
[----:B------:R-:W1:Y:S01]  /*fd70*/  LDC R34, c[0x0][0x3f4] ;  /* 0x0000fd00ff227b82 */ /* 0x000e620000000800 */
[----:B------:R-:W-:Y:S01]  /*fd80*/  BSSY B2, `(.L_x_620) ;  /* 0x000005c000027945 */ /* 0x000fe20003800000 */
[----:B------:R-:W-:Y:S01]  /*fd90*/  IMAD.SHL.U32 R51, R212, 0x40, RZ ;  /* 0x00000040d4337824 */ /* 0x000fe200078e00ff */
[-C--:B-1----:R-:W-:Y:S02]  /*fda0*/  ISETP.GE.AND P0, PT, R16, R34.reuse, PT ;  /* 0x000000221000720c */ /* 0x082fe40003f06270 */
[----:B------:R-:W-:-:S11]  /*fdb0*/  ISETP.GE.AND P1, PT, R213, R34, PT ;  /* 0x00000022d500720c */ /* 0x000fd60003f26270 */
[----:B------:R-:W-:Y:S05]  /*fdc0*/  @P0 BRA `(.L_x_621) ;  /* 0x00000004005c0947 */ /* 0x000fea0003800000 */
[----:B------:R-:W-:Y:S01]  /*fdd0*/  LEA.HI R4, R34, R233, RZ, 0x1d ;  /* 0x000000e922047211 */ /* 0x000fe200078fe8ff */
[----:B------:R-:W-:Y:S02]  /*fde0*/  HADD2.F32 R46, -RZ, R29.H0_H0 ;  /* 0x2000001dff2e7230 */ /* 0x000fe40000004100 */
[----:B------:R-:W-:Y:S01]  /*fdf0*/  HADD2.F32 R45, -RZ, R25.H0_H0 ;  /* 0x20000019ff2d7230 */ /* 0x000fe20000004100 */
[----:B------:R-:W-:Y:S01]  /*fe00*/  SHF.R.S32.HI R7, RZ, 0x1f, R4 ;  /* 0x0000001fff077819 */ /* 0x000fe20000011404 */
[----:B------:R-:W-:Y:S01]  /*fe10*/  HADD2.F32 R47, -RZ, R30.H0_H0 ;  /* 0x2000001eff2f7230 */ /* 0x000fe20000004100 */
[----:B0-----:R-:W-:Y:S02]  /*fe20*/  SHF.L.U32 R5, R4, 0x3, RZ ;  /* 0x0000000304057819 */ /* 0x001fe400000006ff */
[----:B------:R-:W-:Y:S02]  /*fe30*/  LEA.HI R7, R7, R4, RZ, 0x3 ;  /* 0x0000000407077211 */ /* 0x000fe400078f18ff */
[----:B------:R-:W-:-:S03]  /*fe40*/  LOP3.LUT R5, R5, 0x38, RZ, 0xc0, !PT ;  /* 0x0000003805057812 */ /* 0x000fc600078ec0ff */
[----:B------:R-:W-:Y:S01]  /*fe50*/  IMAD.SHL.U32 R7, R7, 0x400, RZ ;  /* 0x0000040007077824 */ /* 0x000fe200078e00ff */
[----:B------:R-:W-:-:S04]  /*fe60*/  LOP3.LUT R4, R5, 0x1c0, R51, 0xf8, !PT ;  /* 0x000001c005047812 */ /* 0x000fc800078ef833 */
[----:B------:R-:W-:Y:S02]  /*fe70*/  LOP3.LUT R8, R4, R229, RZ, 0x3c, !PT ;  /* 0x000000e504087212 */ /* 0x000fe400078e3cff */
[----:B------:R-:W-:Y:S02]  /*fe80*/  LOP3.LUT R9, R7, 0x7fffe000, RZ, 0xc0, !PT ;  /* 0x7fffe00007097812 */ /* 0x000fe400078ec0ff */
[----:B------:R-:W0:Y:S02]  /*fe90*/  LDS.128 R4, [R230] ;  /* 0x00000000e6047984 */ /* 0x000e240000000c00 */
[----:B------:R-:W-:-:S05]  /*fea0*/  IADD3 R9, R8, R9, R228 ;  /* 0x0000000908097210 */ /* 0x000fca0007ffe0e4 */
[----:B------:R-:W-:-:S05]  /*feb0*/  IMAD R33, R9, 0x2, R18 ;  /* 0x0000000209217824 */ /* 0x000fca00078e0212 */
[----:B------:R-:W1:Y:S01]  /*fec0*/  LDS.128 R8, [R33+0x14400] ;  /* 0x0144000021087984 */ /* 0x000e620000000c00 */
[--C-:B0-----:R-:W-:Y:S02]  /*fed0*/  HADD2.F32 R35, -RZ, R4.reuse.H0_H0 ;  /* 0x20000004ff237230 */ /* 0x101fe40000004100 */
[--C-:B------:R-:W-:Y:S02]  /*fee0*/  HADD2.F32 R38, -RZ, R5.reuse.H0_H0 ;  /* 0x20000005ff267230 */ /* 0x100fe40000004100 */
[----:B------:R-:W-:Y:S02]  /*fef0*/  HADD2.F32 R37, -RZ, R4.H1_H1 ;  /* 0x30000004ff257230 */ /* 0x000fe40000004100 */
[----:B------:R-:W-:Y:S02]  /*ff00*/  HADD2.F32 R39, -RZ, R5.H1_H1 ;  /* 0x30000005ff277230 */ /* 0x000fe40000004100 */
[--C-:B------:R-:W-:Y:S02]  /*ff10*/  HADD2.F32 R5, -RZ, R6.reuse.H0_H0 ;  /* 0x20000006ff057230 */ /* 0x100fe40000004100 */
[----:B------:R-:W-:-:S02]  /*ff20*/  HADD2.F32 R6, -RZ, R6.H1_H1 ;  /* 0x30000006ff067230 */ /* 0x000fc40000004100 */
[----:B-1----:R-:W-:Y:S02]  /*ff30*/  HADD2.F32 R36, -RZ, R8.H0_H0 ;  /* 0x20000008ff247230 */ /* 0x002fe40000004100 */
[--C-:B------:R-:W-:Y:S02]  /*ff40*/  HADD2.F32 R43, -RZ, R10.reuse.H0_H0 ;  /* 0x2000000aff2b7230 */ /* 0x100fe40000004100 */
[----:B------:R-:W-:Y:S02]  /*ff50*/  HADD2.F32 R44, -RZ, R10.H1_H1 ;  /* 0x3000000aff2c7230 */ /* 0x000fe40000004100 */
[C---:B------:R-:W-:Y:S01]  /*ff60*/  FMUL.FTZ R10, R36.reuse, R46 ;  /* 0x0000002e240a7220 */ /* 0x040fe20000410000 */
[--C-:B------:R-:W-:Y:S02]  /*ff70*/  HADD2.F32 R41, -RZ, R9.reuse.H0_H0 ;  /* 0x20000009ff297230 */ /* 0x100fe40000004100 */
[----:B------:R-:W-:Y:S01]  /*ff80*/  FMUL.FTZ R48, R36, R45 ;  /* 0x0000002d24307220 */ /* 0x000fe20000410000 */
[----:B------:R-:W-:-:S02]  /*ff90*/  HADD2.F32 R42, -RZ, R9.H1_H1 ;  /* 0x30000009ff2a7230 */ /* 0x000fc40000004100 */
[C---:B------:R-:W-:Y:S01]  /*ffa0*/  FFMA.FTZ R9, R35.reuse, R45, -R10 ;  /* 0x0000002d23097223 */ /* 0x040fe2000001080a */
[----:B------:R-:W-:Y:S02]  /*ffb0*/  HADD2.F32 R40, -RZ, R8.H1_H1 ;  /* 0x30000008ff287230 */ /* 0x000fe40000004100 */
[----:B------:R-:W-:Y:S01]  /*ffc0*/  FFMA.FTZ R10, R35, R46, R48 ;  /* 0x0000002e230a7223 */ /* 0x000fe20000010030 */
[----:B------:R-:W-:Y:S02]  /*ffd0*/  HADD2.F32 R36, -RZ, R26.H0_H0 ;  /* 0x2000001aff247230 */ /* 0x000fe40000004100 */
[----:B------:R-:W-:Y:S02]  /*ffe0*/  HADD2.F32 R45, -RZ, R29.H1_H1 ;  /* 0x3000001dff2d7230 */ /* 0x000fe40000004100 */
[C---:B------:R-:W-:Y:S01]  /*fff0*/  FMUL.FTZ R50, R40.reuse, R47 ;  /* 0x0000002f28327220 */ /* 0x040fe20000410000 */
[----:B------:R-:W-:Y:S02]  /*10000*/  HADD2.F32 R35, -RZ, R25.H1_H1 ;  /* 0x30000019ff237230 */ /* 0x000fe40000004100 */
[----:B------:R-:W-:Y:S01]  /*10010*/  FMUL.FTZ R46, R40, R36 ;  /* 0x00000024282e7220 */ /* 0x000fe20000410000 */
[----:B------:R-:W-:-:S02]  /*10020*/  HADD2.F32 R40, -RZ, R30.H1_H1 ;  /* 0x3000001eff287230 */ /* 0x000fc40000004100 */
[----:B------:R-:W-:Y:S01]  /*10030*/  FMUL.FTZ R49, R41, R45 ;  /* 0x0000002d29317220 */ /* 0x000fe20000410000 */
[----:B------:R-:W-:Y:S01]  /*10040*/  FFMA.FTZ R36, R37, R36, -R50 ;  /* 0x0000002425247223 */ /* 0x000fe20000010832 */
[----:B------:R-:W-:Y:S01]  /*10050*/  FMUL.FTZ R48, R41, R35 ;  /* 0x0000002329307220 */ /* 0x000fe20000410000 */
[----:B------:R-:W-:Y:S01]  /*10060*/  FFMA.FTZ R47, R37, R47, R46 ;  /* 0x0000002f252f7223 */ /* 0x000fe2000001002e */
[----:B------:R-:W-:Y:S01]  /*10070*/  FFMA.FTZ R49, R38, R35, -R49 ;  /* 0x0000002326317223 */ /* 0x000fe20000010831 */
[----:B------:R-:W-:Y:S02]  /*10080*/  HADD2.F32 R35, -RZ, R26.H1_H1 ;  /* 0x3000001aff237230 */ /* 0x000fe40000004100 */
[----:B------:R-:W-:Y:S01]  /*10090*/  FMUL.FTZ R50, R42, R40 ;  /* 0x000000282a327220 */ /* 0x000fe20000410000 */
[----:B------:R-:W-:Y:S01]  /*100a0*/  FFMA.FTZ R48, R38, R45, R48 ;  /* 0x0000002d26307223 */ /* 0x000fe20000010030 */
[----:B------:R-:W-:Y:S02]  /*100b0*/  HADD2.F32 R46, -RZ, R31.H0_H0 ;  /* 0x2000001fff2e7230 */ /* 0x000fe40000004100 */
[----:B------:R-:W-:-:S02]  /*100c0*/  HADD2.F32 R37, -RZ, R32.H0_H0 ;  /* 0x20000020ff257230 */ /* 0x000fc40000004100 */
[-C--:B------:R-:W-:Y:S01]  /*100d0*/  FMUL.FTZ R42, R42, R35.reuse ;  /* 0x000000232a2a7220 */ /* 0x080fe20000410000 */
[----:B------:R-:W-:Y:S02]  /*100e0*/  HADD2.F32 R38, -RZ, R27.H0_H0 ;  /* 0x2000001bff267230 */ /* 0x000fe40000004100 */
[----:B------:R-:W-:Y:S01]  /*100f0*/  FFMA.FTZ R50, R39, R35, -R50 ;  /* 0x0000002327327223 */ /* 0x000fe20000010832 */
[----:B------:R-:W-:Y:S02]  /*10100*/  HADD2.F32 R35, -RZ, R28.H0_H0 ;  /* 0x2000001cff237230 */ /* 0x000fe40000004100 */
[C---:B------:R-:W-:Y:S01]  /*10110*/  FMUL.FTZ R52, R43.reuse, R46 ;  /* 0x0000002e2b347220 */ /* 0x040fe20000410000 */
[C---:B------:R-:W-:Y:S01]  /*10120*/  FMUL.FTZ R41, R44.reuse, R37 ;  /* 0x000000252c297220 */ /* 0x040fe20000410000 */
[----:B------:R-:W-:Y:S01]  /*10130*/  FMUL.FTZ R43, R43, R38 ;  /* 0x000000262b2b7220 */ /* 0x000fe20000410000 */
[--C-:B------:R-:W-:Y:S02]  /*10140*/  HADD2.F32 R8, -RZ, R11.reuse.H0_H0 ;  /* 0x2000000bff087230 */ /* 0x100fe40000004100 */
[----:B------:R-:W-:Y:S01]  /*10150*/  FFMA.FTZ R39, R39, R40, R42 ;  /* 0x0000002827277223 */ /* 0x000fe2000001002a */
[-C--:B------:R-:W-:Y:S01]  /*10160*/  FMUL.FTZ R45, R44, R35.reuse ;  /* 0x000000232c2d7220 */ /* 0x080fe20000410000 */
[----:B------:R-:W-:Y:S01]  /*10170*/  FFMA.FTZ R41, R6, R35, -R41 ;  /* 0x0000002306297223 */ /* 0x000fe20000010829 */
[----:B------:R-:W-:-:S02]  /*10180*/  HADD2.F32 R11, -RZ, R11.H1_H1 ;  /* 0x3000000bff0b7230 */ /* 0x000fc40000004100 */
[C---:B------:R-:W-:Y:S01]  /*10190*/  FFMA.FTZ R52, R5.reuse, R38, -R52 ;  /* 0x0000002605347223 */ /* 0x040fe20000010834 */
[----:B------:R-:W-:Y:S01]  /*101a0*/  FFMA.FTZ R43, R5, R46, R43 ;  /* 0x0000002e052b7223 */ /* 0x000fe2000001002b */
[----:B------:R-:W-:Y:S02]  /*101b0*/  HADD2.F32 R35, -RZ, R31.H1_H1 ;  /* 0x3000001fff237230 */ /* 0x000fe40000004100 */
[----:B------:R-:W-:Y:S01]  /*101c0*/  FFMA.FTZ R42, R6, R37, R45 ;  /* 0x00000025062a7223 */ /* 0x000fe2000001002d */
[----:B------:R-:W-:Y:S02]  /*101d0*/  HADD2.F32 R40, -RZ, R32.H1_H1 ;  /* 0x30000020ff287230 */ /* 0x000fe40000004100 */
[----:B------:R-:W-:Y:S02]  /*101e0*/  HADD2.F32 R5, -RZ, R27.H1_H1 ;  /* 0x3000001bff057230 */ /* 0x000fe40000004100 */
[----:B------:R-:W-:Y:S01]  /*101f0*/  FMUL.FTZ R37, R8, R35 ;  /* 0x0000002308257220 */ /* 0x000fe20000410000 */
[----:B------:R-:W-:-:S02]  /*10200*/  HADD2.F32 R38, -RZ, R28.H1_H1 ;  /* 0x3000001cff267230 */ /* 0x000fc40000004100 */
[C---:B------:R-:W-:Y:S01]  /*10210*/  FMUL.FTZ R6, R11.reuse, R40 ;  /* 0x000000280b067220 */ /* 0x040fe20000410000 */
[--C-:B------:R-:W-:Y:S02]  /*10220*/  HADD2.F32 R4, -RZ, R7.reuse.H0_H0 ;  /* 0x20000007ff047230 */ /* 0x100fe40000004100 */
[-C--:B------:R-:W-:Y:S01]  /*10230*/  FMUL.FTZ R8, R8, R5.reuse ;  /* 0x0000000508087220 */ /* 0x080fe20000410000 */
[----:B------:R-:W-:Y:S02]  /*10240*/  HADD2.F32 R7, -RZ, R7.H1_H1 ;  /* 0x30000007ff077230 */ /* 0x000fe40000004100 */
[-C--:B------:R-:W-:Y:S01]  /*10250*/  FMUL.FTZ R45, R11, R38.reuse ;  /* 0x000000260b2d7220 */ /* 0x080fe20000410000 */
[C---:B------:R-:W-:Y:S01]  /*10260*/  FFMA.FTZ R37, R4.reuse, R5, -R37 ;  /* 0x0000000504257223 */ /* 0x040fe20000010825 */
[----:B------:R-:W-:Y:S01]  /*10270*/  FFMA.FTZ R11, R4, R35, R8 ;  /* 0x00000023040b7223 */ /* 0x000fe20000010008 */
[C---:B------:R-:W-:Y:S01]  /*10280*/  FFMA.FTZ R38, R7.reuse, R38, -R6 ;  /* 0x0000002607267223 */ /* 0x040fe20000010806 */
[----:B------:R-:W-:Y:S01]  /*10290*/  FFMA.FTZ R40, R7, R40, R45 ;  /* 0x0000002807287223 */ /* 0x000fe2000001002d */
[----:B------:R-:W-:-:S02]  /*102a0*/  F2FP.F16.F32.PACK_AB R4, R36, R9 ;  /* 0x000000092404723e */ /* 0x000fc400000000ff */
[----:B------:R-:W-:Y:S02]  /*102b0*/  F2FP.F16.F32.PACK_AB R8, R47, R10 ;  /* 0x0000000a2f08723e */ /* 0x000fe400000000ff */
[----:B------:R-:W-:Y:S02]  /*102c0*/  F2FP.F16.F32.PACK_AB R5, R50, R49 ;  /* 0x000000313205723e */ /* 0x000fe400000000ff */
[----:B------:R-:W-:Y:S02]  /*102d0*/  F2FP.F16.F32.PACK_AB R6, R41, R52 ;  /* 0x000000342906723e */ /* 0x000fe400000000ff */
[----:B------:R-:W-:Y:S02]  /*102e0*/  F2FP.F16.F32.PACK_AB R7, R38, R37 ;  /* 0x000000252607723e */ /* 0x000fe400000000ff */
[----:B------:R-:W-:Y:S02]  /*102f0*/  F2FP.F16.F32.PACK_AB R9, R39, R48 ;  /* 0x000000302709723e */ /* 0x000fe400000000ff */
[----:B------:R-:W-:Y:S01]  /*10300*/  F2FP.F16.F32.PACK_AB R10, R42, R43 ;  /* 0x0000002b2a0a723e */ /* 0x000fe200000000ff */
[----:B------:R1:W-:Y:S01]  /*10310*/  STS.128 [R230], R4 ;  /* 0x00000004e6007388 */ /* 0x0003e20000000c00 */
[----:B------:R-:W-:-:S05]  /*10320*/  F2FP.F16.F32.PACK_AB R11, R40, R11 ;  /* 0x0000000b280b723e */ /* 0x000fca00000000ff */
[----:B------:R1:W-:Y:S02]  /*10330*/  STS.128 [R33+0x14400], R8 ;  /* 0x0144000821007388 */ /* 0x0003e40000000c00 */
.L_x_621:
[----:B------:R-:W-:Y:S05]  /*10340*/  BSYNC B2 ;  /* 0x0000000000027941 */ /* 0x000fea0003800000 */
.L_x_620:
[----:B------:R-:W-:Y:S05]  /*10350*/  @P1 BRA `(.L_x_619) ;  /* 0x0000000400641947 */ /* 0x000fea0003800000 */
[----:B-1----:R-:W2:Y:S04]  /*10360*/  LDL R4, [R1+0x14] ;  /* 0x0000140001047983 */ /* 0x002ea80000100800 */
[----:B------:R-:W3:Y:S01]  /*10370*/  LDL R52, [R1+0x1a0] ;  /* 0x0001a00001347983 */ /* 0x000ee20000100800 */
[----:B------:R-:W-:Y:S02]  /*10380*/  HADD2.F32 R46, -RZ, R15.H0_H0 ;  /* 0x2000000fff2e7230 */ /* 0x000fe40000004100 */
[----:B------:R-:W-:Y:S02]  /*10390*/  HADD2.F32 R44, -RZ, R3.H0_H0 ;  /* 0x20000003ff2c7230 */ /* 0x000fe40000004100 */
[----:B------:R-:W-:Y:S02]  /*103a0*/  HADD2.F32 R45, -RZ, R20.H0_H0 ;  /* 0x20000014ff2d7230 */ /* 0x000fe40000004100 */
[----:B------:R-:W-:Y:S01]  /*103b0*/  HADD2.F32 R48, -RZ, R15.H1_H1 ;  /* 0x3000000fff307230 */ /* 0x000fe20000004100 */
[----:B--2---:R-:W-:-:S04]  /*103c0*/  LEA.HI R34, R34, R4, RZ, 0x1d ;  /* 0x0000000422227211 */ /* 0x004fc800078fe8ff */
[----:B0-----:R-:W-:Y:S01]  /*103d0*/  SHF.R.S32.HI R5, RZ, 0x1f, R34 ;  /* 0x0000001fff057819 */ /* 0x001fe20000011422 */
[----:B------:R-:W-:-:S03]  /*103e0*/  IMAD.SHL.U32 R4, R34, 0x8, RZ ;  /* 0x0000000822047824 */ /* 0x000fc600078e00ff */
[----:B------:R-:W-:Y:S02]  /*103f0*/  LEA.HI R5, R5, R34, RZ, 0x3 ;  /* 0x0000002205057211 */ /* 0x000fe400078f18ff */
[----:B------:R-:W-:Y:S02]  /*10400*/  LOP3.LUT R4, R4, 0x38, RZ, 0xc0, !PT ;  /* 0x0000003804047812 */ /* 0x000fe400078ec0ff */
[----:B------:R-:W-:Y:S02]  /*10410*/  SHF.L.U32 R5, R5, 0xa, RZ ;  /* 0x0000000a05057819 */ /* 0x000fe400000006ff */
[----:B------:R-:W-:Y:S02]  /*10420*/  LOP3.LUT R4, R4, 0x1c0, R51, 0xf8, !PT ;  /* 0x000001c004047812 */ /* 0x000fe400078ef833 */
[----:B------:R-:W-:Y:S02]  /*10430*/  LOP3.LUT R9, R5, 0x7fffe000, RZ, 0xc0, !PT ;  /* 0x7fffe00005097812 */ /* 0x000fe400078ec0ff */
[----:B------:R-:W-:-:S02]  /*10440*/  LOP3.LUT R8, R4, R229, RZ, 0x3c, !PT ;  /* 0x000000e504087212 */ /* 0x000fc400078e3cff */
[----:B---3--:R-:W0:Y:S02]  /*10450*/  LDS.128 R4, [R52] ;  /* 0x0000000034047984 */ /* 0x008e240000000c00 */
[----:B------:R-:W-:-:S05]  /*10460*/  IADD3 R9, R8, R9, R228 ;  /* 0x0000000908097210 */ /* 0x000fca0007ffe0e4 */
[----:B------:R-:W-:-:S05]  /*10470*/  IMAD R33, R9, 0x2, R18 ;  /* 0x0000000209217824 */ /* 0x000fca00078e0212 */
[----:B------:R-:W1:Y:S01]  /*10480*/  LDS.128 R8, [R33+0x14400] ;  /* 0x0144000021087984 */ /* 0x000e620000000c00 */
[--C-:B0-----:R-:W-:Y:S02]  /*10490*/  HADD2.F32 R35, -RZ, R4.reuse.H0_H0 ;  /* 0x20000004ff237230 */ /* 0x101fe40000004100 */
[----:B------:R-:W-:Y:S02]  /*104a0*/  HADD2.F32 R36, -RZ, R4.H1_H1 ;  /* 0x30000004ff247230 */ /* 0x000fe40000004100 */
[--C-:B------:R-:W-:Y:S02]  /*104b0*/  HADD2.F32 R37, -RZ, R5.reuse.H0_H0 ;  /* 0x20000005ff257230 */ /* 0x100fe40000004100 */
[----:B------:R-:W-:Y:S02]  /*104c0*/  HADD2.F32 R38, -RZ, R5.H1_H1 ;  /* 0x30000005ff267230 */ /* 0x000fe40000004100 */
[--C-:B------:R-:W-:Y:S02]  /*104d0*/  HADD2.F32 R34, -RZ, R6.reuse.H0_H0 ;  /* 0x20000006ff227230 */ /* 0x100fe40000004100 */
[----:B------:R-:W-:-:S02]  /*104e0*/  HADD2.F32 R6, -RZ, R6.H1_H1 ;  /* 0x30000006ff067230 */ /* 0x000fc40000004100 */
[--C-:B-1----:R-:W-:Y:S02]  /*104f0*/  HADD2.F32 R39, -RZ, R8.reuse.H0_H0 ;  /* 0x20000008ff277230 */ /* 0x102fe40000004100 */
[----:B------:R-:W-:Y:S02]  /*10500*/  HADD2.F32 R40, -RZ, R8.H1_H1 ;  /* 0x30000008ff287230 */ /* 0x000fe40000004100 */
[----:B------:R-:W-:Y:S02]  /*10510*/  HADD2.F32 R41, -RZ, R9.H0_H0 ;  /* 0x20000009ff297230 */ /* 0x000fe40000004100 */
[C---:B------:R-:W-:Y:S01]  /*10520*/  FMUL.FTZ R8, R39.reuse, R46 ;  /* 0x0000002e27087220 */ /* 0x040fe20000410000 */
[-C--:B------:R-:W-:Y:S01]  /*10530*/  FMUL.FTZ R50, R39, R44.reuse ;  /* 0x0000002c27327220 */ /* 0x080fe20000410000 */
[----:B------:R-:W-:Y:S02]  /*10540*/  HADD2.F32 R39, -RZ, R12.H0_H0 ;  /* 0x2000000cff277230 */ /* 0x000fe40000004100 */
[----:B------:R-:W-:Y:S01]  /*10550*/  FMUL.FTZ R47, R40, R45 ;  /* 0x0000002d282f7220 */ /* 0x000fe20000410000 */
[----:B------:R-:W-:Y:S01]  /*10560*/  FFMA.FTZ R8, R35, R44, -R8 ;  /* 0x0000002c23087223 */ /* 0x000fe20000010808 */
[----:B------:R-:W-:-:S02]  /*10570*/  HADD2.F32 R44, -RZ, R3.H1_H1 ;  /* 0x30000003ff2c7230 */ /* 0x000fc40000004100 */
[----:B------:R-:W-:Y:S02]  /*10580*/  HADD2.F32 R42, -RZ, R9.H1_H1 ;  /* 0x30000009ff2a7230 */ /* 0x000fe40000004100 */
[----:B------:R-:W-:Y:S01]  /*10590*/  FFMA.FTZ R9, R35, R46, R50 ;  /* 0x0000002e23097223 */ /* 0x000fe20000010032 */
[-C--:B------:R-:W-:Y:S01]  /*105a0*/  FMUL.FTZ R49, R40, R39.reuse ;  /* 0x0000002728317220 */ /* 0x080fe20000410000 */
[----:B------:R-:W-:Y:S01]  /*105b0*/  FFMA.FTZ R35, R36, R39, -R47 ;  /* 0x0000002724237223 */ /* 0x000fe2000001082f */
[C---:B------:R-:W-:Y:S01]  /*105c0*/  FMUL.FTZ R40, R41.reuse, R48 ;  /* 0x0000003029287220 */ /* 0x040fe20000410000 */
[----:B------:R-:W-:Y:S02]  /*105d0*/  HADD2.F32 R47, -RZ, R20.H1_H1 ;  /* 0x30000014ff2f7230 */ /* 0x000fe40000004100 */
[-C--:B------:R-:W-:Y:S01]  /*105e0*/  FMUL.FTZ R41, R41, R44.reuse ;  /* 0x0000002c29297220 */ /* 0x080fe20000410000 */
[----:B------:R-:W-:Y:S02]  /*105f0*/  HADD2.F32 R39, -RZ, R12.H1_H1 ;  /* 0x3000000cff277230 */ /* 0x000fe40000004100 */
[----:B------:R-:W-:Y:S01]  /*10600*/  FFMA.FTZ R44, R37, R44, -R40 ;  /* 0x0000002c252c7223 */ /* 0x000fe20000010828 */
[----:B------:R-:W-:-:S02]  /*10610*/  HADD2.F32 R43, -RZ, R10.H0_H0 ;  /* 0x2000000aff2b7230 */ /* 0x000fc40000004100 */
[----:B------:R-:W-:Y:S01]  /*10620*/  FFMA.FTZ R41, R37, R48, R41 ;  /* 0x0000003025297223 */ /* 0x000fe20000010029 */
[----:B------:R-:W-:Y:S01]  /*10630*/  FFMA.FTZ R46, R36, R45, R49 ;  /* 0x0000002d242e7223 */ /* 0x000fe20000010031 */
[C---:B------:R-:W-:Y:S01]  /*10640*/  FMUL.FTZ R37, R42.reuse, R47 ;  /* 0x0000002f2a257220 */ /* 0x040fe20000410000 */
[----:B------:R-:W-:Y:S02]  /*10650*/  HADD2.F32 R40, -RZ, R21.H0_H0 ;  /* 0x20000015ff287230 */ /* 0x000fe40000004100 */
[-C--:B------:R-:W-:Y:S01]  /*10660*/  FMUL.FTZ R49, R42, R39.reuse ;  /* 0x000000272a317220 */ /* 0x080fe20000410000 */
[----:B------:R-:W-:Y:S02]  /*10670*/  HADD2.F32 R36, -RZ, R13.H0_H0 ;  /* 0x2000000dff247230 */ /* 0x000fe40000004100 */
[----:B------:R-:W-:Y:S01]  /*10680*/  FFMA.FTZ R45, R38, R39, -R37 ;  /* 0x00000027262d7223 */ /* 0x000fe20000010825 */
[----:B------:R-:W-:Y:S02]  /*10690*/  HADD2.F32 R10, -RZ, R10.H1_H1 ;  /* 0x3000000aff0a7230 */ /* 0x000fe40000004100 */
[----:B------:R-:W-:Y:S01]  /*106a0*/  FMUL.FTZ R51, R43, R40 ;  /* 0x000000282b337220 */ /* 0x000fe20000410000 */
[----:B------:R-:W-:-:S02]  /*106b0*/  HADD2.F32 R39, -RZ, R24.H0_H0 ;  /* 0x20000018ff277230 */ /* 0x000fc40000004100 */
[-C--:B------:R-:W-:Y:S01]  /*106c0*/  FMUL.FTZ R43, R43, R36.reuse ;  /* 0x000000242b2b7220 */ /* 0x080fe20000410000 */
[----:B------:R-:W-:Y:S02]  /*106d0*/  HADD2.F32 R37, -RZ, R14.H0_H0 ;  /* 0x2000000eff257230 */ /* 0x000fe40000004100 */
[----:B------:R-:W-:Y:S01]  /*106e0*/  FFMA.FTZ R42, R38, R47, R49 ;  /* 0x0000002f262a7223 */ /* 0x000fe20000010031 */
[--C-:B------:R-:W-:Y:S02]  /*106f0*/  HADD2.F32 R5, -RZ, R11.reuse.H0_H0 ;  /* 0x2000000bff057230 */ /* 0x100fe40000004100 */
[----:B------:R-:W-:Y:S01]  /*10700*/  FFMA.FTZ R51, R34, R36, -R51 ;  /* 0x0000002422337223 */ /* 0x000fe20000010833 */
[----:B------:R-:W-:Y:S02]  /*10710*/  HADD2.F32 R11, -RZ, R11.H1_H1 ;  /* 0x3000000bff0b7230 */ /* 0x000fe40000004100 */
[----:B------:R-:W-:Y:S01]  /*10720*/  FMUL.FTZ R47, R10, R39 ;  /* 0x000000270a2f7220 */ /* 0x000fe20000410000 */
[----:B------:R-:W-:Y:S01]  /*10730*/  FFMA.FTZ R43, R34, R40, R43 ;  /* 0x00000028222b7223 */ /* 0x000fe2000001002b */
[----:B------:R-:W-:Y:S01]  /*10740*/  FMUL.FTZ R49, R10, R37 ;  /* 0x000000250a317220 */ /* 0x000fe20000410000 */
[----:B------:R-:W-:-:S02]  /*10750*/  HADD2.F32 R36, -RZ, R21.H1_H1 ;  /* 0x30000015ff247230 */ /* 0x000fc40000004100 */
[C---:B------:R-:W-:Y:S01]  /*10760*/  FFMA.FTZ R40, R6.reuse, R37, -R47 ;  /* 0x0000002506287223 */ /* 0x040fe2000001082f */
[----:B------:R-:W-:Y:S02]  /*10770*/  HADD2.F32 R38, -RZ, R24.H1_H1 ;  /* 0x30000018ff267230 */ /* 0x000fe40000004100 */
[----:B------:R-:W-:Y:S01]  /*10780*/  FFMA.FTZ R48, R6, R39, R49 ;  /* 0x0000002706307223 */ /* 0x000fe20000010031 */
[----:B------:R-:W-:Y:S02]  /*10790*/  HADD2.F32 R10, -RZ, R13.H1_H1 ;  /* 0x3000000dff0a7230 */ /* 0x000fe40000004100 */
[----:B------:R-:W-:Y:S01]  /*107a0*/  FMUL.FTZ R37, R5, R36 ;  /* 0x0000002405257220 */ /* 0x000fe20000410000 */
[----:B------:R-:W-:Y:S02]  /*107b0*/  HADD2.F32 R34, -RZ, R14.H1_H1 ;  /* 0x3000000eff227230 */ /* 0x000fe40000004100 */
[----:B------:R-:W-:Y:S01]  /*107c0*/  FMUL.FTZ R6, R11, R38 ;  /* 0x000000260b067220 */ /* 0x000fe20000410000 */
[----:B------:R-:W-:-:S02]  /*107d0*/  HADD2.F32 R4, -RZ, R7.H0_H0 ;  /* 0x20000007ff047230 */ /* 0x000fc40000004100 */
[----:B------:R-:W-:Y:S01]  /*107e0*/  FMUL.FTZ R5, R5, R10 ;  /* 0x0000000a05057220 */ /* 0x000fe20000410000 */
[----:B------:R-:W-:Y:S02]  /*107f0*/  HADD2.F32 R7, -RZ, R7.H1_H1 ;  /* 0x30000007ff077230 */ /* 0x000fe40000004100 */
[----:B------:R-:W-:Y:S01]  /*10800*/  FMUL.FTZ R39, R11, R34 ;  /* 0x000000220b277220 */ /* 0x000fe20000410000 */
[C---:B------:R-:W-:Y:S01]  /*10810*/  FFMA.FTZ R37, R4.reuse, R10, -R37 ;  /* 0x0000000a04257223 */ /* 0x040fe20000010825 */
[----:B------:R-:W-:Y:S01]  /*10820*/  FFMA.FTZ R11, R4, R36, R5 ;  /* 0x00000024040b7223 */ /* 0x000fe20000010005 */
[C---:B------:R-:W-:Y:S01]  /*10830*/  FFMA.FTZ R34, R7.reuse, R34, -R6 ;  /* 0x0000002207227223 */ /* 0x040fe20000010806 */
[----:B------:R-:W-:Y:S01]  /*10840*/  FFMA.FTZ R38, R7, R38, R39 ;  /* 0x0000002607267223 */ /* 0x000fe20000010027 */
[----:B------:R-:W-:Y:S02]  /*10850*/  F2FP.F16.F32.PACK_AB R4, R35, R8 ;  /* 0x000000082304723e */ /* 0x000fe400000000ff */
[----:B------:R-:W-:-:S02]  /*10860*/  F2FP.F16.F32.PACK_AB R8, R46, R9 ;  /* 0x000000092e08723e */ /* 0x000fc400000000ff */
        /* <DEDUP_REMOVED lines=8> */
.L_x_619:
[----:B------:R-:W-:Y:S05]  /*108f0*/  BSYNC B1 ;  /* 0x0000000000017941 */ /* 0x000fea0003800000 */
.L_x_618:
[----:B-12---:R-:W-:Y:S01]  /*10900*/  VIADD R4, R212, 0x20 ;  /* 0x00000020d4047836 */ /* 0x006fe20000000000 */
[----:B------:R-:W-:Y:S04]  /*10910*/  BSSY B1, `(.L_x_622) ;  /* 0x00000ba000017945 */ /* 0x000fe80003800000 */
[----:B------:R-:W-:-:S13]  /*10920*/  ISETP.GE.AND P0, PT, R4, R0, PT ;  /* 0x000000000400720c */ /* 0x000fda0003f06270 */
[----:B------:R-:W-:Y:S05]  /*10930*/  @P0 BRA `(.L_x_623) ;  /* 0x0000000800dc0947 */ /* 0x000fea0003800000 */
[----:B------:R-:W1:Y:S01]  /*10940*/  LDC R34, c[0x0][0x3f4] ;  /* 0x0000fd00ff227b82 */ /* 0x000e620000000800 */
[----:B------:R-:W-:Y:S01]  /*10950*/  BSSY B2, `(.L_x_624) ;  /* 0x000005c000027945 */ /* 0x000fe20003800000 */
[----:B------:R-:W-:Y:S02]  /*10960*/  SHF.R.U32.HI R52, RZ, 0x3, R223 ;  /* 0x00000003ff347819 */ /* 0x000fe400000116df */
[-C--:B-1----:R-:W-:Y:S02]  /*10970*/  ISETP.GE.AND P0, PT, R16, R34.reuse, PT ;  /* 0x000000221000720c */ /* 0x082fe40003f06270 */
[----:B------:R-:W-:-:S11]  /*10980*/  ISETP.GE.AND P1, PT, R213, R34, PT ;  /* 0x00000022d500720c */ /* 0x000fd60003f26270 */
[----:B------:R-:W-:Y:S05]  /*10990*/  @P0 BRA `(.L_x_625) ;  /* 0x00000004005c0947 */ /* 0x000fea0003800000 */
[----:B------:R-:W2:Y:S01]  /*109a0*/  LDL R54, [R1+0x19c] ;  /* 0x00019c0001367983 */ /* 0x000ea20000100800 */
[----:B------:R-:W-:Y:S01]  /*109b0*/  LEA.HI R4, R34, R233, RZ, 0x1d ;  /* 0x000000e922047211 */ /* 0x000fe200078fe8ff */
[----:B------:R-:W-:Y:S02]  /*109c0*/  HADD2.F32 R48, -RZ, R29.H0_H0 ;  /* 0x2000001dff307230 */ /* 0x000fe40000004100 */
[----:B------:R-:W-:Y:S01]  /*109d0*/  HADD2.F32 R46, -RZ, R25.H0_H0 ;  /* 0x20000019ff2e7230 */ /* 0x000fe20000004100 */
[----:B0-----:R-:W-:Y:S01]  /*109e0*/  SHF.R.S32.HI R5, RZ, 0x1f, R4 ;  /* 0x0000001fff057819 */ /* 0x001fe20000011404 */
[----:B------:R-:W-:Y:S02]  /*109f0*/  IMAD.SHL.U32 R6, R4, 0x8, RZ ;  /* 0x0000000804067824 */ /* 0x000fe400078e00ff */
[--C-:B------:R-:W-:Y:S01]  /*10a00*/  HADD2.F32 R49, -RZ, R30.reuse.H0_H0 ;  /* 0x2000001eff317230 */ /* 0x100fe20000004100 */
[----:B------:R-:W-:Y:S01]  /*10a10*/  LEA.HI R5, R5, R4, RZ, 0x3 ;  /* 0x0000000405057211 */ /* 0x000fe200078f18ff */
[----:B------:R-:W-:Y:S01]  /*10a20*/  HADD2.F32 R51, -RZ, R30.H1_H1 ;  /* 0x3000001eff337230 */ /* 0x000fe20000004100 */
[----:B------:R-:W-:Y:S01]  /*10a30*/  LOP3.LUT R4, R223, 0x38, R6, 0xf8, !PT ;  /* 0x00000038df047812 */ /* 0x000fe200078ef806 */
[--C-:B------:R-:W-:Y:S01]  /*10a40*/  HADD2.F32 R53, -RZ, R31.reuse.H0_H0 ;  /* 0x2000001fff357230 */ /* 0x100fe20000004100 */
[----:B------:R-:W-:Y:S01]  /*10a50*/  SHF.L.U32 R5, R5, 0xa, RZ ;  /* 0x0000000a05057819 */ /* 0x000fe200000006ff */
[----:B------:R-:W-:Y:S01]  /*10a60*/  HADD2.F32 R50, -RZ, R31.H1_H1 ;  /* 0x3000001fff327230 */ /* 0x000fe20000004100 */
[----:B------:R-:W-:-:S02]  /*10a70*/  LOP3.LUT R8, R4, R52, RZ, 0x3c, !PT ;  /* 0x0000003404087212 */ /* 0x000fc400078e3cff */
[----:B------:R-:W-:-:S04]  /*10a80*/  LOP3.LUT R33, R5, 0x7fffe000, RZ, 0xc0, !PT ;  /* 0x7fffe00005217812 */ /* 0x000fc800078ec0ff */
[----:B------:R-:W-:-:S05]  /*10a90*/  IADD3 R33, R8, R33, R227 ;  /* 0x0000002108217210 */ /* 0x000fca0007ffe0e3 */
[----:B------:R-:W-:-:S05]  /*10aa0*/  IMAD R33, R33, 0x2, R18 ;  /* 0x0000000221217824 */ /* 0x000fca00078e0212 */
[----:B------:R-:W0:Y:S02]  /*10ab0*/  LDS.128 R8, [R33+0x14400] ;  /* 0x0144000021087984 */ /* 0x000e240000000c00 */
[----:B0-----:R-:W-:Y:S02]  /*10ac0*/  HADD2.F32 R40, -RZ, R8.H1_H1 ;  /* 0x30000008ff287230 */ /* 0x001fe40000004100 */
[--C-:B------:R-:W-:Y:S02]  /*10ad0*/  HADD2.F32 R43, -RZ, R10.reuse.H0_H0 ;  /* 0x2000000aff2b7230 */ /* 0x100fe40000004100 */
[----:B------:R-:W-:Y:S02]  /*10ae0*/  HADD2.F32 R44, -RZ, R10.H1_H1 ;  /* 0x3000000aff2c7230 */ /* 0x000fe40000004100 */
[----:B------:R-:W-:Y:S01]  /*10af0*/  FMUL.FTZ R10, R49, R40 ;  /* 0x00000028310a7220 */ /* 0x000fe20000410000 */
[--C-:B------:R-:W-:Y:S02]  /*10b00*/  HADD2.F32 R41, -RZ, R9.reuse.H0_H0 ;  /* 0x20000009ff297230 */ /* 0x100fe40000004100 */
[----:B------:R-:W-:-:S02]  /*10b10*/  HADD2.F32 R42, -RZ, R9.H1_H1 ;  /* 0x30000009ff2a7230 */ /* 0x000fc40000004100 */
[--C-:B------:R-:W-:Y:S02]  /*10b20*/  HADD2.F32 R9, -RZ, R11.reuse.H0_H0 ;  /* 0x2000000bff097230 */ /* 0x100fe40000004100 */
[----:B------:R-:W-:Y:S01]  /*10b30*/  HADD2.F32 R11, -RZ, R11.H1_H1 ;  /* 0x3000000bff0b7230 */ /* 0x000fe20000004100 */
[----:B--2---:R-:W0:Y:S02]  /*10b40*/  LDS.128 R4, [R54] ;  /* 0x0000000036047984 */ /* 0x004e240000000c00 */
[--C-:B0-----:R-:W-:Y:S02]  /*10b50*/  HADD2.F32 R38, -RZ, R5.reuse.H0_H0 ;  /* 0x20000005ff267230 */ /* 0x101fe40000004100 */
[----:B------:R-:W-:Y:S02]  /*10b60*/  HADD2.F32 R39, -RZ, R5.H1_H1 ;  /* 0x30000005ff277230 */ /* 0x000fe40000004100 */
[----:B------:R-:W-:Y:S02]  /*10b70*/  HADD2.F32 R5, -RZ, R8.H0_H0 ;  /* 0x20000008ff057230 */ /* 0x000fe40000004100 */
[----:B------:R-:W-:-:S02]  /*10b80*/  HADD2.F32 R36, -RZ, R4.H0_H0 ;  /* 0x20000004ff247230 */ /* 0x000fc40000004100 */
[----:B------:R-:W-:Y:S02]  /*10b90*/  HADD2.F32 R37, -RZ, R4.H1_H1 ;  /* 0x30000004ff257230 */ /* 0x000fe40000004100 */
[-C--:B------:R-:W-:Y:S01]  /*10ba0*/  FMUL.FTZ R45, R48, R5.reuse ;  /* 0x00000005302d7220 */ /* 0x080fe20000410000 */
[C---:B------:R-:W-:Y:S01]  /*10bb0*/  FMUL.FTZ R47, R46.reuse, R5 ;  /* 0x000000052e2f7220 */ /* 0x040fe20000410000 */
[----:B------:R-:W-:Y:S02]  /*10bc0*/  HADD2.F32 R35, -RZ, R6.H0_H0 ;  /* 0x20000006ff237230 */ /* 0x000fe40000004100 */
[-C--:B------:R-:W-:Y:S01]  /*10bd0*/  FFMA.FTZ R5, R46, R36.reuse, -R45 ;  /* 0x000000242e057223 */ /* 0x080fe2000001082d */
[----:B------:R-:W-:Y:S02]  /*10be0*/  HADD2.F32 R45, -RZ, R26.H0_H0 ;  /* 0x2000001aff2d7230 */ /* 0x000fe40000004100 */
[----:B------:R-:W-:Y:S01]  /*10bf0*/  FFMA.FTZ R8, R48, R36, R47 ;  /* 0x0000002430087223 */ /* 0x000fe2000001002f */
[----:B------:R-:W-:-:S02]  /*10c00*/  HADD2.F32 R46, -RZ, R29.H1_H1 ;  /* 0x3000001dff2e7230 */ /* 0x000fc40000004100 */
[----:B------:R-:W-:Y:S02]  /*10c10*/  HADD2.F32 R36, -RZ, R25.H1_H1 ;  /* 0x30000019ff247230 */ /* 0x000fe40000004100 */
[C---:B------:R-:W-:Y:S01]  /*10c20*/  FMUL.FTZ R40, R45.reuse, R40 ;  /* 0x000000282d287220 */ /* 0x040fe20000410000 */
[----:B------:R-:W-:Y:S01]  /*10c30*/  FFMA.FTZ R10, R45, R37, -R10 ;  /* 0x000000252d0a7223 */ /* 0x000fe2000001080a */
[----:B------:R-:W-:Y:S01]  /*10c40*/  FMUL.FTZ R45, R46, R41 ;  /* 0x000000292e2d7220 */ /* 0x000fe20000410000 */
[----:B------:R-:W-:Y:S02]  /*10c50*/  HADD2.F32 R47, -RZ, R26.H1_H1 ;  /* 0x3000001aff2f7230 */ /* 0x000fe40000004100 */
[----:B------:R-:W-:Y:S01]  /*10c60*/  FFMA.FTZ R37, R49, R37, R40 ;  /* 0x0000002531257223 */ /* 0x000fe20000010028 */
[C---:B------:R-:W-:Y:S01]  /*10c70*/  FMUL.FTZ R41, R36.reuse, R41 ;  /* 0x0000002924297220 */ /* 0x040fe20000410000 */
[----:B------:R-:W-:Y:S02]  /*10c80*/  HADD2.F32 R49, -RZ, R27.H0_H0 ;  /* 0x2000001bff317230 */ /* 0x000fe40000004100 */
[----:B------:R-:W-:Y:S01]  /*10c90*/  FFMA.FTZ R45, R36, R38, -R45 ;  /* 0x00000026242d7223 */ /* 0x000fe2000001082d */
[----:B------:R-:W-:Y:S01]  /*10ca0*/  FMUL.FTZ R36, R51, R42 ;  /* 0x0000002a33247220 */ /* 0x000fe20000410000 */
[----:B------:R-:W-:Y:S01]  /*10cb0*/  FFMA.FTZ R41, R46, R38, R41 ;  /* 0x000000262e297223 */ /* 0x000fe20000010029 */
[----:B------:R-:W-:Y:S01]  /*10cc0*/  FMUL.FTZ R42, R47, R42 ;  /* 0x0000002a2f2a7220 */ /* 0x000fe20000410000 */
[----:B------:R-:W-:-:S02]  /*10cd0*/  HADD2.F32 R48, -RZ, R32.H0_H0 ;  /* 0x20000020ff307230 */ /* 0x000fc40000004100 */
[-C--:B------:R-:W-:Y:S01]  /*10ce0*/  FMUL.FTZ R38, R53, R43.reuse ;  /* 0x0000002b35267220 */ /* 0x080fe20000410000 */
[----:B------:R-:W-:Y:S02]  /*10cf0*/  HADD2.F32 R46, -RZ, R28.H0_H0 ;  /* 0x2000001cff2e7230 */ /* 0x000fe40000004100 */
[----:B------:R-:W-:Y:S01]  /*10d00*/  FMUL.FTZ R40, R49, R43 ;  /* 0x0000002b31287220 */ /* 0x000fe20000410000 */
[----:B------:R-:W-:Y:S02]  /*10d10*/  HADD2.F32 R6, -RZ, R6.H1_H1 ;  /* 0x30000006ff067230 */ /* 0x000fe40000004100 */
[-C--:B------:R-:W-:Y:S01]  /*10d20*/  FFMA.FTZ R36, R47, R39.reuse, -R36 ;  /* 0x000000272f247223 */ /* 0x080fe20000010824 */
[----:B------:R-:W-:Y:S01]  /*10d30*/  FFMA.FTZ R42, R51, R39, R42 ;  /* 0x00000027332a7223 */ /* 0x000fe2000001002a */
[-C--:B------:R-:W-:Y:S01]  /*10d40*/  FFMA.FTZ R38, R49, R35.reuse, -R38 ;  /* 0x0000002331267223 */ /* 0x080fe20000010826 */
[----:B------:R-:W-:Y:S01]  /*10d50*/  FFMA.FTZ R40, R53, R35, R40 ;  /* 0x0000002335287223 */ /* 0x000fe20000010028 */
[-C--:B------:R-:W-:Y:S01]  /*10d60*/  FMUL.FTZ R39, R48, R44.reuse ;  /* 0x0000002c30277220 */ /* 0x080fe20000410000 */
[----:B------:R-:W-:Y:S01]  /*10d70*/  FMUL.FTZ R35, R46, R44 ;  /* 0x0000002c2e237220 */ /* 0x000fe20000410000 */
[----:B------:R-:W-:-:S02]  /*10d80*/  HADD2.F32 R49, -RZ, R32.H1_H1 ;  /* 0x30000020ff317230 */ /* 0x000fc40000004100 */
[----:B------:R-:W-:Y:S01]  /*10d90*/  FMUL.FTZ R43, R50, R9 ;  /* 0x00000009322b7220 */ /* 0x000fe20000410000 */
[----:B------:R-:W-:Y:S02]  /*10da0*/  HADD2.F32 R44, -RZ, R27.H1_H1 ;  /* 0x3000001bff2c7230 */ /* 0x000fe40000004100 */
[-C--:B------:R-:W-:Y:S01]  /*10db0*/  FFMA.FTZ R39, R46, R6.reuse, -R39 ;  /* 0x000000062e277223 */ /* 0x080fe20000010827 */
[----:B------:R-:W-:Y:S02]  /*10dc0*/  HADD2.F32 R47, -RZ, R28.H1_H1 ;  /* 0x3000001cff2f7230 */ /* 0x000fe40000004100 */
[----:B------:R-:W-:Y:S01]  /*10dd0*/  FFMA.FTZ R35, R48, R6, R35 ;  /* 0x0000000630237223 */ /* 0x000fe20000010023 */
[--C-:B------:R-:W-:Y:S02]  /*10de0*/  HADD2.F32 R4, -RZ, R7.reuse.H0_H0 ;  /* 0x20000007ff047230 */ /* 0x100fe40000004100 */
[----:B------:R-:W-:Y:S01]  /*10df0*/  FMUL.FTZ R6, R49, R11 ;  /* 0x0000000b31067220 */ /* 0x000fe20000410000 */
[----:B------:R-:W-:-:S02]  /*10e00*/  HADD2.F32 R7, -RZ, R7.H1_H1 ;  /* 0x30000007ff077230 */ /* 0x000fc40000004100 */
[C---:B------:R-:W-:Y:S01]  /*10e10*/  FMUL.FTZ R9, R44.reuse, R9 ;  /* 0x000000092c097220 */ /* 0x040fe20000410000 */
[----:B------:R-:W-:Y:S01]  /*10e20*/  FMUL.FTZ R46, R47, R11 ;  /* 0x0000000b2f2e7220 */ /* 0x000fe20000410000 */
[----:B------:R-:W-:Y:S01]  /*10e30*/  FFMA.FTZ R43, R44, R4, -R43 ;  /* 0x000000042c2b7223 */ /* 0x000fe2000001082b */
[----:B------:R-:W-:Y:S01]  /*10e40*/  F2FP.F16.F32.PACK_AB R8, R37, R8 ;  /* 0x000000082508723e */ /* 0x000fe200000000ff */
[-C--:B------:R-:W-:Y:S01]  /*10e50*/  FFMA.FTZ R44, R47, R7.reuse, -R6 ;  /* 0x000000072f2c7223 */ /* 0x080fe20000010806 */
[----:B------:R-:W-:Y:S01]  /*10e60*/  FFMA.FTZ R11, R50, R4, R9 ;  /* 0x00000004320b7223 */ /* 0x000fe20000010009 */
[----:B------:R-:W-:Y:S01]  /*10e70*/  FFMA.FTZ R46, R49, R7, R46 ;  /* 0x00000007312e7223 */ /* 0x000fe2000001002e */
[----:B------:R-:W-:Y:S02]  /*10e80*/  F2FP.F16.F32.PACK_AB R4, R10, R5 ;  /* 0x000000050a04723e */ /* 0x000fe400000000ff */
[----:B------:R-:W-:Y:S02]  /*10e90*/  F2FP.F16.F32.PACK_AB R5, R36, R45 ;  /* 0x0000002d2405723e */ /* 0x000fe400000000ff */
[----:B------:R-:W-:-:S02]  /*10ea0*/  F2FP.F16.F32.PACK_AB R6, R39, R38 ;  /* 0x000000262706723e */ /* 0x000fc400000000ff */
[----:B------:R-:W-:Y:S02]  /*10eb0*/  F2FP.F16.F32.PACK_AB R7, R44, R43 ;  /* 0x0000002b2c07723e */ /* 0x000fe400000000ff */
[----:B------:R-:W-:Y:S02]  /*10ec0*/  F2FP.F16.F32.PACK_AB R9, R42, R41 ;  /* 0x000000292a09723e */ /* 0x000fe400000000ff */
[----:B------:R-:W-:Y:S01]  /*10ed0*/  F2FP.F16.F32.PACK_AB R10, R35, R40 ;  /* 0x00000028230a723e */ /* 0x000fe200000000ff */
[----:B------:R1:W-:Y:S01]  /*10ee0*/  STS.128 [R54], R4 ;  /* 0x0000000436007388 */ /* 0x0003e20000000c00 */
[----:B------:R-:W-:-:S05]  /*10ef0*/  F2FP.F16.F32.PACK_AB R11, R46, R11 ;  /* 0x0000000b2e0b723e */ /* 0x000fca00000000ff */
[----:B------:R1:W-:Y:S02]  /*10f00*/  STS.128 [R33+0x14400], R8 ;  /* 0x0144000821007388 */ /* 0x0003e40000000c00 */
.L_x_625:
[----:B------:R-:W-:Y:S05]  /*10f10*/  BSYNC B2 ;  /* 0x0000000000027941 */ /* 0x000fea0003800000 */
.L_x_624:
[----:B------:R-:W-:Y:S05]  /*10f20*/  @P1 BRA `(.L_x_623) ;  /* 0x0000000400601947 */ /* 0x000fea0003800000 */
[----:B-1----:R-:W2:Y:S04]  /*10f30*/  LDL R4, [R1+0x14] ;  /* 0x0000140001047983 */ /* 0x002ea80000100800 */
[----:B------:R-:W3:Y:S01]  /*10f40*/  LDL R51, [R1+0x198] ;  /* 0x0001980001337983 */ /* 0x000ee20000100800 */
[----:B------:R-:W-:Y:S02]  /*10f50*/  HADD2.F32 R47, -RZ, R15.H0_H0 ;  /* 0x2000000fff2f7230 */ /* 0x000fe40000004100 */
[----:B------:R-:W-:Y:S02]  /*10f60*/  HADD2.F32 R45, -RZ, R3.H0_H0 ;  /* 0x20000003ff2d7230 */ /* 0x000fe40000004100 */
[----:B------:R-:W-:Y:S02]  /*10f70*/  HADD2.F32 R46, -RZ, R20.H0_H0 ;  /* 0x20000014ff2e7230 */ /* 0x000fe40000004100 */
[----:B------:R-:W-:-:S02]  /*10f80*/  HADD2.F32 R44, -RZ, R12.H0_H0 ;  /* 0x2000000cff2c7230 */ /* 0x000fc40000004100 */
[----:B------:R-:W-:Y:S02]  /*10f90*/  HADD2.F32 R49, -RZ, R15.H1_H1 ;  /* 0x3000000fff317230 */ /* 0x000fe40000004100 */
[----:B------:R-:W-:Y:S02]  /*10fa0*/  HADD2.F32 R48, -RZ, R20.H1_H1 ;  /* 0x30000014ff307230 */ /* 0x000fe40000004100 */
[----:B------:R-:W-:Y:S01]  /*10fb0*/  HADD2.F32 R50, -RZ, R21.H0_H0 ;  /* 0x20000015ff327230 */ /* 0x000fe20000004100 */
[----:B--2---:R-:W-:-:S04]  /*10fc0*/  LEA.HI R34, R34, R4, RZ, 0x1d ;  /* 0x0000000422227211 */ /* 0x004fc800078fe8ff */
[----:B0-----:R-:W-:Y:S01]  /*10fd0*/  SHF.R.S32.HI R5, RZ, 0x1f, R34 ;  /* 0x0000001fff057819 */ /* 0x001fe20000011422 */
[----:B------:R-:W-:-:S03]  /*10fe0*/  IMAD.SHL.U32 R4, R34, 0x8, RZ ;  /* 0x0000000822047824 */ /* 0x000fc600078e00ff */
[----:B------:R-:W-:Y:S02]  /*10ff0*/  LEA.HI R5, R5, R34, RZ, 0x3 ;  /* 0x0000002205057211 */ /* 0x000fe400078f18ff */
[----:B------:R-:W-:-:S03]  /*11000*/  LOP3.LUT R4, R223, 0x38, R4, 0xf8, !PT ;  /* 0x00000038df047812 */ /* 0x000fc600078ef804 */
[----:B------:R-:W-:Y:S01]  /*11010*/  IMAD.SHL.U32 R5, R5, 0x400, RZ ;  /* 0x0000040005057824 */ /* 0x000fe200078e00ff */
[----:B------:R-:W-:Y:S01]  /*11020*/  LOP3.LUT R8, R4, R52, RZ, 0x3c, !PT ;  /* 0x0000003404087212 */ /* 0x000fe200078e3cff */
[----:B------:R-:W-:-:S03]  /*11030*/  HADD2.F32 R52, -RZ, R24.H0_H0 ;  /* 0x20000018ff347230 */ /* 0x000fc60000004100 */
[----:B------:R-:W-:Y:S02]  /*11040*/  LOP3.LUT R33, R5, 0x7fffe000, RZ, 0xc0, !PT ;  /* 0x7fffe00005217812 */ /* 0x000fe400078ec0ff */
[----:B---3--:R-:W0:Y:S02]  /*11050*/  LDS.128 R4, [R51] ;  /* 0x0000000033047984 */ /* 0x008e240000000c00 */
[----:B------:R-:W-:-:S04]  /*11060*/  IADD3 R33, R8, R33, R227 ;  /* 0x0000002108217210 */ /* 0x000fc80007ffe0e3 */
[----:B------:R-:W-:-:S05]  /*11070*/  LEA R33, R33, R18, 0x1 ;  /* 0x0000001221217211 */ /* 0x000fca00078e08ff */
        /* <DEDUP_REMOVED lines=9> */
[--C-:B------:R-:W-:Y:S02]  /*11110*/  HADD2.F32 R42, -RZ, R10.reuse.H0_H0 ;  /* 0x2000000aff2a7230 */ /* 0x100fe40000004100 */
[-C--:B------:R-:W-:Y:S01]  /*11120*/  FMUL.FTZ R8, R47, R5.reuse ;  /* 0x000000052f087220 */ /* 0x080fe20000410000 */
[----:B------:R-:W-:Y:S02]  /*11130*/  HADD2.F32 R43, -RZ, R10.H1_H1 ;  /* 0x3000000aff2b7230 */ /* 0x000fe40000004100 */
[----:B------:R-:W-:Y:S01]  /*11140*/  FMUL.FTZ R10, R45, R5 ;  /* 0x000000052d0a7220 */ /* 0x000fe20000410000 */
[----:B------:R-:W-:-:S02]  /*11150*/  HADD2.F32 R40, -RZ, R9.H0_H0 ;  /* 0x20000009ff287230 */ /* 0x000fc40000004100 */
[----:B------:R-:W-:Y:S01]  /*11160*/  FFMA.FTZ R5, R45, R35, -R8 ;  /* 0x000000232d057223 */ /* 0x000fe20000010808 */
[----:B------:R-:W-:Y:S01]  /*11170*/  FMUL.FTZ R45, R46, R39 ;  /* 0x000000272e2d7220 */ /* 0x000fe20000410000 */
[----:B------:R-:W-:Y:S01]  /*11180*/  FFMA.FTZ R8, R47, R35, R10 ;  /* 0x000000232f087223 */ /* 0x000fe2000001000a */
[----:B------:R-:W-:Y:S02]  /*11190*/  HADD2.F32 R35, -RZ, R3.H1_H1 ;  /* 0x30000003ff237230 */ /* 0x000fe40000004100 */
[C---:B------:R-:W-:Y:S01]  /*111a0*/  FMUL.FTZ R39, R44.reuse, R39 ;  /* 0x000000272c277220 */ /* 0x040fe20000410000 */
[----:B------:R-:W-:Y:S01]  /*111b0*/  FFMA.FTZ R10, R44, R36, -R45 ;  /* 0x000000242c0a7223 */ /* 0x000fe2000001082d */
[----:B------:R-:W-:Y:S02]  /*111c0*/  HADD2.F32 R41, -RZ, R9.H1_H1 ;  /* 0x30000009ff297230 */ /* 0x000fe40000004100 */
[----:B------:R-:W-:Y:S01]  /*111d0*/  FMUL.FTZ R44, R49, R40 ;  /* 0x00000028312c7220 */ /* 0x000fe20000410000 */
[----:B------:R-:W-:Y:S01]  /*111e0*/  FFMA.FTZ R39, R46, R36, R39 ;  /* 0x000000242e277223 */ /* 0x000fe20000010027 */
[----:B------:R-:W-:Y:S01]  /*111f0*/  FMUL.FTZ R40, R35, R40 ;  /* 0x0000002823287220 */ /* 0x000fe20000410000 */
[----:B------:R-:W-:-:S02]  /*11200*/  HADD2.F32 R36, -RZ, R12.H1_H1 ;  /* 0x3000000cff247230 */ /* 0x000fc40000004100 */
[----:B------:R-:W-:Y:S01]  /*11210*/  FFMA.FTZ R44, R35, R37, -R44 ;  /* 0x00000025232c7223 */ /* 0x000fe2000001082c */
[----:B------:R-:W-:Y:S01]  /*11220*/  FMUL.FTZ R35, R48, R41 ;  /* 0x0000002930237220 */ /* 0x000fe20000410000 */
[----:B------:R-:W-:Y:S02]  /*11230*/  HADD2.F32 R46, -RZ, R13.H0_H0 ;  /* 0x2000000dff2e7230 */ /* 0x000fe40000004100 */
[----:B------:R-:W-:Y:S01]  /*11240*/  FFMA.FTZ R40, R49, R37, R40 ;  /* 0x0000002531287223 */ /* 0x000fe20000010028 */
[C---:B------:R-:W-:Y:S01]  /*11250*/  FMUL.FTZ R41, R36.reuse, R41 ;  /* 0x0000002924297220 */ /* 0x040fe20000410000 */
[----:B------:R-:W-:Y:S01]  /*11260*/  FFMA.FTZ R35, R36, R38, -R35 ;  /* 0x0000002624237223 */ /* 0x000fe20000010823 */
[----:B------:R-:W-:Y:S02]  /*11270*/  HADD2.F32 R36, -RZ, R14.H0_H0 ;  /* 0x2000000eff247230 */ /* 0x000fe40000004100 */
[-C--:B------:R-:W-:Y:S01]  /*11280*/  FMUL.FTZ R37, R50, R42.reuse ;  /* 0x0000002a32257220 */ /* 0x080fe20000410000 */
[----:B------:R-:W-:Y:S01]  /*11290*/  FMUL.FTZ R45, R46, R42 ;  /* 0x0000002a2e2d7220 */ /* 0x000fe20000410000 */
[----:B------:R-:W-:Y:S01]  /*112a0*/  FMUL.FTZ R47, R52, R43 ;  /* 0x0000002b342f7220 */ /* 0x000fe20000410000 */
[----:B------:R-:W-:-:S02]  /*112b0*/  HADD2.F32 R9, -RZ, R11.H0_H0 ;  /* 0x2000000bff097230 */ /* 0x000fc40000004100 */
[-C--:B------:R-:W-:Y:S01]  /*112c0*/  FFMA.FTZ R37, R46, R34.reuse, -R37 ;  /* 0x000000222e257223 */ /* 0x080fe20000010825 */
[----:B------:R-:W-:Y:S01]  /*112d0*/  FFMA.FTZ R45, R50, R34, R45 ;  /* 0x00000022322d7223 */ /* 0x000fe2000001002d */
[----:B------:R-:W-:Y:S01]  /*112e0*/  FMUL.FTZ R43, R36, R43 ;  /* 0x0000002b242b7220 */ /* 0x000fe20000410000 */
[----:B------:R-:W-:Y:S02]  /*112f0*/  HADD2.F32 R46, -RZ, R21.H1_H1 ;  /* 0x30000015ff2e7230 */ /* 0x000fe40000004100 */
[----:B------:R-:W-:Y:S01]  /*11300*/  FFMA.FTZ R41, R48, R38, R41 ;  /* 0x0000002630297223 */ /* 0x000fe20000010029 */
[----:B------:R-:W-:Y:S02]  /*11310*/  HADD2.F32 R11, -RZ, R11.H1_H1 ;  /* 0x3000000bff0b7230 */ /* 0x000fe40000004100 */
[-C--:B------:R-:W-:Y:S01]  /*11320*/  FFMA.FTZ R34, R36, R6.reuse, -R47 ;  /* 0x0000000624227223 */ /* 0x080fe2000001082f */
[----:B------:R-:W-:Y:S02]  /*11330*/  HADD2.F32 R49, -RZ, R24.H1_H1 ;  /* 0x30000018ff317230 */ /* 0x000fe40000004100 */
[----:B------:R-:W-:Y:S01]  /*11340*/  FFMA.FTZ R36, R52, R6, R43 ;  /* 0x0000000634247223 */ /* 0x000fe2000001002b */
[----:B------:R-:W-:-:S02]  /*11350*/  HADD2.F32 R38, -RZ, R13.H1_H1 ;  /* 0x3000000dff267230 */ /* 0x000fc40000004100 */
[----:B------:R-:W-:Y:S01]  /*11360*/  FMUL.FTZ R43, R46, R9 ;  /* 0x000000092e2b7220 */ /* 0x000fe20000410000 */
[----:B------:R-:W-:Y:S02]  /*11370*/  HADD2.F32 R47, -RZ, R14.H1_H1 ;  /* 0x3000000eff2f7230 */ /* 0x000fe40000004100 */
[----:B------:R-:W-:Y:S01]  /*11380*/  FMUL.FTZ R6, R49, R11 ;  /* 0x0000000b31067220 */ /* 0x000fe20000410000 */
[--C-:B------:R-:W-:Y:S02]  /*11390*/  HADD2.F32 R4, -RZ, R7.reuse.H0_H0 ;  /* 0x20000007ff047230 */ /* 0x100fe40000004100 */
[C---:B------:R-:W-:Y:S01]  /*113a0*/  FMUL.FTZ R9, R38.reuse, R9 ;  /* 0x0000000926097220 */ /* 0x040fe20000410000 */
[----:B------:R-:W-:Y:S02]  /*113b0*/  HADD2.F32 R7, -RZ, R7.H1_H1 ;  /* 0x30000007ff077230 */ /* 0x000fe40000004100 */
[----:B------:R-:W-:Y:S01]  /*113c0*/  FMUL.FTZ R42, R47, R11 ;  /* 0x0000000b2f2a7220 */ /* 0x000fe20000410000 */
[----:B------:R-:W-:Y:S01]  /*113d0*/  F2FP.F16.F32.PACK_AB R8, R39, R8 ;  /* 0x000000082708723e */ /* 0x000fe200000000ff */
[-C--:B------:R-:W-:Y:S01]  /*113e0*/  FFMA.FTZ R43, R38, R4.reuse, -R43 ;  /* 0x00000004262b7223 */ /* 0x080fe2000001082b */
[----:B------:R-:W-:Y:S01]  /*113f0*/  FFMA.FTZ R11, R46, R4, R9 ;  /* 0x000000042e0b7223 */ /* 0x000fe20000010009 */
[-C--:B------:R-:W-:Y:S01]  /*11400*/  FFMA.FTZ R38, R47, R7.reuse, -R6 ;  /* 0x000000072f267223 */ /* 0x080fe20000010806 */
[----:B------:R-:W-:Y:S01]  /*11410*/  FFMA.FTZ R42, R49, R7, R42 ;  /* 0x00000007312a7223 */ /* 0x000fe2000001002a */
        /* <DEDUP_REMOVED lines=9> */
.L_x_623:
[----:B------:R-:W-:Y:S05]  /*114b0*/  BSYNC B1 ;  /* 0x0000000000017941 */ /* 0x000fea0003800000 */
.L_x_622:
        /* <DEDUP_REMOVED lines=14> */
[----:B------:R-:W-:Y:S01]  /*115a0*/  SHF.R.S32.HI R7, RZ, 0x1f, R4 ;  /* 0x0000001fff077819 */ /* 0x000fe20000011404 */
[----:B0-----:R-:W-:Y:S02]  /*115b0*/  IMAD.SHL.U32 R5, R4, 0x8, RZ ;  /* 0x0000000804057824 */ /* 0x001fe400078e00ff */
[--C-:B------:R-:W-:Y:S01]  /*115c0*/  HADD2.F32 R49, -RZ, R30.reuse.H0_H0 ;  /* 0x2000001eff317230 */ /* 0x100fe20000004100 */
[----:B------:R-:W-:Y:S01]  /*115d0*/  LEA.HI R7, R7, R4, RZ, 0x3 ;  /* 0x0000000407077211 */ /* 0x000fe200078f18ff */
[----:B------:R-:W-:Y:S01]  /*115e0*/  HADD2.F32 R51, -RZ, R30.H1_H1 ;  /* 0x3000001eff337230 */ /* 0x000fe20000004100 */
[----:B------:R-:W-:Y:S01]  /*115f0*/  LOP3.LUT R4, R222, 0x38, R5, 0xf8, !PT ;  /* 0x00000038de047812 */ /* 0x000fe200078ef805 */
[----:B------:R-:W-:-:S02]  /*11600*/  HADD2.F32 R53, -RZ, R31.H0_H0 ;  /* 0x2000001fff357230 */ /* 0x000fc40000004100 */
[----:B------:R-:W-:Y:S01]  /*11610*/  IMAD.SHL.U32 R7, R7, 0x400, RZ ;  /* 0x0000040007077824 */ /* 0x000fe200078e00ff */
[----:B------:R-:W-:Y:S01]  /*11620*/  LOP3.LUT R8, R4, R52, RZ, 0x3c, !PT ;  /* 0x0000003404087212 */ /* 0x000fe200078e3cff */
[----:B------:R-:W-:-:S03]  /*11630*/  HADD2.F32 R50, -RZ, R31.H1_H1 ;  /* 0x3000001fff327230 */ /* 0x000fc60000004100 */
[----:B------:R-:W-:-:S04]  /*11640*/  LOP3.LUT R33, R7, 0x7fffe000, RZ, 0xc0, !PT ;  /* 0x7fffe00007217812 */ /* 0x000fc800078ec0ff */
[----:B------:R-:W-:-:S04]  /*11650*/  IADD3 R33, R8, R33, R225 ;  /* 0x0000002108217210 */ /* 0x000fc80007ffe0e1 */
[----:B------:R-:W-:-:S05]  /*11660*/  LEA R33, R33, R18, 0x1 ;  /* 0x0000001221217211 */ /* 0x000fca00078e08ff */
        /* <DEDUP_REMOVED lines=70> */
.L_x_629:
[----:B------:R-:W-:Y:S05]  /*11ad0*/  BSYNC B2 ;  /* 0x0000000000027941 */ /* 0x000fea0003800000 */
.L_x_628:
        /* <DEDUP_REMOVED lines=11> */
[----:B------:R-:W-:Y:S01]  /*11b90*/  SHF.R.S32.HI R7, RZ, 0x1f, R34 ;  /* 0x0000001fff077819 */ /* 0x000fe20000011422 */
[----:B0-----:R-:W-:-:S03]  /*11ba0*/  IMAD.SHL.U32 R5, R34, 0x8, RZ ;  /* 0x0000000822057824 */ /* 0x001fc600078e00ff */
[----:B------:R-:W-:Y:S02]  /*11bb0*/  LEA.HI R7, R7, R34, RZ, 0x3 ;  /* 0x0000002207077211 */ /* 0x000fe400078f18ff */
[----:B------:R-:W-:-:S03]  /*11bc0*/  LOP3.LUT R4, R222, 0x38, R5, 0xf8, !PT ;  /* 0x00000038de047812 */ /* 0x000fc600078ef805 */
[----:B------:R-:W-:Y:S01]  /*11bd0*/  IMAD.SHL.U32 R7, R7, 0x400, RZ ;  /* 0x0000040007077824 */ /* 0x000fe200078e00ff */
[----:B------:R-:W-:Y:S01]  /*11be0*/  LOP3.LUT R8, R4, R52, RZ, 0x3c, !PT ;  /* 0x0000003404087212 */ /* 0x000fe200078e3cff */
[----:B------:R-:W-:-:S03]  /*11bf0*/  HADD2.F32 R52, -RZ, R24.H0_H0 ;  /* 0x20000018ff347230 */ /* 0x000fc60000004100 */
[----:B------:R-:W-:Y:S02]  /*11c00*/  LOP3.LUT R33, R7, 0x7fffe000, RZ, 0xc0, !PT ;  /* 0x7fffe00007217812 */ /* 0x000fe400078ec0ff */
        /* <DEDUP_REMOVED lines=70> */
.L_x_627:
[----:B------:R-:W-:Y:S05]  /*12070*/  BSYNC B1 ;  /* 0x0000000000017941 */ /* 0x000fea0003800000 */
.L_x_626:
[----:B012---:R-:W-:-:S04]  /*12080*/  IADD3 R5, R212, 0x60, RZ ;  /* 0x00000060d4057810 */ /* 0x007fc80007ffe0ff */
[----:B------:R-:W-:-:S13]  /*12090*/  ISETP.GE.AND P0, PT, R5, R0, PT ;  /* 0x000000000500720c */ /* 0x000fda0003f06270 */
[----:B------:R-:W-:Y:S05]  /*120a0*/  @P0 BRA `(.L_x_606) ;  /* 0x0000000c001c0947 */ /* 0x000fea0003800000 */
[----:B------:R0:W5:Y:S01]  /*120b0*/  LDL R47, [R1+0x104] ;  /* 0x00010400012f7983 */ /* 0x0001620000100800 */
[----:B------:R-:W1:Y:S01]  /*120c0*/  LDC R0, c[0x0][0x3f4] ;  /* 0x0000fd00ff007b82 */ /* 0x000e620000000800 */
[----:B------:R-:W-:Y:S01]  /*120d0*/  VIADD R49, R212, 0x60 ;  /* 0x00000060d4317836 */ /* 0x000fe20000000000 */
[----:B------:R-:W-:Y:S03]  /*120e0*/  BSSY B1, `(.L_x_630) ;  /* 0x000005e000017945 */ /* 0x000fe60003800000 */
[----:B------:R-:W-:-:S05]  /*120f0*/  IMAD.SHL.U32 R49, R49, 0x40, RZ ;  /* 0x0000004031317824 */ /* 0x000fca00078e00ff */
[----:B------:R-:W-:Y:S02]  /*12100*/  LOP3.LUT R49, R49, 0x1c0, RZ, 0xc0, !PT ;  /* 0x000001c031317812 */ /* 0x000fe400078ec0ff */
[-C--:B-1----:R-:W-:Y:S02]  /*12110*/  ISETP.GE.AND P0, PT, R16, R0.reuse, PT ;  /* 0x000000001000720c */ /* 0x082fe40003f06270 */
[----:B------:R-:W-:-:S11]  /*12120*/  ISETP.GE.AND P1, PT, R213, R0, PT ;  /* 0x00000000d500720c */ /* 0x000fd60003f26270 */
[----:B0-----:R-:W-:Y:S05]  /*12130*/  @P0 BRA `(.L_x_631) ;  /* 0x0000000400600947 */ /* 0x001fea0003800000 */
[----:B------:R-:W2:Y:S01]  /*12140*/  LDL R51, [R1+0x18c] ;  /* 0x00018c0001337983 */ /* 0x000ea20000100800 */
[----:B------:R-:W-:Y:S01]  /*12150*/  LEA.HI R4, R0, R233, RZ, 0x1d ;  /* 0x000000e900047211 */ /* 0x000fe200078fe8ff */
[----:B------:R-:W-:Y:S01]  /*12160*/  HADD2.F32 R45, -RZ, R29.H0_H0 ;  /* 0x2000001dff2d7230 */ /* 0x000fe20000004100 */
[----:B------:R-:W-:Y:S01]  /*12170*/  SHF.R.U32.HI R9, RZ, 0x3, R49 ;  /* 0x00000003ff097819 */ /* 0x000fe20000011631 */
[--C-:B------:R-:W-:Y:S01]  /*12180*/  HADD2.F32 R43, -RZ, R25.reuse.H0_H0 ;  /* 0x20000019ff2b7230 */ /* 0x100fe20000004100 */
[----:B------:R-:W-:Y:S01]  /*12190*/  SHF.R.S32.HI R7, RZ, 0x1f, R4 ;  /* 0x0000001fff077819 */ /* 0x000fe20000011404 */
[----:B------:R-:W-:Y:S02]  /*121a0*/  IMAD.SHL.U32 R5, R4, 0x8, RZ ;  /* 0x0000000804057824 */ /* 0x000fe400078e00ff */
[--C-:B------:R-:W-:Y:S01]  /*121b0*/  HADD2.F32 R48, -RZ, R30.reuse.H0_H0 ;  /* 0x2000001eff307230 */ /* 0x100fe20000004100 */
[----:B------:R-:W-:Y:S01]  /*121c0*/  LEA.HI R7, R7, R4, RZ, 0x3 ;  /* 0x0000000407077211 */ /* 0x000fe200078f18ff */
[----:B------:R-:W-:Y:S01]  /*121d0*/  HADD2.F32 R25, -RZ, R25.H1_H1 ;  /* 0x30000019ff197230 */ /* 0x000fe20000004100 */
[----:B------:R-:W-:Y:S01]  /*121e0*/  LOP3.LUT R4, R49, 0x38, R5, 0xf8, !PT ;  /* 0x0000003831047812 */ /* 0x000fe200078ef805 */
[----:B------:R-:W-:Y:S01]  /*121f0*/  HADD2.F32 R50, -RZ, R30.H1_H1 ;  /* 0x3000001eff327230 */ /* 0x000fe20000004100 */
[----:B------:R-:W-:Y:S01]  /*12200*/  SHF.L.U32 R7, R7, 0xa, RZ ;  /* 0x0000000a07077819 */ /* 0x000fe200000006ff */
[----:B------:R-:W-:Y:S01]  /*12210*/  HADD2.F32 R30, -RZ, R27.H0_H0 ;  /* 0x2000001bff1e7230 */ /* 0x000fe20000004100 */
[----:B------:R-:W-:Y:S01]  /*12220*/  LOP3.LUT R8, R4, R9, RZ, 0x3c, !PT ;  /* 0x0000000904087212 */ /* 0x000fe200078e3cff */
[----:B------:R-:W-:Y:S01]  /*12230*/  HADD2.F32 R52, -RZ, R32.H0_H0 ;  /* 0x20000020ff347230 */ /* 0x000fe20000004100 */
[----:B------:R-:W-:-:S04]  /*12240*/  LOP3.LUT R33, R7, 0x7fffe000, RZ, 0xc0, !PT ;  /* 0x7fffe00007217812 */ /* 0x000fc800078ec0ff */
[----:B-----5:R-:W-:-:S05]  /*12250*/  IADD3 R33, R8, R33, R47 ;  /* 0x0000002108217210 */ /* 0x020fca0007ffe02f */
[----:B------:R-:W-:-:S05]  /*12260*/  IMAD R33, R33, 0x2, R18 ;  /* 0x0000000221217824 */ /* 0x000fca00078e0212 */
[----:B------:R-:W0:Y:S02]  /*12270*/  LDS.128 R8, [R33+0x14400] ;  /* 0x0144000021087984 */ /* 0x000e240000000c00 */
[----:B0-----:R-:W-:Y:S02]  /*12280*/  HADD2.F32 R39, -RZ, R8.H1_H1 ;  /* 0x30000008ff277230 */ /* 0x001fe40000004100 */
[--C-:B------:R-:W-:Y:S02]  /*12290*/  HADD2.F32 R40, -RZ, R9.reuse.H0_H0 ;  /* 0x20000009ff287230 */ /* 0x100fe40000004100 */
[----:B------:R-:W-:Y:S02]  /*122a0*/  HADD2.F32 R41, -RZ, R9.H1_H1 ;  /* 0x30000009ff297230 */ /* 0x000fe40000004100 */
[--C-:B------:R-:W-:Y:S02]  /*122b0*/  HADD2.F32 R42, -RZ, R10.reuse.H0_H0 ;  /* 0x2000000aff2a7230 */ /* 0x100fe40000004100 */
[----:B------:R-:W-:Y:S01]  /*122c0*/  HADD2.F32 R10, -RZ, R10.H1_H1 ;  /* 0x3000000aff0a7230 */ /* 0x000fe20000004100 */
[----:B--2---:R-:W0:Y:S02]  /*122d0*/  LDS.128 R4, [R51] ;  /* 0x0000000033047984 */ /* 0x004e240000000c00 */
[----:B0-----:R-:W-:-:S02]  /*122e0*/  HADD2.F32 R37, -RZ, R5.H0_H0 ;  /* 0x20000005ff257230 */ /* 0x001fc40000004100 */
[----:B------:R-:W-:Y:S02]  /*122f0*/  HADD2.F32 R38, -RZ, R5.H1_H1 ;  /* 0x30000005ff267230 */ /* 0x000fe40000004100 */
[----:B------:R-:W-:Y:S02]  /*12300*/  HADD2.F32 R5, -RZ, R8.H0_H0 ;  /* 0x20000008ff057230 */ /* 0x000fe40000004100 */
[--C-:B------:R-:W-:Y:S02]  /*12310*/  HADD2.F32 R35, -RZ, R4.reuse.H0_H0 ;  /* 0x20000004ff237230 */ /* 0x100fe40000004100 */
[----:B------:R-:W-:Y:S02]  /*12320*/  HADD2.F32 R36, -RZ, R4.H1_H1 ;  /* 0x30000004ff247230 */ /* 0x000fe40000004100 */
[-C--:B------:R-:W-:Y:S01]  /*12330*/  FMUL.FTZ R44, R45, R5.reuse ;  /* 0x000000052d2c7220 */ /* 0x080fe20000410000 */
[----:B------:R-:W-:Y:S01]  /*12340*/  FMUL.FTZ R46, R43, R5 ;  /* 0x000000052b2e7220 */ /* 0x000fe20000410000 */
[----:B------:R-:W-:-:S02]  /*12350*/  HADD2.F32 R34, -RZ, R6.H0_H0 ;  /* 0x20000006ff227230 */ /* 0x000fc40000004100 */
[-C--:B------:R-:W-:Y:S01]  /*12360*/  FFMA.FTZ R5, R43, R35.reuse, -R44 ;  /* 0x000000232b057223 */ /* 0x080fe2000001082c */
[----:B------:R-:W-:Y:S02]  /*12370*/  HADD2.F32 R43, -RZ, R29.H1_H1 ;  /* 0x3000001dff2b7230 */ /* 0x000fe40000004100 */
[----:B------:R-:W-:Y:S01]  /*12380*/  FFMA.FTZ R9, R45, R35, R46 ;  /* 0x000000232d097223 */ /* 0x000fe2000001002e */
[--C-:B------:R-:W-:Y:S02]  /*12390*/  HADD2.F32 R44, -RZ, R26.reuse.H0_H0 ;  /* 0x2000001aff2c7230 */ /* 0x100fe40000004100 */
[-C--:B------:R-:W-:Y:S01]  /*123a0*/  FMUL.FTZ R29, R48, R39.reuse ;  /* 0x00000027301d7220 */ /* 0x080fe20000410000 */
[----:B------:R-:W-:Y:S02]  /*123b0*/  HADD2.F32 R26, -RZ, R26.H1_H1 ;  /* 0x3000001aff1a7230 */ /* 0x000fe40000004100 */
[-C--:B------:R-:W-:Y:S01]  /*123c0*/  FMUL.FTZ R46, R43, R40.reuse ;  /* 0x000000282b2e7220 */ /* 0x080fe20000410000 */
[C---:B------:R-:W-:Y:S01]  /*123d0*/  FMUL.FTZ R40, R25.reuse, R40 ;  /* 0x0000002819287220 */ /* 0x040fe20000410000 */
[C---:B------:R-:W-:Y:S01]  /*123e0*/  FMUL.FTZ R39, R44.reuse, R39 ;  /* 0x000000272c277220 */ /* 0x040fe20000410000 */
[-C--:B------:R-:W-:Y:S01]  /*123f0*/  FFMA.FTZ R44, R44, R36.reuse, -R29 ;  /* 0x000000242c2c7223 */ /* 0x080fe2000001081d */
[----:B------:R-:W-:Y:S01]  /*12400*/  FFMA.FTZ R46, R25, R37, -R46 ;  /* 0x00000025192e7223 */ /* 0x000fe2000001082e */
[----:B------:R-:W-:Y:S01]  /*12410*/  FMUL.FTZ R25, R50, R41 ;  /* 0x0000002932197220 */ /* 0x000fe20000410000 */
[----:B------:R-:W-:Y:S01]  /*12420*/  FFMA.FTZ R36, R48, R36, R39 ;  /* 0x0000002430247223 */ /* 0x000fe20000010027 */
[----:B------:R-:W-:-:S02]  /*12430*/  HADD2.F32 R48, -RZ, R31.H0_H0 ;  /* 0x2000001fff307230 */ /* 0x000fc40000004100 */
[C---:B------:R-:W-:Y:S01]  /*12440*/  FMUL.FTZ R41, R26.reuse, R41 ;  /* 0x000000291a297220 */ /* 0x040fe20000410000 */
[----:B------:R-:W-:Y:S01]  /*12450*/  FFMA.FTZ R25, R26, R38, -R25 ;  /* 0x000000261a197223 */ /* 0x000fe20000010819 */
[----:B------:R-:W-:Y:S02]  /*12460*/  HADD2.F32 R26, -RZ, R28.H0_H0 ;  /* 0x2000001cff1a7230 */ /* 0x000fe40000004100 */
[----:B------:R-:W-:Y:S01]  /*12470*/  FFMA.FTZ R40, R43, R37, R40 ;  /* 0x000000252b287223 */ /* 0x000fe20000010028 */
[----:B------:R-:W-:Y:S02]  /*12480*/  HADD2.F32 R6, -RZ, R6.H1_H1 ;  /* 0x30000006ff067230 */ /* 0x000fe40000004100 */
[-C--:B------:R-:W-:Y:S01]  /*12490*/  FMUL.FTZ R29, R48, R42.reuse ;  /* 0x0000002a301d7220 */ /* 0x080fe20000410000 */
[----:B------:R-:W-:Y:S01]  /*124a0*/  FMUL.FTZ R35, R30, R42 ;  /* 0x0000002a1e237220 */ /* 0x000fe20000410000 */
[----:B------:R-:W-:Y:S01]  /*124b0*/  FMUL.FTZ R37, R52, R10 ;  /* 0x0000000a34257220 */ /* 0x000fe20000410000 */
[----:B------:R-:W-:-:S02]  /*124c0*/  HADD2.F32 R8, -RZ, R11.H0_H0 ;  /* 0x2000000bff087230 */ /* 0x000fc40000004100 */
[-C--:B------:R-:W-:Y:S01]  /*124d0*/  FFMA.FTZ R29, R30, R34.reuse, -R29 ;  /* 0x000000221e1d7223 */ /* 0x080fe2000001081d */
[----:B------:R-:W-:Y:S01]  /*124e0*/  FFMA.FTZ R35, R48, R34, R35 ;  /* 0x0000002230237223 */ /* 0x000fe20000010023 */
[C---:B------:R-:W-:Y:S01]  /*124f0*/  FMUL.FTZ R39, R26.reuse, R10 ;  /* 0x0000000a1a277220 */ /* 0x040fe20000410000 */
[----:B------:R-:W-:Y:S02]  /*12500*/  HADD2.F32 R11, -RZ, R11.H1_H1 ;  /* 0x3000000bff0b7230 */ /* 0x000fe40000004100 */
[-C--:B------:R-:W-:Y:S01]  /*12510*/  FFMA.FTZ R10, R26, R6.reuse, -R37 ;  /* 0x000000061a0a7223 */ /* 0x080fe20000010825 */
[----:B------:R-:W-:Y:S02]  /*12520*/  HADD2.F32 R34, -RZ, R31.H1_H1 ;  /* 0x3000001fff227230 */ /* 0x000fe40000004100 */
[----:B------:R-:W-:Y:S01]  /*12530*/  FFMA.FTZ R26, R52, R6, R39 ;  /* 0x00000006341a7223 */ /* 0x000fe20000010027 */
[----:B------:R-:W-:Y:S02]  /*12540*/  HADD2.F32 R30, -RZ, R27.H1_H1 ;  /* 0x3000001bff1e7230 */ /* 0x000fe40000004100 */
[----:B------:R-:W-:Y:S01]  /*12550*/  FFMA.FTZ R41, R50, R38, R41 ;  /* 0x0000002632297223 */ /* 0x000fe20000010029 */
[----:B------:R-:W-:-:S02]  /*12560*/  HADD2.F32 R43, -RZ, R32.H1_H1 ;  /* 0x30000020ff2b7230 */ /* 0x000fc40000004100 */
[-C--:B------:R-:W-:Y:S01]  /*12570*/  FMUL.FTZ R27, R34, R8.reuse ;  /* 0x00000008221b7220 */ /* 0x080fe20000410000 */
[----:B------:R-:W-:Y:S02]  /*12580*/  HADD2.F32 R37, -RZ, R28.H1_H1 ;  /* 0x3000001cff257230 */ /* 0x000fe40000004100 */
[C---:B------:R-:W-:Y:S01]  /*12590*/  FMUL.FTZ R31, R30.reuse, R8 ;  /* 0x000000081e1f7220 */ /* 0x040fe20000410000 */
[--C-:B------:R-:W-:Y:S02]  /*125a0*/  HADD2.F32 R4, -RZ, R7.reuse.H0_H0 ;  /* 0x20000007ff047230 */ /* 0x100fe40000004100 */
[-C--:B------:R-:W-:Y:S01]  /*125b0*/  FMUL.FTZ R6, R43, R11.reuse ;  /* 0x0000000b2b067220 */ /* 0x080fe20000410000 */
[----:B------:R-:W-:Y:S02]  /*125c0*/  HADD2.F32 R7, -RZ, R7.H1_H1 ;  /* 0x30000007ff077230 */ /* 0x000fe40000004100 */
[C---:B------:R-:W-:Y:S01]  /*125d0*/  FMUL.FTZ R8, R37.reuse, R11 ;  /* 0x0000000b25087220 */ /* 0x040fe20000410000 */
        /* <DEDUP_REMOVED lines=14> */
.L_x_631:
[----:B------:R-:W-:Y:S05]  /*126c0*/  BSYNC B1 ;  /* 0x0000000000017941 */ /* 0x000fea0003800000 */
.L_x_630:
[----:B------:R-:W-:Y:S05]  /*126d0*/  @P1 BRA `(.L_x_606) ;  /* 0x0000000400901947 */ /* 0x000fea0003800000 */
[----:B0-----:R-:W2:Y:S04]  /*126e0*/  LDL R4, [R1+0x108] ;  /* 0x0001080001047983 */ /* 0x001ea80000100800 */
[----:B------:R-:W3:Y:S01]  /*126f0*/  LDL R5, [R1+0x14] ;  /* 0x0000140001057983 */ /* 0x000ee20000100800 */
[----:B------:R-:W-:Y:S01]  /*12700*/  SHF.R.U32.HI R7, RZ, 0x3, R49 ;  /* 0x00000003ff077819 */ /* 0x000fe20000011631 */
[----:B------:R-:W-:Y:S02]  /*12710*/  HADD2.F32 R34, -RZ, R3.H0_H0 ;  /* 0x20000003ff227230 */ /* 0x000fe40000004100 */
[----:B------:R-:W-:Y:S02]  /*12720*/  HADD2.F32 R36, -RZ, R15.H0_H0 ;  /* 0x2000000fff247230 */ /* 0x000fe40000004100 */
[----:B------:R-:W-:-:S02]  /*12730*/  HADD2.F32 R38, -RZ, R20.H0_H0 ;  /* 0x20000014ff267230 */ /* 0x000fc40000004100 */
[----:B------:R-:W-:Y:S02]  /*12740*/  HADD2.F32 R39, -RZ, R3.H1_H1 ;  /* 0x30000003ff277230 */ /* 0x000fe40000004100 */
[----:B------:R-:W-:Y:S02]  /*12750*/  HADD2.F32 R41, -RZ, R15.H1_H1 ;  /* 0x3000000fff297230 */ /* 0x000fe40000004100 */
[----:B------:R-:W-:Y:S01]  /*12760*/  HADD2.F32 R43, -RZ, R20.H1_H1 ;  /* 0x30000014ff2b7230 */ /* 0x000fe20000004100 */
[----:B--2---:R-:W-:Y:S02]  /*12770*/  R2UR UR4, R4 ;  /* 0x00000000040472ca */ /* 0x004fe400000e0000 */
[----:B------:R-:W-:Y:S01]  /*12780*/  SHF.R.S32.HI R4, RZ, 0x1f, R213 ;  /* 0x0000001fff047819 */ /* 0x000fe200000114d5 */
[----:B---3--:R-:W-:-:S03]  /*12790*/  IMAD.MOV.U32 R6, RZ, RZ, R5 ;  /* 0x000000ffff067224 */ /* 0x008fc600078e0005 */
[CC--:B------:R-:W-:Y:S02]  /*127a0*/  LEA.HI R5, R4.reuse, R213.reuse, RZ, 0x6 ;  /* 0x000000d504057211 */ /* 0x0c0fe400078f30ff */
[----:B------:R-:W-:Y:S02]  /*127b0*/  LEA.HI R4, R4, R213, RZ, 0x3 ;  /* 0x000000d504047211 */ /* 0x000fe400078f18ff */
[----:B------:R-:W-:Y:S01]  /*127c0*/  LEA.HI R0, R0, R6, RZ, 0x1d ;  /* 0x0000000600007211 */ /* 0x000fe200078fe8ff */
[----:B------:R-:W-:Y:S01]  /*127d0*/  IMAD.SHL.U32 R6, R5, 0x80, RZ ;  /* 0x0000008005067824 */ /* 0x000fe200078e00ff */
[----:B------:R-:W-:Y:S02]  /*127e0*/  LOP3.LUT R4, R49, 0x38, R4, 0xf8, !PT ;  /* 0x0000003831047812 */ /* 0x000fe400078ef804 */
[----:B------:R-:W-:Y:S02]  /*127f0*/  SHF.R.S32.HI R5, RZ, 0x1f, R0 ;  /* 0x0000001fff057819 */ /* 0x000fe40000011400 */
[----:B------:R-:W-:-:S02]  /*12800*/  LOP3.LUT R9, R4, R7, RZ, 0x3c, !PT ;  /* 0x0000000704097212 */ /* 0x000fc400078e3cff */
[----:B------:R-:W-:Y:S02]  /*12810*/  LEA.HI R5, R5, R0, RZ, 0x3 ;  /* 0x0000000005057211 */ /* 0x000fe400078f18ff */
[----:B------:R-:W-:-:S03]  /*12820*/  SHF.L.U32 R4, R0, 0x3, RZ ;  /* 0x0000000300047819 */ /* 0x000fc600000006ff */
[----:B------:R-:W-:Y:S01]  /*12830*/  IMAD.SHL.U32 R5, R5, 0x400, RZ ;  /* 0x0000040005057824 */ /* 0x000fe200078e00ff */
[----:B------:R-:W-:-:S04]  /*12840*/  LOP3.LUT R4, R49, 0x38, R4, 0xf8, !PT ;  /* 0x0000003831047812 */ /* 0x000fc800078ef804 */
[----:B------:R-:W-:Y:S02]  /*12850*/  LOP3.LUT R8, R4, R7, RZ, 0x3c, !PT ;  /* 0x0000000704087212 */ /* 0x000fe400078e3cff */
[----:B------:R-:W-:-:S04]  /*12860*/  LOP3.LUT R25, R5, 0x7fffe000, RZ, 0xc0, !PT ;  /* 0x7fffe00005197812 */ /* 0x000fc800078ec0ff */
[----:B-----5:R-:W-:Y:S02]  /*12870*/  IADD3 R25, R8, R25, R47 ;  /* 0x0000001908197210 */ /* 0x020fe40007ffe02f */
[----:B------:R-:W-:-:S03]  /*12880*/  LOP3.LUT R6, R6, 0xffffe000, RZ, 0xc0, !PT ;  /* 0xffffe00006067812 */ /* 0x000fc600078ec0ff */
[----:B------:R-:W-:Y:S01]  /*12890*/  IMAD R25, R25, 0x2, R18 ;  /* 0x0000000219197824 */ /* 0x000fe200078e0212 */
[----:B------:R-:W-:-:S04]  /*128a0*/  IADD3 R0, R9, R6, R47 ;  /* 0x0000000609007210 */ /* 0x000fc80007ffe02f */
[----:B------:R-:W0:Y:S01]  /*128b0*/  LDS.128 R8, [R25+0x14400] ;  /* 0x0144000019087984 */ /* 0x000e220000000c00 */
[----:B------:R-:W-:-:S05]  /*128c0*/  LEA R0, R0, UR4, 0x1 ;  /* 0x0000000400007c11 */ /* 0x000fca000f8e08ff */
[----:B------:R-:W1:Y:S01]  /*128d0*/  LDS.128 R4, [R0] ;  /* 0x0000000000047984 */ /* 0x000e620000000c00 */
[--C-:B0-----:R-:W-:Y:S02]  /*128e0*/  HADD2.F32 R30, -RZ, R8.reuse.H0_H0 ;  /* 0x20000008ff1e7230 */ /* 0x101fe40000004100 */
[----:B------:R-:W-:-:S03]  /*128f0*/  HADD2.F32 R8, -RZ, R8.H1_H1 ;  /* 0x30000008ff087230 */ /* 0x000fc60000004100 */
[-C--:B------:R-:W-:Y:S01]  /*12900*/  FMUL.FTZ R35, R36, R30.reuse ;  /* 0x0000001e24237220 */ /* 0x080fe20000410000 */
[----:B------:R-:W-:Y:S01]  /*12910*/  FMUL.FTZ R37, R34, R30 ;  /* 0x0000001e22257220 */ /* 0x000fe20000410000 */
[----:B------:R-:W-:Y:S02]  /*12920*/  HADD2.F32 R30, -RZ, R12.H0_H0 ;  /* 0x2000000cff1e7230 */ /* 0x000fe40000004100 */
[--C-:B-1----:R-:W-:Y:S02]  /*12930*/  HADD2.F32 R26, -RZ, R4.reuse.H0_H0 ;  /* 0x20000004ff1a7230 */ /* 0x102fe40000004100 */
[----:B------:R-:W-:Y:S02]  /*12940*/  HADD2.F32 R4, -RZ, R4.H1_H1 ;  /* 0x30000004ff047230 */ /* 0x000fe40000004100 */
[-C--:B------:R-:W-:Y:S01]  /*12950*/  FMUL.FTZ R3, R30, R8.reuse ;  /* 0x000000081e037220 */ /* 0x080fe20000410000 */
[--C-:B------:R-:W-:Y:S02]  /*12960*/  HADD2.F32 R31, -RZ, R9.reuse.H0_H0 ;  /* 0x20000009ff1f7230 */ /* 0x100fe40000004100 */
[----:B------:R-:W-:Y:S01]  /*12970*/  FMUL.FTZ R15, R38, R8 ;  /* 0x00000008260f7220 */ /* 0x000fe20000410000 */
[----:B------:R-:W-:-:S02]  /*12980*/  HADD2.F32 R9, -RZ, R9.H1_H1 ;  /* 0x30000009ff097230 */ /* 0x000fc40000004100 */
[-C--:B------:R-:W-:Y:S01]  /*12990*/  FFMA.FTZ R20, R38, R4.reuse, R3 ;  /* 0x0000000426147223 */ /* 0x080fe20000010003 */
[----:B------:R-:W-:Y:S02]  /*129a0*/  HADD2.F32 R3, -RZ, R12.H1_H1 ;  /* 0x3000000cff037230 */ /* 0x000fe40000004100 */
[----:B------:R-:W-:Y:S01]  /*129b0*/  FFMA.FTZ R8, R30, R4, -R15 ;  /* 0x000000041e087223 */ /* 0x000fe2000001080f */
[--C-:B------:R-:W-:Y:S02]  /*129c0*/  HADD2.F32 R27, -RZ, R5.reuse.H0_H0 ;  /* 0x20000005ff1b7230 */ /* 0x100fe40000004100 */
[-C--:B------:R-:W-:Y:S01]  /*129d0*/  FMUL.FTZ R4, R43, R9.reuse ;  /* 0x000000092b047220 */ /* 0x080fe20000410000 */
[----:B------:R-:W-:Y:S02]  /*129e0*/  HADD2.F32 R5, -RZ, R5.H1_H1 ;  /* 0x30000005ff057230 */ /* 0x000fe40000004100 */
[----:B------:R-:W-:Y:S01]  /*129f0*/  FMUL.FTZ R12, R3, R9 ;  /* 0x00000009030c7220 */ /* 0x000fe20000410000 */
[----:B------:R-:W-:-:S02]  /*12a00*/  HADD2.F32 R32, -RZ, R10.H0_H0 ;  /* 0x2000000aff207230 */ /* 0x000fc40000004100 */
[----:B------:R-:W-:Y:S02]  /*12a10*/  HADD2.F32 R10, -RZ, R10.H1_H1 ;  /* 0x3000000aff0a7230 */ /* 0x000fe40000004100 */
[----:B------:R-:W-:Y:S02]  /*12a20*/  HADD2.F32 R38, -RZ, R24.H0_H0 ;  /* 0x20000018ff267230 */ /* 0x000fe40000004100 */
[----:B------:R-:W-:Y:S01]  /*12a30*/  FFMA.FTZ R3, R3, R5, -R4 ;  /* 0x0000000503037223 */ /* 0x000fe20000010804 */
[----:B------:R-:W-:Y:S02]  /*12a40*/  HADD2.F32 R28, -RZ, R6.H0_H0 ;  /* 0x20000006ff1c7230 */ /* 0x000fe40000004100 */
[-C--:B------:R-:W-:Y:S01]  /*12a50*/  FFMA.FTZ R35, R34, R26.reuse, -R35 ;  /* 0x0000001a22237223 */ /* 0x080fe20000010823 */
[----:B------:R-:W-:Y:S01]  /*12a60*/  FFMA.FTZ R37, R36, R26, R37 ;  /* 0x0000001a24257223 */ /* 0x000fe20000010025 */
[----:B------:R-:W-:Y:S02]  /*12a70*/  HADD2.F32 R4, -RZ, R14.H0_H0 ;  /* 0x2000000eff047230 */ /* 0x000fe40000004100 */
[----:B------:R-:W-:Y:S01]  /*12a80*/  FMUL.FTZ R26, R41, R31 ;  /* 0x0000001f291a7220 */ /* 0x000fe20000410000 */
[----:B------:R-:W-:-:S02]  /*12a90*/  HADD2.F32 R6, -RZ, R6.H1_H1 ;  /* 0x30000006ff067230 */ /* 0x000fc40000004100 */
[----:B------:R-:W-:Y:S01]  /*12aa0*/  FFMA.FTZ R9, R43, R5, R12 ;  /* 0x000000052b097223 */ /* 0x000fe2000001000c */
[-C--:B------:R-:W-:Y:S01]  /*12ab0*/  FMUL.FTZ R5, R38, R10.reuse ;  /* 0x0000000a26057220 */ /* 0x080fe20000410000 */
[C---:B------:R-:W-:Y:S01]  /*12ac0*/  FMUL.FTZ R30, R39.reuse, R31 ;  /* 0x0000001f271e7220 */ /* 0x040fe20000410000 */
[----:B------:R-:W-:Y:S02]  /*12ad0*/  HADD2.F32 R33, -RZ, R11.H0_H0 ;  /* 0x2000000bff217230 */ /* 0x000fe40000004100 */
[----:B------:R-:W-:Y:S01]  /*12ae0*/  FFMA.FTZ R26, R39, R27, -R26 ;  /* 0x0000001b271a7223 */ /* 0x000fe2000001081a */
[----:B------:R-:W-:Y:S02]  /*12af0*/  HADD2.F32 R36, -RZ, R21.H0_H0 ;  /* 0x20000015ff247230 */ /* 0x000fe40000004100 */
[C---:B------:R-:W-:Y:S01]  /*12b00*/  FMUL.FTZ R31, R4.reuse, R10 ;  /* 0x0000000a041f7220 */ /* 0x040fe20000410000 */
[----:B------:R-:W-:Y:S02]  /*12b10*/  HADD2.F32 R11, -RZ, R11.H1_H1 ;  /* 0x3000000bff0b7230 */ /* 0x000fe40000004100 */
[----:B------:R-:W-:Y:S01]  /*12b20*/  FFMA.FTZ R10, R4, R6, -R5 ;  /* 0x00000006040a7223 */ /* 0x000fe20000010805 */
[----:B------:R-:W-:-:S02]  /*12b30*/  HADD2.F32 R34, -RZ, R13.H0_H0 ;  /* 0x2000000dff227230 */ /* 0x000fc40000004100 */
[----:B------:R-:W-:Y:S02]  /*12b40*/  HADD2.F32 R21, -RZ, R21.H1_H1 ;  /* 0x30000015ff157230 */ /* 0x000fe40000004100 */
[----:B------:R-:W-:Y:S02]  /*12b50*/  HADD2.F32 R39, -RZ, R24.H1_H1 ;  /* 0x30000018ff277230 */ /* 0x000fe40000004100 */
[----:B------:R-:W-:Y:S02]  /*12b60*/  HADD2.F32 R13, -RZ, R13.H1_H1 ;  /* 0x3000000dff0d7230 */ /* 0x000fe40000004100 */
[----:B------:R-:W-:Y:S02]  /*12b70*/  HADD2.F32 R5, -RZ, R14.H1_H1 ;  /* 0x3000000eff057230 */ /* 0x000fe40000004100 */
[--C-:B------:R-:W-:Y:S02]  /*12b80*/  HADD2.F32 R29, -RZ, R7.reuse.H0_H0 ;  /* 0x20000007ff1d7230 */ /* 0x100fe40000004100 */
[----:B------:R-:W-:Y:S01]  /*12b90*/  FFMA.FTZ R30, R41, R27, R30 ;  /* 0x0000001b291e7223 */ /* 0x000fe2000001001e */
[----:B------:R-:W-:-:S02]  /*12ba0*/  HADD2.F32 R7, -RZ, R7.H1_H1 ;  /* 0x30000007ff077230 */ /* 0x000fc40000004100 */
[----:B------:R-:W-:Y:S01]  /*12bb0*/  FMUL.FTZ R15, R36, R32 ;  /* 0x00000020240f7220 */ /* 0x000fe20000410000 */
[----:B------:R-:W-:Y:S01]  /*12bc0*/  FFMA.FTZ R12, R38, R6, R31 ;  /* 0x00000006260c7223 */ /* 0x000fe2000001001f */
[----:B------:R-:W-:Y:S01]  /*12bd0*/  FMUL.FTZ R4, R21, R33 ;  /* 0x0000002115047220 */ /* 0x000fe20000410000 */
[----:B------:R-:W-:Y:S01]  /*12be0*/  FMUL.FTZ R14, R39, R11 ;  /* 0x0000000b270e7220 */ /* 0x000fe20000410000 */
[C---:B------:R-:W-:Y:S01]  /*12bf0*/  FMUL.FTZ R27, R34.reuse, R32 ;  /* 0x00000020221b7220 */ /* 0x040fe20000410000 */
[----:B------:R-:W-:Y:S01]  /*12c00*/  FMUL.FTZ R6, R13, R33 ;  /* 0x000000210d067220 */ /* 0x000fe20000410000 */
[----:B------:R-:W-:Y:S01]  /*12c10*/  FMUL.FTZ R24, R5, R11 ;  /* 0x0000000b05187220 */ /* 0x000fe20000410000 */
[-C--:B------:R-:W-:Y:S01]  /*12c20*/  FFMA.FTZ R15, R34, R28.reuse, -R15 ;  /* 0x0000001c220f7223 */ /* 0x080fe2000001080f */
[----:B------:R-:W-:Y:S01]  /*12c30*/  FFMA.FTZ R11, R13, R29, -R4 ;  /* 0x0000001d0d0b7223 */ /* 0x000fe20000010804 */
[----:B------:R-:W-:Y:S01]  /*12c40*/  FFMA.FTZ R14, R5, R7, -R14 ;  /* 0x00000007050e7223 */ /* 0x000fe2000001080e */
[----:B------:R-:W-:Y:S01]  /*12c50*/  FFMA.FTZ R27, R36, R28, R27 ;  /* 0x0000001c241b7223 */ /* 0x000fe2000001001b */
[----:B------:R-:W-:Y:S01]  /*12c60*/  FFMA.FTZ R29, R21, R29, R6 ;  /* 0x0000001d151d7223 */ /* 0x000fe20000010006 */
[----:B------:R-:W-:Y:S01]  /*12c70*/  FFMA.FTZ R24, R39, R7, R24 ;  /* 0x0000000727187223 */ /* 0x000fe20000010018 */
[----:B------:R-:W-:-:S02]  /*12c80*/  F2FP.F16.F32.PACK_AB R4, R8, R35 ;  /* 0x000000230804723e */ /* 0x000fc400000000ff */
[----:B------:R-:W-:Y:S02]  /*12c90*/  F2FP.F16.F32.PACK_AB R5, R3, R26 ;  /* 0x0000001a0305723e */ /* 0x000fe400000000ff */
[----:B------:R-:W-:Y:S02]  /*12ca0*/  F2FP.F16.F32.PACK_AB R6, R10, R15 ;  /* 0x0000000f0a06723e */ /* 0x000fe400000000ff */
[----:B------:R-:W-:Y:S02]  /*12cb0*/  F2FP.F16.F32.PACK_AB R7, R14, R11 ;  /* 0x0000000b0e07723e */ /* 0x000fe400000000ff */
[----:B------:R-:W-:Y:S02]  /*12cc0*/  F2FP.F16.F32.PACK_AB R8, R20, R37 ;  /* 0x000000251408723e */ /* 0x000fe400000000ff */
[----:B------:R-:W-:Y:S02]  /*12cd0*/  F2FP.F16.F32.PACK_AB R9, R9, R30 ;  /* 0x0000001e0909723e */ /* 0x000fe400000000ff */
[----:B------:R-:W-:-:S02]  /*12ce0*/  F2FP.F16.F32.PACK_AB R10, R12, R27 ;  /* 0x0000001b0c0a723e */ /* 0x000fc400000000ff */
[----:B------:R-:W-:Y:S01]  /*12cf0*/  F2FP.F16.F32.PACK_AB R11, R24, R29 ;  /* 0x0000001d180b723e */ /* 0x000fe200000000ff */
[----:B------:R1:W-:Y:S04]  /*12d00*/  STS.128 [R0], R4 ;  /* 0x0000000400007388 */ /* 0x0003e80000000c00 */
[----:B------:R1:W-:Y:S02]  /*12d10*/  STS.128 [R25+0x14400], R8 ;  /* 0x0144000819007388 */ /* 0x0003e40000000c00 */
.L_x_606:
[----:B------:R-:W-:Y:S05]  /*12d20*/  BSYNC B0 ;  /* 0x0000000000007941 */ /* 0x000fea0003800000 */
.L_x_575:
[----:B------:R-:W-:Y:S01]  /*12d30*/  @!PT LDS RZ, [RZ] ;  /* 0x00000000fffff984 */ /* 0x000fe20000000800 */
[----:B------:R-:W-:Y:S01]  /*12d40*/  @!PT LDS RZ, [RZ] ;  /* 0x00000000fffff984 */ /* 0x000fe20000000800 */
[----:B------:R-:W-:Y:S01]  /*12d50*/  @!PT LDS RZ, [RZ] ;  /* 0x00000000fffff984 */ /* 0x000fe20000000800 */
[----:B------:R-:W-:Y:S01]  /*12d60*/  @!PT LDS RZ, [RZ] ;  /* 0x00000000fffff984 */ /* 0x000fe20000000800 */
[----:B------:R4:W-:Y:S06]  /*12d70*/  MEMBAR.ALL.CTA ;  /* 0x0000000000007992 */ /* 0x0009ec0000008000 */
[----:B----4-:R-:W4:Y:S01]  /*12d80*/  FENCE.VIEW.ASYNC.S ;  /* 0x00000000000073c6 */ /* 0x010f220000000000 */
[----:B------:R-:W-:Y:S05]  /*12d90*/  WARPSYNC.ALL ;  /* 0x0000000000007948 */ /* 0x000fea0003800000 */
[----:B----4-:R-:W-:Y:S06]  /*12da0*/  BAR.SYNC.DEFER_BLOCKING 0xd, 0x100 ;  /* 0x0344000000007b1d */ /* 0x010fec0000010000 */
.L_x_573:
[----:B------:R-:W-:-:S06]  /*12db0*/  ULOP3.LUT UR4, UR60, 0x1, URZ, 0xfc, !UPT ;  /* 0x000000013c047892 */ /* 0x000fcc000f8efc3f */
[----:B-1----:R-:W-:-:S05]  /*12dc0*/  IMAD.U32 R0, RZ, RZ, UR4 ;  /* 0x00000004ff007e24 */ /* 0x002fca000f8e00ff */
[----:B------:R-:W-:-:S13]  /*12dd0*/  ISETP.NE.AND P0, PT, R0, 0x3, PT ;  /* 0x000000030000780c */ /* 0x000fda0003f05270 */
[----:B------:R-:W-:Y:S05]  /*12de0*/  @!P0 BRA `(.L_x_632) ;  /* 0x0000000000048947 */ /* 0x000fea0003800000 */
[----:B------:R-:W-:Y:S01]  /*12df0*/  BPT.TRAP 0x1 ;  /* 0x000000040000795c */ /* 0x000fe20000300000 */
.L_x_632:
[----:B------:R-:W-:Y:S02]  /*12e00*/  LEA R0, R220, R18, 0x3 ;  /* 0x00000012dc007211 */ /* 0x000fe400078e18ff */
[----:B0-----:R-:W-:-:S04]  /*12e10*/  SHF.L.U32 R3, R221, 0x1f, RZ ;  /* 0x0000001fdd037819 */ /* 0x001fc800000006ff */
[----:B------:R0:W1:Y:S01]  /*12e20*/  SYNCS.PHASECHK.TRANS64.TRYWAIT P2, [R0+URZ+0x38830], R3 ;  /* 0x03883003000075a7 */ /* 0x000062000804017f */
[----:B------:R-:W-:Y:S05]  /*12e30*/  @!P0 BRA `(.L_x_633) ;  /* 0x0000000000048947 */ /* 0x000fea0003800000 */
[----:B------:R-:W-:Y:S01]  /*12e40*/  BPT.TRAP 0x1 ;  /* 0x000000040000795c */ /* 0x000fe20000300000 */
.L_x_633:
[----:B--23--:R-:W2:Y:S01]  /*12e50*/  S2R R4, SR_TID.X ;  /* 0x0000000000047919 */ /* 0x00cea20000002100 */
[----:B------:R-:W-:Y:S01]  /*12e60*/  IMAD.MOV.U32 R151, RZ, RZ, RZ ;  /* 0x000000ffff977224 */ /* 0x000fe200078e00ff */
[----:B--2---:R-:W-:-:S04]  /*12e70*/  LOP3.LUT R4, R4, 0x7f, RZ, 0xc0, !PT ;  /* 0x0000007f04047812 */ /* 0x004fc800078ec0ff */
[----:B------:R-:W-:Y:S01]  /*12e80*/  ISETP.NE.AND P1, PT, R4, RZ, PT ;  /* 0x000000ff0400720c */ /* 0x000fe20003f25270 */
[----:B-1----:R-:W-:-:S12]  /*12e90*/  @P2 BRA `(.L_x_634) ;  /* 0x0000000000082947 */ /* 0x002fd80003800000 */
[----:B------:R-:W1:Y:S02]  /*12ea0*/  SYNCS.PHASECHK.TRANS64.TRYWAIT P2, [R0+URZ+0x38830], R3 ;  /* 0x03883003000075a7 */ /* 0x000e64000804017f */
[----:B-1----:R-:W-:Y:S05]  /*12eb0*/  @!P2 BRA `(.L_x_635) ;  /* 0x00000194000ca947 */ /* 0x002fea0003800000 */
.L_x_634:
[----:B------:R-:W-:Y:S05]  /*12ec0*/  WARPSYNC.ALL ;  /* 0x0000000000007948 */ /* 0x000fea0003800000 */
[----:B01----:R-:W-:Y:S01]  /*12ed0*/  VIADD R3, R18, 0x24400 ;  /* 0x0002440012037836 */ /* 0x003fe20000000000 */
[----:B------:R-:W-:Y:S01]  /*12ee0*/  R2UR UR20, R2 ;  /* 0x00000000021472ca */ /* 0x000fe200000e0000 */
[----:B------:R-:W-:Y:S01]  /*12ef0*/  WARPGROUP.ARRIVE ;  /* 0x00000000000079c5 */ /* 0x000fe20000000000 */
[----:B------:R-:W-:Y:S01]  /*12f00*/  UMOV UR5, 0x40000040 ;  /* 0x4000004000057882 */ /* 0x000fe20000000000 */
[----:B------:R-:W-:Y:S01]  /*12f10*/  MOV R5, 0x40000040 ;  /* 0x4000004000057802 */ /* 0x000fe20000000f00 */
[----:B------:R-:W-:Y:S01]  /*12f20*/  UMOV UR17, UR5 ;  /* 0x0000000500117c82 */ /* 0x000fe20008000000 */
[----:B------:R-:W-:Y:S01]  /*12f30*/  SHF.R.U32.HI R3, RZ, 0x4, R3 ;  /* 0x00000004ff037819 */ /* 0x000fe20000011603 */
[----:B------:R-:W-:Y:S01]  /*12f40*/  IMAD.U32 R13, RZ, RZ, UR5 ;  /* 0x00000005ff0d7e24 */ /* 0x000fe2000f8e00ff */
[----:B------:R-:W-:Y:S01]  /*12f50*/  UMOV UR9, UR17 ;  /* 0x0000001100097c82 */ /* 0x000fe20008000000 */
[----:B------:R-:W-:Y:S01]  /*12f60*/  IMAD.MOV.U32 R7, RZ, RZ, 0x40000040 ;  /* 0x40000040ff077424 */ /* 0x000fe200078e00ff */
[----:B------:R-:W-:Y:S01]  /*12f70*/  LOP3.LUT R3, R3, 0x3fff, RZ, 0xc0, !PT ;  /* 0x00003fff03037812 */ /* 0x000fe200078ec0ff */
[----:B------:R-:W-:Y:S01]  /*12f80*/  UMOV UR13, UR17 ;  /* 0x00000011000d7c82 */ /* 0x000fe20008000000 */
[----:B------:R-:W-:Y:S01]  /*12f90*/  IMAD.MOV.U32 R9, RZ, RZ, 0x40000040 ;  /* 0x40000040ff097424 */ /* 0x000fe200078e00ff */
[----:B------:R-:W-:Y:S01]  /*12fa0*/  UMOV UR25, 0x40000040 ;  /* 0x4000004000197882 */ /* 0x000fe20000000000 */
[----:B------:R-:W-:Y:S01]  /*12fb0*/  LOP3.LUT R224, R3, 0x10000, RZ, 0xfc, !PT ;  /* 0x0001000003e07812 */ /* 0x000fe200078efcff */
[----:B------:R-:W-:Y:S01]  /*12fc0*/  IMAD.MOV.U32 R3, RZ, RZ, 0x40000040 ;  /* 0x40000040ff037424 */ /* 0x000fe200078e00ff */
[----:B------:R-:W-:Y:S01]  /*12fd0*/  ULOP3.LUT UR20, UR20, 0x10000, URZ, 0xfc, !UPT ;  /* 0x0001000014147892 */ /* 0x000fe2000f8efc3f */
[----:B------:R-:W-:Y:S01]  /*12fe0*/  R2UR UR11, R7 ;  /* 0x00000000070b72ca */ /* 0x000fe200000e0000 */
[----:B------:R-:W-:Y:S01]  /*12ff0*/  IMAD.MOV.U32 R7, RZ, RZ, 0x40000040 ;  /* 0x40000040ff077424 */ /* 0x000fe200078e00ff */
[----:B------:R-:W-:Y:S01]  /*13000*/  R2UR UR27, R9 ;  /* 0x00000000091b72ca */ /* 0x000fe200000e0000 */
[----:B------:R-:W-:Y:S01]  /*13010*/  IMAD R2, R220, 0xa00, R224 ;  /* 0x00000a00dc027824 */ /* 0x000fe200078e02e0 */
[----:B------:R-:W-:Y:S01]  /*13020*/  R2UR UR7, R3 ;  /* 0x00000000030772ca */ /* 0x000fe200000e0000 */
[----:B------:R-:W-:Y:S01]  /*13030*/  IMAD.MOV.U32 R9, RZ, RZ, 0x40000040 ;  /* 0x40000040ff097424 */ /* 0x000fe200078e00ff */
[----:B------:R-:W-:Y:S01]  /*13040*/  UMOV UR4, UR20 ;  /* 0x0000001400047c82 */ /* 0x000fe20008000000 */
[C---:B------:R-:W-:Y:S01]  /*13050*/  VIADD R4, R2.reuse, 0x80 ;  /* 0x0000008002047836 */ /* 0x040fe20000000000 */
[C---:B------:R-:W-:Y:S01]  /*13060*/  R2UR UR6, R2.reuse ;  /* 0x00000000020672ca */ /* 0x040fe200000e0000 */
[----:B------:R-:W-:Y:S01]  /*13070*/  UMOV UR16, UR4 ;  /* 0x0000000400107c82 */ /* 0x000fe20008000000 */
[----:B------:R-:W-:Y:S01]  /*13080*/  MOV R12, UR4 ;  /* 0x00000004000c7c02 */ /* 0x000fe20008000f00 */
[----:B------:R-:W-:Y:S01]  /*13090*/  VIADD R6, R2, 0x100 ;  /* 0x0000010002067836 */ /* 0x000fe20000000000 */
[----:B------:R-:W-:Y:S01]  /*130a0*/  UMOV UR8, UR16 ;  /* 0x0000001000087c82 */ /* 0x000fe20008000000 */
[----:B------:R-:W-:Y:S01]  /*130b0*/  UMOV UR12, UR16 ;  /* 0x00000010000c7c82 */ /* 0x000fe20008000000 */
[----:B------:R-:W-:Y:S01]  /*130c0*/  R2UR UR19, R7 ;  /* 0x00000000071372ca */ /* 0x000fe200000e0000 */
[----:B------:R-:W-:Y:S01]  /*130d0*/  IMAD.MOV.U32 R7, RZ, RZ, 0x40000040 ;  /* 0x40000040ff077424 */ /* 0x000fe200078e00ff */
[----:B------:R-:W-:Y:S01]  /*130e0*/  R2UR UR10, R6 ;  /* 0x00000000060a72ca */ /* 0x000fe200000e0000 */
[C---:B------:R-:W-:Y:S01]  /*130f0*/  VIADD R6, R2.reuse, 0x200 ;  /* 0x0000020002067836 */ /* 0x040fe20000000000 */
[----:B------:R-:W-:Y:S01]  /*13100*/  IADD3 R8, R2, 0x2, RZ ;  /* 0x0000000202087810 */ /* 0x000fe20007ffe0ff */
[----:B------:R0:W-:Y:S01]  /*13110*/  STL.64 [R1+0x58], R12 ;  /* 0x0000580c01007387 */ /* 0x0001e20000100a00 */
[----:B------:R-:W-:Y:S01]  /*13120*/  P2R R10, PR, RZ, 0x1 ;  /* 0x00000001ff0a7803 */ /* 0x000fe20000000000 */
[----:B------:R-:W-:Y:S01]  /*13130*/  HGMMA.64x16x16.F32 R56, gdesc[UR4], RZ, !UPT, gsb0 ;  /* 0x00200000043879f0 */ /* 0x000fe2000c0008ff */
[----:B------:R-:W-:Y:S01]  /*13140*/  R2UR UR6, R4 ;  /* 0x00000000040672ca */ /* 0x000fe200000e0000 */
[----:B------:R-:W-:Y:S01]  /*13150*/  UMOV UR4, UR16 ;  /* 0x0000001000047c82 */ /* 0x000fe20008000000 */
[----:B------:R-:W-:Y:S01]  /*13160*/  R2UR UR7, R5 ;  /* 0x00000000050772ca */ /* 0x000fe200000e0000 */
[----:B------:R-:W-:Y:S01]  /*13170*/  UMOV UR5, UR17 ;  /* 0x0000001100057c82 */ /* 0x000fe20008000000 */
[----:B------:R-:W-:Y:S01]  /*13180*/  VIADD R4, R2, 0x180 ;  /* 0x0000018002047836 */ /* 0x000fe20000000000 */
[----:B------:R-:W-:Y:S01]  /*13190*/  R2UR UR18, R6 ;  /* 0x00000000061272ca */ /* 0x000fe200000e0000 */
[----:B------:R-:W-:Y:S01]  /*131a0*/  IMAD.MOV.U32 R5, RZ, RZ, 0x40000040 ;  /* 0x40000040ff057424 */ /* 0x000fe200078e00ff */
[----:B------:R-:W-:Y:S01]  /*131b0*/  R2UR UR26, R8 ;  /* 0x00000000081a72ca */ /* 0x000fe200000e0000 */
[----:B------:R-:W-:Y:S01]  /*131c0*/  VIADD R6, R2, 0x102 ;  /* 0x0000010202067836 */ /* 0x000fe20000000000 */
[----:B------:R-:W-:Y:S01]  /*131d0*/  R2UR UR14, R4 ;  /* 0x00000000040e72ca */ /* 0x000fe200000e0000 */
[----:B------:R-:W-:Y:S01]  /*131e0*/  VIADD R4, R2, 0x82 ;  /* 0x0000008202047836 */ /* 0x000fe20000000000 */
[----:B------:R-:W-:Y:S01]  /*131f0*/  R2UR UR15, R5 ;  /* 0x00000000050f72ca */ /* 0x000fe200000e0000 */
[----:B0-----:R-:W-:Y:S01]  /*13200*/  IMAD.U32 R13, RZ, RZ, UR25 ;  /* 0x00000019ff0d7e24 */ /* 0x001fe2000f8e00ff */
[----:B------:R-:W-:-:S02]  /*13210*/  MOV R5, 0x40000040 ;  /* 0x4000004000057802 */ /* 0x000fc40000000f00 */
[----:B------:R-:W-:Y:S01]  /*13220*/  IADD3 R8, R2, 0x4, RZ ;  /* 0x0000000402087810 */ /* 0x000fe20007ffe0ff */
[----:B------:R-:W-:Y:S02]  /*13230*/  WARPGROUP.DEPBAR.LE gsb0, 0x0 ;  /* 0x00008000000079c5 */ /* 0x000fe40000010000 */
[----:B------:R-:W-:-:S06]  /*13240*/  WARPGROUP.ARRIVE ;  /* 0x00000000000079c5 */ /* 0x000fcc0000000000 */
[----:B------:R-:W-:Y:S01]  /*13250*/  HGMMA.64x16x16.F32 R48, gdesc[UR4], RZ, !UPT, gsb0 ;  /* 0x00200000043079f0 */ /* 0x000fe2000c0008ff */
[----:B------:R-:W-:-:S07]  /*13260*/  UIADD3 UR4, UR20, 0x2, URZ ;  /* 0x0000000214047890 */ /* 0x000fce000fffe03f */
[----:B------:R-:W-:Y:S02]  /*13270*/  UMOV UR24, UR4 ;  /* 0x0000000400187c82 */ /* 0x000fe40008000000 */
[----:B------:R-:W-:-:S05]  /*13280*/  MOV R12, UR24 ;  /* 0x00000018000c7c02 */ /* 0x000fca0008000f00 */
[----:B------:R0:W-:Y:S01]  /*13290*/  STL.64 [R1+0x50], R12 ;  /* 0x0000500c01007387 */ /* 0x0001e20000100a00 */
[----:B------:R-:W-:Y:S02]  /*132a0*/  WARPGROUP.DEPBAR.LE gsb0, 0x0 ;  /* 0x00008000000079c5 */ /* 0x000fe40000010000 */
[----:B-----5:R-:W-:-:S06]  /*132b0*/  WARPGROUP.ARRIVE ;  /* 0x00000000000079c5 */ /* 0x020fcc0000000000 */
[----:B------:R-:W-:Y:S01]  /*132c0*/  HGMMA.64x16x16.F32 R40, gdesc[UR8], RZ, !UPT, gsb0 ;  /* 0x00200000082879f0 */ /* 0x000fe2000c0008ff */
[----:B------:R-:W-:Y:S01]  /*132d0*/  UMOV UR8, UR24 ;  /* 0x0000001800087c82 */ /* 0x000fe20008000000 */
[----:B------:R-:W-:Y:S01]  /*132e0*/  UMOV UR9, UR25 ;  /* 0x0000001900097c82 */ /* 0x000fe20008000000 */
[----:B------:R-:W-:Y:S01]  /*132f0*/  UMOV UR4, UR8 ;  /* 0x0000000800047c82 */ /* 0x000fe20008000000 */
[----:B------:R-:W-:Y:S01]  /*13300*/  UMOV UR5, UR9 ;  /* 0x0000000900057c82 */ /* 0x000fe20008000000 */
[----:B------:R-:W-:Y:S02]  /*13310*/  WARPGROUP.DEPBAR.LE gsb0, 0x0 ;  /* 0x00008000000079c5 */ /* 0x000fe40000010000 */
[----:B------:R-:W-:-:S06]  /*13320*/  WARPGROUP.ARRIVE ;  /* 0x00000000000079c5 */ /* 0x000fcc0000000000 */
[----:B------:R-:W-:Y:S01]  /*13330*/  HGMMA.64x16x16.F32 R32, gdesc[UR12], RZ, !UPT, gsb0 ;  /* 0x002000000c2079f0 */ /* 0x000fe2000c0008ff */
[----:B------:R-:W-:Y:S01]  /*13340*/  R2UR UR14, R4 ;  /* 0x00000000040e72ca */ /* 0x000fe200000e0000 */
[----:B------:R-:W-:Y:S01]  /*13350*/  UMOV UR12, UR8 ;  /* 0x00000008000c7c82 */ /* 0x000fe20008000000 */
[----:B------:R-:W-:Y:S01]  /*13360*/  R2UR UR15, R5 ;  /* 0x00000000050f72ca */ /* 0x000fe200000e0000 */
[----:B------:R-:W-:Y:S01]  /*13370*/  UMOV UR13, UR9 ;  /* 0x00000009000d7c82 */ /* 0x000fe20008000000 */
[----:B------:R-:W-:Y:S02]  /*13380*/  VIADD R4, R2, 0x182 ;  /* 0x0000018202047836 */ /* 0x000fe40000000000 */
[----:B------:R-:W-:-:S03]  /*13390*/  IMAD.MOV.U32 R5, RZ, RZ, 0x40000040 ;  /* 0x40000040ff057424 */ /* 0x000fc600078e00ff */
[----:B------:R-:W-:Y:S01]  /*133a0*/  R2UR UR6, R4 ;  /* 0x00000000040672ca */ /* 0x000fe200000e0000 */
[----:B------:R-:W-:Y:S01]  /*133b0*/  VIADD R4, R2, 0x84 ;  /* 0x0000008402047836 */ /* 0x000fe20000000000 */
[----:B------:R-:W-:Y:S02]  /*133c0*/  R2UR UR7, R5 ;  /* 0x00000000050772ca */ /* 0x000fe400000e0000 */
[----:B------:R-:W-:Y:S01]  /*133d0*/  MOV R5, 0x40000040 ;  /* 0x4000004000057802 */ /* 0x000fe20000000f00 */
        /* <DEDUP_REMOVED lines=11> */
[----:B------:R-:W-:Y:S01]  /*13490*/  R2UR UR11, R7 ;  /* 0x00000000070b72ca */ /* 0x000fe200000e0000 */
[----:B------:R-:W-:Y:S01]  /*134a0*/  IMAD.MOV.U32 R7, RZ, RZ, 0x40000040 ;  /* 0x40000040ff077424 */ /* 0x000fe200078e00ff */
[----:B------:R-:W-:Y:S02]  /*134b0*/  WARPGROUP.DEPBAR.LE gsb0, 0x0 ;  /* 0x00008000000079c5 */ /* 0x000fe40000010000 */
[----:B------:R-:W-:-:S06]  /*134c0*/  WARPGROUP.ARRIVE ;  /* 0x00000000000079c5 */ /* 0x000fcc0000000000 */
[----:B------:R-:W-:Y:S01]  /*134d0*/  HGMMA.64x16x16.F32 R56, gdesc[UR24], R56, gsb0 ;  /* 0x00200000183879f0 */ /* 0x000fe20008000838 */
[----:B------:R-:W-:Y:S01]  /*134e0*/  R2UR UR26, R8 ;  /* 0x00000000081a72ca */ /* 0x000fe200000e0000 */
[----:B------:R-:W-:Y:S01]  /*134f0*/  UMOV UR25, 0x40000040 ;  /* 0x4000004000197882 */ /* 0x000fe20000000000 */
[----:B------:R-:W-:Y:S01]  /*13500*/  R2UR UR27, R9 ;  /* 0x00000000091b72ca */ /* 0x000fe200000e0000 */
[----:B------:R-:W-:Y:S01]  /*13510*/  IMAD.MOV.U32 R9, RZ, RZ, 0x40000040 ;  /* 0x40000040ff097424 */ /* 0x000fe200078e00ff */
[----:B------:R-:W-:Y:S01]  /*13520*/  IADD3 R8, R2, 0x6, RZ ;  /* 0x0000000602087810 */ /* 0x000fe20007ffe0ff */
[----:B0-----:R-:W-:Y:S01]  /*13530*/  IMAD.U32 R13, RZ, RZ, UR25 ;  /* 0x00000019ff0d7e24 */ /* 0x001fe2000f8e00ff */
[----:B------:R-:W-:Y:S02]  /*13540*/  WARPGROUP.DEPBAR.LE gsb0, 0x0 ;  /* 0x00008000000079c5 */ /* 0x000fe40000010000 */
[----:B------:R-:W-:-:S06]  /*13550*/  WARPGROUP.ARRIVE ;  /* 0x00000000000079c5 */ /* 0x000fcc0000000000 */
[----:B------:R-:W-:Y:S01]  /*13560*/  HGMMA.64x16x16.F32 R48, gdesc[UR12], R48, gsb0 ;  /* 0x002000000c3079f0 */ /* 0x000fe20008000830 */
[----:B------:R-:W-:-:S07]  /*13570*/  UIADD3 UR12, UR20, 0x4, URZ ;  /* 0x00000004140c7890 */ /* 0x000fce000fffe03f */
[----:B------:R-:W-:Y:S02]  /*13580*/  UMOV UR24, UR12 ;  /* 0x0000000c00187c82 */ /* 0x000fe40008000000 */
[----:B------:R-:W-:-:S05]  /*13590*/  MOV R12, UR24 ;  /* 0x00000018000c7c02 */ /* 0x000fca0008000f00 */
[----:B------:R0:W-:Y:S01]  /*135a0*/  STL.64 [R1+0x48], R12 ;  /* 0x0000480c01007387 */ /* 0x0001e20000100a00 */
[----:B------:R-:W-:Y:S02]  /*135b0*/  WARPGROUP.DEPBAR.LE gsb0, 0x0 ;  /* 0x00008000000079c5 */ /* 0x000fe40000010000 */
[----:B------:R-:W-:-:S06]  /*135c0*/  WARPGROUP.ARRIVE ;  /* 0x00000000000079c5 */ /* 0x000fcc0000000000 */
[----:B------:R-:W-:Y:S01]  /*135d0*/  HGMMA.64x16x16.F32 R40, gdesc[UR16], R40, gsb0 ;  /* 0x00200000102879f0 */ /* 0x000fe20008000828 */
[----:B------:R-:W-:Y:S01]  /*135e0*/  UMOV UR16, UR24 ;  /* 0x0000001800107c82 */ /* 0x000fe20008000000 */
[----:B------:R-:W-:Y:S01]  /*135f0*/  UMOV UR17, UR25 ;  /* 0x0000001900117c82 */ /* 0x000fe20008000000 */
[----:B------:R-:W-:Y:S01]  /*13600*/  UMOV UR12, UR16 ;  /* 0x00000010000c7c82 */ /* 0x000fe20008000000 */
[----:B------:R-:W-:Y:S01]  /*13610*/  UMOV UR13, UR17 ;  /* 0x00000011000d7c82 */ /* 0x000fe20008000000 */
[----:B------:R-:W-:Y:S02]  /*13620*/  WARPGROUP.DEPBAR.LE gsb0, 0x0 ;  /* 0x00008000000079c5 */ /* 0x000fe40000010000 */
[----:B------:R-:W-:-:S06]  /*13630*/  WARPGROUP.ARRIVE ;  /* 0x00000000000079c5 */ /* 0x000fcc0000000000 */
[----:B------:R-:W-:Y:S01]  /*13640*/  HGMMA.64x16x16.F32 R32, gdesc[UR4], R32, gsb0 ;  /* 0x00200000042079f0 */ /* 0x000fe20008000820 */
        /* <DEDUP_REMOVED lines=35> */
[----:B------:R-:W-:Y:S01]  /*13880*/  UIADD3 UR4, UR20, 0x6, URZ ;  /* 0x0000000614047890 */ /* 0x000fe2000fffe03f */
[----:B------:R-:W-:Y:S01]  /*13890*/  R2UR UR6, R4 ;  /* 0x00000000040672ca */ /* 0x000fe200000e0000 */
[----:B------:R-:W-:Y:S01]  /*138a0*/  VIADD R4, R2, 0x186 ;  /* 0x0000018602047836 */ /* 0x000fe20000000000 */
[----:B------:R-:W-:Y:S01]  /*138b0*/  R2UR UR7, R5 ;  /* 0x00000000050772ca */ /* 0x000fe200000e0000 */
[----:B------:R-:W-:-:S03]  /*138c0*/  IMAD.MOV.U32 R5, RZ, RZ, 0x40000040 ;  /* 0x40000040ff057424 */ /* 0x000fc600078e00ff */
[----:B------:R-:W-:Y:S02]  /*138d0*/  UMOV UR24, UR4 ;  /* 0x0000000400187c82 */ /* 0x000fe40008000000 */
[----:B------:R-:W-:-:S05]  /*138e0*/  MOV R12, UR24 ;  /* 0x00000018000c7c02 */ /* 0x000fca0008000f00 */
[----:B------:R0:W-:Y:S01]  /*138f0*/  STL.64 [R1+0x40], R12 ;  /* 0x0000400c01007387 */ /* 0x0001e20000100a00 */
[----:B------:R-:W-:Y:S02]  /*13900*/  WARPGROUP.DEPBAR.LE gsb0, 0x0 ;  /* 0x00008000000079c5 */ /* 0x000fe40000010000 */
[----:B------:R-:W-:-:S06]  /*13910*/  WARPGROUP.ARRIVE ;  /* 0x00000000000079c5 */ /* 0x000fcc0000000000 */
[----:B------:R-:W-:Y:S01]  /*13920*/  HGMMA.64x16x16.F32 R40, gdesc[UR8], R40, gsb0 ;  /* 0x00200000082879f0 */ /* 0x000fe20008000828 */
        /* <DEDUP_REMOVED lines=8> */
[----:B------:R-:W-:Y:S01]  /*139b0*/  VIADD R4, R2, 0x300 ;  /* 0x0000030002047836 */ /* 0x000fe20000000000 */
[----:B------:R-:W-:Y:S02]  /*139c0*/  R2UR UR15, R5 ;  /* 0x00000000050f72ca */ /* 0x000fe400000e0000 */
[----:B------:R-:W-:Y:S01]  /*139d0*/  MOV R5, 0x40000040 ;  /* 0x4000004000057802 */ /* 0x000fe20000000f00 */
[----:B------:R-:W-:Y:S02]  /*139e0*/  WARPGROUP.DEPBAR.LE gsb0, 0x0 ;  /* 0x00008000000079c5 */ /* 0x000fe40000010000 */
[----:B------:R-:W-:-:S06]  /*139f0*/  WARPGROUP.ARRIVE ;  /* 0x00000000000079c5 */ /* 0x000fcc0000000000 */
[----:B------:R-:W-:Y:S01]  /*13a00*/  HGMMA.64x16x16.F32 R24, gdesc[UR16], R24, gsb0 ;  /* 0x00200000101879f0 */ /* 0x000fe20008000818 */
[----:B------:R-:W-:Y:S01]  /*13a10*/  UMOV UR16, UR24 ;  /* 0x0000001800107c82 */ /* 0x000fe20008000000 */
[----:B------:R-:W-:Y:S01]  /*13a20*/  UMOV UR17, UR25 ;  /* 0x0000001900117c82 */ /* 0x000fe20008000000 */
[----:B------:R-:W-:Y:S01]  /*13a30*/  UMOV UR4, UR16 ;  /* 0x0000001000047c82 */ /* 0x000fe20008000000 */
[----:B------:R-:W-:Y:S01]  /*13a40*/  UMOV UR5, UR17 ;  /* 0x0000001100057c82 */ /* 0x000fe20008000000 */
[----:B------:R-:W-:Y:S01]  /*13a50*/  UMOV UR8, UR16 ;  /* 0x0000001000087c82 */ /* 0x000fe20008000000 */
[----:B------:R-:W-:Y:S01]  /*13a60*/  UMOV UR9, UR17 ;  /* 0x0000001100097c82 */ /* 0x000fe20008000000 */
[----:B------:R-:W-:Y:S01]  /*13a70*/  UMOV UR12, UR16 ;  /* 0x00000010000c7c82 */ /* 0x000fe20008000000 */
[----:B------:R-:W-:Y:S01]  /*13a80*/  UMOV UR13, UR17 ;  /* 0x00000011000d7c82 */ /* 0x000fe20008000000 */
[----:B------:R-:W-:Y:S01]  /*13a90*/  R2UR UR18, R6 ;  /* 0x00000000061272ca */ /* 0x000fe200000e0000 */
[----:B------:R-:W-:Y:S01]  /*13aa0*/  VIADD R6, R2, 0x380 ;  /* 0x0000038002067836 */ /* 0x000fe20000000000 */
[----:B------:R-:W-:Y:S01]  /*13ab0*/  R2UR UR19, R7 ;  /* 0x00000000071372ca */ /* 0x000fe200000e0000 */
[----:B------:R-:W-:Y:S01]  /*13ac0*/  IMAD.MOV.U32 R7, RZ, RZ, 0x40000040 ;  /* 0x40000040ff077424 */ /* 0x000fe200078e00ff */
[----:B------:R-:W-:-:S02]  /*13ad0*/  WARPGROUP.DEPBAR.LE gsb0, 0x0 ;  /* 0x00008000000079c5 */ /* 0x000fc40000010000 */
        /* <DEDUP_REMOVED lines=263> */
[----:B------:R-:W-:Y:S01]  /*14b50*/  UIADD3 UR4, UR20, 0x802, URZ ;  /* 0x0000080214047890 */ /* 0x000fe2000fffe03f */
[----:B------:R-:W-:Y:S02]  /*14b60*/  R2UR UR6, R4 ;  /* 0x00000000040672ca */ /* 0x000fe400000e0000 */
[----:B------:R-:W-:-:S04]  /*14b70*/  R2UR UR7, R5 ;  /* 0x00000000050772ca */ /* 0x000fc800000e0000 */
[----:B------:R-:W-:Y:S02]  /*14b80*/  UMOV UR24, UR4 ;  /* 0x0000000400187c82 */ /* 0x000fe40008000000 */
[----:B------:R-:W-:Y:S01]  /*14b90*/  MOV R12, UR24 ;  /* 0x00000018000c7c02 */ /* 0x000fe20008000f00 */
[----:B------:R-:W-:Y:S02]  /*14ba0*/  WARPGROUP.DEPBAR.LE gsb0, 0x0 ;  /* 0x00008000000079c5 */ /* 0x000fe40000010000 */
[----:B------:R-:W-:Y:S01]  /*14bb0*/  WARPGROUP.ARRIVE ;  /* 0x00000000000079c5 */ /* 0x000fe20000000000 */
[----:B------:R-:W-:Y:S01]  /*14bc0*/  VIADD R4, R2, 0x584 ;  /* 0x0000058402047836 */ /* 0x000fe20000000000 */
[----:B------:R-:W-:Y:S01]  /*14bd0*/  MOV R5, 0x40000040 ;  /* 0x4000004000057802 */ /* 0x000fe20000000f00 */
[----:B------:R-:W-:Y:S01]  /*14be0*/  UIADD3 UR52, UR20, 0x806, URZ ;  /* 0x0000080614347890 */ /* 0x000fe2000fffe03f */
[----:B------:R0:W-:Y:S02]  /*14bf0*/  STL.64 [R1+0x8], R12 ;  /* 0x0000080c01007387 */ /* 0x0001e40000100a00 */
[----:B------:R-:W-:Y:S01]  /*14c00*/  HGMMA.64x16x16.F32 R32, gdesc[UR8], R32, gsb0 ;  /* 0x00200000082079f0 */ /* 0x000fe20008000820 */
[----:B------:R-:W-:Y:S01]  /*14c10*/  UMOV UR8, UR24 ;  /* 0x0000001800087c82 */ /* 0x000fe20008000000 */
[----:B------:R-:W-:Y:S01]  /*14c20*/  UMOV UR9, UR25 ;  /* 0x0000001900097c82 */ /* 0x000fe20008000000 */
[----:B------:R-:W-:Y:S01]  /*14c30*/  UMOV UR16, UR8 ;  /* 0x0000000800107c82 */ /* 0x000fe20008000000 */
[----:B------:R-:W-:Y:S01]  /*14c40*/  UMOV UR17, UR9 ;  /* 0x0000000900117c82 */ /* 0x000fe20008000000 */
[----:B------:R-:W-:Y:S01]  /*14c50*/  UMOV UR4, UR8 ;  /* 0x0000000800047c82 */ /* 0x000fe20008000000 */
[----:B------:R-:W-:Y:S01]  /*14c60*/  UMOV UR5, UR9 ;  /* 0x0000000900057c82 */ /* 0x000fe20008000000 */
[----:B------:R-:W-:Y:S01]  /*14c70*/  UMOV UR53, 0x40000040 ;  /* 0x4000004000357882 */ /* 0x000fe20000000000 */
[----:B------:R-:W-:Y:S01]  /*14c80*/  UIADD3 UR48, UR20, 0xc00, URZ ;  /* 0x00000c0014307890 */ /* 0x000fe2000fffe03f */
[----:B------:R-:W2:Y:S01]  /*14c90*/  LDL R64, [R1+0x7c] ;  /* 0x00007c0001407983 */ /* 0x000ea20000100800 */
        /* <DEDUP_REMOVED lines=9> */
[----:B------:R-:W-:Y:S02]  /*14d30*/  R2UR UR10, R6 ;  /* 0x00000000060a72ca */ /* 0x000fe400000e0000 */
[----:B------:R-:W-:Y:S01]  /*14d40*/  R2UR UR11, R7 ;  /* 0x00000000070b72ca */ /* 0x000fe200000e0000 */
[----:B------:R-:W-:Y:S02]  /*14d50*/  WARPGROUP.DEPBAR.LE gsb0, 0x0 ;  /* 0x00008000000079c5 */ /* 0x000fe40000010000 */
[----:B------:R-:W-:-:S06]  /*14d60*/  WARPGROUP.ARRIVE ;  /* 0x00000000000079c5 */ /* 0x000fcc0000000000 */
[----:B------:R-:W-:Y:S01]  /*14d70*/  HGMMA.64x16x16.F32 R56, gdesc[UR24], R56, gsb0 ;  /* 0x00200000183879f0 */ /* 0x000fe20008000838 */
[----:B------:R-:W-:Y:S01]  /*14d80*/  R2UR UR26, R8 ;  /* 0x00000000081a72ca */ /* 0x000fe200000e0000 */
[----:B------:R-:W-:Y:S01]  /*14d90*/  UMOV UR25, 0x40000040 ;  /* 0x4000004000197882 */ /* 0x000fe20000000000 */
[----:B------:R-:W-:Y:S01]  /*14da0*/  R2UR UR27, R9 ;  /* 0x00000000091b72ca */ /* 0x000fe200000e0000 */
[----:B------:R-:W-:Y:S02]  /*14db0*/  WARPGROUP.DEPBAR.LE gsb0, 0x0 ;  /* 0x00008000000079c5 */ /* 0x000fe40000010000 */
[----:B------:R-:W-:Y:S01]  /*14dc0*/  WARPGROUP.ARRIVE ;  /* 0x00000000000079c5 */ /* 0x000fe20000000000 */
[C---:B------:R-:W-:Y:S02]  /*14dd0*/  VIADD R6, R2.reuse, 0x604 ;  /* 0x0000060402067836 */ /* 0x040fe40000000000 */
[----:B------:R-:W-:Y:S01]  /*14de0*/  IMAD.MOV.U32 R7, RZ, RZ, 0x40000040 ;  /* 0x40000040ff077424 */ /* 0x000fe200078e00ff */
[----:B------:R-:W-:Y:S01]  /*14df0*/  IADD3 R8, R2, 0x506, RZ ;  /* 0x0000050602087810 */ /* 0x000fe20007ffe0ff */
[----:B------:R-:W-:Y:S01]  /*14e00*/  UMOV UR49, 0x40000040 ;  /* 0x4000004000317882 */ /* 0x000fe20000000000 */
[----:B------:R-:W-:Y:S01]  /*14e10*/  HGMMA.64x16x16.F32 R48, gdesc[UR16], R48, gsb0 ;  /* 0x00200000103079f0 */ /* 0x000fe20008000830 */
[----:B------:R-:W-:Y:S01]  /*14e20*/  UIADD3 UR44, UR20, 0xc02, URZ ;  /* 0x00000c02142c7890 */ /* 0x000fe2000fffe03f */
[----:B------:R-:W-:Y:S01]  /*14e30*/  UMOV UR45, 0x40000040 ;  /* 0x40000040002d7882 */ /* 0x000fe20000000000 */
[----:B------:R-:W-:Y:S01]  /*14e40*/  UIADD3 UR40, UR20, 0xc04, URZ ;  /* 0x00000c0414287890 */ /* 0x000fe2000fffe03f */
[----:B------:R-:W-:Y:S01]  /*14e50*/  UMOV UR41, 0x40000040 ;  /* 0x4000004000297882 */ /* 0x000fe20000000000 */
[----:B------:R-:W-:Y:S01]  /*14e60*/  UIADD3 UR36, UR20, 0xc06, URZ ;  /* 0x00000c0614247890 */ /* 0x000fe2000fffe03f */
[----:B------:R-:W-:Y:S01]  /*14e70*/  UMOV UR37, 0x40000040 ;  /* 0x4000004000257882 */ /* 0x000fe20000000000 */
[----:B------:R-:W-:-:S02]  /*14e80*/  IMAD.MOV.U32 R3, RZ, RZ, 0x40000040 ;  /* 0x40000040ff037424 */ /* 0x000fc400078e00ff */
[----:B0-----:R-:W-:Y:S01]  /*14e90*/  IMAD.U32 R13, RZ, RZ, UR25 ;  /* 0x00000019ff0d7e24 */ /* 0x001fe2000f8e00ff */
[----:B------:R-:W-:Y:S02]  /*14ea0*/  WARPGROUP.DEPBAR.LE gsb0, 0x0 ;  /* 0x00008000000079c5 */ /* 0x000fe40000010000 */
[----:B------:R-:W-:-:S06]  /*14eb0*/  WARPGROUP.ARRIVE ;  /* 0x00000000000079c5 */ /* 0x000fcc0000000000 */
[----:B------:R-:W-:Y:S01]  /*14ec0*/  HGMMA.64x16x16.F32 R40, gdesc[UR12], R40, gsb0 ;  /* 0x002000000c2879f0 */ /* 0x000fe20008000828 */
[----:B------:R-:W-:-:S07]  /*14ed0*/  UIADD3 UR12, UR20, 0x804, URZ ;  /* 0x00000804140c7890 */ /* 0x000fce000fffe03f */
[----:B------:R-:W-:Y:S01]  /*14ee0*/  UMOV UR24, UR12 ;  /* 0x0000000c00187c82 */ /* 0x000fe20008000000 */
[----:B------:R-:W-:Y:S01]  /*14ef0*/  R2UR UR18, R4 ;  /* 0x00000000041272ca */ /* 0x000fe200000e0000 */
[----:B------:R-:W-:Y:S02]  /*14f00*/  WARPGROUP.DEPBAR.LE gsb0, 0x0 ;  /* 0x00008000000079c5 */ /* 0x000fe40000010000 */
[----:B------:R-:W-:Y:S01]  /*14f10*/  WARPGROUP.ARRIVE ;  /* 0x00000000000079c5 */ /* 0x000fe20000000000 */
[----:B------:R-:W-:Y:S02]  /*14f20*/  R2UR UR19, R5 ;  /* 0x00000000051372ca */ /* 0x000fe400000e0000 */
[----:B------:R-:W-:Y:S02]  /*14f30*/  R2UR UR14, R6 ;  /* 0x00000000060e72ca */ /* 0x000fe400000e0000 */
[----:B------:R-:W-:Y:S01]  /*14f40*/  R2UR UR15, R7 ;  /* 0x00000000070f72ca */ /* 0x000fe200000e0000 */
[----:B------:R-:W-:Y:S01]  /*14f50*/  HGMMA.64x16x16.F32 R32, gdesc[UR4], R32, gsb0 ;  /* 0x00200000042079f0 */ /* 0x000fe20008000820 */
[----:B------:R-:W-:Y:S01]  /*14f60*/  IMAD.MOV.U32 R9, RZ, RZ, 0x40000040 ;  /* 0x40000040ff097424 */ /* 0x000fe200078e00ff */
[----:B------:R-:W-:-:S02]  /*14f70*/  R2UR UR54, R8 ;  /* 0x00000000083672ca */ /* 0x000fc400000e0000 */
[----:B------:R-:W-:Y:S01]  /*14f80*/  MOV R12, UR24 ;  /* 0x00000018000c7c02 */ /* 0x000fe20008000f00 */
        /* <DEDUP_REMOVED lines=13> */
[----:B------:R-:W-:Y:S01]  /*15060*/  UMOV UR12, UR4 ;  /* 0x00000004000c7c82 */ /* 0x000fe20008000000 */
[----:B------:R-:W-:Y:S01]  /*15070*/  UMOV UR13, UR5 ;  /* 0x00000005000d7c82 */ /* 0x000fe20008000000 */
[----:B------:R-:W-:Y:S01]  /*15080*/  VIADD R4, R2, 0x684 ;  /* 0x0000068402047836 */ /* 0x000fe20000000000 */
[----:B------:R-:W-:Y:S02]  /*15090*/  WARPGROUP.DEPBAR.LE gsb0, 0x0 ;  /* 0x00008000000079c5 */ /* 0x000fe40000010000 */
[----:B------:R-:W-:-:S06]  /*150a0*/  WARPGROUP.ARRIVE ;  /* 0x00000000000079c5 */ /* 0x000fcc0000000000 */
[----:B------:R-:W-:Y:S01]  /*150b0*/  HGMMA.64x16x16.F32 R40, gdesc[UR12], R40, gsb0 ;  /* 0x002000000c2879f0 */ /* 0x000fe20008000828 */
[----:B------:R-:W-:Y:S01]  /*150c0*/  IMAD.MOV.U32 R5, RZ, RZ, 0x40000040 ;  /* 0x40000040ff057424 */ /* 0x000fe200078e00ff */
[----:B------:R-:W-:-:S04]  /*150d0*/  R2UR UR10, R4 ;  /* 0x00000000040a72ca */ /* 0x000fc800000e0000 */
[----:B------:R-:W-:Y:S01]  /*150e0*/  R2UR UR11, R5 ;  /* 0x00000000050b72ca */ /* 0x000fe200000e0000 */
[----:B------:R-:W-:Y:S01]  /*150f0*/  UMOV UR8, UR4 ;  /* 0x0000000400087c82 */ /* 0x000fe20008000000 */
[----:B------:R-:W-:Y:S01]  /*15100*/  UMOV UR9, UR5 ;  /* 0x0000000500097c82 */ /* 0x000fe20008000000 */
[----:B------:R-:W-:Y:S02]  /*15110*/  WARPGROUP.DEPBAR.LE gsb0, 0x0 ;  /* 0x00008000000079c5 */ /* 0x000fe40000010000 */
[----:B------:R-:W-:-:S08]  /*15120*/  WARPGROUP.ARRIVE ;  /* 0x00000000000079c5 */ /* 0x000fd00000000000 */
[----:B------:R-:W-:Y:S01]  /*15130*/  HGMMA.64x16x16.F32 R32, gdesc[UR8], R32, gsb0 ;  /* 0x00200000082079f0 */ /* 0x000fe20008000820 */
[----:B------:R-:W-:Y:S02]  /*15140*/  VIADD R6, R2, 0x704 ;  /* 0x0000070402067836 */ /* 0x000fe40000000000 */
[----:B------:R-:W-:-:S03]  /*15150*/  IMAD.MOV.U32 R7, RZ, RZ, 0x40000040 ;  /* 0x40000040ff077424 */ /* 0x000fc600078e00ff */
[----:B------:R-:W-:Y:S02]  /*15160*/  R2UR UR6, R6 ;  /* 0x00000000060672ca */ /* 0x000fe400000e0000 */
[----:B------:R-:W-:Y:S01]  /*15170*/  R2UR UR7, R7 ;  /* 0x00000000070772ca */ /* 0x000fe200000e0000 */
[----:B------:R-:W-:Y:S02]  /*15180*/  WARPGROUP.DEPBAR.LE gsb0, 0x0 ;  /* 0x00008000000079c5 */ /* 0x000fe40000010000 */
[----:B------:R-:W-:-:S10]  /*15190*/  WARPGROUP.ARRIVE ;  /* 0x00000000000079c5 */ /* 0x000fd40000000000 */
[----:B------:R-:W-:Y:S01]  /*151a0*/  HGMMA.64x16x16.F32 R24, gdesc[UR4], R24, gsb0 ;  /* 0x00200000041879f0 */ /* 0x000fe20008000818 */
[----:B------:R-:W-:Y:S01]  /*151b0*/  R2UR UR55, R9 ;  /* 0x00000000093772ca */ /* 0x000fe200000e0000 */
[----:B------:R-:W-:Y:S01]  /*151c0*/  IMAD.MOV.U32 R5, RZ, RZ, 0x40000040 ;  /* 0x40000040ff057424 */ /* 0x000fe200078e00ff */
[----:B------:R-:W-:Y:S01]  /*151d0*/  IADD3 R4, R2, 0x586, RZ ;  /* 0x0000058602047810 */ /* 0x000fe20007ffe0ff */
[----:B------:R-:W-:Y:S02]  /*151e0*/  WARPGROUP.DEPBAR.LE gsb0, 0x0 ;  /* 0x00008000000079c5 */ /* 0x000fe40000010000 */
[----:B------:R-:W-:-:S08]  /*151f0*/  WARPGROUP.ARRIVE ;  /* 0x00000000000079c5 */ /* 0x000fd00000000000 */
[----:B------:R-:W-:Y:S01]  /*15200*/  HGMMA.64x16x16.F32 R56, gdesc[UR52], R56, gsb0 ;  /* 0x00200000343879f0 */ /* 0x000fe20008000838 */
[----:B------:R-:W-:Y:S02]  /*15210*/  R2UR UR18, R4 ;  /* 0x00000000041272ca */ /* 0x000fe400000e0000 */
[----:B------:R-:W-:Y:S01]  /*15220*/  R2UR UR19, R5 ;  /* 0x00000000051372ca */ /* 0x000fe200000e0000 */
[----:B------:R-:W-:Y:S01]  /*15230*/  UMOV UR16, UR52 ;  /* 0x0000003400107c82 */ /* 0x000fe20008000000 */
[----:B------:R-:W-:Y:S01]  /*15240*/  UMOV UR17, UR53 ;  /* 0x0000003500117c82 */ /* 0x000fe20008000000 */
[----:B------:R-:W-:Y:S02]  /*15250*/  WARPGROUP.DEPBAR.LE gsb0, 0x0 ;  /* 0x00008000000079c5 */ /* 0x000fe40000010000 */
[----:B------:R-:W-:-:S08]  /*15260*/  WARPGROUP.ARRIVE ;  /* 0x00000000000079c5 */ /* 0x000fd00000000000 */
[----:B------:R-:W-:Y:S01]  /*15270*/  HGMMA.64x16x16.F32 R48, gdesc[UR16], R48, gsb0 ;  /* 0x00200000103079f0 */ /* 0x000fe20008000830 */
[----:B------:R-:W-:Y:S01]  /*15280*/  VIADD R6, R2, 0x606 ;  /* 0x0000060602067836 */ /* 0x000fe20000000000 */
[----:B------:R-:W-:-:S04]  /*15290*/  MOV R7, 0x40000040 ;  /* 0x4000004000077802 */ /* 0x000fc80000000f00 */
[----:B------:R-:W-:Y:S02]  /*152a0*/  R2UR UR14, R6 ;  /* 0x00000000060e72ca */ /* 0x000fe400000e0000 */
        /* <DEDUP_REMOVED lines=67> */
[----:B------:R-:W-:Y:S01]  /*156e0*/  IMAD.MOV.U32 R9, RZ, RZ, 0x40000040 ;  /* 0x40000040ff097424 */ /* 0x000fe200078e00ff */
[----:B------:R-:W-:-:S04]  /*156f0*/  IADD3 R8, R2, 0x782, RZ ;  /* 0x0000078202087810 */ /* 0x000fc80007ffe0ff */
[----:B------:R-:W-:Y:S02]  /*15700*/  R2UR UR46, R8 ;  /* 0x00000000082e72ca */ /* 0x000fe400000e0000 */
[----:B------:R-:W-:Y:S01]  /*15710*/  R2UR UR47, R9 ;  /* 0x00000000092f72ca */ /* 0x000fe200000e0000 */
[----:B------:R-:W-:Y:S02]  /*15720*/  WARPGROUP.DEPBAR.LE gsb0, 0x0 ;  /* 0x00008000000079c5 */ /* 0x000fe40000010000 */
[----:B------:R-:W-:-:S10]  /*15730*/  WARPGROUP.ARRIVE ;  /* 0x00000000000079c5 */ /* 0x000fd40000000000 */
[----:B------:R-:W-:Y:S01]  /*15740*/  HGMMA.64x16x16.F32 R56, gdesc[UR44], R56, gsb0 ;  /* 0x002000002c3879f0 */ /* 0x000fe20008000838 */
[----:B------:R-:W-:Y:S01]  /*15750*/  IMAD.MOV.U32 R5, RZ, RZ, 0x40000040 ;  /* 0x40000040ff057424 */ /* 0x000fe200078e00ff */
[----:B------:R-:W-:-:S04]  /*15760*/  IADD3 R4, R2, 0x802, RZ ;  /* 0x0000080202047810 */ /* 0x000fc80007ffe0ff */
        /* <DEDUP_REMOVED lines=69> */
[----:B------:R-:W-:Y:S01]  /*15bc0*/  IMAD.MOV.U32 R7, RZ, RZ, 0x40000040 ;  /* 0x40000040ff077424 */ /* 0x000fe200078e00ff */
[----:B------:R-:W-:Y:S01]  /*15bd0*/  UMOV UR4, UR40 ;  /* 0x0000002800047c82 */ /* 0x000fe20008000000 */
[----:B------:R-:W-:Y:S01]  /*15be0*/  UMOV UR5, UR41 ;  /* 0x0000002900057c82 */ /* 0x000fe20008000000 */
[----:B------:R-:W-:Y:S01]  /*15bf0*/  R2UR UR6, R6 ;  /* 0x00000000060672ca */ /* 0x000fe200000e0000 */
[----:B------:R-:W-:Y:S01]  /*15c00*/  IMAD.MOV.U32 R9, RZ, RZ, 0x40000040 ;  /* 0x40000040ff097424 */ /* 0x000fe200078e00ff */
[----:B------:R-:W-:Y:S02]  /*15c10*/  R2UR UR7, R7 ;  /* 0x00000000070772ca */ /* 0x000fe400000e0000 */
[C---:B------:R-:W-:Y:S01]  /*15c20*/  IADD3 R8, R2.reuse, 0x786, RZ ;  /* 0x0000078602087810 */ /* 0x040fe20007ffe0ff */
[----:B------:R-:W-:Y:S01]  /*15c30*/  IMAD.MOV.U32 R5, RZ, RZ, 0x40000040 ;  /* 0x40000040ff057424 */ /* 0x000fe200078e00ff */
[----:B------:R-:W-:Y:S01]  /*15c40*/  IADD3 R4, R2, 0x806, RZ ;  /* 0x0000080602047810 */ /* 0x000fe20007ffe0ff */
[----:B------:R-:W-:Y:S01]  /*15c50*/  ULDC UR8, c[0x0][0x9d8] ;  /* 0x0002760000087ab9 */ /* 0x000fe20000000800 */
[----:B------:R-:W-:-:S02]  /*15c60*/  WARPGROUP.DEPBAR.LE gsb0, 0x0 ;  /* 0x00008000000079c5 */ /* 0x000fc40000010000 */
[----:B------:R-:W-:-:S06]  /*15c70*/  WARPGROUP.ARRIVE ;  /* 0x00000000000079c5 */ /* 0x000fcc0000000000 */
[----:B------:R-:W-:Y:S01]  /*15c80*/  HGMMA.64x16x16.F32 R24, gdesc[UR4], R24, gsb0 ;  /* 0x00200000041879f0 */ /* 0x000fe20008000818 */
[----:B------:R-:W-:Y:S02]  /*15c90*/  R2UR UR38, R8 ;  /* 0x00000000082672ca */ /* 0x000fe400000e0000 */
[----:B------:R-:W-:Y:S01]  /*15ca0*/  R2UR UR39, R9 ;  /* 0x00000000092772ca */ /* 0x000fe200000e0000 */
[----:B------:R-:W-:Y:S02]  /*15cb0*/  WARPGROUP.DEPBAR.LE gsb0, 0x0 ;  /* 0x00008000000079c5 */ /* 0x000fe40000010000 */
[----:B------:R-:W-:-:S10]  /*15cc0*/  WARPGROUP.ARRIVE ;  /* 0x00000000000079c5 */ /* 0x000fd40000000000 */
[----:B------:R-:W-:Y:S01]  /*15cd0*/  HGMMA.64x16x16.F32 R56, gdesc[UR36], R56, gsb0 ;  /* 0x00200000243879f0 */ /* 0x000fe20008000838 */
[----:B------:R-:W-:Y:S02]  /*15ce0*/  R2UR UR6, R4 ;  /* 0x00000000040672ca */ /* 0x000fe400000e0000 */
[----:B------:R-:W-:Y:S01]  /*15cf0*/  R2UR UR7, R5 ;  /* 0x00000000050772ca */ /* 0x000fe200000e0000 */
[----:B------:R-:W-:Y:S01]  /*15d00*/  UMOV UR4, UR36 ;  /* 0x0000002400047c82 */ /* 0x000fe20008000000 */
[----:B------:R-:W-:Y:S01]  /*15d10*/  UMOV UR5, UR37 ;  /* 0x0000002500057c82 */ /* 0x000fe20008000000 */
[----:B------:R0:W-:Y:S01]  /*15d20*/  STL.64 [R1], R12 ;  /* 0x0000000c01007387 */ /* 0x0001e20000100a00 */
[----:B--2---:R-:W-:Y:S01]  /*15d30*/  IADD3 R147, R147, 0x50, -R64 ;  /* 0x0000005093937810 */ /* 0x004fe20007ffe840 */
[----:B------:R-:W-:Y:S01]  /*15d40*/  @!P1 VIADD R0, R0, 0x38840 ;  /* 0x0003884000009836 */ /* 0x000fe20000000000 */
[----:B------:R-:W-:Y:S01]  /*15d50*/  ULDC UR39, c[0x0][0x9d8] ;  /* 0x0002760000277ab9 */ /* 0x000fe20000000800 */
[----:B------:R-:W-:Y:S01]  /*15d60*/  ULDC UR38, c[0x0][0x988] ;  /* 0x0002620000267ab9 */ /* 0x000fe20000000800 */
[----:B------:R-:W-:-:S02]  /*15d70*/  WARPGROUP.DEPBAR.LE gsb0, 0x0 ;  /* 0x00008000000079c5 */ /* 0x000fc40000010000 */
[----:B------:R-:W-:-:S06]  /*15d80*/  WARPGROUP.ARRIVE ;  /* 0x00000000000079c5 */ /* 0x000fcc0000000000 */
        /* <DEDUP_REMOVED lines=20> */
[----:B------:R-:W-:-:S04]  /*15ed0*/  R2UR UR7, R3 ;  /* 0x00000000030772ca */ /* 0x000fc800000e0000 */
[----:B------:R-:W-:Y:S01]  /*15ee0*/  R2UR UR6, R2 ;  /* 0x00000000020672ca */ /* 0x000fe200000e0000 */
[----:B------:R-:W-:Y:S01]  /*15ef0*/  FMUL.FTZ R6, R56, UR8 ;  /* 0x0000000838067c20 */ /* 0x000fe20008410000 */
[----:B0-----:R-:W-:Y:S01]  /*15f00*/  FMUL.FTZ R12, R59, UR8 ;  /* 0x000000083b0c7c20 */ /* 0x001fe20008410000 */
[----:B------:R-:W-:Y:S01]  /*15f10*/  FMUL.FTZ R7, R57, UR8 ;  /* 0x0000000839077c20 */ /* 0x000fe20008410000 */
[----:B------:R-:W-:Y:S01]  /*15f20*/  FMUL.FTZ R20, R62, UR8 ;  /* 0x000000083e147c20 */ /* 0x000fe20008410000 */
[----:B------:R-:W-:Y:S01]  /*15f30*/  FMUL.FTZ R8, R60, UR8 ;  /* 0x000000083c087c20 */ /* 0x000fe20008410000 */
[----:B------:R-:W-:Y:S01]  /*15f40*/  UMOV UR4, UR36 ;  /* 0x0000002400047c82 */ /* 0x000fe20008000000 */
[----:B------:R-:W0:Y:S01]  /*15f50*/  MUFU.TANH R6, R6 ;  /* 0x0000000600067308 */ /* 0x000e220000002400 */
[----:B------:R-:W-:Y:S01]  /*15f60*/  UMOV UR5, UR37 ;  /* 0x0000002500057c82 */ /* 0x000fe20008000000 */
[----:B------:R-:W-:Y:S01]  /*15f70*/  FMUL.FTZ R11, R61, UR8 ;  /* 0x000000083d0b7c20 */ /* 0x000fe20008410000 */
[----:B------:R-:W-:-:S05]  /*15f80*/  FMUL.FTZ R9, R58, UR8 ;  /* 0x000000083a097c20 */ /* 0x000fca0008410000 */
[----:B------:R-:W1:Y:S01]  /*15f90*/  MUFU.TANH R12, R12 ;  /* 0x0000000c000c7308 */ /* 0x000e620000002400 */
[----:B------:R-:W-:Y:S01]  /*15fa0*/  FMUL.FTZ R13, R48, UR8 ;  /* 0x00000008300d7c20 */ /* 0x000fe20008410000 */
[----:B------:R-:W-:-:S06]  /*15fb0*/  IMAD R2, R92, -0x50, R147 ;  /* 0xffffffb05c027824 */ /* 0x000fcc00078e0293 */
[----:B------:R-:W2:Y:S01]  /*15fc0*/  MUFU.TANH R7, R7 ;  /* 0x0000000700077308 */ /* 0x000ea20000002400 */
[----:B------:R-:W-:Y:S01]  /*15fd0*/  FMUL.FTZ R14, R49, UR8 ;  /* 0x00000008310e7c20 */ /* 0x000fe20008410000 */
[----:B------:R-:W-:-:S06]  /*15fe0*/  FMUL.FTZ R49, R51, UR8 ;  /* 0x0000000833317c20 */ /* 0x000fcc0008410000 */
[----:B------:R-:W3:Y:S01]  /*15ff0*/  MUFU.TANH R20, R20 ;  /* 0x0000001400147308 */ /* 0x000ee20000002400 */
[----:B------:R-:W-:Y:S02]  /*16000*/  WARPGROUP.DEPBAR.LE gsb0, 0x0 ;  /* 0x00008000000079c5 */ /* 0x000fe40000010000 */
[----:B------:R-:W-:-:S05]  /*16010*/  WARPGROUP.ARRIVE ;  /* 0x00000000000079c5 */ /* 0x000fca0000000000 */
[----:B------:R-:W4:Y:S01]  /*16020*/  MUFU.TANH R8, R8 ;  /* 0x0000000800087308 */ /* 0x000f220000002400 */
[----:B------:R-:W-:Y:S01]  /*16030*/  HGMMA.64x16x16.F32 R24, gdesc[UR4], R24, gsb0 ;  /* 0x00200000041879f0 */ /* 0x000fe20008000818 */
[----:B------:R-:W-:-:S06]  /*16040*/  FMUL.FTZ R5, R40, UR8 ;  /* 0x0000000828057c20 */ /* 0x000fcc0008410000 */
[----:B------:R-:W4:Y:S01]  /*16050*/  MUFU.TANH R11, R11 ;  /* 0x0000000b000b7308 */ /* 0x000f220000002400 */
[----:B------:R-:W-:Y:S01]  /*16060*/  FMUL.FTZ R40, R41, UR8 ;  /* 0x0000000829287c20 */ /* 0x000fe20008410000 */
[----:B------:R-:W-:Y:S01]  /*16070*/  ISETP.GT.AND P6, PT, R2, RZ, PT ;  /* 0x000000ff0200720c */ /* 0x000fe20003fc4270 */
[----:B------:R-:W-:Y:S01]  /*16080*/  FMUL.FTZ R41, R42, UR8 ;  /* 0x000000082a297c20 */ /* 0x000fe20008410000 */
[----:B------:R-:W-:Y:S01]  /*16090*/  ISETP.GT.AND P5, PT, R2, 0x1, PT ;  /* 0x000000010200780c */ /* 0x000fe20003fa4270 */
[----:B------:R-:W-:-:S03]  /*160a0*/  FMUL.FTZ R42, R44, UR8 ;  /* 0x000000082c2a7c20 */ /* 0x000fc60008410000 */
[----:B------:R-:W4:Y:S01]  /*160b0*/  MUFU.TANH R9, R9 ;  /* 0x0000000900097308 */ /* 0x000f220000002400 */
[----:B------:R-:W-:Y:S01]  /*160c0*/  FMUL.FTZ R21, R52, UR8 ;  /* 0x0000000834157c20 */ /* 0x000fe20008410000 */
[----:B------:R-:W-:Y:S01]  /*160d0*/  FMUL.FTZ R44, R45, UR8 ;  /* 0x000000082d2c7c20 */ /* 0x000fe20008410000 */
[----:B0-----:R-:W-:-:S05]  /*160e0*/  FSEL R45, R6, -INF , P6 ;  /* 0xff800000062d7808 */ /* 0x001fca0003000000 */
[----:B------:R-:W0:Y:S01]  /*160f0*/  MUFU.TANH R13, R13 ;  /* 0x0000000d000d7308 */ /* 0x000e220000002400 */
[----:B------:R-:W-:Y:S01]  /*16100*/  ISETP.GT.AND P4, PT, R2, 0x8, PT ;  /* 0x000000080200780c */ /* 0x000fe20003f84270 */
[----:B------:R-:W-:Y:S01]  /*16110*/  FMUL.FTZ R15, R63, UR8 ;  /* 0x000000083f0f7c20 */ /* 0x000fe20008410000 */
[----:B-1----:R-:W-:Y:S01]  /*16120*/  FSEL R6, R12, -INF , P5 ;  /* 0xff8000000c067808 */ /* 0x002fe20002800000 */
[----:B------:R-:W-:Y:S01]  /*16130*/  FMUL.FTZ R51, R55, UR8 ;  /* 0x0000000837337c20 */ /* 0x000fe20008410000 */
[----:B--2---:R-:W-:-:S03]  /*16140*/  FSEL R12, R7, -INF , P5 ;  /* 0xff800000070c7808 */ /* 0x004fc60002800000 */
[----:B------:R-:W1:Y:S01]  /*16150*/  MUFU.TANH R49, R49 ;  /* 0x0000003100317308 */ /* 0x000e620000002400 */
[----:B------:R-:W-:Y:S01]  /*16160*/  FMUL.FTZ R4, R53, UR8 ;  /* 0x0000000835047c20 */ /* 0x000fe20008410000 */
[----:B------:R-:W-:Y:S01]  /*16170*/  FMUL.FTZ R52, R46, UR8 ;  /* 0x000000082e347c20 */ /* 0x000fe20008410000 */
[----:B------:R-:W-:Y:S01]  /*16180*/  FMUL.FTZ R46, R47, UR8 ;  /* 0x000000082f2e7c20 */ /* 0x000fe20008410000 */
[----:B---3--:R-:W-:-:S04]  /*16190*/  FSEL R7, R20, -INF , P4 ;  /* 0xff80000014077808 */ /* 0x008fc80002000000 */
[----:B------:R-:W2:Y:S01]  /*161a0*/  MUFU.TANH R14, R14 ;  /* 0x0000000e000e7308 */ /* 0x000ea20000002400 */
[----:B------:R-:W-:Y:S01]  /*161b0*/  FMUL.FTZ R48, R50, UR8 ;  /* 0x0000000832307c20 */ /* 0x000fe20008410000 */
[C---:B------:R-:W-:Y:S02]  /*161c0*/  ISETP.GT.AND P2, PT, R2.reuse, 0x9, PT ;  /* 0x000000090200780c */ /* 0x040fe40003f44270 */
[----:B------:R-:W-:Y:S01]  /*161d0*/  ISETP.GT.AND P3, PT, R2, 0x10, PT ;  /* 0x000000100200780c */ /* 0x000fe20003f64270 */
[----:B------:R-:W-:Y:S01]  /*161e0*/  FMUL.FTZ R43, R43, UR8 ;  /* 0x000000082b2b7c20 */ /* 0x000fe20008410000 */
[----:B----4-:R-:W-:Y:S01]  /*161f0*/  FSEL R47, R8, -INF , P4 ;  /* 0xff800000082f7808 */ /* 0x010fe20002000000 */
[----:B------:R-:W-:Y:S01]  /*16200*/  FMUL.FTZ R67, R32, UR8 ;  /* 0x0000000820437c20 */ /* 0x000fe20008410000 */
[----:B------:R-:W3:Y:S01]  /*16210*/  MUFU.TANH R21, R21 ;  /* 0x0000001500157308 */ /* 0x000ee20000002400 */
[----:B------:R-:W-:Y:S01]  /*16220*/  FMNMX.FTZ R20, R45, R12, !PT ;  /* 0x0000000c2d147209 */ /* 0x000fe20007810000 */
[----:B------:R-:W-:Y:S01]  /*16230*/  FMUL.FTZ R69, R33, UR8 ;  /* 0x0000000821457c20 */ /* 0x000fe20008410000 */
[----:B------:R-:W-:Y:S01]  /*16240*/  FSEL R55, R11, -INF , P2 ;  /* 0xff8000000b377808 */ /* 0x000fe20001000000 */
[----:B------:R-:W-:Y:S01]  /*16250*/  FMUL.FTZ R36, R36, UR8 ;  /* 0x0000000824247c20 */ /* 0x000fe20008410000 */
[----:B------:R-:W-:Y:S01]  /*16260*/  FMNMX.FTZ R20, R47, R20, !PT ;  /* 0x000000142f147209 */ /* 0x000fe20007810000 */
[----:B------:R-:W-:Y:S01]  /*16270*/  FMUL.FTZ R37, R37, UR8 ;  /* 0x0000000825257c20 */ /* 0x000fe20008410000 */
[----:B------:R-:W-:Y:S01]  /*16280*/  FMUL.FTZ R35, R35, UR8 ;  /* 0x0000000823237c20 */ /* 0x000fe20008410000 */
[----:B------:R-:W4:Y:S01]  /*16290*/  MUFU.TANH R15, R15 ;  /* 0x0000000f000f7308 */ /* 0x000f220000002400 */
[----:B------:R-:W-:Y:S01]  /*162a0*/  FSEL R3, R9, -INF , P6 ;  /* 0xff80000009037808 */ /* 0x000fe20003000000 */
[----:B------:R-:W-:Y:S01]  /*162b0*/  FMUL.FTZ R50, R54, UR8 ;  /* 0x0000000836327c20 */ /* 0x000fe20008410000 */
[----:B------:R-:W-:Y:S01]  /*162c0*/  ISETP.GT.AND P6, PT, R2, 0x11, PT ;  /* 0x000000110200780c */ /* 0x000fe20003fc4270 */
[----:B------:R-:W-:Y:S01]  /*162d0*/  FMUL.FTZ R38, R38, UR8 ;  /* 0x0000000826267c20 */ /* 0x000fe20008410000 */
[----:B------:R-:W-:-:S03]  /*162e0*/  ULDC UR4, c[0x0][0x988] ;  /* 0x0002620000047ab9 */ /* 0x000fc60000000800 */
[----:B------:R-:W4:Y:S01]  /*162f0*/  MUFU.TANH R51, R51 ;  /* 0x0000003300337308 */ /* 0x000f220000002400 */
[----:B0-----:R-:W-:Y:S02]  /*16300*/  FSEL R53, R13, -INF , P3 ;  /* 0xff8000000d357808 */ /* 0x001fe40001800000 */
[----:B------:R-:W-:-:S05]  /*16310*/  FMNMX.FTZ R20, R55, R20, !PT ;  /* 0x0000001437147209 */ /* 0x000fca0007810000 */
[----:B------:R-:W0:Y:S01]  /*16320*/  MUFU.TANH R4, R4 ;  /* 0x0000000400047308 */ /* 0x000e220000002400 */
[----:B-1----:R-:W-:-:S07]  /*16330*/  FSEL R13, R49, -INF , P6 ;  /* 0xff800000310d7808 */ /* 0x002fce0003000000 */
[----:B------:R-:W1:Y:S01]  /*16340*/  MUFU.TANH R48, R48 ;  /* 0x0000003000307308 */ /* 0x000e620000002400 */
[----:B------:R-:W-:Y:S02]  /*16350*/  ISETP.GT.AND P5, PT, R2, 0x18, PT ;  /* 0x000000180200780c */ /* 0x000fe40003fa4270 */
[----:B--2---:R-:W-:-:S05]  /*16360*/  FSEL R49, R14, -INF , P6 ;  /* 0xff8000000e317808 */ /* 0x004fca0003000000 */
[----:B------:R-:W2:Y:S01]  /*16370*/  MUFU.TANH R5, R5 ;  /* 0x0000000500057308 */ /* 0x000ea20000002400 */
[----:B------:R-:W-:Y:S02]  /*16380*/  FMNMX.FTZ R20, R53, R20, !PT ;  /* 0x0000001435147209 */ /* 0x000fe40007810000 */
[----:B------:R-:W-:-:S05]  /*16390*/  ISETP.GT.AND P4, PT, R2, 0x19, PT ;  /* 0x000000190200780c */ /* 0x000fca0003f84270 */
[----:B------:R-:W2:Y:S01]  /*163a0*/  MUFU.TANH R40, R40 ;  /* 0x0000002800287308 */ /* 0x000ea20000002400 */
[----:B---3--:R-:W-:Y:S02]  /*163b0*/  FSEL R57, R21, -INF , P5 ;  /* 0xff80000015397808 */ /* 0x008fe40002800000 */
[----:B------:R-:W-:-:S05]  /*163c0*/  FMNMX.FTZ R20, R49, R20, !PT ;  /* 0x0000001431147209 */ /* 0x000fca0007810000 */
[----:B------:R-:W3:Y:S01]  /*163d0*/  MUFU.TANH R50, R50 ;  /* 0x0000003200327308 */ /* 0x000ee20000002400 */
[----:B----4-:R-:W-:Y:S02]  /*163e0*/  FSEL R9, R15, -INF , P2 ;  /* 0xff8000000f097808 */ /* 0x010fe40001000000 */
[----:B------:R-:W-:-:S05]  /*163f0*/  FSEL R21, R51, -INF , P4 ;  /* 0xff80000033157808 */ /* 0x000fca0002000000 */
[----:B------:R-:W4:Y:S01]  /*16400*/  MUFU.TANH R42, R42 ;  /* 0x0000002a002a7308 */ /* 0x000f220000002400 */
[----:B------:R-:W-:Y:S02]  /*16410*/  ISETP.GT.AND P2, PT, R2, 0x20, PT ;  /* 0x000000200200780c */ /* 0x000fe40003f44270 */
[----:B0-----:R-:W-:Y:S02]  /*16420*/  FSEL R51, R4, -INF , P4 ;  /* 0xff80000004337808 */ /* 0x001fe40002000000 */
[----:B------:R-:W-:-:S03]  /*16430*/  FMNMX.FTZ R20, R57, R20, !PT ;  /* 0x0000001439147209 */ /* 0x000fc60007810000 */
[----:B------:R-:W0:Y:S01]  /*16440*/  MUFU.TANH R44, R44 ;  /* 0x0000002c002c7308 */ /* 0x000e220000002400 */
[----:B-1----:R-:W-:Y:S02]  /*16450*/  FSEL R11, R48, -INF , P3 ;  /* 0xff800000300b7808 */ /* 0x002fe40001800000 */
[----:B------:R-:W-:Y:S02]  /*16460*/  ISETP.GT.AND P3, PT, R2, 0x21, PT ;  /* 0x000000210200780c */ /* 0x000fe40003f64270 */
[----:B--2---:R-:W-:-:S03]  /*16470*/  FSEL R59, R5, -INF , P2 ;  /* 0xff800000053b7808 */ /* 0x004fc60001000000 */
[----:B------:R-:W-:Y:S01]  /*16480*/  MUFU.TANH R43, R43 ;  /* 0x0000002b002b7308 */ /* 0x000fe20000002400 */
[----:B------:R-:W-:Y:S02]  /*16490*/  FMNMX.FTZ R20, R51, R20, !PT ;  /* 0x0000001433147209 */ /* 0x000fe40007810000 */
[----:B------:R-:W-:-:S05]  /*164a0*/  ISETP.GT.AND P6, PT, R2, 0x28, PT ;  /* 0x000000280200780c */ /* 0x000fca0003fc4270 */
[----:B------:R-:W1:Y:S01]  /*164b0*/  MUFU.TANH R67, R67 ;  /* 0x0000004300437308 */ /* 0x000e620000002400 */
[----:B------:R-:W-:Y:S02]  /*164c0*/  FSEL R61, R40, -INF , P3 ;  /* 0xff800000283d7808 */ /* 0x000fe40001800000 */
[----:B------:R-:W-:-:S05]  /*164d0*/  FMNMX.FTZ R20, R59, R20, !PT ;  /* 0x000000143b147209 */ /* 0x000fca0007810000 */
[----:B------:R-:W2:Y:S01]  /*164e0*/  MUFU.TANH R41, R41 ;  /* 0x0000002900297308 */ /* 0x000ea20000002400 */
[----:B---3--:R-:W-:Y:S01]  /*164f0*/  FSEL R15, R50, -INF , P5 ;  /* 0xff800000320f7808 */ /* 0x008fe20002800000 */
[----:B------:R-:W-:-:S06]  /*16500*/  WARPGROUP.DEPBAR.LE gsb0, 0x0 ;  /* 0x00008000000079c5 */ /* 0x000fcc0000010000 */
[----:B------:R-:W3:Y:S01]  /*16510*/  MUFU.TANH R69, R69 ;  /* 0x0000004500457308 */ /* 0x000ee20000002400 */
[----:B------:R-:W-:Y:S01]  /*16520*/  FMUL.FTZ R32, R34, UR8 ;  /* 0x0000000822207c20 */ /* 0x000fe20008410000 */
[----:B------:R-:W-:Y:S01]  /*16530*/  ISETP.GT.AND P5, PT, R2, 0x29, PT ;  /* 0x000000290200780c */ /* 0x000fe20003fa4270 */
[----:B------:R-:W-:Y:S01]  /*16540*/  FMUL.FTZ R24, R24, UR8 ;  /* 0x0000000818187c20 */ /* 0x000fe20008410000 */
[----:B----4-:R-:W-:Y:S02]  /*16550*/  FSEL R63, R42, -INF , P6 ;  /* 0xff8000002a3f7808 */ /* 0x010fe40003000000 */
[----:B------:R-:W-:Y:S02]  /*16560*/  FMNMX.FTZ R20, R61, R20, !PT ;  /* 0x000000143d147209 */ /* 0x000fe40007810000 */
[----:B------:R-:W4:Y:S01]  /*16570*/  MUFU.TANH R52, R52 ;  /* 0x0000003400347308 */ /* 0x000f220000002400 */
[----:B------:R-:W-:Y:S01]  /*16580*/  ISETP.GT.AND P4, PT, R2, 0x30, PT ;  /* 0x000000300200780c */ /* 0x000fe20003f84270 */
[----:B------:R-:W-:Y:S01]  /*16590*/  FMUL.FTZ R4, R25, UR8 ;  /* 0x0000000819047c20 */ /* 0x000fe20008410000 */
[----:B0-----:R-:W-:-:S05]  /*165a0*/  FSEL R65, R44, -INF , P5 ;  /* 0xff8000002c417808 */ /* 0x001fca0002800000 */
[----:B------:R-:W0:Y:S01]  /*165b0*/  MUFU.TANH R36, R36 ;  /* 0x0000002400247308 */ /* 0x000e220000002400 */
[----:B------:R-:W-:-:S07]  /*165c0*/  FMNMX.FTZ R20, R63, R20, !PT ;  /* 0x000000143f147209 */ /* 0x000fce0007810000 */
[----:B------:R-:W0:Y:S01]  /*165d0*/  MUFU.TANH R46, R46 ;  /* 0x0000002e002e7308 */ /* 0x000e220000002400 */
[----:B-1----:R-:W-:Y:S01]  /*165e0*/  FSEL R67, R67, -INF , P4 ;  /* 0xff80000043437808 */ /* 0x002fe20002000000 */
[----:B------:R-:W-:Y:S01]  /*165f0*/  FMUL.FTZ R28, R28, UR8 ;  /* 0x000000081c1c7c20 */ /* 0x000fe20008410000 */
[----:B------:R-:W-:-:S05]  /*16600*/  FMNMX.FTZ R20, R65, R20, !PT ;  /* 0x0000001441147209 */ /* 0x000fca0007810000 */
[----:B------:R-:W1:Y:S01]  /*16610*/  MUFU.TANH R37, R37 ;  /* 0x0000002500257308 */ /* 0x000e620000002400 */
[----:B--2---:R-:W-:-:S07]  /*16620*/  FSEL R33, R41, -INF , P2 ;  /* 0xff80000029217808 */ /* 0x004fce0001000000 */
[----:B------:R-:W2:Y:S01]  /*16630*/  MUFU.TANH R32, R32 ;  /* 0x0000002000207308 */ /* 0x000ea20000002400 */
[----:B------:R-:W-:-:S07]  /*16640*/  ISETP.GT.AND P2, PT, R2, 0x38, PT ;  /* 0x000000380200780c */ /* 0x000fce0003f44270 */
[----:B------:R3:W-:Y:S01]  /*16650*/  MUFU.TANH R8, R35 ;  /* 0x0000002300087308 */ /* 0x0007e20000002400 */
[----:B------:R-:W-:Y:S01]  /*16660*/  FMNMX.FTZ R20, R67, R20, !PT ;  /* 0x0000001443147209 */ /* 0x000fe20007810000 */
[----:B------:R-:W-:-:S06]  /*16670*/  FMUL.FTZ R5, R29, UR8 ;  /* 0x000000081d057c20 */ /* 0x000fcc0008410000 */
[----:B------:R-:W2:Y:S01]  /*16680*/  MUFU.TANH R24, R24 ;  /* 0x0000001800187308 */ /* 0x000ea20000002400 */
[----:B---3--:R-:W-:Y:S02]  /*16690*/  FSEL R35, R43, -INF , P3 ;  /* 0xff8000002b237808 */ /* 0x008fe40001800000 */
[----:B------:R-:W-:-:S04]  /*166a0*/  ISETP.GT.AND P3, PT, R2, 0x31, PT ;  /* 0x000000310200780c */ /* 0x000fc80003f64270 */
[----:B------:R-:W-:Y:S01]  /*166b0*/  FSEL R69, R69, -INF , P3 ;  /* 0xff80000045457808 */ /* 0x000fe20001800000 */
[----:B------:R-:W3:Y:S01]  /*166c0*/  MUFU.TANH R4, R4 ;  /* 0x0000000400047308 */ /* 0x000ee20000002400 */
[----:B----4-:R-:W-:Y:S02]  /*166d0*/  FSEL R25, R52, -INF , P6 ;  /* 0xff80000034197808 */ /* 0x010fe40003000000 */
[----:B------:R-:W-:Y:S02]  /*166e0*/  ISETP.GT.AND P6, PT, R2, 0x39, PT ;  /* 0x000000390200780c */ /* 0x000fe40003fc4270 */
[----:B0-----:R-:W-:-:S03]  /*166f0*/  FSEL R71, R36, -INF , P2 ;  /* 0xff80000024477808 */ /* 0x001fc60001000000 */
[----:B------:R-:W0:Y:S01]  /*16700*/  MUFU.TANH R38, R38 ;  /* 0x0000002600267308 */ /* 0x000e220000002400 */
[----:B------:R-:W-:Y:S02]  /*16710*/  FMNMX.FTZ R20, R69, R20, !PT ;  /* 0x0000001445147209 */ /* 0x000fe40007810000 */
[----:B------:R-:W-:-:S05]  /*16720*/  FSEL R29, R46, -INF , P5 ;  /* 0xff8000002e1d7808 */ /* 0x000fca0002800000 */
[----:B------:R-:W4:Y:S01]  /*16730*/  MUFU.TANH R28, R28 ;  /* 0x0000001c001c7308 */ /* 0x000f220000002400 */
[----:B------:R-:W-:Y:S02]  /*16740*/  ISETP.GT.AND P5, PT, R2, 0x40, PT ;  /* 0x000000400200780c */ /* 0x000fe40003fa4270 */
[----:B-1----:R-:W-:Y:S02]  /*16750*/  FSEL R73, R37, -INF , P6 ;  /* 0xff80000025497808 */ /* 0x002fe40003000000 */
[----:B------:R-:W-:-:S03]  /*16760*/  FMNMX.FTZ R20, R71, R20, !PT ;  /* 0x0000001447147209 */ /* 0x000fc60007810000 */
[----:B------:R-:W1:Y:S01]  /*16770*/  MUFU.TANH R5, R5 ;  /* 0x0000000500057308 */ /* 0x000e620000002400 */
[----:B--2---:R-:W-:Y:S02]  /*16780*/  FSEL R41, R32, -INF , P4 ;  /* 0xff80000020297808 */ /* 0x004fe40002000000 */
[----:B------:R-:W-:Y:S02]  /*16790*/  ISETP.GT.AND P4, PT, R2, 0x41, PT ;  /* 0x000000410200780c */ /* 0x000fe40003f84270 */
[----:B------:R-:W-:Y:S02]  /*167a0*/  FSEL R75, R24, -INF , P5 ;  /* 0xff800000184b7808 */ /* 0x000fe40002800000 */
[----:B------:R-:W-:Y:S02]  /*167b0*/  FMNMX.FTZ R20, R73, R20, !PT ;  /* 0x0000001449147209 */ /* 0x000fe40007810000 */
[----:B------:R-:W-:Y:S02]  /*167c0*/  FSEL R43, R8, -INF , P3 ;  /* 0xff800000082b7808 */ /* 0x000fe40001800000 */
[----:B------:R-:W-:-:S02]  /*167d0*/  ISETP.GT.AND P3, PT, R2, 0x48, PT ;  /* 0x000000480200780c */ /* 0x000fc40003f64270 */
[----:B---3--:R-:W-:Y:S02]  /*167e0*/  FSEL R77, R4, -INF , P4 ;  /* 0xff800000044d7808 */ /* 0x008fe40002000000 */
[----:B------:R-:W-:Y:S02]  /*167f0*/  FMNMX.FTZ R20, R75, R20, !PT ;  /* 0x000000144b147209 */ /* 0x000fe40007810000 */
[----:B0-----:R-:W-:Y:S02]  /*16800*/  FSEL R37, R38, -INF , P2 ;  /* 0xff80000026257808 */ /* 0x001fe40001000000 */
[----:B------:R-:W-:Y:S02]  /*16810*/  ISETP.GT.AND P2, PT, R2, 0x49, PT ;  /* 0x000000490200780c */ /* 0x000fe40003f44270 */
[----:B----4-:R-:W-:Y:S02]  /*16820*/  FSEL R81, R28, -INF , P3 ;  /* 0xff8000001c517808 */ /* 0x010fe40001800000 */
[----:B------:R-:W-:-:S02]  /*16830*/  FMNMX.FTZ R20, R77, R20, !PT ;  /* 0x000000144d147209 */ /* 0x000fc40007810000 */
[----:B-1----:R-:W-:Y:S02]  /*16840*/  FSEL R79, R5, -INF , P2 ;  /* 0xff800000054f7808 */ /* 0x002fe40001000000 */
[----:B------:R-:W-:-:S04]  /*16850*/  FMNMX.FTZ R20, R81, R20, !PT ;  /* 0x0000001451147209 */ /* 0x000fc80007810000 */
[----:B------:R-:W-:-:S05]  /*16860*/  FMNMX.FTZ R20, R79, R20, !PT ;  /* 0x000000144f147209 */ /* 0x000fca0007810000 */
[----:B------:R-:W0:Y:S02]  /*16870*/  SHFL.BFLY PT, R5, R20, 0x2, 0x1f ;  /* 0x0c401f0014057f89 */ /* 0x000e2400000e0000 */
[----:B0-----:R-:W-:-:S05]  /*16880*/  FMNMX.FTZ R4, R20, R5, !PT ;  /* 0x0000000514047209 */ /* 0x001fca0007810000 */
[----:B------:R-:W0:Y:S01]  /*16890*/  SHFL.BFLY PT, R5, R4, 0x1, 0x1f ;  /* 0x0c201f0004057f89 */ /* 0x000e2200000e0000 */
[----:B------:R-:W-:Y:S02]  /*168a0*/  MOV R2, UR4 ;  /* 0x0000000400027c02 */ /* 0x000fe40008000f00 */
[----:B0-----:R-:W-:-:S04]  /*168b0*/  FMNMX.FTZ R5, R4, R5, !PT ;  /* 0x0000000504057209 */ /* 0x001fc80007810000 */
[C---:B------:R-:W-:Y:S01]  /*168c0*/  FSETP.NEU.FTZ.AND P0, PT, R5.reuse, -INF , PT ;  /* 0xff8000000500780b */ /* 0x040fe20003f1d000 */
[----:B------:R-:W-:-:S05]  /*168d0*/  FMUL.FTZ R8, R5, R2 ;  /* 0x0000000205087220 */ /* 0x000fca0000410000 */
[----:B------:R-:W-:Y:S02]  /*168e0*/  FSEL R8, R8, RZ, P0 ;  /* 0x000000ff08087208 */ /* 0x000fe40000000000 */
[----:B------:R-:W-:Y:S02]  /*168f0*/  ISETP.NE.AND P0, PT, R10, RZ, PT ;  /* 0x000000ff0a00720c */ /* 0x000fe40003f05270 */
[----:B------:R-:W-:-:S04]  /*16900*/  FMNMX.FTZ R10, R3, R6, !PT ;  /* 0x00000006030a7209 */ /* 0x000fc80007810000 */
[----:B------:R-:W-:-:S04]  /*16910*/  FMNMX.FTZ R10, R7, R10, !PT ;  /* 0x0000000a070a7209 */ /* 0x000fc80007810000 */
[----:B------:R-:W-:-:S04]  /*16920*/  FMNMX.FTZ R10, R9, R10, !PT ;  /* 0x0000000a090a7209 */ /* 0x000fc80007810000 */
[----:B------:R-:W-:-:S04]  /*16930*/  FMNMX.FTZ R10, R11, R10, !PT ;  /* 0x0000000a0b0a7209 */ /* 0x000fc80007810000 */
[----:B------:R-:W-:-:S04]  /*16940*/  FMNMX.FTZ R14, R13, R10, !PT ;  /* 0x0000000a0d0e7209 */ /* 0x000fc80007810000 */
[----:B------:R-:W-:-:S04]  /*16950*/  FMNMX.FTZ R14, R15, R14, !PT ;  /* 0x0000000e0f0e7209 */ /* 0x000fc80007810000 */
[----:B------:R-:W-:Y:S01]  /*16960*/  FMNMX.FTZ R14, R21, R14, !PT ;  /* 0x0000000e150e7209 */ /* 0x000fe20007810000 */
[----:B------:R-:W-:-:S03]  /*16970*/  FMUL.FTZ R39, R39, UR8 ;  /* 0x0000000827277c20 */ /* 0x000fc60008410000 */
[----:B------:R-:W-:Y:S01]  /*16980*/  FMNMX.FTZ R14, R33, R14, !PT ;  /* 0x0000000e210e7209 */ /* 0x000fe20007810000 */
[----:B------:R-:W-:-:S03]  /*16990*/  FMUL.FTZ R26, R26, UR8 ;  /* 0x000000081a1a7c20 */ /* 0x000fc60008410000 */
[----:B------:R-:W-:Y:S01]  /*169a0*/  FMNMX.FTZ R14, R35, R14, !PT ;  /* 0x0000000e230e7209 */ /* 0x000fe20007810000 */
[----:B------:R-:W0:Y:S03]  /*169b0*/  MUFU.TANH R39, R39 ;  /* 0x0000002700277308 */ /* 0x000e260000002400 */
[----:B------:R-:W-:Y:S01]  /*169c0*/  FMNMX.FTZ R14, R25, R14, !PT ;  /* 0x0000000e190e7209 */ /* 0x000fe20007810000 */
[----:B------:R-:W-:Y:S01]  /*169d0*/  FMUL.FTZ R27, R27, UR8 ;  /* 0x000000081b1b7c20 */ /* 0x000fe20008410000 */
[----:B------:R-:W-:Y:S02]  /*169e0*/  FMUL.FTZ R30, R30, UR8 ;  /* 0x000000081e1e7c20 */ /* 0x000fe40008410000 */
[----:B------:R-:W-:Y:S01]  /*169f0*/  FMNMX.FTZ R14, R29, R14, !PT ;  /* 0x0000000e1d0e7209 */ /* 0x000fe20007810000 */
[----:B------:R-:W1:Y:S03]  /*16a00*/  MUFU.TANH R26, R26 ;  /* 0x0000001a001a7308 */ /* 0x000e660000002400 */
[----:B------:R-:W-:Y:S01]  /*16a10*/  FMNMX.FTZ R14, R41, R14, !PT ;  /* 0x0000000e290e7209 */ /* 0x000fe20007810000 */
[----:B------:R-:W-:-:S04]  /*16a20*/  FMUL.FTZ R31, R31, UR8 ;  /* 0x000000081f1f7c20 */ /* 0x000fc80008410000 */
[----:B------:R-:W2:Y:S01]  /*16a30*/  MUFU.TANH R4, R27 ;  /* 0x0000001b00047308 */ /* 0x000ea20000002400 */
[----:B------:R-:W-:Y:S02]  /*16a40*/  FMNMX.FTZ R14, R43, R14, !PT ;  /* 0x0000000e2b0e7209 */ /* 0x000fe40007810000 */
[----:B0-----:R-:W-:-:S05]  /*16a50*/  FSEL R39, R39, -INF , P6 ;  /* 0xff80000027277808 */ /* 0x001fca0003000000 */
[----:B------:R-:W0:Y:S01]  /*16a60*/  MUFU.TANH R30, R30 ;  /* 0x0000001e001e7308 */ /* 0x000e220000002400 */
[----:B------:R-:W-:Y:S01]  /*16a70*/  FMNMX.FTZ R14, R37, R14, !PT ;  /* 0x0000000e250e7209 */ /* 0x000fe20007810000 */
[----:B------:R-:W-:Y:S01]  /*16a80*/  FFMA.FTZ R208, R45, R2, -R8 ;  /* 0x000000022dd07223 */ /* 0x000fe20000010808 */
[----:B-1----:R-:W-:-:S05]  /*16a90*/  FSEL R45, R26, -INF , P5 ;  /* 0xff8000001a2d7808 */ /* 0x002fca0002800000 */
[----:B------:R1:W3:Y:S01]  /*16aa0*/  MUFU.TANH R10, R31 ;  /* 0x0000001f000a7308 */ /* 0x0002e20000002400 */
[----:B------:R-:W-:Y:S01]  /*16ab0*/  FMNMX.FTZ R14, R39, R14, !PT ;  /* 0x0000000e270e7209 */ /* 0x000fe20007810000 */
[--C-:B------:R-:W-:Y:S01]  /*16ac0*/  FFMA.FTZ R210, R47, R2, -R8.reuse ;  /* 0x000000022fd27223 */ /* 0x100fe20000010808 */
[----:B--2---:R-:W-:Y:S02]  /*16ad0*/  FSEL R47, R4, -INF , P4 ;  /* 0xff800000042f7808 */ /* 0x004fe40002000000 */
[----:B------:R-:W-:Y:S01]  /*16ae0*/  FMNMX.FTZ R14, R45, R14, !PT ;  /* 0x0000000e2d0e7209 */ /* 0x000fe20007810000 */
[--C-:B------:R-:W-:Y:S01]  /*16af0*/  FFMA.FTZ R204, R53, R2, -R8.reuse ;  /* 0x0000000235cc7223 */ /* 0x100fe20000010808 */
[----:B0-----:R-:W-:Y:S02]  /*16b00*/  FSEL R53, R30, -INF , P3 ;  /* 0xff8000001e357808 */ /* 0x001fe40001800000 */
[----:B------:R-:W-:Y:S01]  /*16b10*/  FMNMX.FTZ R14, R47, R14, !PT ;  /* 0x0000000e2f0e7209 */ /* 0x000fe20007810000 */
[----:B-1----:R-:W-:-:S03]  /*16b20*/  FFMA.FTZ R31, R55, R2, -R8 ;  /* 0x00000002371f7223 */ /* 0x002fc60000010808 */
[----:B------:R-:W-:Y:S02]  /*16b30*/  FMNMX.FTZ R14, R53, R14, !PT ;  /* 0x0000000e350e7209 */ /* 0x000fe40007810000 */
[----:B---3--:R-:W-:-:S04]  /*16b40*/  FSEL R55, R10, -INF , P2 ;  /* 0xff8000000a377808 */ /* 0x008fc80001000000 */
[----:B------:R-:W-:-:S05]  /*16b50*/  FMNMX.FTZ R14, R55, R14, !PT ;  /* 0x0000000e370e7209 */ /* 0x000fca0007810000 */
[----:B------:R-:W0:Y:S02]  /*16b60*/  SHFL.BFLY PT, R83, R14, 0x2, 0x1f ;  /* 0x0c401f000e537f89 */ /* 0x000e2400000e0000 */
[----:B0-----:R-:W-:-:S05]  /*16b70*/  FMNMX.FTZ R83, R14, R83, !PT ;  /* 0x000000530e537209 */ /* 0x001fca0007810000 */
[----:B------:R-:W0:Y:S01]  /*16b80*/  SHFL.BFLY PT, R4, R83, 0x1, 0x1f ;  /* 0x0c201f0053047f89 */ /* 0x000e2200000e0000 */
[----:B------:R-:W-:Y:S01]  /*16b90*/  FFMA.FTZ R27, R12, R2, -R8 ;  /* 0x000000020c1b7223 */ /* 0x000fe20000010808 */
[----:B------:R-:W-:Y:S08]  /*16ba0*/  MUFU.EX2 R208, R208 ;  /* 0x000000d000d07308 */ /* 0x000ff00000000800 */
[----:B------:R-:W1:Y:S01]  /*16bb0*/  MUFU.EX2 R27, R27 ;  /* 0x0000001b001b7308 */ /* 0x000e620000000800 */
[----:B0-----:R-:W-:-:S04]  /*16bc0*/  FMNMX.FTZ R4, R83, R4, !PT ;  /* 0x0000000453047209 */ /* 0x001fc80007810000 */
[C---:B------:R-:W-:Y:S01]  /*16bd0*/  FSETP.NEU.FTZ.AND P2, PT, R4.reuse, -INF , PT ;  /* 0xff8000000400780b */ /* 0x040fe20003f5d000 */
[----:B------:R-:W-:-:S05]  /*16be0*/  FMUL.FTZ R14, R4, R2 ;  /* 0x00000002040e7220 */ /* 0x000fca0000410000 */
[----:B------:R-:W-:Y:S01]  /*16bf0*/  FSEL R14, R14, RZ, P2 ;  /* 0x000000ff0e0e7208 */ /* 0x000fe20001000000 */
[----:B------:R-:W0:Y:S04]  /*16c00*/  MUFU.EX2 R210, R210 ;  /* 0x000000d200d27308 */ /* 0x000e280000000800 */
[-CC-:B------:R-:W-:Y:S01]  /*16c10*/  FFMA.FTZ R209, R3, R2.reuse, -R14.reuse ;  /* 0x0000000203d17223 */ /* 0x180fe2000001080e */
[-CC-:B------:R-:W-:Y:S01]  /*16c20*/  FFMA.FTZ R6, R6, R2.reuse, -R14.reuse ;  /* 0x0000000206067223 */ /* 0x180fe2000001080e */
[-C--:B------:R-:W-:Y:S01]  /*16c30*/  FFMA.FTZ R211, R7, R2.reuse, -R14 ;  /* 0x0000000207d37223 */ /* 0x080fe2000001080e */
[-CC-:B------:R-:W-:Y:S01]  /*16c40*/  FFMA.FTZ R206, R57, R2.reuse, -R8.reuse ;  /* 0x0000000239ce7223 */ /* 0x180fe20000010808 */
[----:B------:R-:W2:Y:S01]  /*16c50*/  MUFU.EX2 R31, R31 ;  /* 0x0000001f001f7308 */ /* 0x000ea20000000800 */
[-CC-:B------:R-:W-:Y:S01]  /*16c60*/  FFMA.FTZ R200, R59, R2.reuse, -R8.reuse ;  /* 0x000000023bc87223 */ /* 0x180fe20000010808 */
[-CC-:B------:R-:W-:Y:S01]  /*16c70*/  FFMA.FTZ R57, R61, R2.reuse, -R8.reuse ;  /* 0x000000023d397223 */ /* 0x180fe20000010808 */
[-CC-:B------:R-:W-:Y:S01]  /*16c80*/  FFMA.FTZ R202, R63, R2.reuse, -R8.reuse ;  /* 0x000000023fca7223 */ /* 0x180fe20000010808 */
[-CC-:B------:R-:W-:Y:S01]  /*16c90*/  FFMA.FTZ R59, R65, R2.reuse, -R8.reuse ;  /* 0x00000002413b7223 */ /* 0x180fe20000010808 */
        /* <DEDUP_REMOVED lines=10> */
[-C--:B------:R-:W-:Y:S01]  /*16d40*/  FFMA.FTZ R67, R79, R2.reuse, -R8 ;  /* 0x000000024f437223 */ /* 0x080fe20000010808 */
[----:B------:R-:W3:Y:S01]  /*16d50*/  MUFU.EX2 R6, R6 ;  /* 0x0000000600067308 */ /* 0x000ee20000000800 */
[-CC-:B------:R-:W-:Y:S01]  /*16d60*/  FFMA.FTZ R8, R9, R2.reuse, -R14.reuse ;  /* 0x0000000209087223 */ /* 0x180fe2000001080e */
[----:B------:R-:W-:Y:S01]  /*16d70*/  FFMA.FTZ R205, R11, R2, -R14 ;  /* 0x000000020bcd7223 */ /* 0x000fe2000001080e */
[----:B-1----:R-:W-:-:S05]  /*16d80*/  FADD.FTZ R3, R208, R27 ;  /* 0x0000001bd0037221 */ /* 0x002fca0000010000 */
[----:B------:R-:W1:Y:S01]  /*16d90*/  MUFU.EX2 R204, R204 ;  /* 0x000000cc00cc7308 */ /* 0x000e620000000800 */
[----:B------:R-:W-:-:S07]  /*16da0*/  FFMA.FTZ R10, R13, R2, -R14 ;  /* 0x000000020d0a7223 */ /* 0x000fce000001080e */
[----:B------:R-:W4:Y:S01]  /*16db0*/  MUFU.EX2 R211, R211 ;  /* 0x000000d300d37308 */ /* 0x000f220000000800 */
[----:B0-----:R-:W-:-:S07]  /*16dc0*/  FADD.FTZ R26, R210, R3 ;  /* 0x00000003d21a7221 */ /* 0x001fce0000010000 */
[----:B------:R-:W0:Y:S01]  /*16dd0*/  MUFU.EX2 R49, R49 ;  /* 0x0000003100317308 */ /* 0x000e220000000800 */
[----:B------:R-:W-:-:S07]  /*16de0*/  FFMA.FTZ R207, R15, R2, -R14 ;  /* 0x000000020fcf7223 */ /* 0x000fce000001080e */
[----:B------:R-:W0:Y:S01]  /*16df0*/  MUFU.EX2 R8, R8 ;  /* 0x0000000800087308 */ /* 0x000e220000000800 */
[----:B--2---:R-:W-:Y:S01]  /*16e00*/  FADD.FTZ R3, R31, R26 ;  /* 0x0000001a1f037221 */ /* 0x004fe20000010000 */
[----:B---3--:R-:W-:-:S06]  /*16e10*/  FADD.FTZ R28, R209, R6 ;  /* 0x00000006d11c7221 */ /* 0x008fcc0000010000 */
[----:B------:R-:W2:Y:S01]  /*16e20*/  MUFU.EX2 R206, R206 ;  /* 0x000000ce00ce7308 */ /* 0x000ea20000000800 */
[----:B------:R-:W-:-:S07]  /*16e30*/  FFMA.FTZ R12, R21, R2, -R14 ;  /* 0x00000002150c7223 */ /* 0x000fce000001080e */
[----:B------:R-:W3:Y:S01]  /*16e40*/  MUFU.EX2 R205, R205 ;  /* 0x000000cd00cd7308 */ /* 0x000ee20000000800 */
[----:B-1----:R-:W-:Y:S01]  /*16e50*/  FADD.FTZ R26, R204, R3 ;  /* 0x00000003cc1a7221 */ /* 0x002fe20000010000 */
[----:B----4-:R-:W-:-:S06]  /*16e60*/  FADD.FTZ R3, R211, R28 ;  /* 0x0000001cd3037221 */ /* 0x010fcc0000010000 */
[----:B------:R-:W1:Y:S01]  /*16e70*/  MUFU.EX2 R51, R51 ;  /* 0x0000003300337308 */ /* 0x000e620000000800 */
[----:B------:R-:W-:-:S07]  /*16e80*/  FFMA.FTZ R201, R33, R2, -R14 ;  /* 0x0000000221c97223 */ /* 0x000fce000001080e */
[----:B------:R-:W4:Y:S01]  /*16e90*/  MUFU.EX2 R10, R10 ;  /* 0x0000000a000a7308 */ /* 0x000f220000000800 */
[----:B0-----:R-:W-:Y:S01]  /*16ea0*/  FADD.FTZ R7, R49, R26 ;  /* 0x0000001a31077221 */ /* 0x001fe20000010000 */
[----:B------:R-:W-:-:S06]  /*16eb0*/  FADD.FTZ R28, R8, R3 ;  /* 0x00000003081c7221 */ /* 0x000fcc0000010000 */
        /* <DEDUP_REMOVED lines=31> */
[----:B------:R-:W-:-:S07]  /*170b0*/  @!P1 PRMT R0, RZ, 0x654, R0 ;  /* 0x00000654ff009816 */ /* 0x000fce0000000000 */
[----:B------:R-:W0:Y:S01]  /*170c0*/  MUFU.EX2 R197, R197 ;  /* 0x000000c500c57308 */ /* 0x000e220000000800 */
[----:B------:R-:W-:Y:S01]  /*170d0*/  FFMA.FTZ R39, R39, R2, -R14 ;  /* 0x0000000227277223 */ /* 0x000fe2000001080e */
[----:B--2---:R-:W-:-:S06]  /*170e0*/  FADD.FTZ R30, R196, R7 ;  /* 0x00000007c41e7221 */ /* 0x004fcc0000010000 */
[----:B------:R-:W2:Y:S01]  /*170f0*/  MUFU.EX2 R63, R63 ;  /* 0x0000003f003f7308 */ /* 0x000ea20000000800 */
[----:B---3--:R-:W-:Y:S01]  /*17100*/  FADD.FTZ R3, R203, R28 ;  /* 0x0000001ccb037221 */ /* 0x008fe20000010000 */
[----:B------:R-:W-:Y:S01]  /*17110*/  FFMA.FTZ R45, R45, R2, -R14 ;  /* 0x000000022d2d7223 */ /* 0x000fe2000001080e */
[----:B------:R3:W-:Y:S05]  /*17120*/  @!P1 SYNCS.ARRIVE.TRANS64.RED.A1T0 RZ, [R0+URZ], RZ ;  /* 0x000000ff00ff99a7 */ /* 0x0007ea000810043f */
[----:B------:R-:W2:Y:S01]  /*17130*/  MUFU.EX2 R26, R26 ;  /* 0x0000001a001a7308 */ /* 0x000ea20000000800 */
[----:B-1----:R-:W-:Y:S01]  /*17140*/  FADD.FTZ R7, R61, R30 ;  /* 0x0000001e3d077221 */ /* 0x002fe20000010000 */
[----:B----4-:R-:W-:-:S06]  /*17150*/  FADD.FTZ R28, R24, R3 ;  /* 0x00000003181c7221 */ /* 0x010fcc0000010000 */
[----:B------:R-:W1:Y:S08]  /*17160*/  MUFU.EX2 R192, R192 ;  /* 0x000000c000c07308 */ /* 0x000e700000000800 */
[----:B------:R-:W4:Y:S01]  /*17170*/  MUFU.EX2 R199, R199 ;  /* 0x000000c700c77308 */ /* 0x000f220000000800 */
[----:B------:R-:W-:Y:S01]  /*17180*/  FFMA.FTZ R47, R47, R2, -R14 ;  /* 0x000000022f2f7223 */ /* 0x000fe2000001080e */
[----:B0-----:R-:W-:-:S06]  /*17190*/  FADD.FTZ R30, R198, R7 ;  /* 0x00000007c61e7221 */ /* 0x001fcc0000010000 */
[----:B------:R-:W0:Y:S01]  /*171a0*/  MUFU.EX2 R65, R65 ;  /* 0x0000004100417308 */ /* 0x000e220000000800 */
[----:B------:R-:W-:Y:S01]  /*171b0*/  FADD.FTZ R3, R197, R28 ;  /* 0x0000001cc5037221 */ /* 0x000fe20000010000 */
[----:B------:R-:W-:-:S06]  /*171c0*/  FFMA.FTZ R53, R53, R2, -R14 ;  /* 0x0000000235357223 */ /* 0x000fcc000001080e */
[----:B---3--:R-:W3:Y:S01]  /*171d0*/  MUFU.EX2 R0, R39 ;  /* 0x0000002700007308 */ /* 0x008ee20000000800 */
[----:B------:R-:W-:Y:S01]  /*171e0*/  FFMA.FTZ R55, R55, R2, -R14 ;  /* 0x0000000237377223 */ /* 0x000fe2000001080e */
[----:B--2---:R-:W-:Y:S01]  /*171f0*/  FADD.FTZ R7, R63, R30 ;  /* 0x0000001e3f077221 */ /* 0x004fe20000010000 */
[----:B------:R-:W-:-:S05]  /*17200*/  FADD.FTZ R28, R26, R3 ;  /* 0x000000031a1c7221 */ /* 0x000fca0000010000 */
[----:B------:R-:W2:Y:S01]  /*17210*/  MUFU.EX2 R45, R45 ;  /* 0x0000002d002d7308 */ /* 0x000ea20000000800 */
[----:B-1----:R-:W-:Y:S01]  /*17220*/  FADD.FTZ R30, R192, R7 ;  /* 0x00000007c01e7221 */ /* 0x002fe20000010000 */
[----:B----4-:R-:W-:-:S06]  /*17230*/  FADD.FTZ R3, R199, R28 ;  /* 0x0000001cc7037221 */ /* 0x010fcc0000010000 */
[----:B------:R-:W1:Y:S01]  /*17240*/  MUFU.EX2 R14, R47 ;  /* 0x0000002f000e7308 */ /* 0x000e620000000800 */
[----:B0-----:R-:W-:Y:S01]  /*17250*/  FADD.FTZ R7, R65, R30 ;  /* 0x0000001e41077221 */ /* 0x001fe20000010000 */
[----:B---3--:R-:W-:-:S06]  /*17260*/  FADD.FTZ R30, R0, R3 ;  /* 0x00000003001e7221 */ /* 0x008fcc0000010000 */
[----:B------:R-:W0:Y:S01]  /*17270*/  MUFU.EX2 R53, R53 ;  /* 0x0000003500357308 */ /* 0x000e220000000800 */
[----:B--2---:R-:W-:Y:S01]  /*17280*/  FADD.FTZ R3, R45, R30 ;  /* 0x0000001e2d037221 */ /* 0x004fe20000010000 */
[----:B------:R-:W-:-:S03]  /*17290*/  F2FP.F16.F32.PACK_AB R209, R6, R209 ;  /* 0x000000d106d1723e */ /* 0x000fc600000000ff */
[----:B-1----:R-:W-:-:S03]  /*172a0*/  FADD.FTZ R6, R14, R3 ;  /* 0x000000030e067221 */ /* 0x002fc60000010000 */
[----:B------:R-:W1:Y:S01]  /*172b0*/  MUFU.EX2 R194, R194 ;  /* 0x000000c200c27308 */ /* 0x000e620000000800 */
[----:B0-----:R-:W-:Y:S01]  /*172c0*/  FADD.FTZ R3, R53, R6 ;  /* 0x0000000635037221 */ /* 0x001fe20000010000 */
[----:B------:R-:W-:-:S06]  /*172d0*/  VIADD R6, R92, 0xfffffffe ;  /* 0xfffffffe5c067836 */ /* 0x000fcc0000000000 */
[----:B------:R-:W0:Y:S01]  /*172e0*/  MUFU.EX2 R67, R67 ;  /* 0x0000004300437308 */ /* 0x000e220000000800 */
[----:B------:R-:W-:-:S07]  /*172f0*/  ISETP.GE.AND P2, PT, R6, R226, PT ;  /* 0x000000e20600720c */ /* 0x000fce0003f46270 */
[----:B------:R-:W2:Y:S01]  /*17300*/  MUFU.EX2 R28, R55 ;  /* 0x00000037001c7308 */ /* 0x000ea20000000800 */
[----:B-1----:R-:W-:Y:S01]  /*17310*/  FADD.FTZ R32, R194, R7 ;  /* 0x00000007c2207221 */ /* 0x002fe20000010000 */
[----:B------:R-:W-:Y:S01]  /*17320*/  BSSY B0, `(.L_x_636) ;  /* 0x00005b4000007945 */ /* 0x000fe20003800000 */
[----:B------:R-:W-:Y:S01]  /*17330*/  F2FP.F16.F32.PACK_AB R207, R12, R207 ;  /* 0x000000cf0ccf723e */ /* 0x000fe200000000ff */
[--C-:B------:R-:W-:Y:S01]  /*17340*/  IMAD.MOV.U32 R150, RZ, RZ, R151.reuse ;  /* 0x000000ffff967224 */ /* 0x100fe200078e0097 */
[----:B------:R-:W-:Y:S01]  /*17350*/  F2FP.F16.F32.PACK_AB R208, R27, R208 ;  /* 0x000000d01bd0723e */ /* 0x000fe200000000ff */
[--C-:B------:R-:W-:Y:S01]  /*17360*/  IMAD.MOV.U32 R149, RZ, RZ, R151.reuse ;  /* 0x000000ffff957224 */ /* 0x100fe200078e0097 */
[----:B------:R-:W-:Y:S01]  /*17370*/  F2FP.F16.F32.PACK_AB R210, R31, R210 ;  /* 0x000000d21fd2723e */ /* 0x000fe200000000ff */
[--C-:B------:R-:W-:Y:S01]  /*17380*/  IMAD.MOV.U32 R148, RZ, RZ, R151.reuse ;  /* 0x000000ffff947224 */ /* 0x100fe200078e0097 */
[----:B------:R-:W-:Y:S01]  /*17390*/  F2FP.F16.F32.PACK_AB R204, R49, R204 ;  /* 0x000000cc31cc723e */ /* 0x000fe200000000ff */
[----:B0-----:R-:W-:Y:S01]  /*173a0*/  FADD.FTZ R13, R67, R32 ;  /* 0x00000020430d7221 */ /* 0x001fe20000010000 */
[----:B------:R-:W-:Y:S01]  /*173b0*/  F2FP.F16.F32.PACK_AB R206, R51, R206 ;  /* 0x000000ce33ce723e */ /* 0x000fe200000000ff */
[--C-:B------:R-:W-:Y:S01]  /*173c0*/  IMAD.MOV.U32 R146, RZ, RZ, R151.reuse ;  /* 0x000000ffff927224 */ /* 0x100fe200078e0097 */
[----:B------:R-:W-:Y:S01]  /*173d0*/  F2FP.F16.F32.PACK_AB R200, R57, R200 ;  /* 0x000000c839c8723e */ /* 0x000fe200000000ff */
[--C-:B------:R-:W-:Y:S01]  /*173e0*/  IMAD.MOV.U32 R145, RZ, RZ, R151.reuse ;  /* 0x000000ffff917224 */ /* 0x100fe200078e0097 */
[----:B------:R-:W-:Y:S01]  /*173f0*/  F2FP.F16.F32.PACK_AB R202, R59, R202 ;  /* 0x000000ca3bca723e */ /* 0x000fe200000000ff */
[----:B------:R-:W-:Y:S01]  /*17400*/  IMAD.MOV.U32 R144, RZ, RZ, R151 ;  /* 0x000000ffff907224 */ /* 0x000fe200078e0097 */
[----:B------:R-:W-:Y:S01]  /*17410*/  F2FP.F16.F32.PACK_AB R196, R61, R196 ;  /* 0x000000c43dc4723e */ /* 0x000fe200000000ff */
[----:B--2---:R-:W-:Y:S01]  /*17420*/  FADD.FTZ R12, R28, R3 ;  /* 0x000000031c0c7221 */ /* 0x004fe20000010000 */
[----:B------:R-:W-:Y:S01]  /*17430*/  F2FP.F16.F32.PACK_AB R198, R63, R198 ;  /* 0x000000c63fc6723e */ /* 0x000fe200000000ff */
[--C-:B------:R-:W-:Y:S01]  /*17440*/  IMAD.MOV.U32 R142, RZ, RZ, R151.reuse ;  /* 0x000000ffff8e7224 */ /* 0x100fe200078e0097 */
        /* <DEDUP_REMOVED lines=9> */
[----:B------:R-:W-:Y:S01]  /*174e0*/  IMAD.MOV.U32 R0, RZ, RZ, 0x3f800000 ;  /* 0x3f800000ff007424 */ /* 0x000fe200078e00ff */
        /* <DEDUP_REMOVED lines=10> */
[----:B------:R-:W-:Y:S01]  /*17590*/  MOV R3, 0x3f800000 ;  /* 0x3f80000000037802 */ /* 0x000fe20000000f00 */
        /* <DEDUP_REMOVED lines=111> */
[----:B------:R-:W-:Y:S06]  /*17c90*/  @!P2 BRA `(.L_x_637) ;  /* 0x000000500070a947 */ /* 0x000fec0003800000 */
[----:B------:R-:W-:Y:S01]  /*17ca0*/  MOV R7, R4 ;  /* 0x0000000400077202 */ /* 0x000fe20000000f00 */
[----:B------:R-:W-:Y:S01]  /*17cb0*/  IMAD.MOV.U32 R8, RZ, RZ, R5 ;  /* 0x000000ffff087224 */ /* 0x000fe200078e0005 */
[----:B------:R-:W-:Y:S01]  /*17cc0*/  MOV R0, 0x3f800000 ;  /* 0x3f80000000007802 */ /* 0x000fe20000000f00 */
[----:B------:R-:W-:Y:S01]  /*17cd0*/  IMAD.MOV.U32 R9, RZ, RZ, R221 ;  /* 0x000000ffff097224 */ /* 0x000fe200078e00dd */
[----:B------:R-:W-:Y:S01]  /*17ce0*/  CS2R R150, SRZ ;  /* 0x0000000000967805 */ /* 0x000fe2000001ff00 */
[----:B------:R-:W-:Y:S01]  /*17cf0*/  IMAD.MOV.U32 R10, RZ, RZ, R220 ;  /* 0x000000ffff0a7224 */ /* 0x000fe200078e00dc */
        /* <DEDUP_REMOVED lines=62> */
[----:B------:R-:W-:-:S07]  /*180e0*/  CS2R R24, SRZ ;  /* 0x0000000000187805 */ /* 0x000fce000001ff00 */
.L_x_648:
[----:B------:R-:W-:-:S05]  /*180f0*/  VIADD R2, R10, 0x1 ;  /* 0x000000010a027836 */ /* 0x000fca0000000000 */
[----:B------:R-:W-:-:S04]  /*18100*/  ISETP.NE.AND P2, PT, R2, 0x2, PT ;  /* 0x000000020200780c */ /* 0x000fc80003f45270 */
[----:B------:R-:W-:Y:S02]  /*18110*/  SEL R2, R2, RZ, P2 ;  /* 0x000000ff02027207 */ /* 0x000fe40001000000 */
[----:B------:R-:W-:-:S03]  /*18120*/  SEL R221, RZ, 0x1, P2 ;  /* 0x00000001ffdd7807 */ /* 0x000fc60001000000 */
[----:B------:R-:W-:Y:S01]  /*18130*/  IMAD.MOV.U32 R220, RZ, RZ, R2 ;  /* 0x000000ffffdc7224 */ /* 0x000fe200078e0002 */
[----:B------:R-:W-:Y:S01]  /*18140*/  LOP3.LUT R221, R9, R221, RZ, 0x3c, !PT ;  /* 0x000000dd09dd7212 */ /* 0x000fe200078e3cff */
[----:B------:R-:W-:Y:S06]  /*18150*/  @!P0 BRA `(.L_x_638) ;  /* 0x0000000000048947 */ /* 0x000fec0003800000 */
[----:B------:R-:W-:Y:S01]  /*18160*/  BPT.TRAP 0x1 ;  /* 0x000000040000795c */ /* 0x000fe20000300000 */
.L_x_638:
[----:B------:R-:W-:Y:S01]  /*18170*/  IMAD R11, R2, 0x8, R18 ;  /* 0x00000008020b7824 */ /* 0x000fe200078e0212 */
[----:B------:R-:W-:-:S04]  /*18180*/  SHF.L.U32 R4, R221, 0x1f, RZ ;  /* 0x0000001fdd047819 */ /* 0x000fc800000006ff */
[----:B------:R0:W1:Y:S01]  /*18190*/  SYNCS.PHASECHK.TRANS64.TRYWAIT P2, [R11+URZ+0x38830], R4 ;  /* 0x038830040b0075a7 */ /* 0x000062000804017f */
[----:B------:R-:W-:Y:S05]  /*181a0*/  @!P0 BRA `(.L_x_639) ;  /* 0x0000000000048947 */ /* 0x000fea0003800000 */
[----:B------:R-:W-:Y:S01]  /*181b0*/  BPT.TRAP 0x1 ;  /* 0x000000040000795c */ /* 0x000fe20000300000 */
.L_x_639:
[----:B------:R-:W-:Y:S01]  /*181c0*/  IMAD R2, R220, 0xa00, R224 ;  /* 0x00000a00dc027824 */ /* 0x000fe200078e02e0 */
[----:B------:R-:W-:Y:S03]  /*181d0*/  BSSY B1, `(.L_x_640) ;  /* 0x0000006000017945 */ /* 0x000fe60003800000 */
[C---:B------:R-:W-:Y:S01]  /*181e0*/  VIADD R20, R2.reuse, 0x100 ;  /* 0x0000010002147836 */ /* 0x040fe20000000000 */
[----:B------:R-:W-:Y:S01]  /*181f0*/  IADD3 R15, R2, 0x80, RZ ;  /* 0x00000080020f7810 */ /* 0x000fe20007ffe0ff */
[----:B-1----:R-:W-:Y:S06]  /*18200*/  @P2 BRA `(.L_x_641) ;  /* 0x0000000000082947 */ /* 0x002fec0003800000 */
[----:B------:R-:W1:Y:S02]  /*18210*/  SYNCS.PHASECHK.TRANS64.TRYWAIT P2, [R11+URZ+0x38830], R4 ;  /* 0x038830040b0075a7 */ /* 0x000e64000804017f */
[----:B-1----:R-:W-:Y:S05]  /*18220*/  @!P2 BRA `(.L_x_642) ;  /* 0x000001400044a947 */ /* 0x002fea0003800000 */
.L_x_641:
[----:B------:R-:W-:Y:S05]  /*18230*/  BSYNC B1 ;  /* 0x0000000000017941 */ /* 0x000fea0003800000 */
.L_x_640:
[----:B------:R-:W2:Y:S04]  /*18240*/  LDL.64 R152, [R1+0x50] ;  /* 0x0000500001987983 */ /* 0x000ea80000100a00 */
[----:B------:R-:W3:Y:S01]  /*18250*/  LDL.64 R154, [R1+0x58] ;  /* 0x00005800019a7983 */ /* 0x000ee20000100a00 */
[----:B01----:R-:W-:Y:S02]  /*18260*/  IMAD.MOV.U32 R4, RZ, RZ, R2 ;  /* 0x000000ffff047224 */ /* 0x003fe400078e0002 */
[----:B------:R-:W-:-:S03]  /*18270*/  IMAD.MOV.U32 R5, RZ, RZ, 0x40000040 ;  /* 0x40000040ff057424 */ /* 0x000fc600078e00ff */
[----:B------:R-:W-:Y:S02]  /*18280*/  R2UR UR14, R4 ;  /* 0x00000000040e72ca */ /* 0x000fe400000e0000 */
[C---:B------:R-:W-:Y:S01]  /*18290*/  R2UR UR15, R5.reuse ;  /* 0x00000000050f72ca */ /* 0x040fe200000e0000 */
[----:B------:R-:W-:Y:S01]  /*182a0*/  WARPGROUP.ARRIVE ;  /* 0x00000000000079c5 */ /* 0x000fe20000000000 */
[----:B------:R-:W-:Y:S01]  /*182b0*/  IMAD.MOV.U32 R4, RZ, RZ, R15 ;  /* 0x000000ffff047224 */ /* 0x000fe200078e000f */
[----:B------:R-:W-:-:S04]  /*182c0*/  R2UR UR11, R5 ;  /* 0x00000000050b72ca */ /* 0x000fc800000e0000 */
[----:B------:R-:W-:Y:S01]  /*182d0*/  R2UR UR10, R4 ;  /* 0x00000000040a72ca */ /* 0x000fe200000e0000 */
[----:B------:R-:W-:Y:S01]  /*182e0*/  IMAD.MOV.U32 R21, RZ, RZ, 0x40000040 ;  /* 0x40000040ff157424 */ /* 0x000fe200078e00ff */
[----:B------:R-:W-:-:S04]  /*182f0*/  R2UR UR6, R20 ;  /* 0x00000000140672ca */ /* 0x000fc800000e0000 */
[----:B------:R-:W-:Y:S02]  /*18300*/  R2UR UR7, R21 ;  /* 0x00000000150772ca */ /* 0x000fe400000e0000 */
[----:B------:R-:W-:Y:S02]  /*18310*/  IADD3 R14, R2, 0x180, RZ ;  /* 0x00000180020e7810 */ /* 0x000fe40007ffe0ff */
[----:B------:R-:W-:Y:S02]  /*18320*/  MOV R15, 0x40000040 ;  /* 0x40000040000f7802 */ /* 0x000fe40000000f00 */
[----:B--2---:R-:W-:Y:S02]  /*18330*/  R2UR UR30, R152 ;  /* 0x00000000981e72ca */ /* 0x004fe400000e0000 */
[----:B------:R-:W-:Y:S02]  /*18340*/  R2UR UR31, R153 ;  /* 0x00000000991f72ca */ /* 0x000fe400000e0000 */
[----:B---3--:R-:W-:Y:S01]  /*18350*/  R2UR UR16, R154 ;  /* 0x000000009a1072ca */ /* 0x008fe200000e0000 */
[----:B------:R-:W2:Y:S01]  /*18360*/  LDL.64 R152, [R1+0x48] ;  /* 0x0000480001987983 */ /* 0x000ea20000100a00 */
[----:B------:R-:W-:Y:S01]  /*18370*/  R2UR UR17, R155 ;  /* 0x000000009b1172ca */ /* 0x000fe200000e0000 */
[----:B------:R-:W-:Y:S01]  /*18380*/  VIADD R4, R2, 0x200 ;  /* 0x0000020002047836 */ /* 0x000fe20000000000 */
[----:B------:R-:W-:Y:S01]  /*18390*/  R2UR UR19, R5 ;  /* 0x00000000051372ca */ /* 0x000fe200000e0000 */
[----:B------:R-:W3:Y:S08]  /*183a0*/  LDL.64 R20, [R1+0x40] ;  /* 0x0000400001147983 */ /* 0x000ef00000100a00 */
[----:B------:R-:W-:-:S02]  /*183b0*/  UMOV UR12, UR16 ;  /* 0x00000010000c7c82 */ /* 0x000fc40008000000 */
[----:B------:R-:W-:Y:S02]  /*183c0*/  UMOV UR13, UR17 ;  /* 0x00000011000d7c82 */ /* 0x000fe40008000000 */
[----:B------:R-:W-:Y:S01]  /*183d0*/  HGMMA.64x16x16.F32 R184, gdesc[UR12], RZ, !UPT, gsb0 ;  /* 0x002000000cb879f0 */ /* 0x000fe2000c0008ff */
[----:B------:R-:W-:Y:S01]  /*183e0*/  UMOV UR8, UR16 ;  /* 0x0000001000087c82 */ /* 0x000fe20008000000 */
[----:B------:R-:W-:Y:S01]  /*183f0*/  UMOV UR9, UR17 ;  /* 0x0000001100097c82 */ /* 0x000fe20008000000 */
[----:B------:R-:W-:Y:S02]  /*18400*/  WARPGROUP.DEPBAR.LE gsb0, 0x0 ;  /* 0x00008000000079c5 */ /* 0x000fe40000010000 */
[----:B------:R-:W-:-:S06]  /*18410*/  WARPGROUP.ARRIVE ;  /* 0x00000000000079c5 */ /* 0x000fcc0000000000 */
[----:B------:R-:W-:Y:S01]  /*18420*/  HGMMA.64x16x16.F32 R176, gdesc[UR8], RZ, !UPT, gsb0 ;  /* 0x0020000008b079f0 */ /* 0x000fe2000c0008ff */
[----:B------:R-:W-:Y:S01]  /*18430*/  UMOV UR4, UR16 ;  /* 0x0000001000047c82 */ /* 0x000fe20008000000 */
[----:B------:R-:W-:Y:S01]  /*18440*/  UMOV UR5, UR17 ;  /* 0x0000001100057c82 */ /* 0x000fe20008000000 */
[----:B------:R-:W-:Y:S02]  /*18450*/  WARPGROUP.DEPBAR.LE gsb0, 0x0 ;  /* 0x00008000000079c5 */ /* 0x000fe40000010000 */
[----:B------:R-:W-:-:S06]  /*18460*/  WARPGROUP.ARRIVE ;  /* 0x00000000000079c5 */ /* 0x000fcc0000000000 */
[----:B------:R-:W-:Y:S01]  /*18470*/  HGMMA.64x16x16.F32 R168, gdesc[UR4], RZ, !UPT, gsb0 ;  /* 0x0020000004a879f0 */ /* 0x000fe2000c0008ff */
[----:B------:R-:W-:Y:S02]  /*18480*/  R2UR UR22, R14 ;  /* 0x000000000e1672ca */ /* 0x000fe400000e0000 */
[----:B------:R-:W-:Y:S01]  /*18490*/  R2UR UR23, R15 ;  /* 0x000000000f1772ca */ /* 0x000fe200000e0000 */
[----:B------:R-:W-:Y:S01]  /*184a0*/  UMOV UR20, UR16 ;  /* 0x0000001000147c82 */ /* 0x000fe20008000000 */
[----:B------:R-:W-:Y:S01]  /*184b0*/  UMOV UR21, UR17 ;  /* 0x0000001100157c82 */ /* 0x000fe20008000000 */
[----:B------:R-:W-:Y:S02]  /*184c0*/  WARPGROUP.DEPBAR.LE gsb0, 0x0 ;  /* 0x00008000000079c5 */ /* 0x000fe40000010000 */
[----:B------:R-:W-:-:S08]  /*184d0*/  WARPGROUP.ARRIVE ;  /* 0x00000000000079c5 */ /* 0x000fd00000000000 */
[----:B------:R-:W-:Y:S01]  /*184e0*/  HGMMA.64x16x16.F32 R160, gdesc[UR20], RZ, !UPT, gsb0 ;  /* 0x0020000014a079f0 */ /* 0x000fe2000c0008ff */
[----:B------:R-:W-:Y:S01]  /*184f0*/  R2UR UR18, R4 ;  /* 0x00000000041272ca */ /* 0x000fe200000e0000 */
[----:B------:R-:W-:Y:S02]  /*18500*/  VIADD R14, R2, 0x2 ;  /* 0x00000002020e7836 */ /* 0x000fe40000000000 */
[----:B------:R-:W-:Y:S01]  /*18510*/  IMAD.MOV.U32 R15, RZ, RZ, 0x40000040 ;  /* 0x40000040ff0f7424 */ /* 0x000fe200078e00ff */
[----:B------:R-:W-:Y:S02]  /*18520*/  WARPGROUP.DEPBAR.LE gsb0, 0x0 ;  /* 0x00008000000079c5 */ /* 0x000fe40000010000 */
[----:B--2---:R-:W-:Y:S02]  /*18530*/  R2UR UR28, R152 ;  /* 0x00000000981c72ca */ /* 0x004fe400000e0000 */
[----:B------:R-:W-:Y:S02]  /*18540*/  R2UR UR29, R153 ;  /* 0x00000000991d72ca */ /* 0x000fe400000e0000 */
        /* <DEDUP_REMOVED lines=24> */
[----:B------:R-:W-:Y:S01]  /*186d0*/  VIADD R4, R2, 0x182 ;  /* 0x0000018202047836 */ /* 0x000fe20000000000 */
[----:B------:R-:W-:Y:S01]  /*186e0*/  MOV R5, 0x40000040 ;  /* 0x4000004000057802 */ /* 0x000fe20000000f00 */
[----:B------:R-:W-:Y:S01]  /*186f0*/  UMOV UR4, UR30 ;  /* 0x0000001e00047c82 */ /* 0x000fe20008000000 */
[----:B------:R-:W-:Y:S01]  /*18700*/  UMOV UR5, UR31 ;  /* 0x0000001f00057c82 */ /* 0x000fe20008000000 */
[----:B------:R-:W-:Y:S01]  /*18710*/  UMOV UR20, UR30 ;  /* 0x0000001e00147c82 */ /* 0x000fe20008000000 */
[----:B------:R-:W-:-:S02]  /*18720*/  WARPGROUP.DEPBAR.LE gsb0, 0x0 ;  /* 0x00008000000079c5 */ /* 0x000fc40000010000 */
[----:B------:R-:W-:Y:S01]  /*18730*/  WARPGROUP.ARRIVE ;  /* 0x00000000000079c5 */ /* 0x000fe20000000000 */
[----:B------:R-:W-:Y:S01]  /*18740*/  UMOV UR21, UR31 ;  /* 0x0000001f00157c82 */ /* 0x000fe20008000000 */
[----:B------:R-:W-:Y:S01]  /*18750*/  UMOV UR16, UR28 ;  /* 0x0000001c00107c82 */ /* 0x000fe20008000000 */
[----:B------:R-:W-:Y:S01]  /*18760*/  UMOV UR17, UR29 ;  /* 0x0000001d00117c82 */ /* 0x000fe20008000000 */
[----:B------:R-:W-:Y:S01]  /*18770*/  UMOV UR12, UR28 ;  /* 0x0000001c000c7c82 */ /* 0x000fe20008000000 */
[----:B------:R-:W-:Y:S01]  /*18780*/  UMOV UR13, UR29 ;  /* 0x0000001d000d7c82 */ /* 0x000fe20008000000 */
[----:B------:R-:W-:Y:S01]  /*18790*/  HGMMA.64x16x16.F32 R168, gdesc[UR8], R168, gsb0 ;  /* 0x0020000008a879f0 */ /* 0x000fe200080008a8 */
[----:B------:R-:W-:Y:S01]  /*187a0*/  R2UR UR6, R4 ;  /* 0x00000000040672ca */ /* 0x000fe200000e0000 */
[----:B------:R-:W-:Y:S01]  /*187b0*/  UMOV UR24, UR28 ;  /* 0x0000001c00187c82 */ /* 0x000fe20008000000 */
[----:B------:R-:W-:Y:S01]  /*187c0*/  R2UR UR7, R5 ;  /* 0x00000000050772ca */ /* 0x000fe200000e0000 */
[----:B------:R-:W-:Y:S01]  /*187d0*/  VIADD R4, R2, 0x202 ;  /* 0x0000020202047836 */ /* 0x000fe20000000000 */
[----:B------:R-:W-:Y:S01]  /*187e0*/  UMOV UR25, UR29 ;  /* 0x0000001d00197c82 */ /* 0x000fe20008000000 */
[----:B------:R-:W2:Y:S01]  /*187f0*/  LDL.64 R14, [R1+0x38] ;  /* 0x00003800010e7983 */ /* 0x000ea20000100a00 */
[----:B------:R-:W-:-:S02]  /*18800*/  WARPGROUP.DEPBAR.LE gsb0, 0x0 ;  /* 0x00008000000079c5 */ /* 0x000fc40000010000 */
[----:B------:R-:W-:-:S07]  /*18810*/  WARPGROUP.ARRIVE ;  /* 0x00000000000079c5 */ /* 0x000fce0000000000 */
[----:B------:R-:W-:Y:S01]  /*18820*/  HGMMA.64x16x16.F32 R160, gdesc[UR4], R160, gsb0 ;  /* 0x0020000004a079f0 */ /* 0x000fe200080008a0 */
[----:B------:R-:W-:Y:S01]  /*18830*/  IMAD.MOV.U32 R5, RZ, RZ, 0x40000040 ;  /* 0x40000040ff057424 */ /* 0x000fe200078e00ff */
[----:B------:R-:W-:-:S04]  /*18840*/  R2UR UR22, R4 ;  /* 0x00000000041672ca */ /* 0x000fc800000e0000 */
        /* <DEDUP_REMOVED lines=8> */
[----:B------:R-:W-:Y:S02]  /*188d0*/  WARPGROUP.DEPBAR.LE gsb0, 0x0 ;  /* 0x00008000000079c5 */ /* 0x000fe40000010000 */
[----:B------:R-:W-:-:S10]  /*188e0*/  WARPGROUP.ARRIVE ;  /* 0x00000000000079c5 */ /* 0x000fd40000000000 */
        /* <DEDUP_REMOVED lines=34> */
[----:B------:R-:W-:Y:S01]  /*18b10*/  IMAD.MOV.U32 R5, RZ, RZ, 0x40000040 ;  /* 0x40000040ff057424 */ /* 0x000fe200078e00ff */
[----:B---3--:R-:W-:Y:S02]  /*18b20*/  R2UR UR30, R20 ;  /* 0x00000000141e72ca */ /* 0x008fe400000e0000 */
[----:B------:R-:W-:Y:S02]  /*18b30*/  R2UR UR31, R21 ;  /* 0x00000000151f72ca */ /* 0x000fe400000e0000 */
[----:B------:R-:W-:Y:S01]  /*18b40*/  R2UR UR22, R4 ;  /* 0x00000000041672ca */ /* 0x000fe200000e0000 */
[----:B------:R-:W3:Y:S01]  /*18b50*/  LDL.64 R20, [R1+0x30] ;  /* 0x0000300001147983 */ /* 0x000ee20000100a00 */
[----:B------:R-:W-:-:S07]  /*18b60*/  R2UR UR23, R5 ;  /* 0x00000000051772ca */ /* 0x000fce00000e0000 */
[----:B------:R-:W-:Y:S02]  /*18b70*/  UMOV UR20, UR30 ;  /* 0x0000001e00147c82 */ /* 0x000fe40008000000 */
[----:B------:R-:W-:Y:S01]  /*18b80*/  UMOV UR21, UR31 ;  /* 0x0000001f00157c82 */ /* 0x000fe20008000000 */
[----:B------:R-:W-:Y:S02]  /*18b90*/  WARPGROUP.DEPBAR.LE gsb0, 0x0 ;  /* 0x00008000000079c5 */ /* 0x000fe40000010000 */
[----:B------:R-:W-:-:S06]  /*18ba0*/  WARPGROUP.ARRIVE ;  /* 0x00000000000079c5 */ /* 0x000fcc0000000000 */
        /* <DEDUP_REMOVED lines=38> */
[----:B------:R-:W-:Y:S02]  /*18e10*/  MOV R5, 0x40000040 ;  /* 0x4000004000057802 */ /* 0x000fe40000000f00 */
[----:B--2---:R-:W-:Y:S02]  /*18e20*/  R2UR UR28, R14 ;  /* 0x000000000e1c72ca */ /* 0x004fe400000e0000 */
[----:B------:R-:W-:Y:S02]  /*18e30*/  R2UR UR29, R15 ;  /* 0x000000000f1d72ca */ /* 0x000fe400000e0000 */
[----:B------:R-:W-:Y:S01]  /*18e40*/  R2UR UR26, R4 ;  /* 0x00000000041a72ca */ /* 0x000fe200000e0000 */
[----:B------:R-:W2:Y:S01]  /*18e50*/  LDL.64 R14, [R1+0x28] ;  /* 0x00002800010e7983 */ /* 0x000ea20000100a00 */
[----:B------:R-:W-:-:S07]  /*18e60*/  R2UR UR27, R5 ;  /* 0x00000000051b72ca */ /* 0x000fce00000e0000 */
[----:B------:R-:W-:Y:S02]  /*18e70*/  UMOV UR24, UR28 ;  /* 0x0000001c00187c82 */ /* 0x000fe40008000000 */
[----:B------:R-:W-:Y:S01]  /*18e80*/  UMOV UR25, UR29 ;  /* 0x0000001d00197c82 */ /* 0x000fe20008000000 */
[----:B------:R-:W-:Y:S02]  /*18e90*/  WARPGROUP.DEPBAR.LE gsb0, 0x0 ;  /* 0x00008000000079c5 */ /* 0x000fe40000010000 */
        /* <DEDUP_REMOVED lines=187> */
[----:B------:R-:W2:Y:S01]  /*19a50*/  LDL.64 R14, [R1] ;  /* 0x00000000010e7983 */ /* 0x000ea20000100a00 */
        /* <DEDUP_REMOVED lines=46> */
[----:B------:R-:W-:Y:S02]  /*19d40*/  R2UR UR14, R4 ;  /* 0x00000000040e72ca */ /* 0x000fe400000e0000 */
        /* <DEDUP_REMOVED lines=445> */
.L_x_643:
[----:B------:R-:W-:Y:S01]  /*1b920*/  SHF.L.U32 R0, R9, 0x1f, RZ ;  /* 0x0000001f09007819 */ /* 0x000fe200000006ff */
[----:B------:R-:W-:-:S04]  /*1b930*/  IMAD R9, R10, 0x8, R18 ;  /* 0x000000080a097824 */ /* 0x000fc800078e0212 */
[----:B------:R0:W1:Y:S01]  /*1b940*/  SYNCS.PHASECHK.TRANS64.TRYWAIT P2, [R9+URZ+0x38850], R0 ;  /* 0x03885000090075a7 */ /* 0x000062000804017f */
[----:B------:R-:W-:Y:S05]  /*1b950*/  @!P0 BRA `(.L_x_644) ;  /* 0x0000000000048947 */ /* 0x000fea0003800000 */
[----:B------:R-:W-:Y:S01]  /*1b960*/  BPT.TRAP 0x1 ;  /* 0x000000040000795c */ /* 0x000fe20000300000 */
.L_x_644:
[----:B------:R-:W-:Y:S04]  /*1b970*/  BSSY B1, `(.L_x_645) ;  /* 0x0000004000017945 */ /* 0x000fe80003800000 */
[----:B-1----:R-:W-:Y:S05]  /*1b980*/  @P2 BRA `(.L_x_646) ;  /* 0x0000000000082947 */ /* 0x002fea0003800000 */
[----:B------:R-:W1:Y:S02]  /*1b990*/  SYNCS.PHASECHK.TRANS64.TRYWAIT P2, [R9+URZ+0x38850], R0 ;  /* 0x03885000090075a7 */ /* 0x000e64000804017f */
[----:B-1----:R-:W-:Y:S05]  /*1b9a0*/  @!P2 BRA `(.L_x_647) ;  /* 0x000001080078a947 */ /* 0x002fea0003800000 */
.L_x_646:
[----:B------:R-:W-:Y:S05]  /*1b9b0*/  BSYNC B1 ;  /* 0x0000000000017941 */ /* 0x000fea0003800000 */
.L_x_645:
[----:B01----:R-:W-:Y:S01]  /*1b9c0*/  IADD3 R0, R18, 0x400, RZ ;  /* 0x0000040012007810 */ /* 0x003fe20007ffe0ff */
[----:B------:R-:W-:Y:S01]  /*1b9d0*/  IMAD.MOV.U32 R3, RZ, RZ, 0x40000040 ;  /* 0x40000040ff037424 */ /* 0x000fe200078e00ff */
[----:B------:R-:W-:Y:S01]  /*1b9e0*/  WARPGROUP.ARRIVE ;  /* 0x00000000000079c5 */ /* 0x000fe20000000000 */
[----:B------:R-:W-:Y:S01]  /*1b9f0*/  IMAD.MOV.U32 R5, RZ, RZ, 0x40000040 ;  /* 0x40000040ff057424 */ /* 0x000fe200078e00ff */
[----:B------:R-:W-:Y:S01]  /*1ba00*/  SHF.R.U32.HI R0, RZ, 0x4, R0 ;  /* 0x00000004ff007819 */ /* 0x000fe20000011600 */
[----:B------:R-:W-:Y:S01]  /*1ba10*/  FMUL.FTZ R20, R188, UR39 ;  /* 0x00000027bc147c20 */ /* 0x000fe20008410000 */
[----:B------:R-:W-:Y:S01]  /*1ba20*/  R2UR UR7, R3 ;  /* 0x00000000030772ca */ /* 0x000fe200000e0000 */
[----:B------:R-:W-:Y:S01]  /*1ba30*/  FMUL.FTZ R21, R189, UR39 ;  /* 0x00000027bd157c20 */ /* 0x000fe20008410000 */
[----:B------:R-:W-:Y:S01]  /*1ba40*/  LOP3.LUT R0, R0, 0x3fff, RZ, 0xc0, !PT ;  /* 0x00003fff00007812 */ /* 0x000fe200078ec0ff */
[----:B------:R-:W-:Y:S01]  /*1ba50*/  FMUL.FTZ R177, R177, UR39 ;  /* 0x00000027b1b17c20 */ /* 0x000fe20008410000 */
[----:B------:R-:W-:Y:S01]  /*1ba60*/  FMUL.FTZ R180, R180, UR39 ;  /* 0x00000027b4b47c20 */ /* 0x000fe20008410000 */
[----:B------:R-:W-:Y:S01]  /*1ba70*/  MUFU.TANH R20, R20 ;  /* 0x0000001400147308 */ /* 0x000fe20000002400 */
[----:B------:R-:W-:Y:S01]  /*1ba80*/  LOP3.LUT R0, R0, 0x2800000, RZ, 0xfc, !PT ;  /* 0x0280000000007812 */ /* 0x000fe200078efcff */
[----:B------:R-:W-:Y:S01]  /*1ba90*/  FMUL.FTZ R181, R181, UR39 ;  /* 0x00000027b5b57c20 */ /* 0x000fe20008410000 */
[----:B------:R-:W-:Y:S01]  /*1baa0*/  FMUL.FTZ R168, R168, UR39 ;  /* 0x00000027a8a87c20 */ /* 0x000fe20008410000 */
[----:B------:R-:W-:Y:S01]  /*1bab0*/  FMUL.FTZ R169, R169, UR39 ;  /* 0x00000027a9a97c20 */ /* 0x000fe20008410000 */
[----:B------:R-:W-:Y:S01]  /*1bac0*/  FMUL.FTZ R172, R172, UR39 ;  /* 0x00000027acac7c20 */ /* 0x000fe20008410000 */
[----:B------:R-:W-:-:S02]  /*1bad0*/  IMAD R2, R10, 0xa00, R0 ;  /* 0x00000a000a027824 */ /* 0x000fc400078e0200 */
[----:B------:R-:W-:Y:S01]  /*1bae0*/  FMUL.FTZ R0, R184, UR39 ;  /* 0x00000027b8007c20 */ /* 0x000fe20008410000 */
[----:B------:R-:W-:Y:S01]  /*1baf0*/  MUFU.TANH R21, R21 ;  /* 0x0000001500157308 */ /* 0x000fe20000002400 */
[----:B------:R-:W-:Y:S01]  /*1bb00*/  FMUL.FTZ R173, R173, UR39 ;  /* 0x00000027adad7c20 */ /* 0x000fe20008410000 */
[C---:B------:R-:W-:Y:S01]  /*1bb10*/  VIADD R4, R2.reuse, 0x80 ;  /* 0x0000008002047836 */ /* 0x040fe20000000000 */
[----:B------:R-:W-:Y:S01]  /*1bb20*/  R2UR UR6, R2 ;  /* 0x00000000020672ca */ /* 0x000fe200000e0000 */
[----:B------:R-:W-:Y:S01]  /*1bb30*/  FMUL.FTZ R160, R160, UR39 ;  /* 0x00000027a0a07c20 */ /* 0x000fe20008410000 */
[----:B------:R-:W-:Y:S01]  /*1bb40*/  FMUL.FTZ R161, R161, UR39 ;  /* 0x00000027a1a17c20 */ /* 0x000fe20008410000 */
[----:B------:R-:W-:Y:S01]  /*1bb50*/  FMUL.FTZ R164, R164, UR39 ;  /* 0x00000027a4a47c20 */ /* 0x000fe20008410000 */
[----:B------:R-:W-:Y:S01]  /*1bb60*/  FMUL.FTZ R165, R165, UR39 ;  /* 0x00000027a5a57c20 */ /* 0x000fe20008410000 */
[----:B------:R-:W0:Y:S01]  /*1bb70*/  MUFU.TANH R0, R0 ;  /* 0x0000000000007308 */ /* 0x000e220000002400 */
[----:B------:R-:W-:Y:S01]  /*1bb80*/  FMUL.FTZ R152, R152, UR39 ;  /* 0x0000002798987c20 */ /* 0x000fe20008410000 */
[----:B------:R-:W-:Y:S01]  /*1bb90*/  FMUL.FTZ R157, R157, UR39 ;  /* 0x000000279d9d7c20 */ /* 0x000fe20008410000 */
[----:B------:R-:W-:-:S02]  /*1bba0*/  IMAD.MOV.U32 R3, RZ, RZ, 0x40000040 ;  /* 0x40000040ff037424 */ /* 0x000fc400078e00ff */
[----:B------:R-:W-:Y:S01]  /*1bbb0*/  FMUL.FTZ R10, R186, UR39 ;  /* 0x00000027ba0a7c20 */ /* 0x000fe20008410000 */
[----:B------:R-:W-:Y:S01]  /*1bbc0*/  FMUL.FTZ R14, R187, UR39 ;  /* 0x00000027bb0e7c20 */ /* 0x000fe20008410000 */
[----:B------:R-:W-:Y:S01]  /*1bbd0*/  FMUL.FTZ R15, R190, UR39 ;  /* 0x00000027be0f7c20 */ /* 0x000fe20008410000 */
[----:B------:R-:W-:Y:S01]  /*1bbe0*/  FMUL.FTZ R184, R191, UR39 ;  /* 0x00000027bfb87c20 */ /* 0x000fe20008410000 */
[----:B------:R-:W-:Y:S01]  /*1bbf0*/  HGMMA.64x256x16.F32 R24, R208, gdesc[UR4].tnspB, R24, gsb0 ;  /* 0x43e00004d0187df0 */ /* 0x000fe20008000818 */
[----:B------:R-:W-:Y:S01]  /*1bc00*/  R2UR UR6, R4 ;  /* 0x00000000040672ca */ /* 0x000fe200000e0000 */
[----:B------:R-:W-:Y:S01]  /*1bc10*/  MUFU.TANH R177, R177 ;  /* 0x000000b100b17308 */ /* 0x000fe20000002400 */
[----:B------:R-:W-:Y:S01]  /*1bc20*/  R2UR UR7, R5 ;  /* 0x00000000050772ca */ /* 0x000fe200000e0000 */
[----:B------:R-:W-:Y:S01]  /*1bc30*/  IMAD.MOV.U32 R5, RZ, RZ, 0x40000040 ;  /* 0x40000040ff057424 */ /* 0x000fe200078e00ff */
[----:B------:R-:W-:Y:S01]  /*1bc40*/  IADD3 R4, R2, 0x100, RZ ;  /* 0x0000010002047810 */ /* 0x000fe20007ffe0ff */
[----:B------:R-:W-:Y:S01]  /*1bc50*/  FMUL.FTZ R170, R170, UR39 ;  /* 0x00000027aaaa7c20 */ /* 0x000fe20008410000 */
[----:B------:R-:W-:Y:S01]  /*1bc60*/  FMUL.FTZ R171, R171, UR39 ;  /* 0x00000027abab7c20 */ /* 0x000fe20008410000 */
[----:B------:R-:W-:Y:S01]  /*1bc70*/  FMUL.FTZ R174, R174, UR39 ;  /* 0x00000027aeae7c20 */ /* 0x000fe20008410000 */
[----:B------:R-:W-:Y:S01]  /*1bc80*/  FMUL.FTZ R175, R175, UR39 ;  /* 0x00000027afaf7c20 */ /* 0x000fe20008410000 */
        /* <DEDUP_REMOVED lines=10> */
[----:B------:R-:W-:-:S02]  /*1bd30*/  @!P1 IADD3 R9, R9, 0x38860, RZ ;  /* 0x0003886009099810 */ /* 0x000fc40007ffe0ff */
[C---:B------:R-:W-:Y:S01]  /*1bd40*/  ISETP.GT.AND P2, PT, R6.reuse, R226, PT ;  /* 0x000000e20600720c */ /* 0x040fe20003f44270 */
[----:B------:R-:W-:-:S03]  /*1bd50*/  VIADD R6, R6, 0xffffffff ;  /* 0xffffffff06067836 */ /* 0x000fc60000000000 */
        /* <DEDUP_REMOVED lines=27> */
[----:B------:R-:W-:-:S06]  /*1bf10*/  WARPGROUP.ARRIVE ;  /* 0x00000000000079c5 */ /* 0x000fcc0000000000 */
[----:B------:R-:W-:Y:S01]  /*1bf20*/  HGMMA.64x256x16.F32 R24, R204, gdesc[UR4].tnspB, R24, gsb0 ;  /* 0x43e00004cc187df0 */ /* 0x000fe20008000818 */
[----:B------:R-:W-:Y:S01]  /*1bf30*/  R2UR UR6, R4 ;  /* 0x00000000040672ca */ /* 0x000fe200000e0000 */
[C---:B------:R-:W-:Y:S01]  /*1bf40*/  VIADD R4, R2.reuse, 0x180 ;  /* 0x0000018002047836 */ /* 0x040fe20000000000 */
[----:B------:R-:W-:Y:S01]  /*1bf50*/  R2UR UR7, R5 ;  /* 0x00000000050772ca */ /* 0x000fe200000e0000 */
[----:B------:R-:W-:Y:S01]  /*1bf60*/  IMAD.MOV.U32 R5, RZ, RZ, 0x40000040 ;  /* 0x40000040ff057424 */ /* 0x000fe200078e00ff */
[----:B------:R-:W-:Y:S01]  /*1bf70*/  IADD3 R2, R2, 0x200, RZ ;  /* 0x0000020002027810 */ /* 0x000fe20007ffe0ff */
[----:B------:R-:W-:Y:S02]  /*1bf80*/  WARPGROUP.DEPBAR.LE gsb0, 0x0 ;  /* 0x00008000000079c5 */ /* 0x000fe40000010000 */
[----:B------:R-:W-:-:S15]  /*1bf90*/  WARPGROUP.ARRIVE ;  /* 0x00000000000079c5 */ /* 0x000fde0000000000 */
[----:B------:R-:W-:-:S05]  /*1bfa0*/  NOP ;  /* 0x0000000000007918 */ /* 0x000fca0000000000 */
[----:B------:R-:W-:Y:S01]  /*1bfb0*/  HGMMA.64x256x16.F32 R24, R200, gdesc[UR4].tnspB, R24, gsb0 ;  /* 0x43e00004c8187df0 */ /* 0x000fe20008000818 */
[----:B------:R-:W-:Y:S01]  /*1bfc0*/  R2UR UR6, R4 ;  /* 0x00000000040672ca */ /* 0x000fe200000e0000 */
[----:B------:R-:W-:Y:S01]  /*1bfd0*/  FMUL.FTZ R4, R185, UR39 ;  /* 0x00000027b9047c20 */ /* 0x000fe20008410000 */
[----:B------:R-:W-:Y:S01]  /*1bfe0*/  R2UR UR7, R5 ;  /* 0x00000000050772ca */ /* 0x000fe200000e0000 */
[----:B------:R-:W-:Y:S01]  /*1bff0*/  FMUL.FTZ R185, R176, UR39 ;  /* 0x00000027b0b97c20 */ /* 0x000fe20008410000 */
[----:B------:R-:W-:Y:S01]  /*1c000*/  FMUL.FTZ R176, R178, UR39 ;  /* 0x00000027b2b07c20 */ /* 0x000fe20008410000 */
[----:B------:R-:W-:Y:S01]  /*1c010*/  FMUL.FTZ R178, R179, UR39 ;  /* 0x00000027b3b27c20 */ /* 0x000fe20008410000 */
[----:B------:R-:W-:Y:S01]  /*1c020*/  FMUL.FTZ R179, R182, UR39 ;  /* 0x00000027b6b37c20 */ /* 0x000fe20008410000 */
[----:B------:R-:W1:Y:S01]  /*1c030*/  MUFU.TANH R4, R4 ;  /* 0x0000000400047308 */ /* 0x000e620000002400 */
[----:B------:R-:W-:Y:S01]  /*1c040*/  FMUL.FTZ R182, R153, UR39 ;  /* 0x0000002799b67c20 */ /* 0x000fe20008410000 */
[----:B------:R-:W-:Y:S01]  /*1c050*/  FMUL.FTZ R153, R156, UR39 ;  /* 0x000000279c997c20 */ /* 0x000fe20008410000 */
[----:B------:R-:W-:-:S05]  /*1c060*/  FMUL.FTZ R156, R183, UR39 ;  /* 0x00000027b79c7c20 */ /* 0x000fca0008410000 */
[----:B------:R-:W2:Y:S08]  /*1c070*/  MUFU.TANH R185, R185 ;  /* 0x000000b900b97308 */ /* 0x000eb00000002400 */
[----:B------:R-:W3:Y:S08]  /*1c080*/  MUFU.TANH R182, R182 ;  /* 0x000000b600b67308 */ /* 0x000ef00000002400 */
[----:B------:R-:W4:Y:S08]  /*1c090*/  MUFU.TANH R153, R153 ;  /* 0x0000009900997308 */ /* 0x000f300000002400 */
[----:B------:R-:W5:Y:S08]  /*1c0a0*/  MUFU.TANH R176, R176 ;  /* 0x000000b000b07308 */ /* 0x000f700000002400 */
[----:B------:R-:W5:Y:S08]  /*1c0b0*/  MUFU.TANH R178, R178 ;  /* 0x000000b200b27308 */ /* 0x000f700000002400 */
[----:B------:R-:W5:Y:S08]  /*1c0c0*/  MUFU.TANH R179, R179 ;  /* 0x000000b300b37308 */ /* 0x000f700000002400 */
[----:B------:R-:W5:Y:S01]  /*1c0d0*/  MUFU.TANH R156, R156 ;  /* 0x0000009c009c7308 */ /* 0x000f620000002400 */
[----:B------:R-:W-:-:S02]  /*1c0e0*/  WARPGROUP.DEPBAR.LE gsb0, 0x0 ;  /* 0x00008000000079c5 */ /* 0x000fc40000010000 */
[----:B------:R-:W-:-:S06]  /*1c0f0*/  WARPGROUP.ARRIVE ;  /* 0x00000000000079c5 */ /* 0x000fcc0000000000 */
[----:B------:R-:W-:Y:S01]  /*1c100*/  HGMMA.64x256x16.F32 R24, R196, gdesc[UR4].tnspB, R24, gsb0 ;  /* 0x43e00004c4187df0 */ /* 0x000fe20008000818 */
[----:B------:R-:W-:Y:S02]  /*1c110*/  R2UR UR6, R2 ;  /* 0x00000000020672ca */ /* 0x000fe400000e0000 */
[----:B0-----:R-:W-:Y:S02]  /*1c120*/  FMNMX.FTZ R2, R0, R8, !PT ;  /* 0x0000000800027209 */ /* 0x001fe40007810000 */
[----:B------:R-:W-:Y:S02]  /*1c130*/  R2UR UR7, R3 ;  /* 0x00000000030772ca */ /* 0x000fe400000e0000 */
[----:B-1----:R-:W-:Y:S02]  /*1c140*/  FMNMX.FTZ R2, R4, R2, !PT ;  /* 0x0000000204027209 */ /* 0x002fe40007810000 */
[----:B------:R-:W-:Y:S02]  /*1c150*/  FMNMX.FTZ R3, R10, R7, !PT ;  /* 0x000000070a037209 */ /* 0x000fe40007810000 */
[----:B------:R-:W-:-:S02]  /*1c160*/  FMNMX.FTZ R2, R20, R2, !PT ;  /* 0x0000000214027209 */ /* 0x000fc40007810000 */
[----:B------:R-:W-:Y:S02]  /*1c170*/  FMNMX.FTZ R3, R14, R3, !PT ;  /* 0x000000030e037209 */ /* 0x000fe40007810000 */
[----:B------:R-:W-:Y:S02]  /*1c180*/  FMNMX.FTZ R2, R21, R2, !PT ;  /* 0x0000000215027209 */ /* 0x000fe40007810000 */
[----:B------:R-:W-:Y:S02]  /*1c190*/  FMNMX.FTZ R3, R15, R3, !PT ;  /* 0x000000030f037209 */ /* 0x000fe40007810000 */
[----:B--2---:R-:W-:-:S04]  /*1c1a0*/  FMNMX.FTZ R2, R185, R2, !PT ;  /* 0x00000002b9027209 */ /* 0x004fc80007810000 */
[----:B------:R-:W-:-:S04]  /*1c1b0*/  FMNMX.FTZ R2, R177, R2, !PT ;  /* 0x00000002b1027209 */ /* 0x000fc80007810000 */
        /* <DEDUP_REMOVED lines=11> */
[----:B---3--:R-:W-:-:S04]  /*1c270*/  FMNMX.FTZ R2, R182, R2, !PT ;  /* 0x00000002b6027209 */ /* 0x008fc80007810000 */
[----:B----4-:R-:W-:-:S04]  /*1c280*/  FMNMX.FTZ R2, R153, R2, !PT ;  /* 0x0000000299027209 */ /* 0x010fc80007810000 */
[----:B------:R-:W-:-:S05]  /*1c290*/  FMNMX.FTZ R5, R157, R2, !PT ;  /* 0x000000029d057209 */ /* 0x000fca0007810000 */
[----:B------:R-:W0:Y:S02]  /*1c2a0*/  SHFL.BFLY PT, R2, R5, 0x2, 0x1f ;  /* 0x0c401f0005027f89 */ /* 0x000e2400000e0000 */
[----:B0-----:R-:W-:-:S05]  /*1c2b0*/  FMNMX.FTZ R5, R5, R2, !PT ;  /* 0x0000000205057209 */ /* 0x001fca0007810000 */
[----:B------:R-:W0:Y:S02]  /*1c2c0*/  SHFL.BFLY PT, R2, R5, 0x1, 0x1f ;  /* 0x0c201f0005027f89 */ /* 0x000e2400000e0000 */
[----:B0-----:R-:W-:Y:S01]  /*1c2d0*/  FMNMX.FTZ R5, R5, R2, !PT ;  /* 0x0000000205057209 */ /* 0x001fe20007810000 */
[----:B------:R-:W-:-:S04]  /*1c2e0*/  IMAD.U32 R2, RZ, RZ, UR38 ;  /* 0x00000026ff027e24 */ /* 0x000fc8000f8e00ff */
[----:B------:R-:W-:-:S04]  /*1c2f0*/  FADD.FTZ R8, -R5, R8 ;  /* 0x0000000805087221 */ /* 0x000fc80000010100 */
[----:B------:R-:W-:Y:S01]  /*1c300*/  FMUL.FTZ R183, R8, R2 ;  /* 0x0000000208b77220 */ /* 0x000fe20000410000 */
[----:B------:R-:W-:-:S03]  /*1c310*/  FMNMX.FTZ R8, R184, R3, !PT ;  /* 0x00000003b8087209 */ /* 0x000fc60007810000 */
[----:B------:R0:W-:Y:S01]  /*1c320*/  MUFU.EX2 R3, R183 ;  /* 0x000000b700037308 */ /* 0x0001e20000000800 */
[----:B-----5:R-:W-:-:S04]  /*1c330*/  FMNMX.FTZ R8, R176, R8, !PT ;  /* 0x00000008b0087209 */ /* 0x020fc80007810000 */
[----:B------:R-:W-:Y:S01]  /*1c340*/  FMNMX.FTZ R8, R178, R8, !PT ;  /* 0x00000008b2087209 */ /* 0x000fe20007810000 */
[----:B0-----:R-:W-:-:S04]  /*1c350*/  FMUL.FTZ R183, R5, R2 ;  /* 0x0000000205b77220 */ /* 0x001fc80000410000 */
        /* <DEDUP_REMOVED lines=14> */
[----:B------:R-:W0:Y:S01]  /*1c440*/  MUFU.EX2 R208, R208 ;  /* 0x000000d000d07308 */ /* 0x000e220000000800 */
[-CC-:B------:R-:W-:Y:S01]  /*1c450*/  FFMA.FTZ R200, R168, R2.reuse, -R183.reuse ;  /* 0x00000002a8c87223 */ /* 0x180fe200000108b7 */
[--C-:B------:R-:W-:Y:S01]  /*1c460*/  FFMA.FTZ R168, R169, R2, -R183.reuse ;  /* 0x00000002a9a87223 */ /* 0x100fe200000108b7 */
[----:B------:R-:W-:Y:S01]  /*1c470*/  FMNMX.FTZ R0, R174, R0, !PT ;  /* 0x00000000ae007209 */ /* 0x000fe20007810000 */
[-CC-:B------:R-:W-:Y:S01]  /*1c480*/  FFMA.FTZ R202, R172, R2.reuse, -R183.reuse ;  /* 0x00000002acca7223 */ /* 0x180fe200000108b7 */
[----:B------:R-:W-:-:S02]  /*1c490*/  FFMA.FTZ R169, R173, R2, -R183 ;  /* 0x00000002ada97223 */ /* 0x000fc400000108b7 */
[----:B------:R-:W-:Y:S01]  /*1c4a0*/  FMNMX.FTZ R0, R175, R0, !PT ;  /* 0x00000000af007209 */ /* 0x000fe20007810000 */
[----:B------:R-:W1:Y:S03]  /*1c4b0*/  MUFU.EX2 R210, R210 ;  /* 0x000000d200d27308 */ /* 0x000e660000000800 */
[----:B------:R-:W-:-:S04]  /*1c4c0*/  FMNMX.FTZ R0, R162, R0, !PT ;  /* 0x00000000a2007209 */ /* 0x000fc80007810000 */
[----:B------:R-:W-:Y:S01]  /*1c4d0*/  FMNMX.FTZ R0, R163, R0, !PT ;  /* 0x00000000a3007209 */ /* 0x000fe20007810000 */
[----:B------:R-:W2:Y:S01]  /*1c4e0*/  MUFU.EX2 R186, R186 ;  /* 0x000000ba00ba7308 */ /* 0x000ea20000000800 */
[----:B0-----:R-:W-:Y:S01]  /*1c4f0*/  FFMA.FTZ R13, R3, R13, R208 ;  /* 0x0000000d030d7223 */ /* 0x001fe200000100d0 */
[----:B------:R-:W-:Y:S02]  /*1c500*/  F2FP.F16.F32.PACK_AB R208, R8, R208 ;  /* 0x000000d008d0723e */ /* 0x000fe400000000ff */
[----:B------:R-:W-:Y:S01]  /*1c510*/  FMNMX.FTZ R0, R166, R0, !PT ;  /* 0x00000000a6007209 */ /* 0x000fe20007810000 */
[----:B------:R-:W-:-:S03]  /*1c520*/  FADD.FTZ R13, R8, R13 ;  /* 0x0000000d080d7221 */ /* 0x000fc60000010000 */
        /* <DEDUP_REMOVED lines=8> */
[----:B------:R-:W0:Y:S04]  /*1c5b0*/  SHFL.BFLY PT, R4, R0, 0x2, 0x1f ;  /* 0x0c401f0000047f89 */ /* 0x000e2800000e0000 */
[----:B------:R-:W-:Y:S08]  /*1c5c0*/  MUFU.EX2 R21, R21 ;  /* 0x0000001500157308 */ /* 0x000ff00000000800 */
[----:B------:R-:W-:Y:S08]  /*1c5d0*/  MUFU.EX2 R200, R200 ;  /* 0x000000c800c87308 */ /* 0x000ff00000000800 */
[----:B------:R-:W-:Y:S01]  /*1c5e0*/  MUFU.EX2 R168, R168 ;  /* 0x000000a800a87308 */ /* 0x000fe20000000800 */
[----:B0-----:R-:W-:-:S07]  /*1c5f0*/  FMNMX.FTZ R0, R0, R4, !PT ;  /* 0x0000000400007209 */ /* 0x001fce0007810000 */
[----:B------:R-:W-:Y:S01]  /*1c600*/  MUFU.EX2 R202, R202 ;  /* 0x000000ca00ca7308 */ /* 0x000fe20000000800 */
[----:B------:R-:W0:Y:S07]  /*1c610*/  SHFL.BFLY PT, R4, R0, 0x1, 0x1f ;  /* 0x0c201f0000047f89 */ /* 0x000e2e00000e0000 */
[----:B------:R-:W-:Y:S01]  /*1c620*/  MUFU.EX2 R169, R169 ;  /* 0x000000a900a97308 */ /* 0x000fe20000000800 */
[----:B------:R-:W-:Y:S02]  /*1c630*/  WARPGROUP.DEPBAR.LE gsb0, 0x0 ;  /* 0x00008000000079c5 */ /* 0x000fe40000010000 */
[----:B------:R-:W-:Y:S01]  /*1c640*/  WARPGROUP.ARRIVE ;  /* 0x00000000000079c5 */ /* 0x000fe20000000000 */
[-CC-:B------:R-:W-:Y:S01]  /*1c650*/  FFMA.FTZ R196, R160, R2.reuse, -R183.reuse ;  /* 0x00000002a0c47223 */ /* 0x180fe200000108b7 */
[--C-:B------:R-:W-:Y:S01]  /*1c660*/  FFMA.FTZ R160, R161, R2, -R183.reuse ;  /* 0x00000002a1a07223 */ /* 0x100fe200000108b7 */
[----:B0-----:R-:W-:Y:S01]  /*1c670*/  FMNMX.FTZ R4, R0, R4, !PT ;  /* 0x0000000400047209 */ /* 0x001fe20007810000 */
[-CC-:B------:R-:W-:Y:S01]  /*1c680*/  FFMA.FTZ R198, R164, R2.reuse, -R183.reuse ;  /* 0x00000002a4c67223 */ /* 0x180fe200000108b7 */
[----:B------:R-:W-:Y:S01]  /*1c690*/  FFMA.FTZ R161, R165, R2, -R183 ;  /* 0x00000002a5a17223 */ /* 0x000fe200000108b7 */
[----:B------:R-:W-:Y:S01]  /*1c6a0*/  HGMMA.64x256x16.F32 R24, R192, gdesc[UR4].tnspB, R24, gsb0 ;  /* 0x43e00004c0187df0 */ /* 0x000fe20008000818 */
[----:B------:R-:W-:Y:S01]  /*1c6b0*/  MUFU.EX2 R196, R196 ;  /* 0x000000c400c47308 */ /* 0x000fe20000000800 */
[----:B------:R-:W-:-:S04]  /*1c6c0*/  FADD.FTZ R0, -R4, R7 ;  /* 0x0000000704007221 */ /* 0x000fc80000010100 */
[----:B------:R-:W-:-:S03]  /*1c6d0*/  FMUL.FTZ R0, R0, R2 ;  /* 0x0000000200007220 */ /* 0x000fc60000410000 */
[----:B------:R0:W-:Y:S08]  /*1c6e0*/  MUFU.EX2 R7, R157 ;  /* 0x0000009d00077308 */ /* 0x0001f00000000800 */
[----:B------:R-:W-:Y:S01]  /*1c6f0*/  MUFU.EX2 R0, R0 ;  /* 0x0000000000007308 */ /* 0x000fe20000000800 */
[----:B0-----:R-:W-:-:S05]  /*1c700*/  @!P1 VIADD R157, R11, 0x38840 ;  /* 0x000388400b9d9836 */ /* 0x001fca0000000000 */
[----:B------:R-:W-:Y:S02]  /*1c710*/  @!P1 PRMT R157, RZ, 0x654, R157 ;  /* 0x00000654ff9d9816 */ /* 0x000fe4000000009d */
[----:B------:R-:W-:Y:S08]  /*1c720*/  MUFU.EX2 R160, R160 ;  /* 0x000000a000a07308 */ /* 0x000ff00000000800 */
[----:B------:R-:W-:Y:S08]  /*1c730*/  MUFU.EX2 R198, R198 ;  /* 0x000000c600c67308 */ /* 0x000ff00000000800 */
[----:B------:R-:W-:Y:S01]  /*1c740*/  MUFU.EX2 R161, R161 ;  /* 0x000000a100a17308 */ /* 0x000fe20000000800 */
[----:B------:R-:W-:-:S02]  /*1c750*/  WARPGROUP.DEPBAR.LE gsb0, 0x0 ;  /* 0x00008000000079c5 */ /* 0x000fc40000010000 */
[-CC-:B------:R-:W-:Y:S01]  /*1c760*/  FFMA.FTZ R194, R153, R2.reuse, -R183.reuse ;  /* 0x0000000299c27223 */ /* 0x180fe200000108b7 */
[-C--:B------:R-:W-:Y:S01]  /*1c770*/  FMUL.FTZ R153, R4, R2.reuse ;  /* 0x0000000204997220 */ /* 0x080fe20000410000 */
[----:B------:R1:W-:Y:S01]  /*1c780*/  @!P1 SYNCS.ARRIVE.TRANS64.RED.A1T0 RZ, [R157+URZ], RZ ;  /* 0x000000ff9dff99a7 */ /* 0x0003e2000810043f */
[-CC-:B------:R-:W-:Y:S01]  /*1c790*/  FFMA.FTZ R192, R152, R2.reuse, -R183.reuse ;  /* 0x0000000298c07223 */ /* 0x180fe200000108b7 */
[-C--:B------:R-:W-:Y:S01]  /*1c7a0*/  FFMA.FTZ R152, R182, R2.reuse, -R183 ;  /* 0x00000002b6987223 */ /* 0x080fe200000108b7 */
[-CC-:B------:R-:W-:Y:S01]  /*1c7b0*/  FFMA.FTZ R209, R10, R2.reuse, -R153.reuse ;  /* 0x000000020ad17223 */ /* 0x180fe20000010899 */
[-CC-:B------:R-:W-:Y:S01]  /*1c7c0*/  FFMA.FTZ R10, R14, R2.reuse, -R153.reuse ;  /* 0x000000020e0a7223 */ /* 0x180fe20000010899 */
[-CC-:B------:R-:W-:Y:S01]  /*1c7d0*/  FFMA.FTZ R211, R15, R2.reuse, -R153.reuse ;  /* 0x000000020fd37223 */ /* 0x180fe20000010899 */
[-CC-:B------:R-:W-:Y:S01]  /*1c7e0*/  FFMA.FTZ R14, R184, R2.reuse, -R153.reuse ;  /* 0x00000002b80e7223 */ /* 0x180fe20000010899 */
[-CC-:B------:R-:W-:Y:S01]  /*1c7f0*/  FFMA.FTZ R205, R176, R2.reuse, -R153.reuse ;  /* 0x00000002b0cd7223 */ /* 0x180fe20000010899 */
[-CC-:B------:R-:W-:Y:S01]  /*1c800*/  FFMA.FTZ R15, R178, R2.reuse, -R153.reuse ;  /* 0x00000002b20f7223 */ /* 0x180fe20000010899 */
[----:B------:R-:W0:Y:S01]  /*1c810*/  MUFU.EX2 R209, R209 ;  /* 0x000000d100d17308 */ /* 0x000e220000000800 */
[-CC-:B------:R-:W-:Y:S01]  /*1c820*/  FFMA.FTZ R207, R179, R2.reuse, -R153.reuse ;  /* 0x00000002b3cf7223 */ /* 0x180fe20000010899 */
[-C--:B------:R-:W-:Y:S01]  /*1c830*/  FFMA.FTZ R156, R156, R2.reuse, -R153 ;  /* 0x000000029c9c7223 */ /* 0x080fe20000010899 */
[----:B-1----:R-:W-:Y:S01]  /*1c840*/  FADD.FTZ R157, R210, R13 ;  /* 0x0000000dd29d7221 */ /* 0x002fe20000010000 */
[-CC-:B------:R-:W-:Y:S01]  /*1c850*/  FFMA.FTZ R201, R170, R2.reuse, -R153.reuse ;  /* 0x00000002aac97223 */ /* 0x180fe20000010899 */
[-CC-:B------:R-:W-:Y:S01]  /*1c860*/  FFMA.FTZ R171, R171, R2.reuse, -R153.reuse ;  /* 0x00000002abab7223 */ /* 0x180fe20000010899 */
[-C--:B------:R-:W-:Y:S01]  /*1c870*/  FFMA.FTZ R203, R174, R2.reuse, -R153 ;  /* 0x00000002aecb7223 */ /* 0x080fe20000010899 */
[----:B--2---:R-:W-:Y:S01]  /*1c880*/  FADD.FTZ R157, R186, R157 ;  /* 0x0000009dba9d7221 */ /* 0x004fe20000010000 */
[----:B------:R-:W1:Y:S01]  /*1c890*/  MUFU.EX2 R10, R10 ;  /* 0x0000000a000a7308 */ /* 0x000e620000000800 */
[-CC-:B------:R-:W-:Y:S01]  /*1c8a0*/  FFMA.FTZ R175, R175, R2.reuse, -R153.reuse ;  /* 0x00000002afaf7223 */ /* 0x180fe20000010899 */
[-CC-:B------:R-:W-:Y:S01]  /*1c8b0*/  FFMA.FTZ R197, R162, R2.reuse, -R153.reuse ;  /* 0x00000002a2c57223 */ /* 0x180fe20000010899 */
[-CC-:B------:R-:W-:Y:S01]  /*1c8c0*/  FFMA.FTZ R163, R163, R2.reuse, -R153.reuse ;  /* 0x00000002a3a37223 */ /* 0x180fe20000010899 */
[-CC-:B------:R-:W-:Y:S01]  /*1c8d0*/  FFMA.FTZ R199, R166, R2.reuse, -R153.reuse ;  /* 0x00000002a6c77223 */ /* 0x180fe20000010899 */
[-CC-:B------:R-:W-:Y:S01]  /*1c8e0*/  FFMA.FTZ R167, R167, R2.reuse, -R153.reuse ;  /* 0x00000002a7a77223 */ /* 0x180fe20000010899 */
[-CC-:B------:R-:W-:Y:S01]  /*1c8f0*/  FFMA.FTZ R155, R155, R2.reuse, -R153.reuse ;  /* 0x000000029b9b7223 */ /* 0x180fe20000010899 */
[----:B------:R-:W-:Y:S01]  /*1c900*/  FFMA.FTZ R158, R158, R2, -R153 ;  /* 0x000000029e9e7223 */ /* 0x000fe20000010899 */
[----:B------:R-:W2:Y:S01]  /*1c910*/  MUFU.EX2 R211, R211 ;  /* 0x000000d300d37308 */ /* 0x000ea20000000800 */
[----:B0-----:R-:W-:Y:S01]  /*1c920*/  FFMA.FTZ R12, R0, R12, R209 ;  /* 0x0000000c000c7223 */ /* 0x001fe200000100d1 */
[----:B------:R-:W-:-:S06]  /*1c930*/  F2FP.F16.F32.PACK_AB R210, R186, R210 ;  /* 0x000000d2bad2723e */ /* 0x000fcc00000000ff */
[----:B------:R-:W0:Y:S01]  /*1c940*/  MUFU.EX2 R14, R14 ;  /* 0x0000000e000e7308 */ /* 0x000e220000000800 */
[C---:B-1----:R-:W-:Y:S01]  /*1c950*/  FADD.FTZ R12, R10.reuse, R12 ;  /* 0x0000000c0a0c7221 */ /* 0x042fe20000010000 */
[----:B------:R-:W-:Y:S01]  /*1c960*/  F2FP.F16.F32.PACK_AB R209, R10, R209 ;  /* 0x000000d10ad1723e */ /* 0x000fe200000000ff */
[----:B------:R-:W-:-:S05]  /*1c970*/  IMAD.MOV.U32 R10, RZ, RZ, R220 ;  /* 0x000000ffff0a7224 */ /* 0x000fca00078e00dc */
[----:B------:R-:W1:Y:S01]  /*1c980*/  MUFU.EX2 R205, R205 ;  /* 0x000000cd00cd7308 */ /* 0x000e620000000800 */
[----:B--2---:R-:W-:-:S07]  /*1c990*/  FADD.FTZ R13, R211, R12 ;  /* 0x0000000cd30d7221 */ /* 0x004fce0000010000 */
[----:B------:R-:W2:Y:S01]  /*1c9a0*/  MUFU.EX2 R15, R15 ;  /* 0x0000000f000f7308 */ /* 0x000ea20000000800 */
[C---:B0-----:R-:W-:Y:S01]  /*1c9b0*/  FADD.FTZ R13, R14.reuse, R13 ;  /* 0x0000000d0e0d7221 */ /* 0x041fe20000010000 */
[----:B------:R-:W-:-:S06]  /*1c9c0*/  F2FP.F16.F32.PACK_AB R211, R14, R211 ;  /* 0x000000d30ed3723e */ /* 0x000fcc00000000ff */
[----:B------:R-:W0:Y:S08]  /*1c9d0*/  MUFU.EX2 R207, R207 ;  /* 0x000000cf00cf7308 */ /* 0x000e300000000800 */
[----:B------:R3:W4:Y:S08]  /*1c9e0*/  MUFU.EX2 R11, R156 ;  /* 0x0000009c000b7308 */ /* 0x0007300000000800 */
[----:B------:R-:W5:Y:S01]  /*1c9f0*/  MUFU.EX2 R201, R201 ;  /* 0x000000c900c97308 */ /* 0x000f620000000800 */
[----:B---3--:R-:W-:-:S04]  /*1ca00*/  @!P1 PRMT R156, RZ, 0x654, R9 ;  /* 0x00000654ff9c9816 */ /* 0x008fc80000000009 */
[----:B------:R3:W-:Y:S03]  /*1ca10*/  @!P1 SYNCS.ARRIVE.TRANS64.RED.A1T0 RZ, [R156+URZ], RZ ;  /* 0x000000ff9cff99a7 */ /* 0x0007e6000810043f */
[----:B------:R-:W5:Y:S01]  /*1ca20*/  MUFU.EX2 R9, R171 ;  /* 0x000000ab00097308 */ /* 0x000f620000000800 */
[-CC-:B---3--:R-:W-:Y:S01]  /*1ca30*/  FFMA.FTZ R156, R154, R2.reuse, -R153.reuse ;  /* 0x000000029a9c7223 */ /* 0x188fe20000010899 */
[----:B------:R-:W-:Y:S01]  /*1ca40*/  FFMA.FTZ R153, R159, R2, -R153 ;  /* 0x000000029f997223 */ /* 0x000fe20000010899 */
[----:B------:R-:W-:Y:S01]  /*1ca50*/  FADD.FTZ R159, R204, R157 ;  /* 0x0000009dcc9f7221 */ /* 0x000fe20000010000 */
[----:B-1----:R-:W-:-:S04]  /*1ca60*/  FADD.FTZ R157, R205, R13 ;  /* 0x0000000dcd9d7221 */ /* 0x002fc80000010000 */
[----:B------:R-:W1:Y:S01]  /*1ca70*/  MUFU.EX2 R203, R203 ;  /* 0x000000cb00cb7308 */ /* 0x000e620000000800 */
[C---:B------:R-:W-:Y:S01]  /*1ca80*/  F2FP.F16.F32.PACK_AB R204, R20.reuse, R204 ;  /* 0x000000cc14cc723e */ /* 0x040fe200000000ff */
[----:B------:R-:W-:Y:S01]  /*1ca90*/  FADD.FTZ R13, R20, R159 ;  /* 0x0000009f140d7221 */ /* 0x000fe20000010000 */
[C---:B--2---:R-:W-:Y:S01]  /*1caa0*/  FADD.FTZ R157, R15.reuse, R157 ;  /* 0x0000009d0f9d7221 */ /* 0x044fe20000010000 */
[----:B------:R-:W-:Y:S02]  /*1cab0*/  F2FP.F16.F32.PACK_AB R205, R15, R205 ;  /* 0x000000cd0fcd723e */ /* 0x000fe400000000ff */
[----:B------:R-:W-:Y:S01]  /*1cac0*/  FADD.FTZ R13, R206, R13 ;  /* 0x0000000dce0d7221 */ /* 0x000fe20000010000 */
[----:B0-----:R-:W-:Y:S01]  /*1cad0*/  FADD.FTZ R157, R207, R157 ;  /* 0x0000009dcf9d7221 */ /* 0x001fe20000010000 */
[----:B------:R-:W0:Y:S01]  /*1cae0*/  MUFU.EX2 R154, R175 ;  /* 0x000000af009a7308 */ /* 0x000e220000000800 */
[C---:B------:R-:W-:Y:S01]  /*1caf0*/  F2FP.F16.F32.PACK_AB R206, R21.reuse, R206 ;  /* 0x000000ce15ce723e */ /* 0x040fe200000000ff */
[----:B------:R-:W-:Y:S01]  /*1cb00*/  FADD.FTZ R13, R21, R13 ;  /* 0x0000000d150d7221 */ /* 0x000fe20000010000 */
[C---:B----4-:R-:W-:Y:S01]  /*1cb10*/  FADD.FTZ R157, R11.reuse, R157 ;  /* 0x0000009d0b9d7221 */ /* 0x050fe20000010000 */
[----:B------:R-:W-:-:S02]  /*1cb20*/  F2FP.F16.F32.PACK_AB R207, R11, R207 ;  /* 0x000000cf0bcf723e */ /* 0x000fc400000000ff */
[----:B------:R-:W-:Y:S01]  /*1cb30*/  FADD.FTZ R13, R200, R13 ;  /* 0x0000000dc80d7221 */ /* 0x000fe20000010000 */
[----:B-----5:R-:W-:Y:S01]  /*1cb40*/  FADD.FTZ R157, R201, R157 ;  /* 0x0000009dc99d7221 */ /* 0x020fe20000010000 */
[----:B------:R-:W2:Y:S01]  /*1cb50*/  MUFU.EX2 R197, R197 ;  /* 0x000000c500c57308 */ /* 0x000ea20000000800 */
[C---:B------:R-:W-:Y:S01]  /*1cb60*/  F2FP.F16.F32.PACK_AB R201, R9.reuse, R201 ;  /* 0x000000c909c9723e */ /* 0x040fe200000000ff */
[C---:B------:R-:W-:Y:S01]  /*1cb70*/  FADD.FTZ R13, R168.reuse, R13 ;  /* 0x0000000da80d7221 */ /* 0x040fe20000010000 */
[----:B------:R-:W-:Y:S01]  /*1cb80*/  FADD.FTZ R157, R9, R157 ;  /* 0x0000009d099d7221 */ /* 0x000fe20000010000 */
[----:B------:R-:W-:Y:S01]  /*1cb90*/  F2FP.F16.F32.PACK_AB R200, R168, R200 ;  /* 0x000000c8a8c8723e */ /* 0x000fe200000000ff */
[----:B------:R-:W-:Y:S02]  /*1cba0*/  IMAD.MOV.U32 R9, RZ, RZ, R221 ;  /* 0x000000ffff097224 */ /* 0x000fe400078e00dd */
[----:B------:R-:W-:Y:S01]  /*1cbb0*/  FADD.FTZ R13, R202, R13 ;  /* 0x0000000dca0d7221 */ /* 0x000fe20000010000 */
[----:B-1----:R-:W-:Y:S01]  /*1cbc0*/  FADD.FTZ R157, R203, R157 ;  /* 0x0000009dcb9d7221 */ /* 0x002fe20000010000 */
[----:B------:R-:W1:Y:S01]  /*1cbd0*/  MUFU.EX2 R12, R163 ;  /* 0x000000a3000c7308 */ /* 0x000e620000000800 */
[C---:B------:R-:W-:Y:S01]  /*1cbe0*/  F2FP.F16.F32.PACK_AB R202, R169.reuse, R202 ;  /* 0x000000caa9ca723e */ /* 0x040fe200000000ff */
[----:B------:R-:W-:Y:S01]  /*1cbf0*/  FADD.FTZ R13, R169, R13 ;  /* 0x0000000da90d7221 */ /* 0x000fe20000010000 */
[C---:B0-----:R-:W-:Y:S01]  /*1cc00*/  FADD.FTZ R157, R154.reuse, R157 ;  /* 0x0000009d9a9d7221 */ /* 0x041fe20000010000 */
[----:B------:R-:W-:-:S02]  /*1cc10*/  F2FP.F16.F32.PACK_AB R203, R154, R203 ;  /* 0x000000cb9acb723e */ /* 0x000fc400000000ff */
[----:B------:R-:W-:Y:S01]  /*1cc20*/  FADD.FTZ R13, R196, R13 ;  /* 0x0000000dc40d7221 */ /* 0x000fe20000010000 */
[C---:B------:R-:W-:Y:S01]  /*1cc30*/  F2FP.F16.F32.PACK_AB R196, R160.reuse, R196 ;  /* 0x000000c4a0c4723e */ /* 0x040fe200000000ff */
[----:B------:R-:W0:Y:S01]  /*1cc40*/  MUFU.EX2 R199, R199 ;  /* 0x000000c700c77308 */ /* 0x000e220000000800 */
[----:B--2---:R-:W-:Y:S01]  /*1cc50*/  FADD.FTZ R157, R197, R157 ;  /* 0x0000009dc59d7221 */ /* 0x004fe20000010000 */
[----:B------:R-:W-:-:S04]  /*1cc60*/  FADD.FTZ R13, R160, R13 ;  /* 0x0000000da00d7221 */ /* 0x000fc80000010000 */
[----:B------:R-:W-:Y:S01]  /*1cc70*/  FADD.FTZ R13, R198, R13 ;  /* 0x0000000dc60d7221 */ /* 0x000fe20000010000 */
[C---:B------:R-:W-:Y:S01]  /*1cc80*/  F2FP.F16.F32.PACK_AB R198, R161.reuse, R198 ;  /* 0x000000c6a1c6723e */ /* 0x040fe200000000ff */
[----:B------:R-:W2:Y:S01]  /*1cc90*/  MUFU.EX2 R8, R167 ;  /* 0x000000a700087308 */ /* 0x000ea20000000800 */
[C---:B-1----:R-:W-:Y:S01]  /*1cca0*/  FADD.FTZ R157, R12.reuse, R157 ;  /* 0x0000009d0c9d7221 */ /* 0x042fe20000010000 */
[----:B------:R-:W-:Y:S01]  /*1ccb0*/  FADD.FTZ R13, R161, R13 ;  /* 0x0000000da10d7221 */ /* 0x000fe20000010000 */
[----:B------:R-:W-:-:S05]  /*1ccc0*/  F2FP.F16.F32.PACK_AB R197, R12, R197 ;  /* 0x000000c50cc5723e */ /* 0x000fca00000000ff */
[----:B------:R-:W1:Y:S01]  /*1ccd0*/  MUFU.EX2 R192, R192 ;  /* 0x000000c000c07308 */ /* 0x000e620000000800 */
[----:B0-----:R-:W-:-:S07]  /*1cce0*/  FADD.FTZ R157, R199, R157 ;  /* 0x0000009dc79d7221 */ /* 0x001fce0000010000 */
[----:B------:R-:W0:Y:S01]  /*1ccf0*/  MUFU.EX2 R156, R156 ;  /* 0x0000009c009c7308 */ /* 0x000e220000000800 */
[C---:B--2---:R-:W-:Y:S01]  /*1cd00*/  FADD.FTZ R157, R8.reuse, R157 ;  /* 0x0000009d089d7221 */ /* 0x044fe20000010000 */
[----:B------:R-:W-:Y:S01]  /*1cd10*/  F2FP.F16.F32.PACK_AB R199, R8, R199 ;  /* 0x000000c708c7723e */ /* 0x000fe200000000ff */
[----:B------:R-:W-:-:S05]  /*1cd20*/  IMAD.MOV.U32 R8, RZ, RZ, R5 ;  /* 0x000000ffff087224 */ /* 0x000fca00078e0005 */
[----:B------:R-:W2:Y:S01]  /*1cd30*/  MUFU.EX2 R152, R152 ;  /* 0x0000009800987308 */ /* 0x000ea20000000800 */
[----:B-1----:R-:W-:-:S07]  /*1cd40*/  FADD.FTZ R13, R192, R13 ;  /* 0x0000000dc00d7221 */ /* 0x002fce0000010000 */
[----:B------:R-:W1:Y:S01]  /*1cd50*/  MUFU.EX2 R155, R155 ;  /* 0x0000009b009b7308 */ /* 0x000e620000000800 */
[----:B0-----:R-:W-:-:S07]  /*1cd60*/  FADD.FTZ R157, R156, R157 ;  /* 0x0000009d9c9d7221 */ /* 0x001fce0000010000 */
[----:B------:R-:W0:Y:S01]  /*1cd70*/  MUFU.EX2 R194, R194 ;  /* 0x000000c200c27308 */ /* 0x000e220000000800 */
[C---:B--2---:R-:W-:Y:S01]  /*1cd80*/  FADD.FTZ R13, R152.reuse, R13 ;  /* 0x0000000d980d7221 */ /* 0x044fe20000010000 */
[----:B------:R-:W-:-:S06]  /*1cd90*/  F2FP.F16.F32.PACK_AB R192, R152, R192 ;  /* 0x000000c098c0723e */ /* 0x000fcc00000000ff */
[----:B------:R-:W2:Y:S01]  /*1cda0*/  MUFU.EX2 R158, R158 ;  /* 0x0000009e009e7308 */ /* 0x000ea20000000800 */
[C---:B-1----:R-:W-:Y:S01]  /*1cdb0*/  FADD.FTZ R157, R155.reuse, R157 ;  /* 0x0000009d9b9d7221 */ /* 0x042fe20000010000 */
[----:B------:R-:W-:-:S06]  /*1cdc0*/  F2FP.F16.F32.PACK_AB R193, R155, R156 ;  /* 0x0000009c9bc1723e */ /* 0x000fcc00000000ff */
[----:B------:R-:W1:Y:S01]  /*1cdd0*/  MUFU.EX2 R153, R153 ;  /* 0x0000009900997308 */ /* 0x000e620000000800 */
[----:B0-----:R-:W-:Y:S01]  /*1cde0*/  FADD.FTZ R13, R194, R13 ;  /* 0x0000000dc20d7221 */ /* 0x001fe20000010000 */
[----:B------:R-:W-:-:S03]  /*1cdf0*/  F2FP.F16.F32.PACK_AB R194, R7, R194 ;  /* 0x000000c207c2723e */ /* 0x000fc600000000ff */
[----:B------:R-:W-:Y:S01]  /*1ce00*/  FADD.FTZ R13, R7, R13 ;  /* 0x0000000d070d7221 */ /* 0x000fe20000010000 */
[----:B------:R-:W-:Y:S01]  /*1ce10*/  MOV R7, R4 ;  /* 0x0000000400077202 */ /* 0x000fe20000000f00 */
[----:B--2---:R-:W-:-:S04]  /*1ce20*/  FADD.FTZ R157, R158, R157 ;  /* 0x0000009d9e9d7221 */ /* 0x004fc80000010000 */
[C---:B-1----:R-:W-:Y:S01]  /*1ce30*/  FADD.FTZ R12, R153.reuse, R157 ;  /* 0x0000009d990c7221 */ /* 0x042fe20000010000 */
[----:B------:R-:W-:Y:S01]  /*1ce40*/  F2FP.F16.F32.PACK_AB R195, R153, R158 ;  /* 0x0000009e99c3723e */ /* 0x000fe200000000ff */
[----:B------:R-:W-:Y:S06]  /*1ce50*/  @P2 BRA `(.L_x_648) ;  /* 0xffffffb000a42947 */ /* 0x000fec000383ffff */
.L_x_637:
[----:B------:R-:W-:Y:S05]  /*1ce60*/  BSYNC B0 ;  /* 0x0000000000007941 */ /* 0x000fea0003800000 */
.L_x_636:
        /* <DEDUP_REMOVED lines=131> */
.L_x_649:
[----:B------:R-:W-:Y:S01]  /*1d6a0*/  IMAD R3, R220, 0x8, R18 ;  /* 0x00000008dc037824 */ /* 0x000fe200078e0212 */
[----:B------:R-:W-:-:S04]  /*1d6b0*/  SHF.L.U32 R0, R221, 0x1f, RZ ;  /* 0x0000001fdd007819 */ /* 0x000fc800000006ff */
[----:B------:R0:W1:Y:S01]  /*1d6c0*/  SYNCS.PHASECHK.TRANS64.TRYWAIT P2, [R3+URZ+0x38850], R0 ;  /* 0x03885000030075a7 */ /* 0x000062000804017f */
[----:B------:R-:W-:Y:S05]  /*1d6d0*/  @!P0 BRA `(.L_x_650) ;  /* 0x0000000000048947 */ /* 0x000fea0003800000 */
[----:B------:R-:W-:Y:S01]  /*1d6e0*/  BPT.TRAP 0x1 ;  /* 0x000000040000795c */ /* 0x000fe20000300000 */
.L_x_650:
[----:B------:R-:W-:Y:S04]  /*1d6f0*/  BSSY B0, `(.L_x_651) ;  /* 0x0000004000007945 */ /* 0x000fe80003800000 */
[----:B-1----:R-:W-:Y:S05]  /*1d700*/  @P2 BRA `(.L_x_652) ;  /* 0x0000000000082947 */ /* 0x002fea0003800000 */
[----:B------:R-:W1:Y:S02]  /*1d710*/  SYNCS.PHASECHK.TRANS64.TRYWAIT P0, [R3+URZ+0x38850], R0 ;  /* 0x03885000030075a7 */ /* 0x000e64000800017f */
[----:B-1----:R-:W-:Y:S05]  /*1d720*/  @!P0 BRA `(.L_x_653) ;  /* 0x000000ec002c8947 */ /* 0x002fea0003800000 */
.L_x_652:
[----:B------:R-:W-:Y:S05]  /*1d730*/  BSYNC B0 ;  /* 0x0000000000007941 */ /* 0x000fea0003800000 */
.L_x_651:
[----:B------:R-:W-:Y:S01]  /*1d740*/  VIADD R18, R18, 0x400 ;  /* 0x0000040012127836 */ /* 0x000fe20000000000 */
[----:B------:R-:W2:Y:S01]  /*1d750*/  LDL.LU R168, [R1+0x60] ;  /* 0x0000600001a87983 */ /* 0x000ea20000300800 */
[----:B------:R-:W-:Y:S01]  /*1d760*/  MOV R7, 0x40000040 ;  /* 0x4000004000077802 */ /* 0x000fe20000000f00 */
[----:B------:R-:W-:Y:S01]  /*1d770*/  WARPGROUP.ARRIVE ;  /* 0x00000000000079c5 */ /* 0x000fe20000000000 */
[----:B------:R-:W-:Y:S01]  /*1d780*/  IMAD.MOV.U32 R9, RZ, RZ, 0x40000040 ;  /* 0x40000040ff097424 */ /* 0x000fe200078e00ff */
[----:B------:R-:W-:Y:S01]  /*1d790*/  SHF.R.U32.HI R18, RZ, 0x4, R18 ;  /* 0x00000004ff127819 */ /* 0x000fe20000011612 */
[----:B01----:R-:W0:Y:S01]  /*1d7a0*/  SHFL.BFLY PT, R0, R13, 0x2, 0x1f ;  /* 0x0c401f000d007f89 */ /* 0x003e2200000e0000 */
[----:B------:R-:W-:Y:S01]  /*1d7b0*/  R2UR UR7, R7 ;  /* 0x00000000070772ca */ /* 0x000fe200000e0000 */
[----:B------:R-:W-:Y:S01]  /*1d7c0*/  IMAD.MOV.U32 R166, RZ, RZ, -0x800000 ;  /* 0xff800000ffa67424 */ /* 0x000fe200078e00ff */
[----:B------:R-:W-:Y:S01]  /*1d7d0*/  LOP3.LUT R18, R18, 0x3fff, RZ, 0xc0, !PT ;  /* 0x00003fff12127812 */ /* 0x000fe200078ec0ff */
[----:B------:R-:W-:Y:S01]  /*1d7e0*/  @!P1 VIADD R3, R3, 0x38860 ;  /* 0x0003886003039836 */ /* 0x000fe20000000000 */
[----:B------:R-:W-:Y:S01]  /*1d7f0*/  MOV R7, 0x40000040 ;  /* 0x4000004000077802 */ /* 0x000fe20000000f00 */
[----:B------:R-:W-:Y:S01]  /*1d800*/  IMAD.MOV.U32 R167, RZ, RZ, -0x800000 ;  /* 0xff800000ffa77424 */ /* 0x000fe200078e00ff */
[----:B------:R-:W-:-:S02]  /*1d810*/  LOP3.LUT R18, R18, 0x2800000, RZ, 0xfc, !PT ;  /* 0x0280000012127812 */ /* 0x000fc400078efcff */
[----:B------:R-:W-:-:S03]  /*1d820*/  @!P1 PRMT R3, RZ, 0x654, R3 ;  /* 0x00000654ff039816 */ /* 0x000fc60000000003 */
[C---:B------:R-:W-:Y:S01]  /*1d830*/  IMAD R6, R220.reuse, 0xa00, R18 ;  /* 0x00000a00dc067824 */ /* 0x040fe200078e0212 */
[----:B------:R-:W-:Y:S01]  /*1d840*/  IADD3 R220, R220, 0x1, RZ ;  /* 0x00000001dcdc7810 */ /* 0x000fe20007ffe0ff */
[----:B------:R-:W-:Y:S02]  /*1d850*/  IMAD.MOV.U32 R18, RZ, RZ, RZ ;  /* 0x000000ffff127224 */ /* 0x000fe400078e00ff */
[C---:B------:R-:W-:Y:S01]  /*1d860*/  VIADD R8, R6.reuse, 0x80 ;  /* 0x0000008006087836 */ /* 0x040fe20000000000 */
[----:B------:R-:W-:Y:S02]  /*1d870*/  R2UR UR6, R6 ;  /* 0x00000000060672ca */ /* 0x000fe400000e0000 */
[----:B------:R-:W-:-:S04]  /*1d880*/  ISETP.NE.AND P2, PT, R220, 0x2, PT ;  /* 0x00000002dc00780c */ /* 0x000fc80003f45270 */
[----:B------:R-:W-:Y:S01]  /*1d890*/  SEL R220, R220, RZ, P2 ;  /* 0x000000ffdcdc7207 */ /* 0x000fe20001000000 */
[----:B0-----:R-:W-:-:S06]  /*1d8a0*/  FADD.FTZ R0, R0, R13 ;  /* 0x0000000d00007221 */ /* 0x001fcc0000010000 */
[----:B------:R-:W-:Y:S01]  /*1d8b0*/  HGMMA.64x256x16.F32 R24, R208, gdesc[UR4].tnspB, R24, gsb0 ;  /* 0x43e00004d0187df0 */ /* 0x000fe20008000818 */
[----:B------:R-:W-:Y:S01]  /*1d8c0*/  R2UR UR6, R8 ;  /* 0x00000000080672ca */ /* 0x000fe200000e0000 */
[----:B------:R-:W-:Y:S01]  /*1d8d0*/  VIADD R8, R6, 0x100 ;  /* 0x0000010006087836 */ /* 0x000fe20000000000 */
[----:B------:R-:W-:Y:S02]  /*1d8e0*/  R2UR UR7, R9 ;  /* 0x00000000090772ca */ /* 0x000fe400000e0000 */
[----:B------:R-:W-:Y:S01]  /*1d8f0*/  MOV R9, 0x40000040 ;  /* 0x4000004000097802 */ /* 0x000fe20000000f00 */
        /* <DEDUP_REMOVED lines=23> */
[----:B------:R-:W0:Y:S04]  /*1da70*/  SHFL.BFLY PT, R6, R12, 0x2, 0x1f ;  /* 0x0c401f000c067f89 */ /* 0x000e2800000e0000 */
[----:B------:R-:W1:Y:S01]  /*1da80*/  SHFL.BFLY PT, R7, R0, 0x1, 0x1f ;  /* 0x0c201f0000077f89 */ /* 0x000e6200000e0000 */
[----:B0-----:R-:W-:Y:S01]  /*1da90*/  FADD.FTZ R6, R6, R12 ;  /* 0x0000000c06067221 */ /* 0x001fe20000010000 */
[----:B-1----:R-:W-:-:S04]  /*1daa0*/  FADD.FTZ R0, R0, R7 ;  /* 0x0000000700007221 */ /* 0x002fc80000010000 */
[----:B------:R-:W0:Y:S01]  /*1dab0*/  SHFL.BFLY PT, R8, R6, 0x1, 0x1f ;  /* 0x0c201f0006087f89 */ /* 0x000e2200000e0000 */
[----:B------:R-:W-:-:S13]  /*1dac0*/  FSETP.NE.FTZ.AND P0, PT, R0, RZ, PT ;  /* 0x000000ff0000720b */ /* 0x000fda0003f15000 */
[----:B------:R-:W1:Y:S01]  /*1dad0*/  @P0 MUFU.LG2 R7, R0 ;  /* 0x0000000000070308 */ /* 0x000e620000000c00 */
[----:B0-----:R-:W-:Y:S01]  /*1dae0*/  FADD.FTZ R6, R6, R8 ;  /* 0x0000000806067221 */ /* 0x001fe20000010000 */
[----:B------:R-:W-:-:S06]  /*1daf0*/  @P0 FMUL.FTZ R8, R2, 0.69314718246459960938 ;  /* 0x3f31721802080820 */ /* 0x000fcc0000410000 */
[----:B------:R0:W-:Y:S01]  /*1db00*/  @P0 MUFU.RCP R18, R0 ;  /* 0x0000000000120308 */ /* 0x0001e20000001000 */
[----:B------:R-:W-:Y:S01]  /*1db10*/  FSETP.NE.FTZ.AND P3, PT, R6, RZ, PT ;  /* 0x000000ff0600720b */ /* 0x000fe20003f75000 */
[----:B-1----:R-:W-:Y:S01]  /*1db20*/  @P0 FMUL.FTZ R7, R7, 0.69314718246459960938 ;  /* 0x3f31721807070820 */ /* 0x002fe20000410000 */
[----:B0-----:R-:W-:-:S03]  /*1db30*/  IMAD.MOV.U32 R0, RZ, RZ, RZ ;  /* 0x000000ffff007224 */ /* 0x001fc600078e00ff */
[----:B------:R-:W-:Y:S01]  /*1db40*/  @P0 FFMA.FTZ R166, R8, R5, R7 ;  /* 0x0000000508a60223 */ /* 0x000fe20000010007 */
[----:B------:R-:W-:-:S07]  /*1db50*/  PLOP3.LUT P0, PT, PT, PT, PT, 0x8, 0x0 ;  /* 0x000000000000781c */ /* 0x000fce0003f0e170 */
[----:B------:R-:W0:Y:S08]  /*1db60*/  @P3 MUFU.LG2 R5, R6 ;  /* 0x0000000600053308 */ /* 0x000e300000000c00 */
[----:B------:R1:W2:Y:S02]  /*1db70*/  @P3 MUFU.RCP R0, R6 ;  /* 0x0000000600003308 */ /* 0x0002a40000001000 */
[----:B-1----:R-:W-:Y:S01]  /*1db80*/  @P3 FMUL.FTZ R6, R2, 0.69314718246459960938 ;  /* 0x3f31721802063820 */ /* 0x002fe20000410000 */
[----:B------:R-:W-:Y:S01]  /*1db90*/  SEL R2, RZ, 0x1, P2 ;  /* 0x00000001ff027807 */ /* 0x000fe20001000000 */
[----:B0-----:R-:W-:-:S03]  /*1dba0*/  @P3 FMUL.FTZ R5, R5, 0.69314718246459960938 ;  /* 0x3f31721805053820 */ /* 0x001fc60000410000 */
[----:B------:R-:W-:Y:S01]  /*1dbb0*/  LOP3.LUT R221, R221, R2, RZ, 0x3c, !PT ;  /* 0x00000002dddd7212 */ /* 0x000fe200078e3cff */
[----:B------:R-:W-:Y:S01]  /*1dbc0*/  @P3 FFMA.FTZ R167, R6, R4, R5 ;  /* 0x0000000406a73223 */ /* 0x000fe20000010005 */
[----:B------:R-:W-:Y:S02]  /*1dbd0*/  WARPGROUP.DEPBAR.LE gsb0, 0x0 ;  /* 0x00008000000079c5 */ /* 0x000fe40000010000 */
[----:B------:R-:W-:-:S06]  /*1dbe0*/  WARPGROUP.ARRIVE ;  /* 0x00000000000079c5 */ /* 0x000fcc0000000000 */
[----:B------:R-:W-:Y:S03]  /*1dbf0*/  HGMMA.64x256x16.F32 R24, R192, gdesc[UR4].tnspB, R24, gsb0 ;  /* 0x43e00004c0187df0 */ /* 0x000fe60008000818 */
[----:B------:R-:W-:Y:S02]  /*1dc00*/  WARPGROUP.DEPBAR.LE gsb0, 0x0 ;  /* 0x00008000000079c5 */ /* 0x000fe40000010000 */
[----:B------:R0:W-:Y:S01]  /*1dc10*/  @!P1 SYNCS.ARRIVE.TRANS64.RED.A1T0 RZ, [R3+URZ], RZ ;  /* 0x000000ff03ff99a7 */ /* 0x0001e2000810043f */
[-C--:B------:R-:W-:Y:S01]  /*1dc20*/  FMUL.FTZ R152, R48, R18.reuse ;  /* 0x0000001230987220 */ /* 0x080fe20000410000 */
[-C--:B------:R-:W-:Y:S01]  /*1dc30*/  FMUL.FTZ R153, R49, R18.reuse ;  /* 0x0000001231997220 */ /* 0x080fe20000410000 */
[-C--:B------:R-:W-:Y:S01]  /*1dc40*/  FMUL.FTZ R2, R52, R18.reuse ;  /* 0x0000001234027220 */ /* 0x080fe20000410000 */
[-C--:B------:R-:W-:Y:S01]  /*1dc50*/  FMUL.FTZ R4, R56, R18.reuse ;  /* 0x0000001238047220 */ /* 0x080fe20000410000 */
[-C--:B------:R-:W-:Y:S01]  /*1dc60*/  FMUL.FTZ R5, R57, R18.reuse ;  /* 0x0000001239057220 */ /* 0x080fe20000410000 */
[-C--:B------:R-:W-:Y:S01]  /*1dc70*/  FMUL.FTZ R48, R108, R18.reuse ;  /* 0x000000126c307220 */ /* 0x080fe20000410000 */
[-C--:B------:R-:W-:Y:S01]  /*1dc80*/  FMUL.FTZ R49, R109, R18.reuse ;  /* 0x000000126d317220 */ /* 0x080fe20000410000 */
        /* <DEDUP_REMOVED lines=19> */
[-C--:B--2---:R-:W-:Y:S01]  /*1ddc0*/  FMUL.FTZ R108, R114, R0.reuse ;  /* 0x00000000726c7220 */ /* 0x084fe20000410000 */
        /* <DEDUP_REMOVED lines=100> */
[----:B------:R-:W-:-:S07]  /*1e410*/  FMUL.FTZ R129, R151, R0 ;  /* 0x0000000097817220 */ /* 0x000fce0000410000 */
.L_x_567:
[----:B------:R-:W0:Y:S08]  /*1e420*/  S2UR UR5, SR_CgaCtaId ;  /* 0x00000000000579c3 */ /* 0x000e300000008800 */
[----:B------:R-:W-:Y:S06]  /*1e430*/  BAR.SYNC.DEFER_BLOCKING 0x5, 0x180 ;  /* 0x0146000000007b1d */ /* 0x000fec0000010000 */
[----:B------:R-:W-:Y:S01]  /*1e440*/  UMOV UR4, 0x400 ;  /* 0x0000040000047882 */ /* 0x000fe20000000000 */
[----:B------:R-:W-:Y:S01]  /*1e450*/  BSSY B0, `(.L_x_654) ;  /* 0x0000472000007945 */ /* 0x000fe20003800000 */
[----:B0-----:R-:W-:-:S06]  /*1e460*/  ULEA UR4, UR5, UR4, 0x18 ;  /* 0x0000000405047291 */ /* 0x001fcc000f8ec03f */
[----:B------:R-:W-:-:S05]  /*1e470*/  MOV R18, UR4 ;  /* 0x0000000400127c02 */ /* 0x000fca0008000f00 */
[----:B------:R0:W1:Y:S01]  /*1e480*/  LDS.128 R140, [R18+0x388d0] ;  /* 0x0388d000128c7984 */ /* 0x0000620000000c00 */
[----:B------:R-:W-:Y:S06]  /*1e490*/  BAR.ARV 0x4, 0x180 ;  /* 0x0106000000007b1d */ /* 0x000fec0000002000 */
[----:B------:R-:W-:Y:S05]  /*1e4a0*/  @P0 BRA `(.L_x_655) ;  /* 0x0000003800180947 */ /* 0x000fea0003800000 */
[----:B------:R-:W2:Y:S01]  /*1e4b0*/  LDL R92, [R1+0x1ac] ;  /* 0x0001ac00015c7983 */ /* 0x000ea20000100800 */
[----:B------:R-:W-:Y:S01]  /*1e4c0*/  F2FP.F16.F32.PACK_AB R94, R163, R162 ;  /* 0x000000a2a35e723e */ /* 0x000fe200000000ff */
[----:B------:R-:W-:Y:S01]  /*1e4d0*/  ULDC.64 UR6, c[0x0][0xc00] ;  /* 0x0003000000067ab9 */ /* 0x000fe20000000a00 */
[----:B------:R-:W-:Y:S01]  /*1e4e0*/  F2FP.F16.F32.PACK_AB R95, R31, R30 ;  /* 0x0000001e1f5f723e */ /* 0x000fe200000000ff */
[----:B------:R-:W3:Y:S01]  /*1e4f0*/  S2R R0, SR_SWINHI ;  /* 0x0000000000007919 */ /* 0x000ee20000002f00 */
[----:B------:R-:W-:Y:S01]  /*1e500*/  F2FP.F16.F32.PACK_AB R96, R161, R160 ;  /* 0x000000a0a160723e */ /* 0x000fe200000000ff */
[----:B------:R-:W-:Y:S01]  /*1e510*/  ULDC.64 UR4, c[0x0][0xc08] ;  /* 0x0003020000047ab9 */ /* 0x000fe20000000a00 */
[----:B------:R-:W-:Y:S01]  /*1e520*/  F2FP.F16.F32.PACK_AB R97, R35, R34 ;  /* 0x000000222361723e */ /* 0x000fe200000000ff */
[----:B------:R-:W-:Y:S01]  /*1e530*/  ULDC.64 UR8, c[0x0][0x208] ;  /* 0x0000820000087ab9 */ /* 0x000fe20000000a00 */
[----:B------:R-:W-:Y:S02]  /*1e540*/  F2FP.F16.F32.PACK_AB R98, R159, R158 ;  /* 0x0000009e9f62723e */ /* 0x000fe400000000ff */
[----:B------:R-:W-:Y:S01]  /*1e550*/  F2FP.F16.F32.PACK_AB R99, R39, R38 ;  /* 0x000000262763723e */ /* 0x000fe200000000ff */
[----:B------:R-:W-:Y:S01]  /*1e560*/  BAR.SYNC.DEFER_BLOCKING 0x1, 0x100 ;  /* 0x0044000000007b1d */ /* 0x000fe20000010000 */
[----:B------:R-:W-:-:S04]  /*1e570*/  ISETP.NE.U32.AND P1, PT, RZ, UR6, PT ;  /* 0x00000006ff007c0c */ /* 0x000fc8000bf25070 */
[----:B------:R-:W-:Y:S02]  /*1e580*/  ISETP.NE.AND.EX P1, PT, RZ, UR7, PT, P1 ;  /* 0x00000007ff007c0c */ /* 0x000fe4000bf25310 */
[----:B------:R-:W-:Y:S02]  /*1e590*/  MOV R130, R18 ;  /* 0x0000001200827202 */ /* 0x000fe40000000f00 */
[----:B---3--:R-:W-:-:S03]  /*1e5a0*/  MOV R131, R0 ;  /* 0x0000000000837202 */ /* 0x008fc60000000f00 */
[----:B--2---:R-:W-:-:S04]  /*1e5b0*/  IMAD.WIDE R132, R92, 0x2, R130 ;  /* 0x000000025c847825 */ /* 0x004fc800078e0282 */
[----:B------:R-:W-:Y:S01]  /*1e5c0*/  IMAD.MOV.U32 R93, RZ, RZ, R133 ;  /* 0x000000ffff5d7224 */ /* 0x000fe200078e0085 */
[----:B------:R-:W-:-:S04]  /*1e5d0*/  LOP3.LUT R0, R132, 0x380, RZ, 0xc0, !PT ;  /* 0x0000038084007812 */ /* 0x000fc800078ec0ff */
[----:B------:R-:W-:-:S04]  /*1e5e0*/  SHF.R.U64 R0, R0, 0x3, RZ ;  /* 0x0000000300007819 */ /* 0x000fc800000012ff */
[----:B------:R-:W-:-:S04]  /*1e5f0*/  LOP3.LUT R92, R0, R132, RZ, 0x3c, !PT ;  /* 0x00000084005c7212 */ /* 0x000fc800078e3cff */
[----:B------:R-:W-:Y:S02]  /*1e600*/  MOV R0, R92 ;  /* 0x0000005c00007202 */ /* 0x000fe40000000f00 */
[----:B------:R-:W-:Y:S02]  /*1e610*/  F2FP.F16.F32.PACK_AB R92, R165, R164 ;  /* 0x000000a4a55c723e */ /* 0x000fe400000000ff */
[----:B------:R-:W-:-:S05]  /*1e620*/  F2FP.F16.F32.PACK_AB R93, R27, R26 ;  /* 0x0000001a1b5d723e */ /* 0x000fca00000000ff */
[----:B------:R2:W-:Y:S02]  /*1e630*/  STSM.16.M88.4 [R0], R92 ;  /* 0x0000005c00007844 */ /* 0x0005e40000000200 */
[----:B--2---:R-:W-:Y:S02]  /*1e640*/  IADD3 R92, P0, R132, 0x20, RZ ;  /* 0x00000020845c7810 */ /* 0x004fe40007f1e0ff */
[----:B------:R-:W-:Y:S02]  /*1e650*/  F2FP.F16.F32.PACK_AB R94, R155, R154 ;  /* 0x0000009a9b5e723e */ /* 0x000fe400000000ff */
[----:B------:R-:W-:Y:S01]  /*1e660*/  LOP3.LUT R0, R92, 0x380, RZ, 0xc0, !PT ;  /* 0x000003805c007812 */ /* 0x000fe200078ec0ff */
[----:B------:R-:W-:Y:S01]  /*1e670*/  IMAD.X R93, RZ, RZ, R133, P0 ;  /* 0x000000ffff5d7224 */ /* 0x000fe200000e0685 */
[----:B------:R-:W-:Y:S02]  /*1e680*/  F2FP.F16.F32.PACK_AB R95, R47, R46 ;  /* 0x0000002e2f5f723e */ /* 0x000fe400000000ff */
[----:B------:R-:W-:-:S04]  /*1e690*/  SHF.R.U64 R0, R0, 0x3, RZ ;  /* 0x0000000300007819 */ /* 0x000fc800000012ff */
[----:B------:R-:W-:-:S04]  /*1e6a0*/  LOP3.LUT R92, R0, R92, RZ, 0x3c, !PT ;  /* 0x0000005c005c7212 */ /* 0x000fc800078e3cff */
[----:B------:R-:W-:-:S05]  /*1e6b0*/  MOV R92, R92 ;  /* 0x0000005c005c7202 */ /* 0x000fca0000000f00 */
[----:B------:R2:W-:Y:S02]  /*1e6c0*/  STSM.16.M88.4 [R92], R96 ;  /* 0x000000605c007844 */ /* 0x0005e40000000200 */
[----:B--2---:R-:W-:Y:S02]  /*1e6d0*/  IADD3 R92, P0, R132, 0x40, RZ ;  /* 0x00000040845c7810 */ /* 0x004fe40007f1e0ff */
[----:B------:R-:W-:Y:S02]  /*1e6e0*/  F2FP.F16.F32.PACK_AB R96, R153, R152 ;  /* 0x000000989960723e */ /* 0x000fe400000000ff */
[----:B------:R-:W-:Y:S01]  /*1e6f0*/  LOP3.LUT R0, R92, 0x380, RZ, 0xc0, !PT ;  /* 0x000003805c007812 */ /* 0x000fe200078ec0ff */
[----:B------:R-:W-:Y:S01]  /*1e700*/  IMAD.X R93, RZ, RZ, R133, P0 ;  /* 0x000000ffff5d7224 */ /* 0x000fe200000e0685 */
[----:B------:R-:W-:Y:S02]  /*1e710*/  F2FP.F16.F32.PACK_AB R97, R51, R50 ;  /* 0x000000323361723e */ /* 0x000fe400000000ff */
[----:B------:R-:W-:-:S02]  /*1e720*/  SHF.R.U64 R0, R0, 0x3, RZ ;  /* 0x0000000300007819 */ /* 0x000fc400000012ff */
[----:B------:R-:W-:Y:S02]  /*1e730*/  F2FP.F16.F32.PACK_AB R98, R3, R2 ;  /* 0x000000020362723e */ /* 0x000fe400000000ff */
[----:B------:R-:W-:Y:S02]  /*1e740*/  LOP3.LUT R92, R0, R92, RZ, 0x3c, !PT ;  /* 0x0000005c005c7212 */ /* 0x000fe400078e3cff */
[----:B------:R-:W-:Y:S02]  /*1e750*/  F2FP.F16.F32.PACK_AB R99, R55, R54 ;  /* 0x000000363763723e */ /* 0x000fe400000000ff */
[----:B------:R-:W-:Y:S02]  /*1e760*/  MOV R0, R92 ;  /* 0x0000005c00007202 */ /* 0x000fe40000000f00 */
[----:B------:R-:W-:Y:S02]  /*1e770*/  F2FP.F16.F32.PACK_AB R92, R157, R156 ;  /* 0x0000009c9d5c723e */ /* 0x000fe400000000ff */
[----:B------:R-:W-:-:S05]  /*1e780*/  F2FP.F16.F32.PACK_AB R93, R43, R42 ;  /* 0x0000002a2b5d723e */ /* 0x000fca00000000ff */
[----:B------:R2:W-:Y:S02]  /*1e790*/  STSM.16.M88.4 [R0], R92 ;  /* 0x0000005c00007844 */ /* 0x0005e40000000200 */
[----:B--2---:R-:W-:Y:S02]  /*1e7a0*/  IADD3 R92, P0, R132, 0x60, RZ ;  /* 0x00000060845c7810 */ /* 0x004fe40007f1e0ff */
[----:B------:R-:W-:Y:S02]  /*1e7b0*/  F2FP.F16.F32.PACK_AB R94, R7, R6 ;  /* 0x00000006075e723e */ /* 0x000fe400000000ff */
[----:B------:R-:W-:Y:S02]  /*1e7c0*/  LOP3.LUT R0, R92, 0x380, RZ, 0xc0, !PT ;  /* 0x000003805c007812 */ /* 0x000fe400078ec0ff */
[----:B------:R-:W-:Y:S02]  /*1e7d0*/  IADD3.X R93, RZ, R133, RZ, P0, !PT ;  /* 0x00000085ff5d7210 */ /* 0x000fe400007fe4ff */
[----:B------:R-:W-:-:S02]  /*1e7e0*/  SHF.R.U64 R0, R0, 0x3, RZ ;  /* 0x0000000300007819 */ /* 0x000fc400000012ff */
[----:B------:R-:W-:Y:S02]  /*1e7f0*/  F2FP.F16.F32.PACK_AB R95, R63, R62 ;  /* 0x0000003e3f5f723e */ /* 0x000fe400000000ff */
        /* <DEDUP_REMOVED lines=126> */
[----:B--2---:R-:W-:-:S04]  /*1efe0*/  IADD3 R0, P0, R132, 0xc060, RZ ;  /* 0x0000c06084007810 */ /* 0x004fc80007f1e0ff */
[----:B------:R-:W-:Y:S02]  /*1eff0*/  LOP3.LUT R92, R0, 0x380, RZ, 0xc0, !PT ;  /* 0x00000380005c7812 */ /* 0x000fe400078ec0ff */
[----:B------:R-:W-:Y:S02]  /*1f000*/  IADD3.X R133, RZ, R133, RZ, P0, !PT ;  /* 0x00000085ff857210 */ /* 0x000fe400007fe4ff */
[----:B------:R-:W-:-:S04]  /*1f010*/  SHF.R.U64 R92, R92, 0x3, RZ ;  /* 0x000000035c5c7819 */ /* 0x000fc800000012ff */
[----:B------:R-:W-:Y:S01]  /*1f020*/  LOP3.LUT R132, R92, R0, RZ, 0x3c, !PT ;  /* 0x000000005c847212 */ /* 0x000fe200078e3cff */
[----:B------:R-:W-:Y:S01]  /*1f030*/  IMAD.MOV.U32 R0, RZ, RZ, RZ ;  /* 0x000000ffff007224 */ /* 0x000fe200078e00ff */
[----:B------:R-:W-:Y:S02]  /*1f040*/  IADD3 R92, P0, R236, UR6, RZ ;  /* 0x00000006ec5c7c10 */ /* 0x000fe4000ff1e0ff */
[----:B------:R-:W-:Y:S02]  /*1f050*/  MOV R132, R132 ;  /* 0x0000008400847202 */ /* 0x000fe40000000f00 */
[----:B------:R-:W-:Y:S02]  /*1f060*/  IADD3.X R93, R237, UR7, RZ, P0, !PT ;  /* 0x00000007ed5d7c10 */ /* 0x000fe400087fe4ff */
[----:B------:R-:W-:Y:S01]  /*1f070*/  ISETP.NE.U32.AND P0, PT, RZ, UR4, PT ;  /* 0x00000004ff007c0c */ /* 0x000fe2000bf05070 */
[----:B------:R2:W-:Y:S01]  /*1f080*/  STSM.16.M88.4 [R132], R96 ;  /* 0x0000006084007844 */ /* 0x0005e20000000200 */
[----:B------:R-:W-:Y:S02]  /*1f090*/  BAR.SYNC.DEFER_BLOCKING 0x1, 0x100 ;  /* 0x0044000000007b1d */ /* 0x000fe40000010000 */
[----:B------:R-:W-:-:S13]  /*1f0a0*/  ISETP.NE.AND.EX P0, PT, RZ, UR5, PT, P0 ;  /* 0x00000005ff007c0c */ /* 0x000fda000bf05300 */
[----:B------:R-:W-:Y:S01]  /*1f0b0*/  @P0 IADD3 R236, P2, R236, UR4, RZ ;  /* 0x00000004ecec0c10 */ /* 0x000fe2000ff5e0ff */
[----:B------:R-:W-:-:S03]  /*1f0c0*/  ULDC UR4, c[0x0][0xa88] ;  /* 0x0002a20000047ab9 */ /* 0x000fc60000000800 */
[----:B------:R-:W-:Y:S01]  /*1f0d0*/  @P0 IADD3.X R237, R237, UR5, RZ, P2, !PT ;  /* 0x00000005eded0c10 */ /* 0x000fe200097fe4ff */
[----:B--2---:R-:W-:Y:S01]  /*1f0e0*/  IMAD.U32 R132, RZ, RZ, UR4 ;  /* 0x00000004ff847e24 */ /* 0x004fe2000f8e00ff */
[----:B------:R-:W-:Y:S01]  /*1f0f0*/  ISETP.NE.AND P2, PT, R234, RZ, PT ;  /* 0x000000ffea00720c */ /* 0x000fe20003f45270 */
[----:B------:R-:W-:-:S03]  /*1f100*/  ULDC UR4, c[0x0][0xad4] ;  /* 0x0002b50000047ab9 */ /* 0x000fc60000000800 */
[----:B------:R-:W-:Y:S01]  /*1f110*/  SEL R234, R234, UR4, P2 ;  /* 0x00000004eaea7c07 */ /* 0x000fe20009000000 */
[----:B------:R-:W-:Y:S01]  /*1f120*/  IMAD.MOV.U32 R98, RZ, RZ, 0x9b8 ;  /* 0x000009b8ff627424 */ /* 0x000fe200078e00ff */
[----:B------:R2:W5:Y:S02]  /*1f130*/  @P1 LDG.E R0, desc[UR8][R92.64] ;  /* 0x000000085c001981 */ /* 0x000564000c1e1900 */
[----:B------:R-:W-:Y:S02]  /*1f140*/  ISETP.GT.AND P2, PT, R234, 0x1, PT ;  /* 0x00000001ea00780c */ /* 0x000fe40003f44270 */
[----:B------:R2:W5:Y:S02]  /*1f150*/  @P0 LDG.E R132, desc[UR8][R236.64] ;  /* 0x00000008ec840981 */ /* 0x000564000c1e1900 */
[----:B------:R-:W-:-:S04]  /*1f160*/  SEL R98, R98, 0x978, P2 ;  /* 0x0000097862627807 */ /* 0x000fc80001000000 */
[----:B------:R2:W3:Y:S08]  /*1f170*/  LDC.64 R96, c[0x0][R98+0x220] ;  /* 0x0000880062607b82 */ /* 0x0004f00000000a00 */
[----:B------:R2:W4:Y:S01]  /*1f180*/  LDC.64 R94, c[0x0][R98+0x218] ;  /* 0x00008600625e7b82 */ /* 0x0005220000000a00 */
[----:B------:R-:W-:Y:S05]  /*1f190*/  @P0 BRA `(.L_x_656) ;  /* 0x0000000000140947 */ /* 0x000fea0003800000 */
[----:B------:R-:W-:Y:S05]  /*1f1a0*/  @!P1 BRA `(.L_x_656) ;  /* 0x0000000000109947 */ /* 0x000fea0003800000 */
[----:B------:R-:W-:Y:S02]  /*1f1b0*/  ULDC.64 UR4, c[0x0][0x208] ;  /* 0x0000820000047ab9 */ /* 0x000fe40000000a00 */
[----:B-----5:R-:W3:Y:S04]  /*1f1c0*/  LDG.E R132, desc[UR4][R92.64] ;  /* 0x000000045c847981 */ /* 0x020ee8000c1e1900 */
[----:B--2---:R-:W3:Y:S02]  /*1f1d0*/  LDG.E R92, desc[UR4][R92.64+0x4] ;  /* 0x000004045c5c7981 */ /* 0x004ee4000c1e1900 */
[----:B---3--:R-:W-:-:S07]  /*1f1e0*/  IADD3 R132, -R132, R92, RZ ;  /* 0x0000005c84847210 */ /* 0x008fce0007ffe1ff */
.L_x_656:
[----:B------:R-:W3:Y:S01]  /*1f1f0*/  LDL.LU R99, [R1+0xfc] ;  /* 0x0000fc0001637983 */ /* 0x000ee20000300800 */
[----:B------:R-:W0:Y:S03]  /*1f200*/  LDC R136, c[0x0][0xbe8] ;  /* 0x0002fa00ff887b82 */ /* 0x000e260000000800 */
[----:B------:R-:W3:Y:S04]  /*1f210*/  LDL R137, [R1+0x78] ;  /* 0x0000780001897983 */ /* 0x000ee80000100800 */
[----:B------:R-:W3:Y:S04]  /*1f220*/  LDL R144, [R1+0x1a8] ;  /* 0x0001a80001907983 */ /* 0x000ee80000100800 */
[----:B------:R-:W3:Y:S04]  /*1f230*/  LDL R138, [R1+0x74] ;  /* 0x00007400018a7983 */ /* 0x000ee80000100800 */
[----:B-1----:R-:W3:Y:S04]  /*1f240*/  LDL R140, [R1+0x1a4] ;  /* 0x0001a400018c7983 */ /* 0x002ee80000100800 */
[----:B-----5:R-:W3:Y:S01]  /*1f250*/  LDL R139, [R1+0x10c] ;  /* 0x00010c00018b7983 */ /* 0x020ee20000100800 */
[----:B--2---:R-:W1:Y:S01]  /*1f260*/  LDC.64 R92, c[0x0][R98+0x228] ;  /* 0x00008a00625c7b82 */ /* 0x004e620000000a00 */
[----:B------:R-:W-:-:S04]  /*1f270*/  ISETP.NE.U32.AND P0, PT, RZ, UR6, PT ;  /* 0x00000006ff007c0c */ /* 0x000fc8000bf05070 */
[----:B------:R-:W-:Y:S02]  /*1f280*/  ISETP.NE.AND.EX P0, PT, RZ, UR7, PT, P0 ;  /* 0x00000007ff007c0c */ /* 0x000fe4000bf05300 */
[----:B0-----:R-:W-:Y:S02]  /*1f290*/  ISETP.NE.AND P1, PT, R136, 0x1, PT ;  /* 0x000000018800780c */ /* 0x001fe40003f25270 */
[----:B------:R-:W-:Y:S01]  /*1f2a0*/  SEL R235, R235, RZ, !P0 ;  /* 0x000000ffebeb7207 */ /* 0x000fe20004000000 */
[-C--:B----4-:R-:W-:Y:S02]  /*1f2b0*/  IMAD R134, R95, R232.reuse, RZ ;  /* 0x000000e85f867224 */ /* 0x090fe400078e02ff */
[----:B------:R-:W-:-:S04]  /*1f2c0*/  IMAD.WIDE.U32 R94, R94, R232, RZ ;  /* 0x000000e85e5e7225 */ /* 0x000fc800078e00ff */
[----:B---3--:R-:W-:Y:S02]  /*1f2d0*/  IMAD R97, R97, R235, RZ ;  /* 0x000000eb61617224 */ /* 0x008fe400078e02ff */
[----:B------:R-:W-:Y:S02]  /*1f2e0*/  IMAD.IADD R135, R95, 0x1, R134 ;  /* 0x000000015f877824 */ /* 0x000fe400078e0286 */
[----:B------:R-:W0:Y:S01]  /*1f2f0*/  @P1 LDC R95, c[0x0][0xbec] ;  /* 0x0002fb00ff5f1b82 */ /* 0x000e220000000800 */
[----:B------:R-:W-:Y:S01]  /*1f300*/  ULDC.64 UR4, c[0x0][0x208] ;  /* 0x0000820000047ab9 */ /* 0x000fe20000000a00 */
[----:B------:R-:W-:-:S05]  /*1f310*/  SEL R133, R99, RZ, !P0 ;  /* 0x000000ff63857207 */ /* 0x000fca0004000000 */
[C---:B------:R-:W-:Y:S02]  /*1f320*/  IMAD R133, R96.reuse, R133, R97 ;  /* 0x0000008560857224 */ /* 0x040fe400078e0261 */
[----:B------:R-:W-:-:S03]  /*1f330*/  IMAD.WIDE.U32 R96, R96, R235, RZ ;  /* 0x000000eb60607225 */ /* 0x000fc600078e00ff */
[----:B------:R-:W-:Y:S02]  /*1f340*/  IADD3 R99, P0, P3, R96, R94, R0 ;  /* 0x0000005e60637210 */ /* 0x000fe40007b1e000 */
[----:B------:R-:W2:Y:S01]  /*1f350*/  @P1 LDC R94, c[0x0][0xbf0] ;  /* 0x0002fc00ff5e1b82 */ /* 0x000ea20000000800 */
[----:B------:R-:W-:Y:S01]  /*1f360*/  SEL R96, R137, RZ, P2 ;  /* 0x000000ff89607207 */ /* 0x000fe20001000000 */
[----:B------:R-:W-:-:S04]  /*1f370*/  IMAD.IADD R133, R97, 0x1, R133 ;  /* 0x0000000161857824 */ /* 0x000fc800078e0285 */
[-C--:B-1----:R-:W-:Y:S01]  /*1f380*/  IMAD R134, R93, R96.reuse, RZ ;  /* 0x000000605d867224 */ /* 0x082fe200078e02ff */
[----:B------:R-:W-:Y:S01]  /*1f390*/  SHF.R.S32.HI R93, RZ, 0x1f, R0 ;  /* 0x0000001fff5d7819 */ /* 0x000fe20000011400 */
[----:B------:R-:W-:-:S03]  /*1f3a0*/  IMAD.WIDE.U32 R96, R92, R96, RZ ;  /* 0x000000605c607225 */ /* 0x000fc600078e00ff */
[----:B------:R-:W-:Y:S01]  /*1f3b0*/  IADD3.X R92, R133, R135, R93, P0, P3 ;  /* 0x00000087855c7210 */ /* 0x000fe200007e645d */
[----:B------:R-:W-:-:S04]  /*1f3c0*/  IMAD R133, R138, 0x80, R144 ;  /* 0x000000808a857824 */ /* 0x000fc800078e0290 */
[----:B0-----:R-:W-:Y:S01]  /*1f3d0*/  @P1 IMAD.HI.U32 R95, R133, R95, RZ ;  /* 0x0000005f855f1227 */ /* 0x001fe200078e00ff */
[----:B------:R-:W-:-:S04]  /*1f3e0*/  MOV R135, R133 ;  /* 0x0000008500877202 */ /* 0x000fc80000000f00 */
[----:B--2---:R-:W-:Y:S02]  /*1f3f0*/  @P1 SHF.R.U32.HI R135, RZ, R94, R95 ;  /* 0x0000005eff871219 */ /* 0x004fe4000001165f */
[----:B------:R0:W1:Y:S02]  /*1f400*/  LDC.64 R94, c[0x0][R98+0x210] ;  /* 0x00008400625e7b82 */ /* 0x0000640000000a00 */
[----:B------:R-:W-:-:S06]  /*1f410*/  IADD3 R96, P0, P3, R135, R99, R96 ;  /* 0x0000006387607210 */ /* 0x000fcc0007b1e060 */
[----:B0-----:R-:W0:Y:S01]  /*1f420*/  LDC.64 R98, c[0x0][0xba8] ;  /* 0x0002ea00ff627b82 */ /* 0x001e220000000a00 */
[----:B------:R-:W-:Y:S01]  /*1f430*/  IMAD.IADD R134, R97, 0x1, R134 ;  /* 0x0000000161867824 */ /* 0x000fe200078e0286 */
[----:B------:R-:W-:-:S04]  /*1f440*/  SHF.R.S32.HI R97, RZ, 0x1f, R135 ;  /* 0x0000001fff617819 */ /* 0x000fc80000011487 */
[----:B------:R-:W-:Y:S01]  /*1f450*/  IADD3.X R97, R97, R92, R134, P0, P3 ;  /* 0x0000005c61617210 */ /* 0x000fe200007e6486 */
[----:B------:R-:W-:-:S04]  /*1f460*/  IMAD.MOV R134, RZ, RZ, -R135 ;  /* 0x000000ffff867224 */ /* 0x000fc800078e0a87 */
[----:B------:R-:W-:Y:S01]  /*1f470*/  IMAD R134, R136, R134, R133 ;  /* 0x0000008688867224 */ /* 0x000fe200078e0285 */
[----:B0-----:R-:W0:Y:S08]  /*1f480*/  @!P2 LDC R98, c[0x0][0xb50] ;  /* 0x0002d400ff62ab82 */ /* 0x001e300000000800 */
[----:B------:R-:W2:Y:S01]  /*1f490*/  @!P2 LDC R99, c[0x0][0xb54] ;  /* 0x0002d500ff63ab82 */ /* 0x000ea20000000800 */
[----:B------:R-:W-:Y:S01]  /*1f4a0*/  SHF.R.S32.HI R92, RZ, 0x1f, R134 ;  /* 0x0000001fff5c7819 */ /* 0x000fe20000011486 */
[----:B-1----:R-:W-:-:S02]  /*1f4b0*/  IMAD R95, R95, R134, RZ ;  /* 0x000000865f5f7224 */ /* 0x002fc400078e02ff */
[----:B------:R-:W-:-:S04]  /*1f4c0*/  IMAD.WIDE.U32 R96, R94, R134, R96 ;  /* 0x000000865e607225 */ /* 0x000fc800078e0060 */
[----:B------:R-:W-:Y:S01]  /*1f4d0*/  IMAD R92, R94, R92, R95 ;  /* 0x0000005c5e5c7224 */ /* 0x000fe200078e025f */
[----:B0-----:R-:W-:-:S03]  /*1f4e0*/  LEA R98, P0, R96, R98, 0x2 ;  /* 0x0000006260627211 */ /* 0x001fc600078010ff */
[----:B------:R-:W-:-:S05]  /*1f4f0*/  IMAD.IADD R92, R97, 0x1, R92 ;  /* 0x00000001615c7824 */ /* 0x000fca00078e025c */
[----:B--2---:R-:W-:Y:S01]  /*1f500*/  LEA.HI.X R92, R96, R99, R92, 0x2, P0 ;  /* 0x00000063605c7211 */ /* 0x004fe200000f145c */
[----:B------:R-:W-:Y:S01]  /*1f510*/  SHFL.IDX PT, R94, R98, RZ, 0x1c1f ;  /* 0x001c1fff625e7589 */ /* 0x000fe200000e0000 */
[----:B------:R-:W-:-:S03]  /*1f520*/  LEA R99, R138, R140, 0x7 ;  /* 0x0000008c8a637211 */ /* 0x000fc600078e38ff */
[----:B------:R-:W0:Y:S04]  /*1f530*/  SHFL.IDX PT, R95, R92, RZ, 0x1c1f ;  /* 0x001c1fff5c5f7589 */ /* 0x000e2800000e0000 */
[----:B------:R1:W-:Y:S04]  /*1f540*/  SHFL.IDX PT, R96, R98, 0x1, 0x1c1f ;  /* 0x003c1f0062607f89 */ /* 0x0003e800000e0000 */
[----:B------:R2:W3:Y:S01]  /*1f550*/  SHFL.IDX PT, R97, R92, 0x1, 0x1c1f ;  /* 0x003c1f005c617f89 */ /* 0x0004e200000e0000 */
[----:B------:R-:W-:Y:S01]  /*1f560*/  LOP3.LUT P0, RZ, R139, 0x3, RZ, 0xc0, !PT ;  /* 0x000000038bff7812 */ /* 0x000fe2000780c0ff */
[----:B-1----:R-:W-:-:S02]  /*1f570*/  VIADD R98, R99, 0x8 ;  /* 0x0000000863627836 */ /* 0x002fc40000000000 */
[----:B--2---:R-:W-:-:S05]  /*1f580*/  IMAD R92, R132, R136, RZ ;  /* 0x00000088845c7224 */ /* 0x004fca00078e02ff */
[-C--:B------:R-:W-:Y:S02]  /*1f590*/  ISETP.GE.OR P3, PT, R99, R92.reuse, P0 ;  /* 0x0000005c6300720c */ /* 0x080fe40000766670 */
[----:B------:R-:W-:-:S11]  /*1f5a0*/  ISETP.GE.OR P0, PT, R98, R92, P0 ;  /* 0x0000005c6200720c */ /* 0x000fd60000706670 */
[----:B0-----:R0:W-:Y:S04]  /*1f5b0*/  @!P3 ST.E desc[UR4][R94.64], R166 ;  /* 0x000000a65e00b985 */ /* 0x0011e8000c101904 */
[----:B---3--:R0:W-:Y:S01]  /*1f5c0*/  @!P0 ST.E desc[UR4][R96.64], R167 ;  /* 0x000000a760008985 */ /* 0x0081e2000c101904 */
[----:B------:R-:W-:Y:S05]  /*1f5d0*/  @P2 BRA `(.L_x_657) ;  /* 0x0000000c00ec2947 */ /* 0x000fea0003800000 */
[----:B------:R1:W5:Y:S01]  /*1f5e0*/  LDL R86, [R1+0x100] ;  /* 0x0001000001567983 */ /* 0x0003620000100800 */
[----:B------:R-:W-:Y:S01]  /*1f5f0*/  IMAD.SHL.U32 R139, R212, 0x40, RZ ;  /* 0x00000040d48b7824 */ /* 0x000fe200078e00ff */
[----:B------:R-:W2:Y:S01]  /*1f600*/  @P1 LDC R21, c[0x0][0xbec] ;  /* 0x0002fb00ff151b82 */ /* 0x000ea20000000800 */
[----:B------:R-:W-:Y:S01]  /*1f610*/  ULDC.64 UR4, c[0x0][0x208] ;  /* 0x0000820000047ab9 */ /* 0x000fe20000000a00 */
[----:B------:R1:W5:Y:S01]  /*1f620*/  LDL R85, [R1+0x68] ;  /* 0x0000680001557983 */ /* 0x0003620000100800 */
[----:B------:R-:W-:-:S03]  /*1f630*/  IMAD R3, R233, 0x8, R139 ;  /* 0x00000008e9037824 */ /* 0x000fc600078e028b */
[----:B------:R1:W5:Y:S01]  /*1f640*/  LDL R84, [R1+0x70] ;  /* 0x0000700001547983 */ /* 0x0003620000100800 */
[----:B------:R-:W-:Y:S01]  /*1f650*/  IMAD.WIDE R130, R3, 0x2, R130 ;  /* 0x0000000203827825 */ /* 0x000fe200078e0282 */
[----:B------:R-:W3:Y:S02]  /*1f660*/  @P1 LDC R77, c[0x0][0xbf0] ;  /* 0x0002fc00ff4d1b82 */ /* 0x000ee40000000800 */
[----:B------:R1:W5:Y:S01]  /*1f670*/  LDL R82, [R1+0x6c] ;  /* 0x00006c0001527983 */ /* 0x0003620000100800 */
[C---:B------:R-:W-:Y:S02]  /*1f680*/  IADD3 R9, P4, R130.reuse, 0x1000, RZ ;  /* 0x0000100082097810 */ /* 0x040fe40007f9e0ff */
[C---:B------:R-:W-:Y:S02]  /*1f690*/  IADD3 R13, P3, R130.reuse, 0x2000, RZ ;  /* 0x00002000820d7810 */ /* 0x040fe40007f7e0ff */
[----:B------:R-:W-:Y:S02]  /*1f6a0*/  IADD3 R25, P2, R130, 0x3000, RZ ;  /* 0x0000300082197810 */ /* 0x000fe40007f5e0ff */
[----:B------:R-:W-:-:S02]  /*1f6b0*/  LOP3.LUT R8, R9, 0x380, RZ, 0xc0, !PT ;  /* 0x0000038009087812 */ /* 0x000fc400078ec0ff */
[----:B------:R-:W-:Y:S02]  /*1f6c0*/  LOP3.LUT R12, R13, 0x380, RZ, 0xc0, !PT ;  /* 0x000003800d0c7812 */ /* 0x000fe400078ec0ff */
[----:B------:R-:W-:Y:S02]  /*1f6d0*/  LOP3.LUT R24, R25, 0x380, RZ, 0xc0, !PT ;  /* 0x0000038019187812 */ /* 0x000fe400078ec0ff */
[----:B------:R-:W-:Y:S02]  /*1f6e0*/  SHF.R.U64 R8, R8, 0x3, RZ ;  /* 0x0000000308087819 */ /* 0x000fe400000012ff */
[----:B------:R-:W-:Y:S02]  /*1f6f0*/  SHF.R.U64 R12, R12, 0x3, RZ ;  /* 0x000000030c0c7819 */ /* 0x000fe400000012ff */
[----:B------:R-:W-:Y:S02]  /*1f700*/  SHF.R.U64 R24, R24, 0x3, RZ ;  /* 0x0000000318187819 */ /* 0x000fe400000012ff */
[----:B------:R-:W-:-:S02]  /*1f710*/  LOP3.LUT R8, R8, R9, RZ, 0x3c, !PT ;  /* 0x0000000908087212 */ /* 0x000fc400078e3cff */
[----:B------:R-:W-:Y:S01]  /*1f720*/  LOP3.LUT R12, R12, R13, RZ, 0x3c, !PT ;  /* 0x0000000d0c0c7212 */ /* 0x000fe200078e3cff */
[--C-:B------:R-:W-:Y:S01]  /*1f730*/  IMAD.X R13, RZ, RZ, R131.reuse, P3 ;  /* 0x000000ffff0d7224 */ /* 0x100fe200018e0683 */
[----:B------:R-:W-:Y:S01]  /*1f740*/  LOP3.LUT R24, R24, R25, RZ, 0x3c, !PT ;  /* 0x0000001918187212 */ /* 0x000fe200078e3cff */
[----:B------:R-:W-:Y:S01]  /*1f750*/  IMAD.X R25, RZ, RZ, R131, P2 ;  /* 0x000000ffff197224 */ /* 0x000fe200010e0683 */
[----:B------:R-:W-:Y:S02]  /*1f760*/  IADD3.X R9, RZ, R131, RZ, P4, !PT ;  /* 0x00000083ff097210 */ /* 0x000fe400027fe4ff */
[C---:B------:R-:W-:Y:S01]  /*1f770*/  IADD3 R29, P0, R130.reuse, 0x4000, RZ ;  /* 0x00004000821d7810 */ /* 0x040fe20007f1e0ff */
[----:B------:R-:W5:Y:S01]  /*1f780*/  LD.E.128 R12, desc[UR4][R12.64] ;  /* 0x000000040c0c7980 */ /* 0x000f62000c101d00 */
[C---:B------:R-:W-:Y:S02]  /*1f790*/  IADD3 R33, P6, R130.reuse, 0x5000, RZ ;  /* 0x0000500082217810 */ /* 0x040fe40007fde0ff */
[C---:B------:R-:W-:Y:S01]  /*1f7a0*/  IADD3 R37, P5, R130.reuse, 0x6000, RZ ;  /* 0x0000600082257810 */ /* 0x040fe20007fbe0ff */
[----:B------:R-:W5:Y:S01]  /*1f7b0*/  LD.E.128 R8, desc[UR4][R8.64] ;  /* 0x0000000408087980 */ /* 0x000f62000c101d00 */
[----:B------:R-:W-:-:S02]  /*1f7c0*/  IADD3 R41, P4, R130, 0x7000, RZ ;  /* 0x0000700082297810 */ /* 0x000fc40007f9e0ff */
[C---:B------:R-:W-:Y:S01]  /*1f7d0*/  IADD3 R45, P3, R130.reuse, 0x8000, RZ ;  /* 0x00008000822d7810 */ /* 0x040fe20007f7e0ff */
[----:B------:R-:W5:Y:S01]  /*1f7e0*/  LD.E.128 R24, desc[UR4][R24.64] ;  /* 0x0000000418187980 */ /* 0x000f62000c101d00 */
[----:B------:R-:W-:Y:S02]  /*1f7f0*/  IADD3 R49, P2, R130, 0x9000, RZ ;  /* 0x0000900082317810 */ /* 0x000fe40007f5e0ff */
[----:B------:R-:W-:Y:S02]  /*1f800*/  LOP3.LUT R28, R29, 0x380, RZ, 0xc0, !PT ;  /* 0x000003801d1c7812 */ /* 0x000fe400078ec0ff */
[----:B------:R-:W-:Y:S02]  /*1f810*/  LOP3.LUT R32, R33, 0x380, RZ, 0xc0, !PT ;  /* 0x0000038021207812 */ /* 0x000fe400078ec0ff */
[----:B------:R-:W-:Y:S02]  /*1f820*/  LOP3.LUT R36, R37, 0x380, RZ, 0xc0, !PT ;  /* 0x0000038025247812 */ /* 0x000fe400078ec0ff */
[----:B------:R-:W-:-:S02]  /*1f830*/  LOP3.LUT R40, R41, 0x380, RZ, 0xc0, !PT ;  /* 0x0000038029287812 */ /* 0x000fc400078ec0ff */
[----:B------:R-:W-:Y:S02]  /*1f840*/  LOP3.LUT R44, R45, 0x380, RZ, 0xc0, !PT ;  /* 0x000003802d2c7812 */ /* 0x000fe400078ec0ff */
[----:B------:R-:W-:Y:S02]  /*1f850*/  LOP3.LUT R48, R49, 0x380, RZ, 0xc0, !PT ;  /* 0x0000038031307812 */ /* 0x000fe400078ec0ff */
[----:B------:R-:W-:Y:S02]  /*1f860*/  SHF.R.U64 R28, R28, 0x3, RZ ;  /* 0x000000031c1c7819 */ /* 0x000fe400000012ff */
[----:B------:R-:W-:Y:S02]  /*1f870*/  SHF.R.U64 R32, R32, 0x3, RZ ;  /* 0x0000000320207819 */ /* 0x000fe400000012ff */
[----:B------:R-:W-:Y:S02]  /*1f880*/  SHF.R.U64 R36, R36, 0x3, RZ ;  /* 0x0000000324247819 */ /* 0x000fe400000012ff */
[----:B------:R-:W-:-:S02]  /*1f890*/  SHF.R.U64 R40, R40, 0x3, RZ ;  /* 0x0000000328287819 */ /* 0x000fc400000012ff */
[----:B------:R-:W-:Y:S02]  /*1f8a0*/  SHF.R.U64 R44, R44, 0x3, RZ ;  /* 0x000000032c2c7819 */ /* 0x000fe400000012ff */
[----:B------:R-:W-:Y:S02]  /*1f8b0*/  SHF.R.U64 R48, R48, 0x3, RZ ;  /* 0x0000000330307819 */ /* 0x000fe400000012ff */
[----:B------:R-:W-:Y:S01]  /*1f8c0*/  LOP3.LUT R28, R28, R29, RZ, 0x3c, !PT ;  /* 0x0000001d1c1c7212 */ /* 0x000fe200078e3cff */
[--C-:B------:R-:W-:Y:S01]  /*1f8d0*/  IMAD.X R29, RZ, RZ, R131.reuse, P0 ;  /* 0x000000ffff1d7224 */ /* 0x100fe200000e0683 */
[----:B------:R-:W-:Y:S02]  /*1f8e0*/  LOP3.LUT R32, R32, R33, RZ, 0x3c, !PT ;  /* 0x0000002120207212 */ /* 0x000fe400078e3cff */
        /* <DEDUP_REMOVED lines=8> */
[----:B------:R-:W-:-:S02]  /*1f970*/  IADD3.X R33, RZ, R131, RZ, P6, !PT ;  /* 0x00000083ff217210 */ /* 0x000fc400037fe4ff */
[C---:B------:R-:W-:Y:S01]  /*1f980*/  IADD3 R53, P0, R130.reuse, 0xa000, RZ ;  /* 0x0000a00082357810 */ /* 0x040fe20007f1e0ff */
[----:B------:R-:W5:Y:S01]  /*1f990*/  LD.E.128 R36, desc[UR4][R36.64] ;  /* 0x0000000424247980 */ /* 0x000f62000c101d00 */
[C---:B------:R-:W-:Y:S02]  /*1f9a0*/  IADD3 R57, P6, R130.reuse, 0xb000, RZ ;  /* 0x0000b00082397810 */ /* 0x040fe40007fde0ff */
[C---:B------:R-:W-:Y:S01]  /*1f9b0*/  IADD3 R61, P5, R130.reuse, 0xc000, RZ ;  /* 0x0000c000823d7810 */ /* 0x040fe20007fbe0ff */
[----:B------:R-:W5:Y:S01]  /*1f9c0*/  LD.E.128 R32, desc[UR4][R32.64] ;  /* 0x0000000420207980 */ /* 0x000f62000c101d00 */
[C---:B------:R-:W-:Y:S02]  /*1f9d0*/  IADD3 R65, P4, R130.reuse, 0xd000, RZ ;  /* 0x0000d00082417810 */ /* 0x040fe40007f9e0ff */
[----:B------:R-:W-:Y:S01]  /*1f9e0*/  IADD3 R69, P3, R130, 0xe000, RZ ;  /* 0x0000e00082457810 */ /* 0x000fe20007f7e0ff */
[----:B------:R-:W5:Y:S01]  /*1f9f0*/  LD.E.128 R40, desc[UR4][R40.64] ;  /* 0x0000000428287980 */ /* 0x000f62000c101d00 */
[----:B------:R-:W-:-:S02]  /*1fa00*/  IADD3.X R49, RZ, R131, RZ, P2, !PT ;  /* 0x00000083ff317210 */ /* 0x000fc400017fe4ff */
[----:B------:R-:W-:Y:S01]  /*1fa10*/  IADD3 R3, P2, R130, 0xf000, RZ ;  /* 0x0000f00082037810 */ /* 0x000fe20007f5e0ff */
[----:B------:R-:W5:Y:S01]  /*1fa20*/  LD.E.128 R44, desc[UR4][R44.64] ;  /* 0x000000042c2c7980 */ /* 0x000f62000c101d00 */
[----:B------:R-:W-:Y:S02]  /*1fa30*/  LOP3.LUT R52, R53, 0x380, RZ, 0xc0, !PT ;  /* 0x0000038035347812 */ /* 0x000fe400078ec0ff */
[----:B------:R-:W-:Y:S01]  /*1fa40*/  LOP3.LUT R56, R57, 0x380, RZ, 0xc0, !PT ;  /* 0x0000038039387812 */ /* 0x000fe200078ec0ff */
[----:B------:R-:W-:Y:S01]  /*1fa50*/  IMAD.X R73, RZ, RZ, R131, P2 ;  /* 0x000000ffff497224 */ /* 0x000fe200010e0683 */
[----:B------:R-:W-:Y:S01]  /*1fa60*/  LOP3.LUT R60, R61, 0x380, RZ, 0xc0, !PT ;  /* 0x000003803d3c7812 */ /* 0x000fe200078ec0ff */
[----:B------:R-:W5:Y:S01]  /*1fa70*/  LD.E.128 R48, desc[UR4][R48.64] ;  /* 0x0000000430307980 */ /* 0x000f62000c101d00 */
        /* <DEDUP_REMOVED lines=18> */
[----:B------:R-:W5:Y:S01]  /*1fba0*/  LD.E.128 R52, desc[UR4][R52.64] ;  /* 0x0000000434347980 */ /* 0x000f62000c101d00 */
[----:B------:R-:W-:Y:S01]  /*1fbb0*/  LOP3.LUT R68, R68, R69, RZ, 0x3c, !PT ;  /* 0x0000004544447212 */ /* 0x000fe200078e3cff */
[--C-:B------:R-:W-:Y:S01]  /*1fbc0*/  IMAD.X R69, RZ, RZ, R131.reuse, P3 ;  /* 0x000000ffff457224 */ /* 0x100fe200018e0683 */
[----:B------:R-:W-:Y:S01]  /*1fbd0*/  LOP3.LUT R4, R5, R130, RZ, 0x3c, !PT ;  /* 0x0000008205047212 */ /* 0x000fe200078e3cff */
[----:B------:R-:W-:Y:S01]  /*1fbe0*/  IMAD.MOV.U32 R5, RZ, RZ, R131 ;  /* 0x000000ffff057224 */ /* 0x000fe200078e0083 */
[----:B------:R-:W-:Y:S01]  /*1fbf0*/  IADD3.X R65, RZ, R131, RZ, P4, !PT ;  /* 0x00000083ff417210 */ /* 0x000fe200027fe4ff */
[----:B------:R-:W5:Y:S01]  /*1fc00*/  LD.E.128 R56, desc[UR4][R56.64] ;  /* 0x0000000438387980 */ /* 0x000f62000c101d00 */
[----:B------:R-:W-:-:S03]  /*1fc10*/  LOP3.LUT R72, R2, R3, RZ, 0x3c, !PT ;  /* 0x0000000302487212 */ /* 0x000fc600078e3cff */
[----:B------:R-:W5:Y:S04]  /*1fc20*/  LD.E.128 R4, desc[UR4][R4.64] ;  /* 0x0000000404047980 */ /* 0x000f68000c101d00 */
[----:B------:R-:W5:Y:S04]  /*1fc30*/  LD.E.128 R60, desc[UR4][R60.64] ;  /* 0x000000043c3c7980 */ /* 0x000f68000c101d00 */
[----:B------:R-:W5:Y:S04]  /*1fc40*/  LD.E.128 R64, desc[UR4][R64.64] ;  /* 0x0000000440407980 */ /* 0x000f68000c101d00 */
[----:B------:R-:W5:Y:S04]  /*1fc50*/  LD.E.128 R68, desc[UR4][R68.64] ;  /* 0x0000000444447980 */ /* 0x000f68000c101d00 */
[----:B------:R-:W5:Y:S01]  /*1fc60*/  LD.E.128 R72, desc[UR4][R72.64] ;  /* 0x0000000448487980 */ /* 0x000f62000c101d00 */
[----:B------:R-:W-:-:S02]  /*1fc70*/  ULDC.64 UR4, c[0x0][0xaa0] ;  /* 0x0002a80000047ab9 */ /* 0x000fc40000000a00 */
[----:B------:R-:W-:Y:S01]  /*1fc80*/  IMAD R93, R93, UR4, RZ ;  /* 0x000000045d5d7c24 */ /* 0x000fe2000f8e02ff */
[----:B------:R-:W-:Y:S01]  /*1fc90*/  SHF.R.S32.HI R20, RZ, 0x1f, R235 ;  /* 0x0000001fff147819 */ /* 0x000fe200000114eb */
[C---:B------:R-:W-:Y:S01]  /*1fca0*/  IMAD.WIDE.U32 R2, R0.reuse, UR4, RZ ;  /* 0x0000000400027c25 */ /* 0x040fe2000f8e00ff */
[----:B------:R-:W-:Y:S01]  /*1fcb0*/  @!PT LDS RZ, [RZ] ;  /* 0x00000000fffff984 */ /* 0x000fe20000000800 */
[----:B------:R-:W-:Y:S01]  /*1fcc0*/  @!PT LDS RZ, [RZ] ;  /* 0x00000000fffff984 */ /* 0x000fe20000000800 */
[----:B------:R-:W-:Y:S01]  /*1fcd0*/  @!PT LDS RZ, [RZ] ;  /* 0x00000000fffff984 */ /* 0x000fe20000000800 */
[----:B------:R-:W-:Y:S01]  /*1fce0*/  @!PT LDS RZ, [RZ] ;  /* 0x00000000fffff984 */ /* 0x000fe20000000800 */
[----:B------:R4:W-:Y:S06]  /*1fcf0*/  MEMBAR.ALL.CTA ;  /* 0x0000000000007992 */ /* 0x0009ec0000008000 */
[----:B----4-:R-:W4:Y:S01]  /*1fd00*/  FENCE.VIEW.ASYNC.S ;  /* 0x00000000000073c6 */ /* 0x010f220000000000 */
[----:B------:R-:W-:Y:S01]  /*1fd10*/  IMAD R93, R0, UR5, R93 ;  /* 0x00000005005d7c24 */ /* 0x000fe2000f8e025d */
[----:B------:R-:W-:Y:S01]  /*1fd20*/  ULDC.64 UR4, c[0x0][0xae8] ;  /* 0x0002ba0000047ab9 */ /* 0x000fe20000000a00 */
[----:B------:R-:W-:-:S03]  /*1fd30*/  IMAD R0, R233, 0x20, R212 ;  /* 0x00000020e9007824 */ /* 0x000fc600078e02d4 */
[----:B------:R-:W-:Y:S01]  /*1fd40*/  IADD3 R3, R3, R93, RZ ;  /* 0x0000005d03037210 */ /* 0x000fe20007ffe0ff */
[----:B------:R-:W-:Y:S02]  /*1fd50*/  IMAD R76, R138, 0x80, R0 ;  /* 0x000000808a4c7824 */ /* 0x000fe400078e0200 */
[----:B------:R-:W-:-:S04]  /*1fd60*/  IMAD.WIDE.U32 R2, R232, UR4, R2 ;  /* 0x00000004e8027c25 */ /* 0x000fc8000f8e0002 */
[----:B--2---:R-:W-:-:S04]  /*1fd70*/  @P1 IMAD.HI.U32 R0, R76, R21, RZ ;  /* 0x000000154c001227 */ /* 0x004fc800078e00ff */
[----:B------:R-:W-:Y:S01]  /*1fd80*/  IMAD R3, R232, UR5, R3 ;  /* 0x00000005e8037c24 */ /* 0x000fe2000f8e0203 */
[----:B------:R-:W-:Y:S01]  /*1fd90*/  ULDC.64 UR4, c[0x0][0xaf0] ;  /* 0x0002bc0000047ab9 */ /* 0x000fe20000000a00 */
[----:B------:R-:W-:Y:S01]  /*1fda0*/  IMAD.MOV.U32 R21, RZ, RZ, R76 ;  /* 0x000000ffff157224 */ /* 0x000fe200078e004c */
[----:B---3--:R-:W-:Y:S01]  /*1fdb0*/  @P1 SHF.R.U32.HI R21, RZ, R77, R0 ;  /* 0x0000004dff151219 */ /* 0x008fe20000011600 */
[----:B------:R-:W-:Y:S02]  /*1fdc0*/  IMAD R20, R20, UR4, RZ ;  /* 0x0000000414147c24 */ /* 0x000fe4000f8e02ff */
[----:B------:R-:W-:Y:S01]  /*1fdd0*/  IMAD.WIDE.U32 R2, R235, UR4, R2 ;  /* 0x00000004eb027c25 */ /* 0x000fe2000f8e0002 */
[----:B------:R-:W-:Y:S02]  /*1fde0*/  SHF.R.S32.HI R0, RZ, 0x1f, R21 ;  /* 0x0000001fff007819 */ /* 0x000fe40000011415 */
[----:B------:R-:W-:Y:S01]  /*1fdf0*/  IADD3 R79, -R21, RZ, RZ ;  /* 0x000000ff154f7210 */ /* 0x000fe20007ffe1ff */
[----:B------:R-:W-:Y:S01]  /*1fe00*/  IMAD R77, R235, UR5, R20 ;  /* 0x00000005eb4d7c24 */ /* 0x000fe2000f8e0214 */
[----:B------:R-:W-:-:S02]  /*1fe10*/  ULDC.64 UR4, c[0x0][0xae0] ;  /* 0x0002b80000047ab9 */ /* 0x000fc40000000a00 */
[----:B------:R-:W-:Y:S02]  /*1fe20*/  IMAD R0, R0, UR4, RZ ;  /* 0x0000000400007c24 */ /* 0x000fe4000f8e02ff */
[----:B------:R-:W-:Y:S02]  /*1fe30*/  IMAD.IADD R3, R3, 0x1, R77 ;  /* 0x0000000103037824 */ /* 0x000fe400078e024d */
[----:B------:R-:W-:Y:S02]  /*1fe40*/  IMAD R77, R136, R79, R76 ;  /* 0x0000004f884d7224 */ /* 0x000fe400078e024c */
[C---:B------:R-:W-:Y:S02]  /*1fe50*/  IMAD R79, R21.reuse, UR5, R0 ;  /* 0x00000005154f7c24 */ /* 0x040fe4000f8e0200 */
[----:B------:R-:W-:Y:S01]  /*1fe60*/  IMAD.WIDE.U32 R2, R21, UR4, R2 ;  /* 0x0000000415027c25 */ /* 0x000fe2000f8e0002 */
[----:B------:R-:W-:Y:S01]  /*1fe70*/  SHF.R.S32.HI R0, RZ, 0x1f, R77 ;  /* 0x0000001fff007819 */ /* 0x000fe2000001144d */
[----:B------:R-:W-:-:S02]  /*1fe80*/  ULDC.64 UR4, c[0x0][0xad8] ;  /* 0x0002b60000047ab9 */ /* 0x000fc40000000a00 */
[----:B------:R-:W-:Y:S02]  /*1fe90*/  IMAD.IADD R3, R3, 0x1, R79 ;  /* 0x0000000103037824 */ /* 0x000fe400078e024f */
[----:B------:R-:W-:Y:S02]  /*1fea0*/  IMAD R0, R0, UR4, RZ ;  /* 0x0000000400007c24 */ /* 0x000fe4000f8e02ff */
[----:B------:R-:W-:Y:S02]  /*1feb0*/  IMAD R81, R138, 0x80, R212 ;  /* 0x000000808a517824 */ /* 0x000fe400078e02d4 */
[C---:B------:R-:W-:Y:S02]  /*1fec0*/  IMAD R79, R77.reuse, UR5, R0 ;  /* 0x000000054d4f7c24 */ /* 0x040fe4000f8e0200 */
[----:B------:R-:W-:Y:S01]  /*1fed0*/  IMAD.WIDE.U32 R2, R77, UR4, R2 ;  /* 0x000000044d027c25 */ /* 0x000fe2000f8e0002 */
[----:B------:R-:W-:Y:S01]  /*1fee0*/  ISETP.GE.AND P2, PT, R81, R92, PT ;  /* 0x0000005c5100720c */ /* 0x000fe20003f46270 */
[----:B------:R-:W-:-:S02]  /*1fef0*/  ULDC.64 UR4, c[0x0][0xa80] ;  /* 0x0002a00000047ab9 */ /* 0x000fc40000000a00 */
[----:B------:R-:W-:Y:S01]  /*1ff00*/  IMAD.IADD R3, R3, 0x1, R79 ;  /* 0x0000000103037824 */ /* 0x000fe200078e024f */
[----:B------:R-:W-:Y:S01]  /*1ff10*/  LEA R0, P3, R2, UR4, 0x1 ;  /* 0x0000000402007c11 */ /* 0x000fe2000f8608ff */
[----:B------:R-:W-:Y:S01]  /*1ff20*/  VIADD R20, R18, 0x38820 ;  /* 0x0003882012147836 */ /* 0x000fe20000000000 */
[----:B------:R-:W-:Y:S02]  /*1ff30*/  IADD3 R21, R81, 0x20, RZ ;  /* 0x0000002051157810 */ /* 0x000fe40007ffe0ff */
[----:B------:R-:W-:Y:S02]  /*1ff40*/  LEA.HI.X R80, R2, UR5, R3, 0x1, P3 ;  /* 0x0000000502507c11 */ /* 0x000fe400098f0c03 */
[----:B------:R-:W-:Y:S02]  /*1ff50*/  PRMT R20, RZ, 0x654, R20 ;  /* 0x00000654ff147816 */ /* 0x000fe40000000014 */
[-C--:B------:R-:W-:Y:S01]  /*1ff60*/  ISETP.GE.AND P1, PT, R21, R92.reuse, PT ;  /* 0x0000005c1500720c */ /* 0x080fe20003f26270 */
[----:B------:R-:W-:Y:S01]  /*1ff70*/  VIADD R21, R81, 0x40 ;  /* 0x0000004051157836 */ /* 0x000fe20000000000 */
[----:B----4-:R1:W-:Y:S01]  /*1ff80*/  SYNCS.ARRIVE.TRANS64.RED.A1T0 RZ, [R20+URZ], RZ ;  /* 0x000000ff14ff79a7 */ /* 0x0103e2000810043f */
[----:B------:R1:W2:Y:S01]  /*1ff90*/  SHFL.IDX PT, R83, R0, RZ, 0x181f ;  /* 0x00181fff00537589 */ /* 0x0002a200000e0000 */
[----:B------:R-:W-:Y:S03]  /*1ffa0*/  BSSY B1, `(.L_x_658) ;  /* 0x0000016000017945 */ /* 0x000fe60003800000 */
[----:B------:R1:W3:Y:S01]  /*1ffb0*/  SHFL.IDX PT, R79, R80, RZ, 0x181f ;  /* 0x00181fff504f7589 */ /* 0x0002e200000e0000 */
[----:B------:R-:W-:Y:S01]  /*1ffc0*/  ISETP.GE.AND P0, PT, R21, R92, PT ;  /* 0x0000005c1500720c */ /* 0x000fe20003f06270 */
[----:B------:R-:W-:-:S12]  /*1ffd0*/  @P2 BRA `(.L_x_659) ;  /* 0x0000000000482947 */ /* 0x000fd80003800000 */
[----:B------:R-:W-:Y:S01]  /*1ffe0*/  ULDC UR4, c[0x0][0xac8] ;  /* 0x0002b20000047ab9 */ /* 0x000fe20000000800 */
[----:B------:R-:W-:Y:S01]  /*1fff0*/  ULDC.64 UR6, c[0x0][0x208] ;  /* 0x0000820000067ab9 */ /* 0x000fe20000000a00 */
[----:B------:R-:W-:Y:S02]  /*20000*/  ISETP.GE.AND P5, PT, R16, UR4, PT ;  /* 0x0000000410007c0c */ /* 0x000fe4000bfa6270 */
[----:B------:R-:W-:Y:S02]  /*20010*/  ISETP.GE.AND P4, PT, R213, UR4, PT ;  /* 0x00000004d5007c0c */ /* 0x000fe4000bf86270 */
[----:B------:R-:W-:Y:S02]  /*20020*/  ISETP.GE.AND P3, PT, R218, UR4, PT ;  /* 0x00000004da007c0c */ /* 0x000fe4000bf66270 */
[----:B------:R-:W-:-:S07]  /*20030*/  ISETP.GE.AND P2, PT, R219, UR4, PT ;  /* 0x00000004db007c0c */ /* 0x000fce000bf46270 */
[----:B--2---:R-:W-:-:S04]  /*20040*/  @!P5 LEA R2, P6, R16, R83, 0x1 ;  /* 0x000000531002d211 */ /* 0x004fc800078c08ff */
[----:B---3--:R-:W-:Y:S02]  /*20050*/  @!P5 LEA.HI.X R3, R16, R79, R17, 0x1, P6 ;  /* 0x0000004f1003d211 */ /* 0x008fe400030f0c11 */
[----:B-1---5:R-:W-:-:S03]  /*20060*/  @!P4 LEA R20, P6, R85, R83, 0x1 ;  /* 0x000000535514c211 */ /* 0x022fc600078c08ff */
[----:B------:R4:W-:Y:S01]  /*20070*/  @!P5 ST.E.128 desc[UR6][R2.64], R4 ;  /* 0x000000040200d985 */ /* 0x0009e2000c101d06 */
        /* <DEDUP_REMOVED lines=8> */
.L_x_659:
[----:B------:R-:W-:Y:S05]  /*20100*/  BSYNC B1 ;  /* 0x0000000000017941 */ /* 0x000fea0003800000 */
.L_x_658:
[----:B----4-:R4:W0:Y:S01]  /*20110*/  SHFL.IDX PT, R21, R80, 0x1, 0x181f ;  /* 0x00381f0050157f89 */ /* 0x01082200000e0000 */
[----:B------:R-:W-:Y:S03]  /*20120*/  BSSY B1, `(.L_x_660) ;  /* 0x0000015000017945 */ /* 0x000fe60003800000 */
[----:B-----5:R4:W0:Y:S01]  /*20130*/  SHFL.IDX PT, R7, R0, 0x1, 0x181f ;  /* 0x00381f0000077f89 */ /* 0x02082200000e0000 */
[----:B------:R-:W-:Y:S05]  /*20140*/  @P1 BRA `(.L_x_661) ;  /* 0x0000000000481947 */ /* 0x000fea0003800000 */
[----:B------:R-:W-:Y:S01]  /*20150*/  ULDC UR4, c[0x0][0xac8] ;  /* 0x0002b20000047ab9 */ /* 0x000fe20000000800 */
[----:B------:R-:W-:Y:S01]  /*20160*/  ULDC.64 UR6, c[0x0][0x208] ;  /* 0x0000820000067ab9 */ /* 0x000fe20000000a00 */
[----:B------:R-:W-:Y:S02]  /*20170*/  ISETP.GE.AND P4, PT, R16, UR4, PT ;  /* 0x0000000410007c0c */ /* 0x000fe4000bf86270 */
[----:B------:R-:W-:Y:S02]  /*20180*/  ISETP.GE.AND P3, PT, R213, UR4, PT ;  /* 0x00000004d5007c0c */ /* 0x000fe4000bf66270 */
[----:B------:R-:W-:Y:S02]  /*20190*/  ISETP.GE.AND P2, PT, R218, UR4, PT ;  /* 0x00000004da007c0c */ /* 0x000fe4000bf46270 */
[----:B------:R-:W-:-:S07]  /*201a0*/  ISETP.GE.AND P1, PT, R219, UR4, PT ;  /* 0x00000004db007c0c */ /* 0x000fce000bf26270 */
[CC--:B0-----:R-:W-:Y:S02]  /*201b0*/  @!P4 LEA R2, P6, R16.reuse, R7.reuse, 0x1 ;  /* 0x000000071002c211 */ /* 0x0c1fe400078c08ff */
[C---:B------:R-:W-:Y:S02]  /*201c0*/  @!P3 LEA R4, P5, R85.reuse, R7, 0x1 ;  /* 0x000000075504b211 */ /* 0x040fe400078a08ff */
[----:B------:R-:W-:Y:S02]  /*201d0*/  @!P4 LEA.HI.X R3, R16, R21, R17, 0x1, P6 ;  /* 0x000000151003c211 */ /* 0x000fe400030f0c11 */
[----:B------:R-:W-:Y:S02]  /*201e0*/  @!P2 LEA R6, P6, R218, R7, 0x1 ;  /* 0x00000007da06a211 */ /* 0x000fe400078c08ff */
[----:B------:R-:W-:Y:S01]  /*201f0*/  @!P3 LEA.HI.X R5, R85, R21, R86, 0x1, P5 ;  /* 0x000000155505b211 */ /* 0x000fe200028f0c56 */
[----:B------:R0:W-:Y:S01]  /*20200*/  @!P4 ST.E.128 desc[UR6][R2.64], R8 ;  /* 0x000000080200c985 */ /* 0x0001e2000c101d06 */
[----:B-1----:R-:W-:-:S02]  /*20210*/  @!P1 LEA R20, P5, R219, R7, 0x1 ;  /* 0x00000007db149211 */ /* 0x002fc400078a08ff */
[-C--:B------:R-:W-:Y:S01]  /*20220*/  @!P2 LEA.HI.X R7, R218, R21.reuse, R84, 0x1, P6 ;  /* 0x00000015da07a211 */ /* 0x080fe200030f0c54 */
[----:B------:R0:W-:Y:S01]  /*20230*/  @!P3 ST.E.128 desc[UR6][R4.64], R32 ;  /* 0x000000200400b985 */ /* 0x0001e2000c101d06 */
[----:B------:R-:W-:-:S03]  /*20240*/  @!P1 LEA.HI.X R21, R219, R21, R82, 0x1, P5 ;  /* 0x00000015db159211 */ /* 0x000fc600028f0c52 */
[----:B------:R0:W-:Y:S04]  /*20250*/  @!P2 ST.E.128 desc[UR6][R6.64], R48 ;  /* 0x000000300600a985 */ /* 0x0001e8000c101d06 */
[----:B------:R0:W-:Y:S02]  /*20260*/  @!P1 ST.E.128 desc[UR6][R20.64], R64 ;  /* 0x0000004014009985 */ /* 0x0001e4000c101d06 */
.L_x_661:
[----:B------:R-:W-:Y:S05]  /*20270*/  BSYNC B1 ;  /* 0x0000000000017941 */ /* 0x000fea0003800000 */
.L_x_660:
[----:B0-----:R0:W0:Y:S01]  /*20280*/  SHFL.IDX PT, R9, R80, 0x2, 0x181f ;  /* 0x00581f0050097f89 */ /* 0x00102200000e0000 */
        /* <DEDUP_REMOVED lines=16> */
[----:B------:R-:W-:-:S02]  /*20390*/  @!P1 LEA.HI.X R7, R218, R9, R84, 0x1, P4 ;  /* 0x00000009da079211 */ /* 0x000fc400020f0c54 */
[----:B------:R-:W-:Y:S01]  /*203a0*/  @!P0 LEA.HI.X R9, R219, R9, R82, 0x1, P6 ;  /* 0x00000009db098211 */ /* 0x000fe200030f0c52 */
[----:B------:R0:W-:Y:S04]  /*203b0*/  @!P2 ST.E.128 desc[UR6][R4.64], R36 ;  /* 0x000000240400a985 */ /* 0x0001e8000c101d06 */
[----:B------:R0:W-:Y:S04]  /*203c0*/  @!P1 ST.E.128 desc[UR6][R6.64], R52 ;  /* 0x0000003406009985 */ /* 0x0001e8000c101d06 */
[----:B------:R0:W-:Y:S02]  /*203d0*/  @!P0 ST.E.128 desc[UR6][R8.64], R68 ;  /* 0x0000004408008985 */ /* 0x0001e4000c101d06 */
.L_x_663:
[----:B------:R-:W-:Y:S05]  /*203e0*/  BSYNC B1 ;  /* 0x0000000000017941 */ /* 0x000fea0003800000 */
.L_x_662:
[----:B------:R-:W-:Y:S01]  /*203f0*/  IADD3 R81, R81, 0x60, RZ ;  /* 0x0000006051517810 */ /* 0x000fe20007ffe0ff */
[----:B0-----:R0:W0:Y:S03]  /*20400*/  SHFL.IDX PT, R9, R80, 0x3, 0x181f ;  /* 0x00781f0050097f89 */ /* 0x00102600000e0000 */
[----:B------:R-:W-:Y:S01]  /*20410*/  ISETP.GE.AND P0, PT, R81, R92, PT ;  /* 0x0000005c5100720c */ /* 0x000fe20003f06270 */
[----:B------:R0:W0:-:S12]  /*20420*/  SHFL.IDX PT, R11, R0, 0x3, 0x181f ;  /* 0x00781f00000b7f89 */ /* 0x00001800000e0000 */
[----:B------:R-:W-:Y:S05]  /*20430*/  @P0 BRA `(.L_x_664) ;  /* 0x0000002400cc0947 */ /* 0x000fea0003800000 */
[----:B------:R-:W-:Y:S01]  /*20440*/  ULDC UR4, c[0x0][0xac8] ;  /* 0x0002b20000047ab9 */ /* 0x000fe20000000800 */
[----:B------:R-:W-:Y:S01]  /*20450*/  ULDC.64 UR6, c[0x0][0x208] ;  /* 0x0000820000067ab9 */ /* 0x000fe20000000a00 */
[----:B------:R-:W-:Y:S02]  /*20460*/  ISETP.GE.AND P3, PT, R16, UR4, PT ;  /* 0x0000000410007c0c */ /* 0x000fe4000bf66270 */
[----:B------:R-:W-:Y:S02]  /*20470*/  ISETP.GE.AND P4, PT, R213, UR4, PT ;  /* 0x00000004d5007c0c */ /* 0x000fe4000bf86270 */
[----:B------:R-:W-:-:S09]  /*20480*/  ISETP.GE.AND P5, PT, R218, UR4, PT ;  /* 0x00000004da007c0c */ /* 0x000fd2000bfa6270 */
[CC--:B0-----:R-:W-:Y:S02]  /*20490*/  @!P3 LEA R2, P0, R16.reuse, R11.reuse, 0x1 ;  /* 0x0000000b1002b211 */ /* 0x0c1fe400078008ff */
[----:B------:R-:W-:Y:S02]  /*204a0*/  @!P4 LEA R4, P1, R85, R11, 0x1 ;  /* 0x0000000b5504c211 */ /* 0x000fe400078208ff */
[----:B------:R-:W-:Y:S02]  /*204b0*/  @!P3 LEA.HI.X R3, R16, R9, R17, 0x1, P0 ;  /* 0x000000091003b211 */ /* 0x000fe400000f0c11 */
[----:B------:R-:W-:Y:S02]  /*204c0*/  ISETP.GE.AND P0, PT, R219, UR4, PT ;  /* 0x00000004db007c0c */ /* 0x000fe4000bf06270 */
[----:B------:R-:W-:Y:S01]  /*204d0*/  @!P5 LEA R6, P2, R218, R11, 0x1 ;  /* 0x0000000bda06d211 */ /* 0x000fe200078408ff */
[----:B------:R0:W-:Y:S01]  /*204e0*/  @!P3 ST.E.128 desc[UR6][R2.64], R24 ;  /* 0x000000180200b985 */ /* 0x0001e2000c101d06 */
[----:B------:R-:W-:-:S02]  /*204f0*/  @!P4 LEA.HI.X R5, R85, R9, R86, 0x1, P1 ;  /* 0x000000095505c211 */ /* 0x000fc400008f0c56 */
[----:B------:R-:W-:-:S03]  /*20500*/  @!P5 LEA.HI.X R7, R218, R9, R84, 0x1, P2 ;  /* 0x00000009da07d211 */ /* 0x000fc600010f0c54 */
        /* <DEDUP_REMOVED lines=8> */
.L_x_657:
[----:B0-----:R-:W0:Y:S01]  /*20590*/  @P1 LDC R95, c[0x0][0xbec] ;  /* 0x0002fb00ff5f1b82 */ /* 0x001e220000000800 */
[----:B------:R-:W-:Y:S01]  /*205a0*/  ULDC.64 UR4, c[0x0][0xb08] ;  /* 0x0002c20000047ab9 */ /* 0x000fe20000000a00 */
[----:B------:R-:W-:Y:S01]  /*205b0*/  IMAD.MOV.U32 R96, RZ, RZ, R133 ;  /* 0x000000ffff607224 */ /* 0x000fe200078e0085 */
[----:B------:R1:W5:Y:S01]  /*205c0*/  LDL R209, [R1+0x7c] ;  /* 0x00007c0001d17983 */ /* 0x0003620000100800 */
[----:B------:R-:W-:-:S03]  /*205d0*/  IMAD R93, R93, UR4, RZ ;  /* 0x000000045d5d7c24 */ /* 0x000fc6000f8e02ff */
[----:B------:R1:W5:Y:S01]  /*205e0*/  LDL R208, [R1+0x188] ;  /* 0x0001880001d07983 */ /* 0x0003620000100800 */
[----:B------:R-:W2:Y:S01]  /*205f0*/  @P1 LDC R94, c[0x0][0xbf0] ;  /* 0x0002fc00ff5e1b82 */ /* 0x000ea20000000800 */
[----:B------:R-:W-:Y:S02]  /*20600*/  IMAD R93, R0, UR5, R93 ;  /* 0x00000005005d7c24 */ /* 0x000fe4000f8e025d */
[----:B------:R1:W5:Y:S04]  /*20610*/  LDL R207, [R1+0xf8] ;  /* 0x0000f80001cf7983 */ /* 0x0003680000100800 */
[----:B------:R1:W5:Y:S04]  /*20620*/  LDL R206, [R1+0x184] ;  /* 0x0001840001ce7983 */ /* 0x0003680000100800 */
[----:B------:R1:W5:Y:S04]  /*20630*/  LDL R205, [R1+0xf4] ;  /* 0x0000f40001cd7983 */ /* 0x0003680000100800 */
[----:B------:R1:W5:Y:S01]  /*20640*/  LDL R204, [R1+0x180] ;  /* 0x0001800001cc7983 */ /* 0x0003620000100800 */
[----:B0-----:R-:W-:-:S03]  /*20650*/  @P1 IMAD.HI.U32 R95, R133, R95, RZ ;  /* 0x0000005f855f1227 */ /* 0x001fc600078e00ff */
[----:B------:R1:W5:Y:S04]  /*20660*/  LDL R203, [R1+0xf0] ;  /* 0x0000f00001cb7983 */ /* 0x0003680000100800 */
[----:B------:R1:W5:Y:S01]  /*20670*/  LDL R202, [R1+0x17c] ;  /* 0x00017c0001ca7983 */ /* 0x0003620000100800 */
[----:B--2---:R-:W-:Y:S01]  /*20680*/  @P1 SHF.R.U32.HI R96, RZ, R94, R95 ;  /* 0x0000005eff601219 */ /* 0x004fe2000001165f */
[----:B------:R-:W-:Y:S01]  /*20690*/  IMAD.WIDE.U32 R94, R0, UR4, RZ ;  /* 0x00000004005e7c25 */ /* 0x000fe2000f8e00ff */
[----:B------:R-:W-:Y:S01]  /*206a0*/  ULDC.64 UR4, c[0x0][0xb38] ;  /* 0x0002ce0000047ab9 */ /* 0x000fe20000000a00 */
[----:B------:R-:W-:Y:S01]  /*206b0*/  SHF.R.S32.HI R0, RZ, 0x1f, R235 ;  /* 0x0000001fff007819 */ /* 0x000fe200000114eb */
[----:B------:R1:W5:Y:S01]  /*206c0*/  LDL R201, [R1+0xec] ;  /* 0x0000ec0001c97983 */ /* 0x0003620000100800 */
[----:B------:R-:W-:Y:S01]  /*206d0*/  IMAD.IADD R95, R95, 0x1, R93 ;  /* 0x000000015f5f7824 */ /* 0x000fe200078e025d */
[----:B------:R-:W-:-:S02]  /*206e0*/  SHF.R.S32.HI R93, RZ, 0x1f, R96 ;  /* 0x0000001fff5d7819 */ /* 0x000fc40000011460 */
[----:B------:R1:W5:Y:S01]  /*206f0*/  LDL R200, [R1+0x178] ;  /* 0x0001780001c87983 */ /* 0x0003620000100800 */
[----:B------:R-:W-:-:S03]  /*20700*/  IMAD.WIDE.U32 R94, R232, UR4, R94 ;  /* 0x00000004e85e7c25 */ /* 0x000fc6000f8e005e */
[----:B------:R1:W5:Y:S01]  /*20710*/  LDL R199, [R1+0xe8] ;  /* 0x0000e80001c77983 */ /* 0x0003620000100800 */
[----:B------:R-:W-:Y:S01]  /*20720*/  IMAD R95, R232, UR5, R95 ;  /* 0x00000005e85f7c24 */ /* 0x000fe2000f8e025f */
[----:B------:R-:W-:Y:S02]  /*20730*/  ULDC.64 UR4, c[0x0][0xb40] ;  /* 0x0002d00000047ab9 */ /* 0x000fe40000000a00 */
[----:B------:R-:W-:Y:S01]  /*20740*/  IMAD R0, R0, UR4, RZ ;  /* 0x0000000400007c24 */ /* 0x000fe2000f8e02ff */
[----:B------:R1:W5:Y:S01]  /*20750*/  LDL R198, [R1+0x174] ;  /* 0x0001740001c67983 */ /* 0x0003620000100800 */
[----:B------:R-:W-:-:S03]  /*20760*/  IMAD.WIDE.U32 R94, R235, UR4, R94 ;  /* 0x00000004eb5e7c25 */ /* 0x000fc6000f8e005e */
[----:B------:R1:W5:Y:S01]  /*20770*/  LDL R197, [R1+0xe4] ;  /* 0x0000e40001c57983 */ /* 0x0003620000100800 */
[----:B------:R-:W-:Y:S01]  /*20780*/  IMAD R0, R235, UR5, R0 ;  /* 0x00000005eb007c24 */ /* 0x000fe2000f8e0200 */
[----:B------:R-:W-:Y:S02]  /*20790*/  ULDC.64 UR4, c[0x0][0xb48] ;  /* 0x0002d20000047ab9 */ /* 0x000fe40000000a00 */
[----:B------:R1:W5:Y:S01]  /*207a0*/  LDL R196, [R1+0x170] ;  /* 0x0001700001c47983 */ /* 0x0003620000100800 */
[----:B------:R-:W-:Y:S01]  /*207b0*/  IMAD.IADD R95, R95, 0x1, R0 ;  /* 0x000000015f5f7824 */ /* 0x000fe200078e0200 */
[----:B------:R-:W-:Y:S02]  /*207c0*/  IADD3 R0, -R96, RZ, RZ ;  /* 0x000000ff60007210 */ /* 0x000fe40007ffe1ff */
[----:B------:R1:W5:Y:S01]  /*207d0*/  LDL R195, [R1+0xe0] ;  /* 0x0000e00001c37983 */ /* 0x0003620000100800 */
[----:B------:R-:W-:-:S03]  /*207e0*/  IMAD.WIDE.U32 R94, R137, UR4, R94 ;  /* 0x00000004895e7c25 */ /* 0x000fc6000f8e005e */
[----:B------:R1:W5:Y:S01]  /*207f0*/  LDL R194, [R1+0x16c] ;  /* 0x00016c0001c27983 */ /* 0x0003620000100800 */
[----:B------:R-:W-:Y:S02]  /*20800*/  IMAD R0, R136, R0, R133 ;  /* 0x0000000088007224 */ /* 0x000fe400078e0285 */
[----:B------:R-:W-:Y:S01]  /*20810*/  IMAD R95, R137, UR5, R95 ;  /* 0x00000005895f7c24 */ /* 0x000fe2000f8e025f */
[----:B------:R1:W5:Y:S01]  /*20820*/  LDL R193, [R1+0xdc] ;  /* 0x0000dc0001c17983 */ /* 0x0003620000100800 */
[----:B------:R-:W-:-:S03]  /*20830*/  ULDC.64 UR4, c[0x0][0xb30] ;  /* 0x0002cc0000047ab9 */ /* 0x000fc60000000a00 */
[----:B------:R1:W5:Y:S04]  /*20840*/  LDL R192, [R1+0x168] ;  /* 0x0001680001c07983 */ /* 0x0003680000100800 */
        /* <DEDUP_REMOVED lines=44> */
[----:B------:R1:W5:Y:S01]  /*20b10*/  LDL R130, [R1+0x80] ;  /* 0x0000800001827983 */ /* 0x0003620000100800 */
[----:B------:R-:W-:-:S02]  /*20b20*/  IMAD R93, R93, UR4, RZ ;  /* 0x000000045d5d7c24 */ /* 0x000fc4000f8e02ff */
[----:B------:R-:W-:-:S04]  /*20b30*/  IMAD.WIDE.U32 R94, R96, UR4, R94 ;  /* 0x00000004605e7c25 */ /* 0x000fc8000f8e005e */
[----:B------:R-:W-:Y:S01]  /*20b40*/  IMAD R93, R96, UR5, R93 ;  /* 0x00000005605d7c24 */ /* 0x000fe2000f8e025d */
[----:B------:R-:W-:Y:S01]  /*20b50*/  SHF.R.S32.HI R96, RZ, 0x1f, R0 ;  /* 0x0000001fff607819 */ /* 0x000fe20000011400 */
[----:B------:R-:W-:Y:S02]  /*20b60*/  ULDC.64 UR4, c[0x0][0xb28] ;  /* 0x0002ca0000047ab9 */ /* 0x000fe40000000a00 */
[----:B------:R-:W-:Y:S02]  /*20b70*/  IMAD.IADD R95, R95, 0x1, R93 ;  /* 0x000000015f5f7824 */ /* 0x000fe400078e025d */
[----:B------:R-:W-:Y:S02]  /*20b80*/  IMAD R96, R96, UR4, RZ ;  /* 0x0000000460607c24 */ /* 0x000fe4000f8e02ff */
[----:B------:R-:W-:-:S04]  /*20b90*/  IMAD.WIDE.U32 R94, R0, UR4, R94 ;  /* 0x00000004005e7c25 */ /* 0x000fc8000f8e005e */
[----:B------:R-:W-:Y:S01]  /*20ba0*/  IMAD R96, R0, UR5, R96 ;  /* 0x0000000500607c24 */ /* 0x000fe2000f8e0260 */
[----:B------:R-:W-:Y:S02]  /*20bb0*/  ULDC.64 UR4, c[0x0][0xb00] ;  /* 0x0002c00000047ab9 */ /* 0x000fe40000000a00 */
[----:B------:R-:W-:Y:S01]  /*20bc0*/  LEA R0, P0, R94, UR4, 0x2 ;  /* 0x000000045e007c11 */ /* 0x000fe2000f8010ff */
[----:B------:R-:W-:-:S05]  /*20bd0*/  IMAD.IADD R93, R95, 0x1, R96 ;  /* 0x000000015f5d7824 */ /* 0x000fca00078e0260 */
[----:B------:R-:W-:Y:S01]  /*20be0*/  LEA.HI.X R93, R94, UR5, R93, 0x2, P0 ;  /* 0x000000055e5d7c11 */ /* 0x000fe200080f145d */
[----:B------:R-:W-:Y:S01]  /*20bf0*/  VIADD R94, R18, 0x38820 ;  /* 0x00038820125e7836 */ /* 0x000fe20000000000 */
[----:B------:R-:W-:-:S04]  /*20c00*/  ISETP.GE.AND P0, PT, R99, R92, PT ;  /* 0x0000005c6300720c */ /* 0x000fc80003f06270 */
[----:B------:R-:W-:Y:S01]  /*20c10*/  PRMT R94, RZ, 0x654, R94 ;  /* 0x00000654ff5e7816 */ /* 0x000fe2000000005e */
[----:B------:R1:W0:Y:S01]  /*20c20*/  SHFL.IDX PT, R95, R93, RZ, 0x1c1f ;  /* 0x001c1fff5d5f7589 */ /* 0x00022200000e0000 */
[----:B------:R-:W-:Y:S02]  /*20c30*/  BSSY B1, `(.L_x_665) ;  /* 0x0000085000017945 */ /* 0x000fe40003800000 */
[----:B------:R2:W-:Y:S02]  /*20c40*/  SYNCS.ARRIVE.TRANS64.RED.A1T0 RZ, [R94+URZ], RZ ;  /* 0x000000ff5eff79a7 */ /* 0x0005e4000810043f */
[----:B--2---:R1:W2:Y:S03]  /*20c50*/  SHFL.IDX PT, R94, R0, RZ, 0x1c1f ;  /* 0x001c1fff005e7589 */ /* 0x0042a600000e0000 */
[----:B------:R-:W-:Y:S05]  /*20c60*/  @P0 BRA `(.L_x_666) ;  /* 0x0000000800040947 */ /* 0x000fea0003800000 */
[----:B------:R-:W-:Y:S01]  /*20c70*/  ULDC UR4, c[0x0][0xac8] ;  /* 0x0002b20000047ab9 */ /* 0x000fe20000000800 */
[----:B------:R-:W-:Y:S01]  /*20c80*/  ULDC.64 UR6, c[0x0][0x208] ;  /* 0x0000820000067ab9 */ /* 0x000fe20000000a00 */
[----:B-----5:R-:W-:Y:S02]  /*20c90*/  ISETP.GE.AND P0, PT, R209, UR4, PT ;  /* 0x00000004d1007c0c */ /* 0x020fe4000bf06270 */
[----:B------:R-:W-:Y:S02]  /*20ca0*/  ISETP.GE.AND P5, PT, R187, UR4, PT ;  /* 0x00000004bb007c0c */ /* 0x000fe4000bfa6270 */
[----:B------:R-:W-:Y:S02]  /*20cb0*/  ISETP.GE.AND P4, PT, R185, UR4, PT ;  /* 0x00000004b9007c0c */ /* 0x000fe4000bf86270 */
[----:B------:R-:W-:-:S07]  /*20cc0*/  ISETP.GE.AND P3, PT, R183, UR4, PT ;  /* 0x00000004b7007c0c */ /* 0x000fce000bf66270 */
[----:B0-2---:R-:W-:-:S05]  /*20cd0*/  @!P0 IMAD.WIDE R96, R209, 0x4, R94 ;  /* 0x00000004d1608825 */ /* 0x005fca00078e025e */
[----:B------:R0:W-:Y:S01]  /*20ce0*/  @!P0 ST.E.64 desc[UR6][R96.64], R164 ;  /* 0x000000a460008985 */ /* 0x0001e2000c101b06 */
[----:B------:R-:W-:-:S13]  /*20cf0*/  ISETP.GE.AND P0, PT, R207, UR4, PT ;  /* 0x00000004cf007c0c */ /* 0x000fda000bf06270 */
[----:B0-----:R-:W-:-:S04]  /*20d00*/  @!P0 LEA R96, P1, R207, R94, 0x2 ;  /* 0x0000005ecf608211 */ /* 0x001fc800078210ff */
[----:B------:R-:W-:Y:S02]  /*20d10*/  @!P0 LEA.HI.X R97, R207, R95, R208, 0x2, P1 ;  /* 0x0000005fcf618211 */ /* 0x000fe400008f14d0 */
[----:B------:R-:W-:-:S03]  /*20d20*/  ISETP.GE.AND P1, PT, R203, UR4, PT ;  /* 0x00000004cb007c0c */ /* 0x000fc6000bf26270 */
[----:B------:R0:W-:Y:S01]  /*20d30*/  @!P0 ST.E.64 desc[UR6][R96.64], R162 ;  /* 0x000000a260008985 */ /* 0x0001e2000c101b06 */
[----:B------:R-:W-:-:S13]  /*20d40*/  ISETP.GE.AND P0, PT, R205, UR4, PT ;  /* 0x00000004cd007c0c */ /* 0x000fda000bf06270 */
[----:B0-----:R-:W-:-:S04]  /*20d50*/  @!P0 LEA R96, P2, R205, R94, 0x2 ;  /* 0x0000005ecd608211 */ /* 0x001fc800078410ff */
[----:B------:R-:W-:-:S05]  /*20d60*/  @!P0 LEA.HI.X R97, R205, R95, R206, 0x2, P2 ;  /* 0x0000005fcd618211 */ /* 0x000fca00010f14ce */
[----:B------:R0:W-:Y:S01]  /*20d70*/  @!P0 ST.E.64 desc[UR6][R96.64], R160 ;  /* 0x000000a060008985 */ /* 0x0001e2000c101b06 */
[----:B------:R-:W-:Y:S02]  /*20d80*/  ISETP.GE.AND P0, PT, R201, UR4, PT ;  /* 0x00000004c9007c0c */ /* 0x000fe4000bf06270 */
        /* <DEDUP_REMOVED lines=25> */
[----:B------:R-:W-:Y:S02]  /*20f20*/  @!P1 LEA.HI.X R3, R191, R95, R192, 0x2, P2 ;  /* 0x0000005fbf039211 */ /* 0x000fe400010f14c0 */
[----:B------:R-:W-:-:S03]  /*20f30*/  @!P4 LEA R4, P2, R185, R94, 0x2 ;  /* 0x0000005eb904c211 */ /* 0x000fc600078410ff */
[----:B------:R0:W-:Y:S01]  /*20f40*/  @!P1 ST.E.64 desc[UR6][R2.64], R6 ;  /* 0x0000000602009985 */ /* 0x0001e2000c101b06 */
[----:B------:R-:W-:Y:S02]  /*20f50*/  @!P4 LEA.HI.X R5, R185, R95, R186, 0x2, P2 ;  /* 0x0000005fb905c211 */ /* 0x000fe400010f14ba */
[----:B------:R-:W-:Y:S02]  /*20f60*/  ISETP.GE.AND P2, PT, R177, UR4, PT ;  /* 0x00000004b1007c0c */ /* 0x000fe4000bf46270 */
[----:B0-----:R-:W-:-:S04]  /*20f70*/  @!P0 LEA R2, P1, R189, R94, 0x2 ;  /* 0x0000005ebd028211 */ /* 0x001fc800078210ff */
[----:B------:R-:W-:Y:S02]  /*20f80*/  @!P0 LEA.HI.X R3, R189, R95, R190, 0x2, P1 ;  /* 0x0000005fbd038211 */ /* 0x000fe400008f14be */
[----:B------:R-:W-:-:S03]  /*20f90*/  ISETP.GE.AND P1, PT, R179, UR4, PT ;  /* 0x00000004b3007c0c */ /* 0x000fc6000bf26270 */
[----:B------:R0:W-:Y:S01]  /*20fa0*/  @!P0 ST.E.64 desc[UR6][R2.64], R8 ;  /* 0x0000000802008985 */ /* 0x0001e2000c101b06 */
[----:B------:R-:W-:Y:S02]  /*20fb0*/  ISETP.GE.AND P0, PT, R181, UR4, PT ;  /* 0x00000004b5007c0c */ /* 0x000fe4000bf06270 */
[----:B0-----:R-:W-:-:S04]  /*20fc0*/  @!P5 LEA R2, P6, R187, R94, 0x2 ;  /* 0x0000005ebb02d211 */ /* 0x001fc800078c10ff */
[----:B------:R-:W-:Y:S02]  /*20fd0*/  @!P5 LEA.HI.X R3, R187, R95, R188, 0x2, P6 ;  /* 0x0000005fbb03d211 */ /* 0x000fe400030f14bc */
[----:B------:R-:W-:-:S03]  /*20fe0*/  @!P3 LEA R6, P6, R183, R94, 0x2 ;  /* 0x0000005eb706b211 */ /* 0x000fc600078c10ff */
[----:B------:R0:W-:Y:S01]  /*20ff0*/  @!P5 ST.E.64 desc[UR6][R2.64], R10 ;  /* 0x0000000a0200d985 */ /* 0x0001e2000c101b06 */
[----:B------:R-:W-:-:S03]  /*21000*/  @!P3 LEA.HI.X R7, R183, R95, R184, 0x2, P6 ;  /* 0x0000005fb707b211 */ /* 0x000fc600030f14b8 */
[----:B------:R2:W-:Y:S04]  /*21010*/  @!P4 ST.E.64 desc[UR6][R4.64], R12 ;  /* 0x0000000c0400c985 */ /* 0x0005e8000c101b06 */
[----:B------:R3:W-:Y:S01]  /*21020*/  @!P3 ST.E.64 desc[UR6][R6.64], R14 ;  /* 0x0000000e0600b985 */ /* 0x0007e2000c101b06 */
[----:B------:R-:W-:Y:S02]  /*21030*/  ISETP.GE.AND P3, PT, R175, UR4, PT ;  /* 0x00000004af007c0c */ /* 0x000fe4000bf66270 */
[----:B0-----:R-:W-:-:S04]  /*21040*/  @!P0 LEA R2, P4, R181, R94, 0x2 ;  /* 0x0000005eb5028211 */ /* 0x001fc800078810ff */
[-C--:B------:R-:W-:Y:S02]  /*21050*/  @!P0 LEA.HI.X R3, R181, R95.reuse, R182, 0x2, P4 ;  /* 0x0000005fb5038211 */ /* 0x080fe400020f14b6 */
[----:B------:R-:W-:Y:S02]  /*21060*/  ISETP.GE.AND P4, PT, R173, UR4, PT ;  /* 0x00000004ad007c0c */ /* 0x000fe4000bf86270 */
[-C--:B--2---:R-:W-:Y:S01]  /*21070*/  @!P1 LEA R4, P5, R179, R94.reuse, 0x2 ;  /* 0x0000005eb3049211 */ /* 0x084fe200078a10ff */
[----:B------:R0:W-:Y:S01]  /*21080*/  @!P0 ST.E.64 desc[UR6][R2.64], R20 ;  /* 0x0000001402008985 */ /* 0x0001e2000c101b06 */
[----:B---3--:R-:W-:Y:S02]  /*21090*/  @!P2 LEA R6, P6, R177, R94, 0x2 ;  /* 0x0000005eb106a211 */ /* 0x008fe400078c10ff */
[----:B------:R-:W-:Y:S02]  /*210a0*/  @!P1 LEA.HI.X R5, R179, R95, R180, 0x2, P5 ;  /* 0x0000005fb3059211 */ /* 0x000fe400028f14b4 */
[----:B------:R-:W-:-:S02]  /*210b0*/  ISETP.GE.AND P5, PT, R171, UR4, PT ;  /* 0x00000004ab007c0c */ /* 0x000fc4000bfa6270 */
[----:B------:R-:W-:Y:S01]  /*210c0*/  @!P2 LEA.HI.X R7, R177, R95, R178, 0x2, P6 ;  /* 0x0000005fb107a211 */ /* 0x000fe200030f14b2 */
[----:B------:R2:W-:Y:S01]  /*210d0*/  @!P1 ST.E.64 desc[UR6][R4.64], R24 ;  /* 0x0000001804009985 */ /* 0x0005e2000c101b06 */
[----:B------:R-:W-:-:S03]  /*210e0*/  ISETP.GE.AND P1, PT, R167, UR4, PT ;  /* 0x00000004a7007c0c */ /* 0x000fc6000bf26270 */
[----:B------:R3:W-:Y:S01]  /*210f0*/  @!P2 ST.E.64 desc[UR6][R6.64], R28 ;  /* 0x0000001c0600a985 */ /* 0x0007e2000c101b06 */
[----:B------:R-:W-:Y:S02]  /*21100*/  ISETP.GE.AND P2, PT, R169, UR4, PT ;  /* 0x00000004a9007c0c */ /* 0x000fe4000bf46270 */
[----:B0-----:R-:W-:-:S04]  /*21110*/  @!P3 LEA R2, P6, R175, R94, 0x2 ;  /* 0x0000005eaf02b211 */ /* 0x001fc800078c10ff */
[----:B------:R-:W-:Y:S02]  /*21120*/  @!P3 LEA.HI.X R3, R175, R95, R176, 0x2, P6 ;  /* 0x0000005faf03b211 */ /* 0x000fe400030f14b0 */
[----:B--2---:R-:W-:-:S03]  /*21130*/  @!P4 LEA R4, P0, R173, R94, 0x2 ;  /* 0x0000005ead04c211 */ /* 0x004fc600078010ff */
[----:B------:R0:W-:Y:S01]  /*21140*/  @!P3 ST.E.64 desc[UR6][R2.64], R32 ;  /* 0x000000200200b985 */ /* 0x0001e2000c101b06 */
[-C--:B------:R-:W-:Y:S02]  /*21150*/  @!P4 LEA.HI.X R5, R173, R95.reuse, R174, 0x2, P0 ;  /* 0x0000005fad05c211 */ /* 0x080fe400000f14ae */
[----:B------:R-:W-:Y:S02]  /*21160*/  ISETP.GE.AND P0, PT, R151, UR4, PT ;  /* 0x0000000497007c0c */ /* 0x000fe4000bf06270 */
[-C--:B---3--:R-:W-:Y:S01]  /*21170*/  @!P5 LEA R6, P6, R171, R94.reuse, 0x2 ;  /* 0x0000005eab06d211 */ /* 0x088fe200078c10ff */
[----:B------:R2:W-:Y:S01]  /*21180*/  @!P4 ST.E.64 desc[UR6][R4.64], R36 ;  /* 0x000000240400c985 */ /* 0x0005e2000c101b06 */
[----:B------:R-:W-:Y:S02]  /*21190*/  ISETP.GE.AND P4, PT, R147, UR4, PT ;  /* 0x0000000493007c0c */ /* 0x000fe4000bf86270 */
[----:B------:R-:W-:Y:S02]  /*211a0*/  @!P5 LEA.HI.X R7, R171, R95, R172, 0x2, P6 ;  /* 0x0000005fab07d211 */ /* 0x000fe400030f14ac */
[----:B0-----:R-:W-:-:S03]  /*211b0*/  @!P2 LEA R2, P6, R169, R94, 0x2 ;  /* 0x0000005ea902a211 */ /* 0x001fc600078c10ff */
[----:B------:R0:W-:Y:S01]  /*211c0*/  @!P5 ST.E.64 desc[UR6][R6.64], R40 ;  /* 0x000000280600d985 */ /* 0x0001e2000c101b06 */
[----:B------:R-:W-:Y:S02]  /*211d0*/  ISETP.GE.AND P5, PT, R149, UR4, PT ;  /* 0x0000000495007c0c */ /* 0x000fe4000bfa6270 */
[----:B------:R-:W-:Y:S02]  /*211e0*/  @!P2 LEA.HI.X R3, R169, R95, R170, 0x2, P6 ;  /* 0x0000005fa903a211 */ /* 0x000fe400030f14aa */
[----:B--2---:R-:W-:-:S03]  /*211f0*/  @!P1 LEA R4, P3, R167, R94, 0x2 ;  /* 0x0000005ea7049211 */ /* 0x004fc600078610ff */
[----:B------:R2:W-:Y:S01]  /*21200*/  @!P2 ST.E.64 desc[UR6][R2.64], R44 ;  /* 0x0000002c0200a985 */ /* 0x0005e2000c101b06 */
[-C--:B------:R-:W-:Y:S02]  /*21210*/  @!P1 LEA.HI.X R5, R167, R95.reuse, R168, 0x2, P3 ;  /* 0x0000005fa7059211 */ /* 0x080fe400018f14a8 */
[----:B------:R-:W-:Y:S02]  /*21220*/  ISETP.GE.AND P3, PT, R145, UR4, PT ;  /* 0x0000000491007c0c */ /* 0x000fe4000bf66270 */
[CC--:B0-----:R-:W-:Y:S01]  /*21230*/  @!P0 LEA R6, P6, R151.reuse, R94.reuse, 0x2 ;  /* 0x0000005e97068211 */ /* 0x0c1fe200078c10ff */
[----:B------:R0:W-:Y:S03]  /*21240*/  @!P1 ST.E.64 desc[UR6][R4.64], R48 ;  /* 0x0000003004009985 */ /* 0x0001e6000c101b06 */
[----:B------:R-:W-:Y:S02]  /*21250*/  @!P0 LEA.HI.X R7, R151, R95, R166, 0x2, P6 ;  /* 0x0000005f97078211 */ /* 0x000fe400030f14a6 */
[----:B--2---:R-:W-:-:S03]  /*21260*/  @!P5 LEA R2, P1, R149, R94, 0x2 ;  /* 0x0000005e9502d211 */ /* 0x004fc600078210ff */
[----:B------:R2:W-:Y:S01]  /*21270*/  @!P0 ST.E.64 desc[UR6][R6.64], R52 ;  /* 0x0000003406008985 */ /* 0x0005e2000c101b06 */
[----:B------:R-:W-:Y:S02]  /*21280*/  ISETP.GE.AND P0, PT, R140, UR4, PT ;  /* 0x000000048c007c0c */ /* 0x000fe4000bf06270 */
[-C--:B------:R-:W-:Y:S02]  /*21290*/  @!P5 LEA.HI.X R3, R149, R95.reuse, R150, 0x2, P1 ;  /* 0x0000005f9503d211 */ /* 0x080fe400008f1496 */
[----:B------:R-:W-:Y:S02]  /*212a0*/  ISETP.GE.AND P1, PT, R138, UR4, PT ;  /* 0x000000048a007c0c */ /* 0x000fe4000bf26270 */
[C---:B0-----:R-:W-:Y:S01]  /*212b0*/  @!P4 LEA R4, P2, R147.reuse, R94, 0x2 ;  /* 0x0000005e9304c211 */ /* 0x041fe200078410ff */
[----:B------:R0:W-:Y:S03]  /*212c0*/  @!P5 ST.E.64 desc[UR6][R2.64], R56 ;  /* 0x000000380200d985 */ /* 0x0001e6000c101b06 */
[----:B------:R-:W-:-:S02]  /*212d0*/  @!P4 LEA.HI.X R5, R147, R95, R148, 0x2, P2 ;  /* 0x0000005f9305c211 */ /* 0x000fc400010f1494 */
[----:B------:R-:W-:Y:S02]  /*212e0*/  ISETP.GE.AND P2, PT, R132, UR4, PT ;  /* 0x0000000484007c0c */ /* 0x000fe4000bf46270 */
[CC--:B--2---:R-:W-:Y:S01]  /*212f0*/  @!P3 LEA R6, P6, R145.reuse, R94.reuse, 0x2 ;  /* 0x0000005e9106b211 */ /* 0x0c4fe200078c10ff */
[----:B------:R2:W-:Y:S01]  /*21300*/  @!P4 ST.E.64 desc[UR6][R4.64], R60 ;  /* 0x0000003c0400c985 */ /* 0x0005e2000c101b06 */
[----:B------:R-:W-:Y:S02]  /*21310*/  ISETP.GE.AND P4, PT, R136, UR4, PT ;  /* 0x0000000488007c0c */ /* 0x000fe4000bf86270 */
[----:B------:R-:W-:Y:S02]  /*21320*/  @!P3 LEA.HI.X R7, R145, R95, R146, 0x2, P6 ;  /* 0x0000005f9107b211 */ /* 0x000fe400030f1492 */
[----:B0-----:R-:W-:-:S03]  /*21330*/  @!P0 LEA R2, P5, R140, R94, 0x2 ;  /* 0x0000005e8c028211 */ /* 0x001fc600078a10ff */
[----:B------:R0:W-:Y:S01]  /*21340*/  @!P3 ST.E.64 desc[UR6][R6.64], R64 ;  /* 0x000000400600b985 */ /* 0x0001e2000c101b06 */
[----:B------:R-:W-:Y:S02]  /*21350*/  ISETP.GE.AND P3, PT, R134, UR4, PT ;  /* 0x0000000486007c0c */ /* 0x000fe4000bf66270 */
[-C--:B------:R-:W-:Y:S02]  /*21360*/  @!P0 LEA.HI.X R3, R140, R95.reuse, R144, 0x2, P5 ;  /* 0x0000005f8c038211 */ /* 0x080fe400028f1490 */
[----:B------:R-:W-:Y:S02]  /*21370*/  ISETP.GE.AND P5, PT, R130, UR4, PT ;  /* 0x0000000482007c0c */ /* 0x000fe4000bfa6270 */
[C---:B--2---:R-:W-:Y:S01]  /*21380*/  @!P1 LEA R4, P6, R138.reuse, R94, 0x2 ;  /* 0x0000005e8a049211 */ /* 0x044fe200078c10ff */
[----:B------:R2:W-:Y:S03]  /*21390*/  @!P0 ST.E.64 desc[UR6][R2.64], R68 ;  /* 0x0000004402008985 */ /* 0x0005e6000c101b06 */
[----:B------:R-:W-:-:S03]  /*213a0*/  @!P1 LEA.HI.X R5, R138, R95, R139, 0x2, P6 ;  /* 0x0000005f8a059211 */ /* 0x000fc600030f148b */
[CC--:B0-----:R-:W-:Y:S02]  /*213b0*/  @!P3 LEA R6, P6, R134.reuse, R94.reuse, 0x2 ;  /* 0x0000005e8606b211 */ /* 0x0c1fe400078c10ff */
[----:B------:R0:W-:Y:S02]  /*213c0*/  @!P1 ST.E.64 desc[UR6][R4.64], R72 ;  /* 0x0000004804009985 */ /* 0x0001e4000c101b06 */
[----:B------:R-:W-:Y:S02]  /*213d0*/  @!P3 LEA.HI.X R7, R134, R95, R135, 0x2, P6 ;  /* 0x0000005f8607b211 */ /* 0x000fe400030f1487 */
[----:B--2---:R-:W-:-:S04]  /*213e0*/  @!P4 LEA R2, P0, R136, R94, 0x2 ;  /* 0x0000005e8802c211 */ /* 0x004fc800078010ff */
[-C--:B------:R-:W-:Y:S02]  /*213f0*/  @!P4 LEA.HI.X R3, R136, R95.reuse, R137, 0x2, P0 ;  /* 0x0000005f8803c211 */ /* 0x080fe400000f1489 */
[-C--:B------:R-:W-:Y:S02]  /*21400*/  @!P5 LEA R8, P0, R130, R94.reuse, 0x2 ;  /* 0x0000005e8208d211 */ /* 0x080fe400078010ff */
[----:B0-----:R-:W-:Y:S01]  /*21410*/  @!P2 LEA R4, P1, R132, R94, 0x2 ;  /* 0x0000005e8404a211 */ /* 0x001fe200078210ff */
[----:B------:R3:W-:Y:S01]  /*21420*/  @!P4 ST.E.64 desc[UR6][R2.64], R76 ;  /* 0x0000004c0200c985 */ /* 0x0007e2000c101b06 */
[-C--:B------:R-:W-:Y:S02]  /*21430*/  @!P5 LEA.HI.X R9, R130, R95.reuse, R131, 0x2, P0 ;  /* 0x0000005f8209d211 */ /* 0x080fe400000f1483 */
[----:B------:R-:W-:Y:S01]  /*21440*/  @!P2 LEA.HI.X R5, R132, R95, R133, 0x2, P1 ;  /* 0x0000005f8405a211 */ /* 0x000fe200008f1485 */
[----:B------:R3:W-:Y:S04]  /*21450*/  @!P3 ST.E.64 desc[UR6][R6.64], R80 ;  /* 0x000000500600b985 */ /* 0x0007e8000c101b06 */
[----:B------:R3:W-:Y:S04]  /*21460*/  @!P2 ST.E.64 desc[UR6][R4.64], R84 ;  /* 0x000000540400a985 */ /* 0x0007e8000c101b06 */
[----:B------:R3:W-:Y:S02]  /*21470*/  @!P5 ST.E.64 desc[UR6][R8.64], R88 ;  /* 0x000000580800d985 */ /* 0x0007e4000c101b06 */
.L_x_666:
[----:B------:R-:W-:Y:S05]  /*21480*/  BSYNC B1 ;  /* 0x0000000000017941 */ /* 0x000fea0003800000 */
.L_x_665:
[----:B------:R-:W-:Y:S01]  /*21490*/  ISETP.GE.AND P0, PT, R98, R92, PT ;  /* 0x0000005c6200720c */ /* 0x000fe20003f06270 */
[----:B---3--:R3:W4:Y:S04]  /*214a0*/  SHFL.IDX PT, R3, R93, 0x1, 0x1c1f ;  /* 0x003c1f005d037f89 */ /* 0x00872800000e0000 */
[----:B------:R3:W0:Y:S08]  /*214b0*/  SHFL.IDX PT, R2, R0, 0x1, 0x1c1f ;  /* 0x003c1f0000027f89 */ /* 0x00063000000e0000 */
[----:B---3--:R-:W-:Y:S05]  /*214c0*/  @P0 BRA `(.L_x_664) ;  /* 0x0000001400a80947 */ /* 0x008fea0003800000 */
[----:B------:R-:W-:Y:S01]  /*214d0*/  ULDC UR4, c[0x0][0xac8] ;  /* 0x0002b20000047ab9 */ /* 0x000fe20000000800 */
[----:B------:R-:W-:Y:S01]  /*214e0*/  ULDC.64 UR6, c[0x0][0x208] ;  /* 0x0000820000067ab9 */ /* 0x000fe20000000a00 */
[----:B-----5:R-:W-:Y:S02]  /*214f0*/  ISETP.GE.AND P3, PT, R209, UR4, PT ;  /* 0x00000004d1007c0c */ /* 0x020fe4000bf66270 */
[----:B------:R-:W-:Y:S02]  /*21500*/  ISETP.GE.AND P2, PT, R207, UR4, PT ;  /* 0x00000004cf007c0c */ /* 0x000fe4000bf46270 */
[----:B------:R-:W-:Y:S02]  /*21510*/  ISETP.GE.AND P1, PT, R205, UR4, PT ;  /* 0x00000004cd007c0c */ /* 0x000fe4000bf26270 */
[----:B------:R-:W-:Y:S02]  /*21520*/  ISETP.GE.AND P0, PT, R203, UR4, PT ;  /* 0x00000004cb007c0c */ /* 0x000fe4000bf06270 */
[----:B------:R-:W-:-:S05]  /*21530*/  ISETP.GE.AND P4, PT, R199, UR4, PT ;  /* 0x00000004c7007c0c */ /* 0x000fca000bf86270 */
[----:B0---4-:R-:W-:-:S04]  /*21540*/  @!P3 IMAD.WIDE R4, R209, 0x4, R2 ;  /* 0x00000004d104b825 */ /* 0x011fc800078e0202 */
[-C--:B------:R-:W-:Y:S01]  /*21550*/  @!P1 LEA R6, P5, R205, R2.reuse, 0x2 ;  /* 0x00000002cd069211 */ /* 0x080fe200078a10ff */
[----:B------:R0:W-:Y:S01]  /*21560*/  @!P3 ST.E.64 desc[UR6][R4.64], R26 ;  /* 0x0000001a0400b985 */ /* 0x0001e2000c101b06 */
[----:B------:R-:W-:Y:S02]  /*21570*/  ISETP.GE.AND P3, PT, R201, UR4, PT ;  /* 0x00000004c9007c0c */ /* 0x000fe4000bf66270 */
[----:B------:R-:W-:Y:S02]  /*21580*/  @!P1 LEA.HI.X R7, R205, R3, R206, 0x2, P5 ;  /* 0x00000003cd079211 */ /* 0x000fe400028f14ce */
        /* <DEDUP_REMOVED lines=9> */
[-C--:B0-----:R-:W-:Y:S02]  /*21620*/  @!P3 LEA R4, P1, R201, R2.reuse, 0x2 ;  /* 0x00000002c904b211 */ /* 0x081fe400078210ff */
[----:B---3--:R-:W-:Y:S02]  /*21630*/  @!P4 LEA R6, P2, R199, R2, 0x2 ;  /* 0x00000002c706c211 */ /* 0x008fe400078410ff */
[----:B------:R-:W-:-:S02]  /*21640*/  @!P3 LEA.HI.X R5, R201, R3, R202, 0x2, P1 ;  /* 0x00000003c905b211 */ /* 0x000fc400008f14ca */
[----:B------:R-:W-:Y:S02]  /*21650*/  ISETP.GE.AND P1, PT, R193, UR4, PT ;  /* 0x00000004c1007c0c */ /* 0x000fe4000bf26270 */
[-C--:B------:R-:W-:Y:S01]  /*21660*/  @!P4 LEA.HI.X R7, R199, R3.reuse, R200, 0x2, P2 ;  /* 0x00000003c707c211 */ /* 0x080fe200010f14c8 */
[----:B------:R0:W-:Y:S01]  /*21670*/  @!P3 ST.E.64 desc[UR6][R4.64], R42 ;  /* 0x0000002a0400b985 */ /* 0x0001e2000c101b06 */
[----:B------:R-:W-:Y:S02]  /*21680*/  ISETP.GE.AND P2, PT, R191, UR4, PT ;  /* 0x00000004bf007c0c */ /* 0x000fe4000bf46270 */
[----:B----4-:R-:W-:Y:S01]  /*21690*/  @!P5 LEA R8, P6, R197, R2, 0x2 ;  /* 0x00000002c508d211 */ /* 0x010fe200078c10ff */
[----:B------:R3:W-:Y:S01]  /*216a0*/  @!P4 ST.E.64 desc[UR6][R6.64], R46 ;  /* 0x0000002e0600c985 */ /* 0x0007e2000c101b06 */
[----:B------:R-:W-:Y:S02]  /*216b0*/  ISETP.GE.AND P3, PT, R189, UR4, PT ;  /* 0x00000004bd007c0c */ /* 0x000fe4000bf66270 */
[----:B------:R-:W-:-:S02]  /*216c0*/  @!P5 LEA.HI.X R9, R197, R3, R198, 0x2, P6 ;  /* 0x00000003c509d211 */ /* 0x000fc400030f14c6 */
[----:B------:R-:W-:-:S03]  /*216d0*/  ISETP.GE.AND P4, PT, R187, UR4, PT ;  /* 0x00000004bb007c0c */ /* 0x000fc6000bf86270 */
[----:B------:R4:W-:Y:S01]  /*216e0*/  @!P5 ST.E.64 desc[UR6][R8.64], R50 ;  /* 0x000000320800d985 */ /* 0x0009e2000c101b06 */
[-C--:B0-----:R-:W-:Y:S02]  /*216f0*/  @!P0 LEA R4, P6, R195, R2.reuse, 0x2 ;  /* 0x00000002c3048211 */ /* 0x081fe400078c10ff */
[-C--:B---3--:R-:W-:Y:S02]  /*21700*/  @!P1 LEA R6, P5, R193, R2.reuse, 0x2 ;  /* 0x00000002c1069211 */ /* 0x088fe400078a10ff */
[-C--:B------:R-:W-:Y:S02]  /*21710*/  @!P0 LEA.HI.X R5, R195, R3.reuse, R196, 0x2, P6 ;  /* 0x00000003c3058211 */ /* 0x080fe400030f14c4 */
[----:B------:R-:W-:Y:S02]  /*21720*/  @!P1 LEA.HI.X R7, R193, R3, R194, 0x2, P5 ;  /* 0x00000003c1079211 */ /* 0x000fe400028f14c2 */
[----:B------:R-:W-:Y:S01]  /*21730*/  ISETP.GE.AND P5, PT, R185, UR4, PT ;  /* 0x00000004b9007c0c */ /* 0x000fe2000bfa6270 */
[----:B------:R0:W-:Y:S01]  /*21740*/  @!P0 ST.E.64 desc[UR6][R4.64], R54 ;  /* 0x0000003604008985 */ /* 0x0001e2000c101b06 */
[----:B----4-:R-:W-:-:S02]  /*21750*/  @!P2 LEA R8, P6, R191, R2, 0x2 ;  /* 0x00000002bf08a211 */ /* 0x010fc400078c10ff */
[----:B------:R-:W-:Y:S01]  /*21760*/  ISETP.GE.AND P0, PT, R183, UR4, PT ;  /* 0x00000004b7007c0c */ /* 0x000fe2000bf06270 */
[----:B------:R3:W-:Y:S01]  /*21770*/  @!P1 ST.E.64 desc[UR6][R6.64], R58 ;  /* 0x0000003a06009985 */ /* 0x0007e2000c101b06 */
[----:B------:R-:W-:Y:S02]  /*21780*/  @!P2 LEA.HI.X R9, R191, R3, R192, 0x2, P6 ;  /* 0x00000003bf09a211 */ /* 0x000fe400030f14c0 */
        /* <DEDUP_REMOVED lines=8> */
[----:B----4-:R-:W-:-:S03]  /*21810*/  @!P5 LEA R8, P6, R185, R2, 0x2 ;  /* 0x00000002b908d211 */ /* 0x010fc600078c10ff */
[----:B------:R3:W-:Y:S01]  /*21820*/  @!P4 ST.E.64 desc[UR6][R6.64], R70 ;  /* 0x000000460600c985 */ /* 0x0007e2000c101b06 */
[----:B------:R-:W-:-:S05]  /*21830*/  @!P5 LEA.HI.X R9, R185, R3, R186, 0x2, P6 ;  /* 0x00000003b909d211 */ /* 0x000fca00030f14ba */
[----:B------:R4:W-:Y:S01]  /*21840*/  @!P5 ST.E.64 desc[UR6][R8.64], R74 ;  /* 0x0000004a0800d985 */ /* 0x0009e2000c101b06 */
[----:B------:R-:W-:Y:S02]  /*21850*/  ISETP.GE.AND P5, PT, R177, UR4, PT ;  /* 0x00000004b1007c0c */ /* 0x000fe4000bfa6270 */
[----:B0-----:R-:W-:-:S04]  /*21860*/  @!P0 LEA R4, P4, R183, R2, 0x2 ;  /* 0x00000002b7048211 */ /* 0x001fc800078810ff */
[-C--:B------:R-:W-:Y:S02]  /*21870*/  @!P0 LEA.HI.X R5, R183, R3.reuse, R184, 0x2, P4 ;  /* 0x00000003b7058211 */ /* 0x080fe400020f14b8 */
[----:B------:R-:W-:Y:S02]  /*21880*/  ISETP.GE.AND P4, PT, R175, UR4, PT ;  /* 0x00000004af007c0c */ /* 0x000fe4000bf86270 */
[-C--:B---3--:R-:W-:Y:S01]  /*21890*/  @!P1 LEA R6, P3, R181, R2.reuse, 0x2 ;  /* 0x00000002b5069211 */ /* 0x088fe200078610ff */
[----:B------:R0:W-:Y:S01]  /*218a0*/  @!P0 ST.E.64 desc[UR6][R4.64], R78 ;  /* 0x0000004e04008985 */ /* 0x0001e2000c101b06 */
[----:B----4-:R-:W-:Y:S02]  /*218b0*/  @!P2 LEA R8, P6, R179, R2, 0x2 ;  /* 0x00000002b308a211 */ /* 0x010fe400078c10ff */
        /* <DEDUP_REMOVED lines=9> */
[----:B---3--:R-:W-:-:S03]  /*21950*/  @!P4 LEA R6, P0, R175, R2, 0x2 ;  /* 0x00000002af06c211 */ /* 0x008fc600078010ff */
[----:B------:R0:W-:Y:S01]  /*21960*/  @!P5 ST.E.64 desc[UR6][R4.64], R90 ;  /* 0x0000005a0400d985 */ /* 0x0001e2000c101b06 */
[----:B------:R-:W-:Y:S02]  /*21970*/  ISETP.GE.AND P5, PT, R151, UR4, PT ;  /* 0x0000000497007c0c */ /* 0x000fe4000bfa6270 */
[-C--:B------:R-:W-:Y:S02]  /*21980*/  @!P4 LEA.HI.X R7, R175, R3.reuse, R176, 0x2, P0 ;  /* 0x00000003af07c211 */ /* 0x080fe400000f14b0 */
[----:B------:R-:W-:Y:S02]  /*21990*/  ISETP.GE.AND P0, PT, R167, UR4, PT ;  /* 0x00000004a7007c0c */ /* 0x000fe4000bf06270 */
[----:B----4-:R-:W-:Y:S01]  /*219a0*/  @!P3 LEA R8, P6, R173, R2, 0x2 ;  /* 0x00000002ad08b211 */ /* 0x010fe200078c10ff */
[----:B------:R3:W-:Y:S01]  /*219b0*/  @!P4 ST.E.64 desc[UR6][R6.64], R100 ;  /* 0x000000640600c985 */ /* 0x0007e2000c101b06 */
[----:B------:R-:W-:Y:S02]  /*219c0*/  ISETP.GE.AND P4, PT, R149, UR4, PT ;  /* 0x0000000495007c0c */ /* 0x000fe4000bf86270 */
[----:B------:R-:W-:-:S02]  /*219d0*/  @!P3 LEA.HI.X R9, R173, R3, R174, 0x2, P6 ;  /* 0x00000003ad09b211 */ /* 0x000fc400030f14ae */
[----:B0-----:R-:W-:-:S03]  /*219e0*/  @!P2 LEA R4, P6, R171, R2, 0x2 ;  /* 0x00000002ab04a211 */ /* 0x001fc600078c10ff */
[----:B------:R0:W-:Y:S01]  /*219f0*/  @!P3 ST.E.64 desc[UR6][R8.64], R104 ;  /* 0x000000680800b985 */ /* 0x0001e2000c101b06 */
[----:B------:R-:W-:Y:S02]  /*21a00*/  @!P2 LEA.HI.X R5, R171, R3, R172, 0x2, P6 ;  /* 0x00000003ab05a211 */ /* 0x000fe400030f14ac */
[----:B---3--:R-:W-:-:S03]  /*21a10*/  @!P1 LEA R6, P3, R169, R2, 0x2 ;  /* 0x00000002a9069211 */ /* 0x008fc600078610ff */
[----:B------:R3:W-:Y:S01]  /*21a20*/  @!P2 ST.E.64 desc[UR6][R4.64], R102 ;  /* 0x000000660400a985 */ /* 0x0007e2000c101b06 */
[-C--:B------:R-:W-:Y:S02]  /*21a30*/  @!P1 LEA.HI.X R7, R169, R3.reuse, R170, 0x2, P3 ;  /* 0x00000003a9079211 */ /* 0x080fe400018f14aa */
[----:B------:R-:W-:Y:S02]  /*21a40*/  ISETP.GE.AND P3, PT, R147, UR4, PT ;  /* 0x0000000493007c0c */ /* 0x000fe4000bf66270 */
[CC--:B0-----:R-:W-:Y:S01]  /*21a50*/  @!P0 LEA R8, P6, R167.reuse, R2.reuse, 0x2 ;  /* 0x00000002a7088211 */ /* 0x0c1fe200078c10ff */
[----:B------:R0:W-:Y:S03]  /*21a60*/  @!P1 ST.E.64 desc[UR6][R6.64], R106 ;  /* 0x0000006a06009985 */ /* 0x0001e6000c101b06 */
[----:B------:R-:W-:Y:S02]  /*21a70*/  @!P0 LEA.HI.X R9, R167, R3, R168, 0x2, P6 ;  /* 0x00000003a7098211 */ /* 0x000fe400030f14a8 */
[----:B---3--:R-:W-:-:S03]  /*21a80*/  @!P5 LEA R4, P1, R151, R2, 0x2 ;  /* 0x000000029704d211 */ /* 0x008fc600078210ff */
        /* <DEDUP_REMOVED lines=8> */
[CC--:B---3--:R-:W-:Y:S01]  /*21b10*/  @!P3 LEA R8, P6, R147.reuse, R2.reuse, 0x2 ;  /* 0x000000029308b211 */ /* 0x0c8fe200078c10ff */
[----:B------:R3:W-:Y:S01]  /*21b20*/  @!P4 ST.E.64 desc[UR6][R6.64], R112 ;  /* 0x000000700600c985 */ /* 0x0007e2000c101b06 */
[----:B------:R-:W-:Y:S02]  /*21b30*/  ISETP.GE.AND P4, PT, R138, UR4, PT ;  /* 0x000000048a007c0c */ /* 0x000fe4000bf86270 */
[----:B------:R-:W-:Y:S02]  /*21b40*/  @!P3 LEA.HI.X R9, R147, R3, R148, 0x2, P6 ;  /* 0x000000039309b211 */ /* 0x000fe400030f1494 */
[----:B0-----:R-:W-:-:S03]  /*21b50*/  @!P1 LEA R4, P6, R140, R2, 0x2 ;  /* 0x000000028c049211 */ /* 0x001fc600078c10ff */
[----:B------:R0:W-:Y:S01]  /*21b60*/  @!P3 ST.E.64 desc[UR6][R8.64], R114 ;  /* 0x000000720800b985 */ /* 0x0001e2000c101b06 */
[----:B------:R-:W-:Y:S02]  /*21b70*/  ISETP.GE.AND P3, PT, R136, UR4, PT ;  /* 0x0000000488007c0c */ /* 0x000fe4000bf66270 */
[----:B------:R-:W-:Y:S02]  /*21b80*/  @!P1 LEA.HI.X R5, R140, R3, R144, 0x2, P6 ;  /* 0x000000038c059211 */ /* 0x000fe400030f1490 */
[----:B---3--:R-:W-:-:S04]  /*21b90*/  @!P0 LEA R6, P5, R145, R2, 0x2 ;  /* 0x0000000291068211 */ /* 0x008fc800078a10ff */
[----:B------:R-:W-:Y:S02]  /*21ba0*/  @!P0 LEA.HI.X R7, R145, R3, R146, 0x2, P5 ;  /* 0x0000000391078211 */ /* 0x000fe400028f1492 */
[----:B------:R-:W-:-:S03]  /*21bb0*/  ISETP.GE.AND P5, PT, R132, UR4, PT ;  /* 0x0000000484007c0c */ /* 0x000fc6000bfa6270 */
[----:B------:R3:W-:Y:S04]  /*21bc0*/  @!P0 ST.E.64 desc[UR6][R6.64], R116 ;  /* 0x0000007406008985 */ /* 0x0007e8000c101b06 */
[----:B------:R4:W-:Y:S01]  /*21bd0*/  @!P1 ST.E.64 desc[UR6][R4.64], R118 ;  /* 0x0000007604009985 */ /* 0x0009e2000c101b06 */
[----:B0-----:R-:W-:-:S04]  /*21be0*/  @!P2 LEA R8, P1, R134, R2, 0x2 ;  /* 0x000000028608a211 */ /* 0x001fc800078210ff */
[----:B------:R-:W-:Y:S02]  /*21bf0*/  @!P2 LEA.HI.X R9, R134, R3, R135, 0x2, P1 ;  /* 0x000000038609a211 */ /* 0x000fe400008f1487 */
[----:B---3--:R-:W-:-:S04]  /*21c00*/  @!P4 LEA R6, P0, R138, R2, 0x2 ;  /* 0x000000028a06c211 */ /* 0x008fc800078010ff */
[-C--:B------:R-:W-:Y:S02]  /*21c10*/  @!P4 LEA.HI.X R7, R138, R3.reuse, R139, 0x2, P0 ;  /* 0x000000038a07c211 */ /* 0x080fe400000f148b */
[-C--:B------:R-:W-:Y:S02]  /*21c20*/  @!P5 LEA R10, P0, R132, R2.reuse, 0x2 ;  /* 0x00000002840ad211 */ /* 0x080fe400078010ff */
[----:B----4-:R-:W-:Y:S01]  /*21c30*/  @!P3 LEA R4, P6, R136, R2, 0x2 ;  /* 0x000000028804b211 */ /* 0x010fe200078c10ff */
[----:B------:R0:W-:Y:S01]  /*21c40*/  @!P4 ST.E.64 desc[UR6][R6.64], R120 ;  /* 0x000000780600c985 */ /* 0x0001e2000c101b06 */
[-C--:B------:R-:W-:Y:S02]  /*21c50*/  @!P5 LEA.HI.X R11, R132, R3.reuse, R133, 0x2, P0 ;  /* 0x00000003840bd211 */ /* 0x080fe400000f1485 */
[----:B------:R-:W-:Y:S02]  /*21c60*/  ISETP.GE.AND P0, PT, R130, UR4, PT ;  /* 0x0000000482007c0c */ /* 0x000fe4000bf06270 */
[----:B------:R-:W-:-:S05]  /*21c70*/  @!P3 LEA.HI.X R5, R136, R3, R137, 0x2, P6 ;  /* 0x000000038805b211 */ /* 0x000fca00030f1489 */
[----:B------:R0:W-:Y:S04]  /*21c80*/  @!P3 ST.E.64 desc[UR6][R4.64], R122 ;  /* 0x0000007a0400b985 */ /* 0x0001e8000c101b06 */
[----:B------:R0:W-:Y:S04]  /*21c90*/  @!P2 ST.E.64 desc[UR6][R8.64], R124 ;  /* 0x0000007c0800a985 */ /* 0x0001e8000c101b06 */
[----:B------:R0:W-:Y:S01]  /*21ca0*/  @!P5 ST.E.64 desc[UR6][R10.64], R126 ;  /* 0x0000007e0a00d985 */ /* 0x0001e2000c101b06 */
[----:B------:R-:W-:Y:S05]  /*21cb0*/  @P0 BRA `(.L_x_664) ;  /* 0x0000000c00ac0947 */ /* 0x000fea0003800000 */
[----:B------:R-:W-:Y:S01]  /*21cc0*/  LEA R2, P0, R130, R2, 0x2 ;  /* 0x0000000282027211 */ /* 0x000fe200078010ff */
[----:B------:R-:W-:-:S03]  /*21cd0*/  ULDC.64 UR4, c[0x0][0x208] ;  /* 0x0000820000047ab9 */ /* 0x000fc60000000a00 */
[----:B------:R-:W-:-:S05]  /*21ce0*/  LEA.HI.X R3, R130, R3, R131, 0x2, P0 ;  /* 0x0000000382037211 */ /* 0x000fca00000f1483 */
[----:B------:R3:W-:Y:S01]  /*21cf0*/  ST.E.64 desc[UR4][R2.64], R128 ;  /* 0x0000008002007985 */ /* 0x0007e2000c101b04 */
[----:B------:R-:W-:Y:S05]  /*21d00*/  BRA `(.L_x_664) ;  /* 0x0000000c00987947 */ /* 0x000fea0003800000 */
.L_x_655:
[----:B------:R-:W-:Y:S01]  /*21d10*/  ULDC.64 UR6, c[0x0][0xc08] ;  /* 0x0003020000067ab9 */ /* 0x000fe20000000a00 */
[----:B------:R-:W-:Y:S01]  /*21d20*/  ULDC.64 UR4, c[0x0][0xc00] ;  /* 0x0003000000047ab9 */ /* 0x000fe20000000a00 */
[----:B------:R-:W-:Y:S01]  /*21d30*/  ISETP.NE.U32.AND P1, PT, RZ, UR6, PT ;  /* 0x00000006ff007c0c */ /* 0x000fe2000bf25070 */
[----:B------:R-:W-:Y:S01]  /*21d40*/  ULDC.64 UR8, c[0x0][0x208] ;  /* 0x0000820000087ab9 */ /* 0x000fe20000000a00 */
[----:B------:R-:W-:Y:S02]  /*21d50*/  IADD3 R2, P2, R236, UR4, RZ ;  /* 0x00000004ec027c10 */ /* 0x000fe4000ff5e0ff */
[----:B------:R-:W-:Y:S02]  /*21d60*/  ISETP.NE.AND.EX P1, PT, RZ, UR7, PT, P1 ;  /* 0x00000007ff007c0c */ /* 0x000fe4000bf25310 */
[----:B------:R-:W-:Y:S01]  /*21d70*/  IADD3.X R3, R237, UR5, RZ, P2, !PT ;  /* 0x00000005ed037c10 */ /* 0x000fe200097fe4ff */
[----:B------:R-:W2:Y:S01]  /*21d80*/  S2R R4, SR_TID.X ;  /* 0x0000000000047919 */ /* 0x000ea20000002100 */
[----:B------:R-:W-:-:S02]  /*21d90*/  ISETP.NE.U32.AND P0, PT, RZ, UR4, PT ;  /* 0x00000004ff007c0c */ /* 0x000fc4000bf05070 */
[----:B------:R-:W-:Y:S02]  /*21da0*/  MOV R15, RZ ;  /* 0x000000ff000f7202 */ /* 0x000fe40000000f00 */
[----:B------:R-:W-:-:S05]  /*21db0*/  ISETP.NE.AND.EX P0, PT, RZ, UR5, PT, P0 ;  /* 0x00000005ff007c0c */ /* 0x000fca000bf05300 */
[----:B------:R-:W-:-:S04]  /*21dc0*/  @P1 IADD3 R236, P2, R236, UR6, RZ ;  /* 0x00000006ecec1c10 */ /* 0x000fc8000ff5e0ff */
[----:B------:R-:W-:Y:S02]  /*21dd0*/  @P1 IADD3.X R237, R237, UR7, RZ, P2, !PT ;  /* 0x00000007eded1c10 */ /* 0x000fe400097fe4ff */
[----:B------:R-:W-:Y:S01]  /*21de0*/  ISETP.NE.AND P2, PT, R234, RZ, PT ;  /* 0x000000ffea00720c */ /* 0x000fe20003f45270 */
[----:B------:R-:W-:Y:S01]  /*21df0*/  ULDC UR4, c[0x0][0xa88] ;  /* 0x0002a20000047ab9 */ /* 0x000fe20000000800 */
[----:B------:R3:W5:Y:S01]  /*21e00*/  @P0 LDG.E R15, desc[UR8][R2.64] ;  /* 0x00000008020f0981 */ /* 0x000762000c1e1900 */
[----:B------:R-:W-:-:S06]  /*21e10*/  IMAD.U32 R0, RZ, RZ, UR4 ;  /* 0x00000004ff007e24 */ /* 0x000fcc000f8e00ff */
[----:B------:R3:W5:Y:S04]  /*21e20*/  @P1 LDG.E R0, desc[UR8][R236.64] ;  /* 0x00000008ec001981 */ /* 0x000768000c1e1900 */
[----:B------:R-:W4:Y:S01]  /*21e30*/  @!P2 LDC R234, c[0x0][0xad4] ;  /* 0x0002b500ffeaab82 */ /* 0x000f220000000800 */
[----:B--2---:R-:W-:-:S05]  /*21e40*/  VIADD R5, R4, 0xffffff80 ;  /* 0xffffff8004057836 */ /* 0x004fca0000000000 */
[----:B------:R-:W-:Y:S02]  /*21e50*/  ISETP.GT.AND P3, PT, R5, 0x7f, PT ;  /* 0x0000007f0500780c */ /* 0x000fe40003f64270 */
[----:B----4-:R-:W-:Y:S01]  /*21e60*/  ISETP.GT.AND P2, PT, R234, 0x1, PT ;  /* 0x00000001ea00780c */ /* 0x010fe20003f44270 */
[----:B---3--:R-:W-:-:S12]  /*21e70*/  @P1 BRA `(.L_x_667) ;  /* 0x0000000000141947 */ /* 0x008fd80003800000 */
[----:B------:R-:W-:Y:S05]  /*21e80*/  @!P0 BRA `(.L_x_667) ;  /* 0x0000000000108947 */ /* 0x000fea0003800000 */
[----:B------:R-:W-:Y:S02]  /*21e90*/  ULDC.64 UR4, c[0x0][0x208] ;  /* 0x0000820000047ab9 */ /* 0x000fe40000000a00 */
[----:B------:R-:W2:Y:S04]  /*21ea0*/  LDG.E R5, desc[UR4][R2.64] ;  /* 0x0000000402057981 */ /* 0x000ea8000c1e1900 */
[----:B-----5:R-:W2:Y:S02]  /*21eb0*/  LDG.E R0, desc[UR4][R2.64+0x4] ;  /* 0x0000040402007981 */ /* 0x020ea4000c1e1900 */
[----:B--2---:R-:W-:-:S07]  /*21ec0*/  IMAD.IADD R0, R0, 0x1, -R5 ;  /* 0x0000000100007824 */ /* 0x004fce00078e0a05 */
.L_x_667:
[----:B------:R-:W2:Y:S01]  /*21ed0*/  LDL.LU R2, [R1+0xfc] ;  /* 0x0000fc0001027983 */ /* 0x000ea20000300800 */
[----:B------:R-:W-:Y:S01]  /*21ee0*/  BSSY B1, `(.L_x_668) ;  /* 0x0000039000017945 */ /* 0x000fe20003800000 */
[----:B------:R-:W-:Y:S02]  /*21ef0*/  SEL R235, R235, RZ, !P0 ;  /* 0x000000ffebeb7207 */ /* 0x000fe40004000000 */
[----:B-----5:R-:W-:Y:S02]  /*21f00*/  SHF.R.S32.HI R24, RZ, 0x1f, R15 ;  /* 0x0000001fff187819 */ /* 0x020fe4000001140f */
[----:B--2---:R-:W-:Y:S01]  /*21f10*/  SEL R26, R2, RZ, !P0 ;  /* 0x000000ff021a7207 */ /* 0x004fe20004000000 */
[----:B------:R-:W-:Y:S06]  /*21f20*/  @P3 BRA `(.L_x_669) ;  /* 0x0000000000d03947 */ /* 0x000fec0003800000 */
[----:B------:R-:W2:Y:S01]  /*21f30*/  LDL R2, [R1+0x74] ;  /* 0x0000740001027983 */ /* 0x000ea20000100800 */
[----:B------:R-:W3:Y:S02]  /*21f40*/  LDC R29, c[0x0][0xbe8] ;  /* 0x0002fa00ff1d7b82 */ /* 0x000ee40000000800 */
[----:B---3--:R-:W-:Y:S01]  /*21f50*/  IMAD R3, R0, R29, RZ ;  /* 0x0000001d00037224 */ /* 0x008fe200078e02ff */
[----:B--2---:R-:W-:-:S05]  /*21f60*/  LEA R2, R2, R4, 0x7 ;  /* 0x0000000402027211 */ /* 0x004fca00078e38ff */
[----:B------:R-:W-:-:S05]  /*21f70*/  VIADD R28, R2, 0xffffff80 ;  /* 0xffffff80021c7836 */ /* 0x000fca0000000000 */
[----:B------:R-:W-:-:S13]  /*21f80*/  ISETP.GE.AND P0, PT, R28, R3, PT ;  /* 0x000000031c00720c */ /* 0x000fda0003f06270 */
[----:B------:R-:W-:Y:S05]  /*21f90*/  @P0 BRA `(.L_x_669) ;  /* 0x0000000000b40947 */ /* 0x000fea0003800000 */
[----:B------:R-:W2:Y:S01]  /*21fa0*/  LDL.LU R30, [R1+0x78] ;  /* 0x00007800011e7983 */ /* 0x000ea20000300800 */
[----:B------:R-:W-:Y:S01]  /*21fb0*/  IMAD.MOV.U32 R20, RZ, RZ, 0x9b8 ;  /* 0x000009b8ff147424 */ /* 0x000fe200078e00ff */
[----:B------:R-:W-:Y:S01]  /*21fc0*/  ISETP.GT.AND P0, PT, R234, 0x1, PT ;  /* 0x00000001ea00780c */ /* 0x000fe20003f04270 */
[----:B------:R-:W3:Y:S01]  /*21fd0*/  LDC.64 R8, c[0x0][0xba8] ;  /* 0x0002ea00ff087b82 */ /* 0x000ee20000000a00 */
[----:B------:R-:W-:Y:S01]  /*21fe0*/  ISETP.NE.AND P1, PT, R29, 0x1, PT ;  /* 0x000000011d00780c */ /* 0x000fe20003f25270 */
[----:B------:R-:W-:Y:S01]  /*21ff0*/  IMAD.MOV.U32 R21, RZ, RZ, R28 ;  /* 0x000000ffff157224 */ /* 0x000fe200078e001c */
[----:B------:R-:W-:Y:S01]  /*22000*/  SEL R20, R20, 0x978, P0 ;  /* 0x0000097814147807 */ /* 0x000fe20000000000 */
[----:B------:R-:W-:-:S04]  /*22010*/  ULDC.64 UR4, c[0x0][0x208] ;  /* 0x0000820000047ab9 */ /* 0x000fc80000000a00 */
[----:B------:R-:W4:Y:S08]  /*22020*/  LDC.64 R2, c[0x0][R20+0x220] ;  /* 0x0000880014027b82 */ /* 0x000f300000000a00 */
[----:B------:R-:W5:Y:S08]  /*22030*/  LDC.64 R10, c[0x0][R20+0x218] ;  /* 0x00008600140a7b82 */ /* 0x000f700000000a00 */
[----:B------:R-:W0:Y:S08]  /*22040*/  LDC.64 R4, c[0x0][R20+0x228] ;  /* 0x00008a0014047b82 */ /* 0x000e300000000a00 */
[----:B------:R-:W1:Y:S08]  /*22050*/  @P1 LDC R13, c[0x0][0xbec] ;  /* 0x0002fb00ff0d1b82 */ /* 0x000e700000000800 */
[----:B------:R-:W0:Y:S08]  /*22060*/  LDC.64 R6, c[0x0][R20+0x210] ;  /* 0x0000840014067b82 */ /* 0x000e300000000a00 */
[----:B------:R-:W0:Y:S01]  /*22070*/  @P1 LDC R27, c[0x0][0xbf0] ;  /* 0x0002fc00ff1b1b82 */ /* 0x000e220000000800 */
[----:B-1----:R-:W-:-:S07]  /*22080*/  @P1 IMAD.HI.U32 R14, R28, R13, RZ ;  /* 0x0000000d1c0e1227 */ /* 0x002fce00078e00ff */
[----:B---3--:R-:W1:Y:S01]  /*22090*/  @!P0 LDC R8, c[0x0][0xb50] ;  /* 0x0002d400ff088b82 */ /* 0x008e620000000800 */
[-C--:B----4-:R-:W-:Y:S02]  /*220a0*/  IMAD R3, R3, R235.reuse, RZ ;  /* 0x000000eb03037224 */ /* 0x090fe400078e02ff */
[----:B------:R-:W-:-:S05]  /*220b0*/  IMAD.WIDE.U32 R12, R2, R235, RZ ;  /* 0x000000eb020c7225 */ /* 0x000fca00078e00ff */
[----:B------:R-:W3:Y:S01]  /*220c0*/  @!P0 LDC R9, c[0x0][0xb54] ;  /* 0x0002d500ff098b82 */ /* 0x000ee20000000800 */
[-C--:B-----5:R-:W-:Y:S02]  /*220d0*/  IMAD R25, R11, R232.reuse, RZ ;  /* 0x000000e80b197224 */ /* 0x0a0fe400078e02ff */
[----:B------:R-:W-:Y:S01]  /*220e0*/  IMAD.WIDE.U32 R10, R10, R232, RZ ;  /* 0x000000e80a0a7225 */ /* 0x000fe200078e00ff */
[----:B0-----:R-:W-:-:S03]  /*220f0*/  @P1 SHF.R.U32.HI R21, RZ, R27, R14 ;  /* 0x0000001bff151219 */ /* 0x001fc6000001160e */
[----:B------:R-:W-:Y:S01]  /*22100*/  IMAD R27, R2, R26, R3 ;  /* 0x0000001a021b7224 */ /* 0x000fe200078e0203 */
[----:B------:R-:W-:Y:S02]  /*22110*/  IADD3 R25, R11, R25, RZ ;  /* 0x000000190b197210 */ /* 0x000fe40007ffe0ff */
[----:B------:R-:W-:Y:S01]  /*22120*/  IADD3 R10, P1, P3, R12, R10, R15 ;  /* 0x0000000a0c0a7210 */ /* 0x000fe20007b3e00f */
[----:B------:R-:W-:Y:S02]  /*22130*/  IMAD.MOV R2, RZ, RZ, -R21 ;  /* 0x000000ffff027224 */ /* 0x000fe400078e0a15 */
[----:B------:R-:W-:Y:S01]  /*22140*/  IMAD.IADD R27, R13, 0x1, R27 ;  /* 0x000000010d1b7824 */ /* 0x000fe200078e021b */
[----:B--2---:R-:W-:-:S05]  /*22150*/  SEL R3, R30, RZ, P0 ;  /* 0x000000ff1e037207 */ /* 0x004fca0000000000 */
[-C--:B------:R-:W-:Y:S02]  /*22160*/  IMAD R11, R5, R3.reuse, RZ ;  /* 0x00000003050b7224 */ /* 0x080fe400078e02ff */
[----:B------:R-:W-:-:S04]  /*22170*/  IMAD.WIDE.U32 R4, R4, R3, RZ ;  /* 0x0000000304047225 */ /* 0x000fc800078e00ff */
[----:B------:R-:W-:Y:S01]  /*22180*/  IMAD R3, R29, R2, R28 ;  /* 0x000000021d037224 */ /* 0x000fe200078e021c */
[----:B------:R-:W-:Y:S01]  /*22190*/  IADD3.X R2, R27, R25, R24, P1, P3 ;  /* 0x000000191b027210 */ /* 0x000fe20000fe6418 */
[----:B------:R-:W-:Y:S01]  /*221a0*/  IMAD.IADD R11, R5, 0x1, R11 ;  /* 0x00000001050b7824 */ /* 0x000fe200078e020b */
[----:B------:R-:W-:Y:S02]  /*221b0*/  IADD3 R4, P0, P1, R21, R10, R4 ;  /* 0x0000000a15047210 */ /* 0x000fe4000791e004 */
[----:B------:R-:W-:-:S04]  /*221c0*/  SHF.R.S32.HI R21, RZ, 0x1f, R21 ;  /* 0x0000001fff157819 */ /* 0x000fc80000011415 */
[----:B------:R-:W-:Y:S01]  /*221d0*/  IADD3.X R5, R21, R2, R11, P0, P1 ;  /* 0x0000000215057210 */ /* 0x000fe200007e240b */
[-C--:B------:R-:W-:Y:S01]  /*221e0*/  IMAD R2, R7, R3.reuse, RZ ;  /* 0x0000000307027224 */ /* 0x080fe200078e02ff */
[----:B------:R-:W-:Y:S01]  /*221f0*/  SHF.R.S32.HI R11, RZ, 0x1f, R3 ;  /* 0x0000001fff0b7819 */ /* 0x000fe20000011403 */
[----:B------:R-:W-:-:S04]  /*22200*/  IMAD.WIDE.U32 R4, R6, R3, R4 ;  /* 0x0000000306047225 */ /* 0x000fc800078e0004 */
[----:B------:R-:W-:Y:S01]  /*22210*/  IMAD R11, R6, R11, R2 ;  /* 0x0000000b060b7224 */ /* 0x000fe200078e0202 */
[----:B-1----:R-:W-:Y:S01]  /*22220*/  LEA R8, P0, R4, R8, 0x2 ;  /* 0x0000000804087211 */ /* 0x002fe200078010ff */
[----:B------:R-:W-:-:S03]  /*22230*/  IMAD.MOV.U32 R3, RZ, RZ, -0x800000 ;  /* 0xff800000ff037424 */ /* 0x000fc600078e00ff */
[----:B------:R-:W-:-:S04]  /*22240*/  IADD3 R2, R5, R11, RZ ;  /* 0x0000000b05027210 */ /* 0x000fc80007ffe0ff */
[----:B---3--:R-:W-:-:S05]  /*22250*/  LEA.HI.X R9, R4, R9, R2, 0x2, P0 ;  /* 0x0000000904097211 */ /* 0x008fca00000f1402 */
[----:B------:R2:W-:Y:S02]  /*22260*/  STG.E desc[UR4][R8.64], R3 ;  /* 0x0000000308007986 */ /* 0x0005e4000c101904 */
.L_x_669:
[----:B------:R-:W-:Y:S05]  /*22270*/  BSYNC B1 ;  /* 0x0000000000017941 */ /* 0x000fea0003800000 */
.L_x_668:
[----:B------:R-:W-:Y:S05]  /*22280*/  @P2 BRA `(.L_x_664) ;  /* 0x0000000800382947 */ /* 0x000fea0003800000 */
[----:B--2---:R-:W2:Y:S01]  /*22290*/  LDL.LU R8, [R1+0x74] ;  /* 0x0000740001087983 */ /* 0x004ea20000300800 */
[----:B------:R-:W3:Y:S01]  /*222a0*/  LDC R11, c[0x0][0xbe8] ;  /* 0x0002fa00ff0b7b82 */ /* 0x000ee20000000800 */
[----:B------:R-:W-:Y:S01]  /*222b0*/  ULDC.64 UR4, c[0x0][0xaa0] ;  /* 0x0002a80000047ab9 */ /* 0x000fe20000000a00 */
[----:B------:R-:W-:Y:S01]  /*222c0*/  IMAD R4, R233, 0x20, R212 ;  /* 0x00000020e9047824 */ /* 0x000fe200078e02d4 */
[----:B------:R4:W5:Y:S01]  /*222d0*/  LDL R21, [R1+0x14] ;  /* 0x0000140001157983 */ /* 0x0009620000100800 */
[----:B------:R-:W-:-:S03]  /*222e0*/  ULDC.64 UR6, c[0x0][0xaf0] ;  /* 0x0002bc0000067ab9 */ /* 0x000fc60000000a00 */
[----:B------:R4:W5:Y:S01]  /*222f0*/  LDL R20, [R1+0x70] ;  /* 0x0000700001147983 */ /* 0x0009620000100800 */
[----:B------:R-:W-:-:S03]  /*22300*/  IMAD R2, R24, UR4, RZ ;  /* 0x0000000418027c24 */ /* 0x000fc6000f8e02ff */
[----:B------:R4:W5:Y:S01]  /*22310*/  LDL R14, [R1+0x6c] ;  /* 0x00006c00010e7983 */ /* 0x0009620000100800 */
[C---:B------:R-:W-:Y:S02]  /*22320*/  IMAD R5, R15.reuse, UR5, R2 ;  /* 0x000000050f057c24 */ /* 0x040fe4000f8e0202 */
[----:B------:R-:W-:Y:S01]  /*22330*/  IMAD.WIDE.U32 R2, R15, UR4, RZ ;  /* 0x000000040f027c25 */ /* 0x000fe2000f8e00ff */
[----:B------:R-:W-:-:S03]  /*22340*/  ULDC.64 UR4, c[0x0][0xae8] ;  /* 0x0002ba0000047ab9 */ /* 0x000fc60000000a00 */
[----:B------:R-:W-:Y:S02]  /*22350*/  IMAD.IADD R3, R3, 0x1, R5 ;  /* 0x0000000103037824 */ /* 0x000fe400078e0205 */
[----:B------:R-:W-:Y:S01]  /*22360*/  IMAD.WIDE.U32 R2, R232, UR4, R2 ;  /* 0x00000004e8027c25 */ /* 0x000fe2000f8e0002 */
[----:B---3--:R-:W-:-:S03]  /*22370*/  ISETP.NE.AND P0, PT, R11, 0x1, PT ;  /* 0x000000010b00780c */ /* 0x008fc60003f05270 */
[----:B------:R-:W-:Y:S01]  /*22380*/  IMAD R3, R232, UR5, R3 ;  /* 0x00000005e8037c24 */ /* 0x000fe2000f8e0203 */
[----:B------:R-:W-:Y:S01]  /*22390*/  ULDC.64 UR4, c[0x0][0xae0] ;  /* 0x0002b80000047ab9 */ /* 0x000fe20000000a00 */
[----:B------:R-:W-:-:S08]  /*223a0*/  IMAD.WIDE.U32 R2, R235, UR6, R2 ;  /* 0x00000006eb027c25 */ /* 0x000fd0000f8e0002 */
[----:B------:R-:W3:Y:S08]  /*223b0*/  @P0 LDC R6, c[0x0][0xbec] ;  /* 0x0002fb00ff060b82 */ /* 0x000ef00000000800 */
[----:B------:R-:W0:Y:S01]  /*223c0*/  @P0 LDC R7, c[0x0][0xbf0] ;  /* 0x0002fc00ff070b82 */ /* 0x000e220000000800 */
[----:B------:R-:W-:Y:S01]  /*223d0*/  IMAD R13, R0, R11, RZ ;  /* 0x0000000b000d7224 */ /* 0x000fe200078e02ff */
[----:B------:R-:W-:Y:S01]  /*223e0*/  BSSY B1, `(.L_x_670) ;  /* 0x0000033000017945 */ /* 0x000fe20003800000 */
[C---:B--2---:R-:W-:Y:S01]  /*223f0*/  LEA R9, R8.reuse, R4, 0x7 ;  /* 0x0000000408097211 */ /* 0x044fe200078e38ff */
[----:B------:R-:W-:-:S04]  /*22400*/  IMAD R12, R8, 0x80, R212 ;  /* 0x00000080080c7824 */ /* 0x000fc800078e02d4 */
[----:B---3--:R-:W-:-:S04]  /*22410*/  @P0 IMAD.HI.U32 R4, R9, R6, RZ ;  /* 0x0000000609040227 */ /* 0x008fc800078e00ff */
[----:B------:R-:W-:Y:S01]  /*22420*/  IMAD.MOV.U32 R5, RZ, RZ, R9 ;  /* 0x000000ffff057224 */ /* 0x000fe200078e0009 */
[----:B0-----:R-:W-:Y:S01]  /*22430*/  @P0 SHF.R.U32.HI R5, RZ, R7, R4 ;  /* 0x00000007ff050219 */ /* 0x001fe20000011604 */
[----:B------:R-:W-:-:S03]  /*22440*/  IMAD R6, R26, UR6, RZ ;  /* 0x000000061a067c24 */ /* 0x000fc6000f8e02ff */
[--C-:B------:R-:W-:Y:S01]  /*22450*/  SHF.R.S32.HI R4, RZ, 0x1f, R5.reuse ;  /* 0x0000001fff047819 */ /* 0x100fe20000011405 */
[----:B------:R-:W-:Y:S02]  /*22460*/  IMAD R7, R235, UR7, R6 ;  /* 0x00000007eb077c24 */ /* 0x000fe4000f8e0206 */
[----:B------:R-:W-:Y:S02]  /*22470*/  IMAD.MOV R6, RZ, RZ, -R5 ;  /* 0x000000ffff067224 */ /* 0x000fe400078e0a05 */
[----:B------:R-:W-:Y:S02]  /*22480*/  IMAD.IADD R3, R3, 0x1, R7 ;  /* 0x0000000103037824 */ /* 0x000fe400078e0207 */
[----:B------:R-:W-:Y:S02]  /*22490*/  IMAD R4, R4, UR4, RZ ;  /* 0x0000000404047c24 */ /* 0x000fe4000f8e02ff */
[----:B------:R-:W-:Y:S02]  /*224a0*/  IMAD R7, R11, R6, R9 ;  /* 0x000000060b077224 */ /* 0x000fe400078e0209 */
[----:B------:R-:W-:-:S02]  /*224b0*/  IMAD R9, R5, UR5, R4 ;  /* 0x0000000505097c24 */ /* 0x000fc4000f8e0204 */
[----:B------:R-:W-:Y:S01]  /*224c0*/  IMAD.WIDE.U32 R2, R5, UR4, R2 ;  /* 0x0000000405027c25 */ /* 0x000fe2000f8e0002 */
[----:B------:R-:W-:Y:S01]  /*224d0*/  SHF.R.S32.HI R4, RZ, 0x1f, R7 ;  /* 0x0000001fff047819 */ /* 0x000fe20000011407 */
[----:B------:R-:W-:-:S03]  /*224e0*/  ULDC.64 UR4, c[0x0][0xad8] ;  /* 0x0002b60000047ab9 */ /* 0x000fc60000000a00 */
[----:B------:R-:W-:Y:S01]  /*224f0*/  IADD3 R3, R3, R9, RZ ;  /* 0x0000000903037210 */ /* 0x000fe20007ffe0ff */
[----:B------:R-:W-:Y:S01]  /*22500*/  IMAD R4, R4, UR4, RZ ;  /* 0x0000000404047c24 */ /* 0x000fe2000f8e02ff */
[----:B------:R-:W-:-:S03]  /*22510*/  ISETP.GE.AND P2, PT, R12, R13, PT ;  /* 0x0000000d0c00720c */ /* 0x000fc60003f46270 */
[C---:B------:R-:W-:Y:S02]  /*22520*/  IMAD R5, R7.reuse, UR5, R4 ;  /* 0x0000000507057c24 */ /* 0x040fe4000f8e0204 */
[----:B------:R-:W-:Y:S01]  /*22530*/  IMAD.WIDE.U32 R2, R7, UR4, R2 ;  /* 0x0000000407027c25 */ /* 0x000fe2000f8e0002 */
[----:B------:R-:W-:-:S03]  /*22540*/  ULDC.64 UR4, c[0x0][0xa80] ;  /* 0x0002a00000047ab9 */ /* 0x000fc60000000a00 */
[----:B------:R-:W-:Y:S01]  /*22550*/  VIADD R0, R12, 0x20 ;  /* 0x000000200c007836 */ /* 0x000fe20000000000 */
[----:B------:R-:W-:Y:S02]  /*22560*/  IADD3 R3, R3, R5, RZ ;  /* 0x0000000503037210 */ /* 0x000fe40007ffe0ff */
[----:B------:R-:W-:Y:S02]  /*22570*/  LEA R10, P3, R2, UR4, 0x1 ;  /* 0x00000004020a7c11 */ /* 0x000fe4000f8608ff */
[-C--:B------:R-:W-:Y:S02]  /*22580*/  ISETP.GE.AND P1, PT, R0, R13.reuse, PT ;  /* 0x0000000d0000720c */ /* 0x080fe40003f26270 */
[----:B------:R-:W-:Y:S01]  /*22590*/  LEA.HI.X R11, R2, UR5, R3, 0x1, P3 ;  /* 0x00000005020b7c11 */ /* 0x000fe200098f0c03 */
[----:B------:R-:W-:Y:S01]  /*225a0*/  VIADD R0, R12, 0x40 ;  /* 0x000000400c007836 */ /* 0x000fe20000000000 */
[----:B------:R4:W0:Y:S04]  /*225b0*/  SHFL.IDX PT, R8, R10, RZ, 0x181f ;  /* 0x00181fff0a087589 */ /* 0x00082800000e0000 */
[----:B------:R4:W2:Y:S01]  /*225c0*/  SHFL.IDX PT, R9, R11, RZ, 0x181f ;  /* 0x00181fff0b097589 */ /* 0x0008a200000e0000 */
        /* <DEDUP_REMOVED lines=8> */
[----:B0-----:R-:W-:-:S04]  /*22650*/  @!P5 LEA R6, P6, R16, R8, 0x1 ;  /* 0x000000081006d211 */ /* 0x001fc800078c08ff */
[-C--:B--2---:R-:W-:Y:S02]  /*22660*/  @!P5 LEA.HI.X R7, R16, R9.reuse, R17, 0x1, P6 ;  /* 0x000000091007d211 */ /* 0x084fe400030f0c11 */
[CC--:B------:R-:W-:Y:S01]  /*22670*/  @!P3 LEA R4, P6, R218.reuse, R8.reuse, 0x1 ;  /* 0x00000008da04b211 */ /* 0x0c0fe200078c08ff */
[----:B-----5:R-:W-:Y:S02]  /*22680*/  @!P4 IMAD.SHL.U32 R15, R21, 0x8, RZ ;  /* 0x00000008150fc824 */ /* 0x020fe400078e00ff */
[----:B------:R3:W-:Y:S01]  /*22690*/  @!P5 ST.E.128 desc[UR6][R6.64], RZ ;  /* 0x000000ff0600d985 */ /* 0x0007e2000c101d06 */
[----:B------:R-:W-:Y:S02]  /*226a0*/  @!P3 LEA.HI.X R5, R218, R9, R20, 0x1, P6 ;  /* 0x00000009da05b211 */ /* 0x000fe400030f0c14 */
[----:B------:R-:W-:-:S04]  /*226b0*/  @!P2 LEA R2, P6, R219, R8, 0x1 ;  /* 0x00000008db02a211 */ /* 0x000fc800078c08ff */
[----:B------:R-:W-:Y:S01]  /*226c0*/  @!P2 LEA.HI.X R3, R219, R9, R14, 0x1, P6 ;  /* 0x00000009db03a211 */ /* 0x000fe200030f0c0e */
[----:B------:R-:W-:-:S05]  /*226d0*/  @!P4 IMAD.WIDE R8, R15, 0x2, R8 ;  /* 0x000000020f08c825 */ /* 0x000fca00078e0208 */
[----:B------:R3:W-:Y:S04]  /*226e0*/  @!P4 ST.E.128 desc[UR6][R8.64], RZ ;  /* 0x000000ff0800c985 */ /* 0x0007e8000c101d06 */
[----:B------:R3:W-:Y:S04]  /*226f0*/  @!P3 ST.E.128 desc[UR6][R4.64], RZ ;  /* 0x000000ff0400b985 */ /* 0x0007e8000c101d06 */
[----:B------:R3:W-:Y:S02]  /*22700*/  @!P2 ST.E.128 desc[UR6][R2.64], RZ ;  /* 0x000000ff0200a985 */ /* 0x0007e4000c101d06 */
.L_x_671:
[----:B------:R-:W-:Y:S05]  /*22710*/  BSYNC B1 ;  /* 0x0000000000017941 */ /* 0x000fea0003800000 */
.L_x_670:
[----:B--23--:R2:W3:Y:S01]  /*22720*/  SHFL.IDX PT, R9, R11, 0x1, 0x181f ;  /* 0x00381f000b097f89 */ /* 0x00c4e200000e0000 */
[----:B------:R-:W-:Y:S03]  /*22730*/  BSSY B1, `(.L_x_672) ;  /* 0x0000015000017945 */ /* 0x000fe60003800000 */
[----:B0-----:R2:W0:Y:S01]  /*22740*/  SHFL.IDX PT, R8, R10, 0x1, 0x181f ;  /* 0x00381f000a087f89 */ /* 0x00142200000e0000 */
        /* <DEDUP_REMOVED lines=9> */
[-C--:B---3--:R-:W-:Y:S02]  /*227e0*/  @!P4 LEA.HI.X R7, R16, R9.reuse, R17, 0x1, P6 ;  /* 0x000000091007c211 */ /* 0x088fe400030f0c11 */
[----:B------:R-:W-:Y:S01]  /*227f0*/  @!P1 LEA R2, P6, R219, R8, 0x1 ;  /* 0x00000008db029211 */ /* 0x000fe200078c08ff */
[----:B-----5:R-:W-:Y:S01]  /*22800*/  @!P3 IMAD.SHL.U32 R15, R21, 0x8, RZ ;  /* 0x00000008150fb824 */ /* 0x020fe200078e00ff */
[-C--:B------:R-:W-:Y:S01]  /*22810*/  @!P2 LEA.HI.X R5, R218, R9.reuse, R20, 0x1, P5 ;  /* 0x00000009da05a211 */ /* 0x080fe200028f0c14 */
[----:B------:R0:W-:Y:S01]  /*22820*/  @!P4 ST.E.128 desc[UR6][R6.64], RZ ;  /* 0x000000ff0600c985 */ /* 0x0001e2000c101d06 */
[----:B------:R-:W-:Y:S01]  /*22830*/  @!P1 LEA.HI.X R3, R219, R9, R14, 0x1, P6 ;  /* 0x00000009db039211 */ /* 0x000fe200030f0c0e */
[----:B------:R-:W-:-:S05]  /*22840*/  @!P3 IMAD.WIDE R8, R15, 0x2, R8 ;  /* 0x000000020f08b825 */ /* 0x000fca00078e0208 */
[----:B------:R0:W-:Y:S04]  /*22850*/  @!P3 ST.E.128 desc[UR6][R8.64], RZ ;  /* 0x000000ff0800b985 */ /* 0x0001e8000c101d06 */
[----:B------:R0:W-:Y:S04]  /*22860*/  @!P2 ST.E.128 desc[UR6][R4.64], RZ ;  /* 0x000000ff0400a985 */ /* 0x0001e8000c101d06 */
[----:B------:R0:W-:Y:S02]  /*22870*/  @!P1 ST.E.128 desc[UR6][R2.64], RZ ;  /* 0x000000ff02009985 */ /* 0x0001e4000c101d06 */
.L_x_673:
[----:B------:R-:W-:Y:S05]  /*22880*/  BSYNC B1 ;  /* 0x0000000000017941 */ /* 0x000fea0003800000 */
.L_x_672:
[----:B0--3--:R0:W3:Y:S01]  /*22890*/  SHFL.IDX PT, R9, R11, 0x2, 0x181f ;  /* 0x00581f000b097f89 */ /* 0x0090e200000e0000 */
        /* <DEDUP_REMOVED lines=12> */
[----:B-----5:R-:W-:Y:S01]  /*22960*/  @!P4 IMAD.SHL.U32 R15, R21, 0x8, RZ ;  /* 0x00000008150fc824 */ /* 0x020fe200078e00ff */
[-C--:B---3--:R-:W-:Y:S02]  /*22970*/  @!P3 LEA.HI.X R7, R16, R9.reuse, R17, 0x1, P0 ;  /* 0x000000091007b211 */ /* 0x088fe400000f0c11 */
[-C--:B------:R-:W-:Y:S02]  /*22980*/  @!P5 LEA.HI.X R5, R218, R9.reuse, R20, 0x1, P1 ;  /* 0x00000009da05d211 */ /* 0x080fe400008f0c14 */
[----:B------:R-:W-:Y:S01]  /*22990*/  @!P6 LEA.HI.X R3, R219, R9, R14, 0x1, P2 ;  /* 0x00000009db03e211 */ /* 0x000fe200010f0c0e */
[----:B------:R-:W-:Y:S01]  /*229a0*/  @!P4 IMAD.WIDE R8, R15, 0x2, R8 ;  /* 0x000000020f08c825 */ /* 0x000fe200078e0208 */
[----:B------:R0:W-:Y:S04]  /*229b0*/  @!P3 ST.E.128 desc[UR6][R6.64], RZ ;  /* 0x000000ff0600b985 */ /* 0x0001e8000c101d06 */
[----:B------:R0:W-:Y:S04]  /*229c0*/  @!P4 ST.E.128 desc[UR6][R8.64], RZ ;  /* 0x000000ff0800c985 */ /* 0x0001e8000c101d06 */
[----:B------:R0:W-:Y:S04]  /*229d0*/  @!P5 ST.E.128 desc[UR6][R4.64], RZ ;  /* 0x000000ff0400d985 */ /* 0x0001e8000c101d06 */
[----:B------:R0:W-:Y:S02]  /*229e0*/  @!P6 ST.E.128 desc[UR6][R2.64], RZ ;  /* 0x000000ff0200e985 */ /* 0x0001e4000c101d06 */
.L_x_675:
[----:B------:R-:W-:Y:S05]  /*229f0*/  BSYNC B1 ;  /* 0x0000000000017941 */ /* 0x000fea0003800000 */
.L_x_674:
[----:B------:R-:W-:Y:S01]  /*22a00*/  IADD3 R0, R12, 0x60, RZ ;  /* 0x000000600c007810 */ /* 0x000fe20007ffe0ff */
[----:B0--3--:R3:W0:Y:S03]  /*22a10*/  SHFL.IDX PT, R9, R11, 0x3, 0x181f ;  /* 0x00781f000b097f89 */ /* 0x00962600000e0000 */
[----:B------:R-:W-:Y:S01]  /*22a20*/  ISETP.GE.AND P0, PT, R0, R13, PT ;  /* 0x0000000d0000720c */ /* 0x000fe20003f06270 */
[----:B------:R3:W0:-:S12]  /*22a30*/  SHFL.IDX PT, R8, R10, 0x3, 0x181f ;  /* 0x00781f000a087f89 */ /* 0x00061800000e0000 */
[----:B---3--:R-:W-:Y:S05]  /*22a40*/  @P0 BRA `(.L_x_664) ;  /* 0x0000000000480947 */ /* 0x008fea0003800000 */
        /* <DEDUP_REMOVED lines=9> */
[----:B--2-45:R-:W-:Y:S01]  /*22ae0*/  @!P4 IMAD.SHL.U32 R11, R21, 0x8, RZ ;  /* 0x00000008150bc824 */ /* 0x034fe200078e00ff */
[-C--:B------:R-:W-:Y:S02]  /*22af0*/  @!P3 LEA.HI.X R7, R16, R9.reuse, R17, 0x1, P0 ;  /* 0x000000091007b211 */ /* 0x080fe400000f0c11 */
[-C--:B------:R-:W-:Y:S02]  /*22b00*/  @!P5 LEA.HI.X R5, R218, R9.reuse, R20, 0x1, P1 ;  /* 0x00000009da05d211 */ /* 0x080fe400008f0c14 */
[----:B------:R-:W-:Y:S01]  /*22b10*/  @!P6 LEA.HI.X R3, R219, R9, R14, 0x1, P2 ;  /* 0x00000009db03e211 */ /* 0x000fe200010f0c0e */
[----:B------:R-:W-:Y:S01]  /*22b20*/  @!P4 IMAD.WIDE R8, R11, 0x2, R8 ;  /* 0x000000020b08c825 */ /* 0x000fe200078e0208 */
[----:B------:R3:W-:Y:S04]  /*22b30*/  @!P3 ST.E.128 desc[UR6][R6.64], RZ ;  /* 0x000000ff0600b985 */ /* 0x0007e8000c101d06 */
[----:B------:R3:W-:Y:S04]  /*22b40*/  @!P4 ST.E.128 desc[UR6][R8.64], RZ ;  /* 0x000000ff0800c985 */ /* 0x0007e8000c101d06 */
[----:B------:R3:W-:Y:S04]  /*22b50*/  @!P5 ST.E.128 desc[UR6][R4.64], RZ ;  /* 0x000000ff0400d985 */ /* 0x0007e8000c101d06 */
[----:B------:R3:W-:Y:S02]  /*22b60*/  @!P6 ST.E.128 desc[UR6][R2.64], RZ ;  /* 0x000000ff0200e985 */ /* 0x0007e4000c101d06 */
.L_x_664:
[----:B------:R-:W-:Y:S05]  /*22b70*/  BSYNC B0 ;  /* 0x0000000000007941 */ /* 0x000fea0003800000 */
.L_x_654:
[----:B------:R-:W-:Y:S02]  /*22b80*/  ULDC UR4, c[0x0][0xc3c] ;  /* 0x00030f0000047ab9 */ /* 0x000fe40000000800 */
[----:B-1----:R-:W-:-:S13]  /*22b90*/  ISETP.GE.AND P0, PT, R143, UR4, PT ;  /* 0x000000048f007c0c */ /* 0x002fda000bf06270 */
[----:B------:R-:W-:Y:S05]  /*22ba0*/  @!P0 BRA `(.L_x_676) ;  /* 0xfffffdf000048947 */ /* 0x000fea000383ffff */
[----:B------:R-:W-:Y:S05]  /*22bb0*/  BRA `(.L_x_444) ;  /* 0x0000009000647947 */ /* 0x000fea0003800000 */
.L_x_442:
[----:B------:R-:W-:-:S08]  /*22bc0*/  NOP ;  /* 0x0000000000007918 */ /* 0x000fd00000000000 */
[----:B------:R-:W0:-:S00]  /*22bd0*/  USETMAXREG.DEALLOC.CTAPOOL 0x18 ;  /* 0x00000018000079c8 */ /* 0x000e0000080e0500 */
[----:B0-----:R-:W2:Y:S01]  /*22be0*/  LDL.LU R2, [R1+0x10] ;  /* 0x0000100001027983 */ /* 0x001ea20000300800 */
[----:B------:R-:W-:Y:S01]  /*22bf0*/  LOP3.LUT R0, R0, 0x3, RZ, 0xc0, !PT ;  /* 0x0000000300007812 */ /* 0x000fe200078ec0ff */
[----:B------:R-:W-:-:S05]  /*22c00*/  IMAD.MOV.U32 R7, RZ, RZ, RZ ;  /* 0x000000ffff077224 */ /* 0x000fca00078e00ff */
[----:B------:R-:W0:Y:S02]  /*22c10*/  SHFL.IDX PT, R0, R0, RZ, 0x1f ;  /* 0x00001fff00007589 */ /* 0x000e2400000e0000 */
[----:B0-----:R-:W-:Y:S02]  /*22c20*/  ISETP.NE.AND P0, PT, R0, RZ, PT ;  /* 0x000000ff0000720c */ /* 0x001fe40003f05270 */
[----:B--2---:R-:W-:-:S11]  /*22c30*/  LOP3.LUT R2, R2, 0xfffffffd, RZ, 0xc0, !PT ;  /* 0xfffffffd02027812 */ /* 0x004fd600078ec0ff */
[----:B------:R-:W-:-:S05]  /*22c40*/  @P0 LOP3.LUT R2, R2, 0x2, RZ, 0xfc, !PT ;  /* 0x0000000202020812 */ /* 0x000fca00078efcff */
[----:B------:R0:W-:Y:S01]  /*22c50*/  STL [R1+0x10], R2 ;  /* 0x0000100201007387 */ /* 0x0001e20000100800 */
        /* <DEDUP_REMOVED lines=10> */
.L_x_677:
[----:B------:R-:W-:Y:S01]  /*22d00*/  LOP3.LUT R0, R6, 0x1f, RZ, 0xc0, !PT ;  /* 0x0000001f06007812 */ /* 0x000fe200078ec0ff */
[----:B------:R-:W-:Y:S01]  /*22d10*/  ULDC UR4, c[0x0][0xc3c] ;  /* 0x00030f0000047ab9 */ /* 0x000fe20000000800 */
[----:B------:R-:W-:Y:S01]  /*22d20*/  ULDC.64 UR6, c[0x0][0x208] ;  /* 0x0000820000067ab9 */ /* 0x000fe20000000a00 */
[----:B------:R-:W-:Y:S01]  /*22d30*/  IMAD.MOV.U32 R10, RZ, RZ, RZ ;  /* 0x000000ffff0a7224 */ /* 0x000fe200078e00ff */
[----:B------:R-:W-:Y:S01]  /*22d40*/  ISETP.NE.AND P0, PT, R0, 0x1f, PT ;  /* 0x0000001f0000780c */ /* 0x000fe20003f05270 */
[----:B------:R-:W-:-:S03]  /*22d50*/  ULDC UR5, c[0x0][0xc38] ;  /* 0x00030e0000057ab9 */ /* 0x000fc60000000800 */
[----:B------:R-:W-:-:S13]  /*22d60*/  ISETP.GE.OR P1, PT, R0, UR4, !P0 ;  /* 0x0000000400007c0c */ /* 0x000fda000c726670 */
[----:B0-----:R-:W0:Y:S08]  /*22d70*/  @!P1 LDC.64 R2, c[0x0][0xc80] ;  /* 0x00032000ff029b82 */ /* 0x001e300000000a00 */
        /* <DEDUP_REMOVED lines=14> */
[----:B-1----:R-:W-:-:S04]  /*22e60*/  SEL R5, R5, RZ, P1 ;  /* 0x000000ff05057207 */ /* 0x002fc80000800000 */
[----:B------:R-:W-:-:S05]  /*22e70*/  IADD3 R5, R4, R5, RZ ;  /* 0x0000000504057210 */ /* 0x000fca0007ffe0ff */
        /* <DEDUP_REMOVED lines=10> */
[----:B-1----:R-:W-:-:S04]  /*22f20*/  SEL R2, R2, RZ, P5 ;  /* 0x000000ff02027207 */ /* 0x002fc80002800000 */
[----:B------:R-:W-:-:S05]  /*22f30*/  IADD3 R2, R3, R2, RZ ;  /* 0x0000000203027210 */ /* 0x000fca0007ffe0ff */
        /* <DEDUP_REMOVED lines=8> */
.L_x_681:
[----:B------:R-:W0:Y:S01]  /*22fc0*/  LDC R2, c[0x0][0xc3c] ;  /* 0x00030f00ff027b82 */ /* 0x000e220000000800 */
[----:B------:R-:W-:Y:S01]  /*22fd0*/  ULDC UR7, c[0x0][0xc3c] ;  /* 0x00030f0000077ab9 */ /* 0x000fe20000000800 */
[----:B------:R-:W-:Y:S01]  /*22fe0*/  UIADD3 UR4, UR4, 0x1f, URZ ;  /* 0x0000001f04047890 */ /* 0x000fe2000fffe03f */
[----:B------:R-:W-:-:S05]  /*22ff0*/  IMAD.U32 R3, RZ, RZ, UR7 ;  /* 0x00000007ff037e24 */ /* 0x000fca000f8e00ff */
[----:B------:R1:W-:Y:S01]  /*23000*/  STL [R1+0xc], R3 ;  /* 0x00000c0301007387 */ /* 0x0003e20000100800 */
[----:B0-----:R-:W-:-:S13]  /*23010*/  ISETP.LE.AND P6, PT, R2, UR4, PT ;  /* 0x0000000402007c0c */ /* 0x001fda000bfc3270 */
[----:B-1----:R-:W-:Y:S05]  /*23020*/  @P6 BRA `(.L_x_680) ;  /* 0x0000000400a86947 */ /* 0x002fea0003800000 */
[----:B------:R-:W-:Y:S01]  /*23030*/  IADD3 R9, R0, UR4, RZ ;  /* 0x0000000400097c10 */ /* 0x000fe2000fffe0ff */
[----:B------:R-:W-:Y:S01]  /*23040*/  IMAD.MOV.U32 R7, RZ, RZ, RZ ;  /* 0x000000ffff077224 */ /* 0x000fe200078e00ff */
[----:B------:R-:W-:Y:S02]  /*23050*/  ULDC.64 UR8, c[0x0][0x208] ;  /* 0x0000820000087ab9 */ /* 0x000fe40000000a00 */
        /* <DEDUP_REMOVED lines=13> */
[----:B0-----:R-:W-:-:S04]  /*23130*/  SEL R5, R5, RZ, P2 ;  /* 0x000000ff05057207 */ /* 0x001fc80001000000 */
[----:B------:R-:W-:-:S05]  /*23140*/  IADD3 R5, R4, R5, RZ ;  /* 0x0000000504057210 */ /* 0x000fca0007ffe0ff */
        /* <DEDUP_REMOVED lines=10> */
[----:B0-----:R-:W-:-:S05]  /*231f0*/  IMAD R11, R4, UR5, RZ ;  /* 0x00000005040b7c24 */ /* 0x001fca000f8e02ff */
[----:B------:R-:W-:-:S04]  /*23200*/  IADD3 R8, R11, R8, RZ ;  /* 0x000000080b087210 */ /* 0x000fc80007ffe0ff */
[----:B------:R-:W-:-:S13]  /*23210*/  ISETP.GT.AND P6, PT, R8, UR6, PT ;  /* 0x0000000608007c0c */ /* 0x000fda000bfc4270 */
[----:B------:R-:W-:Y:S05]  /*23220*/  @!P6 BRA `(.L_x_681) ;  /* 0xfffffffc0064e947 */ /* 0x000fea000383ffff */
.L_x_679:
[----:B------:R-:W-:Y:S01]  /*23230*/  IMAD.IADD R11, R8, 0x1, -R11 ;  /* 0x00000001080b7824 */ /* 0x000fe200078e0a0b */
[----:B------:R-:W-:-:S03]  /*23240*/  MOV R14, RZ ;  /* 0x000000ff000e7202 */ /* 0x000fc60000000f00 */
        /* <DEDUP_REMOVED lines=18> */
.L_x_682:
        /* <DEDUP_REMOVED lines=11> */
[----:B------:R-:W-:Y:S01]  /*23420*/  IMAD R2, R11, R14, R3 ;  /* 0x0000000e0b027224 */ /* 0x000fe200078e0203 */
[----:B-1----:R-:W-:-:S04]  /*23430*/  IADD3 R3, R12, 0xffffffe, RZ ;  /* 0x0ffffffe0c037810 */ /* 0x002fc80007ffe0ff */
[----:B------:R-:W-:Y:S02]  /*23440*/  ISETP.GT.U32.AND P1, PT, R5, R2, PT ;  /* 0x000000020500720c */ /* 0x000fe40003f24070 */
[----:B------:R-:W0:Y:S11]  /*23450*/  F2I.FTZ.U32.TRUNC.NTZ R3, R3 ;  /* 0x0000000300037305 */ /* 0x000e36000021f000 */
[----:B------:R-:W-:Y:S01]  /*23460*/  @!P1 IMAD.IADD R2, R2, 0x1, -R5 ;  /* 0x0000000102029824 */ /* 0x000fe200078e0a05 */
[----:B------:R-:W-:-:S02]  /*23470*/  @!P1 IADD3 R11, R11, 0x1, RZ ;  /* 0x000000010b0b9810 */ /* 0x000fc40007ffe0ff */
        /* <DEDUP_REMOVED lines=20> */
[-C--:B------:R-:W-:Y:S01]  /*235c0*/  @!P1 IADD3 R3, R3, -R8.reuse, RZ ;  /* 0x8000000803039210 */ /* 0x080fe20007ffe0ff */
[----:B------:R-:W-:Y:S01]  /*235d0*/  @!P1 VIADD R5, R5, 0x1 ;  /* 0x0000000105059836 */ /* 0x000fe20000000000 */
[----:B------:R-:W-:Y:S02]  /*235e0*/  ISETP.NE.AND P1, PT, R9, RZ, PT ;  /* 0x000000ff0900720c */ /* 0x000fe40003f25270 */
[----:B------:R-:W-:-:S13]  /*235f0*/  ISETP.GE.U32.AND P0, PT, R3, R8, PT ;  /* 0x000000080300720c */ /* 0x000fda0003f06070 */
[----:B------:R-:W-:-:S04]  /*23600*/  @P0 VIADD R5, R5, 0x1 ;  /* 0x0000000105050836 */ /* 0x000fc80000000000 */
[----:B------:R-:W-:Y:S01]  /*23610*/  @!P2 IMAD.MOV R5, RZ, RZ, -R5 ;  /* 0x000000ffff05a224 */ /* 0x000fe200078e0a05 */
[----:B------:R-:W-:-:S04]  /*23620*/  @!P1 LOP3.LUT R5, RZ, R9, RZ, 0x33, !PT ;  /* 0x00000009ff059212 */ /* 0x000fc800078e33ff */
[----:B------:R-:W-:-:S05]  /*23630*/  IADD3 R2, -R5, RZ, RZ ;  /* 0x000000ff05027210 */ /* 0x000fca0007ffe1ff */
[C---:B------:R-:W-:Y:S02]  /*23640*/  IMAD R11, R9.reuse, R2, R11 ;  /* 0x00000002090b7224 */ /* 0x040fe400078e020b */
[----:B------:R-:W-:Y:S02]  /*23650*/  IMAD R2, R9, 0x1000000, R5 ;  /* 0x0100000009027824 */ /* 0x000fe400078e0205 */
[----:B------:R-:W-:Y:S02]  /*23660*/  IMAD.IADD R5, R10, 0x1, -R7 ;  /* 0x000000010a057824 */ /* 0x000fe400078e0a07 */
[----:B------:R-:W-:Y:S01]  /*23670*/  IMAD R3, R11, 0x10000, R2 ;  /* 0x000100000b037824 */ /* 0x000fe200078e0202 */
[----:B------:R-:W-:Y:S02]  /*23680*/  IADD3 R2, R4, UR4, RZ ;  /* 0x0000000404027c10 */ /* 0x000fe4000fffe0ff */
[----:B------:R1:W-:Y:S04]  /*23690*/  STL [R1+0x4], R5 ;  /* 0x0000040501007387 */ /* 0x0003e80000100800 */
[----:B------:R1:W-:Y:S04]  /*236a0*/  STL [R1+0xc], R2 ;  /* 0x00000c0201007387 */ /* 0x0003e80000100800 */
[----:B------:R1:W-:Y:S01]  /*236b0*/  STL [R1+0x8], R3 ;  /* 0x0000080301007387 */ /* 0x0003e20000100800 */
[----:B------:R-:W-:Y:S05]  /*236c0*/  BRA `(.L_x_683) ;  /* 0x0000000000107947 */ /* 0x000fea0003800000 */
.L_x_680:
[----:B------:R-:W-:Y:S01]  /*236d0*/  IMAD.U32 R2, RZ, RZ, UR6 ;  /* 0x00000006ff027e24 */ /* 0x000fe2000f8e00ff */
[----:B------:R0:W-:Y:S04]  /*236e0*/  STL [R1+0x4], RZ ;  /* 0x000004ff01007387 */ /* 0x0001e80000100800 */
[----:B------:R0:W-:Y:S04]  /*236f0*/  STL [R1+0x8], RZ ;  /* 0x000008ff01007387 */ /* 0x0001e80000100800 */
[----:B------:R0:W-:Y:S02]  /*23700*/  STL [R1], R2 ;  /* 0x0000000201007387 */ /* 0x0001e40000100800 */
.L_x_683:
        /* <DEDUP_REMOVED lines=10> */
.L_x_678:
[----:B-1----:R-:W3:Y:S01]  /*237b0*/  LDL R0, [R1+0xc] ;  /* 0x00000c0001007983 */ /* 0x002ee20000100800 */
[----:B------:R-:W-:Y:S01]  /*237c0*/  ULDC UR4, c[0x0][0xc3c] ;  /* 0x00030f0000047ab9 */ /* 0x000fe20000000800 */
[----:B------:R-:W-:Y:S01]  /*237d0*/  IMAD.MOV.U32 R19, RZ, RZ, RZ ;  /* 0x000000ffff137224 */ /* 0x000fe200078e00ff */
[----:B---3--:R-:W-:Y:S01]  /*237e0*/  ISETP.GE.AND P0, PT, R0, UR4, PT ;  /* 0x0000000400007c0c */ /* 0x008fe2000bf06270 */
[----:B------:R-:W-:-:S05]  /*237f0*/  IMAD.MOV.U32 R0, RZ, RZ, 0x1 ;  /* 0x00000001ff007424 */ /* 0x000fca00078e00ff */
[----:B------:R1:W-:Y:S04]  /*23800*/  STL [R1+0x18], R0 ;  /* 0x0000180001007387 */ /* 0x0003e80000100800 */
[----:B------:R1:W-:Y:S03]  /*23810*/  STL [R1+0x64], RZ ;  /* 0x000064ff01007387 */ /* 0x0003e60000100800 */
[----:B------:R-:W-:Y:S05]  /*23820*/  @P0 BRA `(.L_x_684) ;  /* 0x0000008000680947 */ /* 0x000fea0003800000 */
[----:B------:R-:W3:Y:S01]  /*23830*/  S2UR UR5, SR_CgaCtaId ;  /* 0x00000000000579c3 */ /* 0x000ee20000008800 */
[C---:B-1----:R-:W-:Y:S01]  /*23840*/  SHF.L.U32 R0, R6.reuse, 0x3, RZ ;  /* 0x0000000306007819 */ /* 0x042fe200000006ff */
[----:B------:R-:W-:Y:S01]  /*23850*/  UMOV UR4, 0x400 ;  /* 0x0000040000047882 */ /* 0x000fe20000000000 */
[----:B------:R-:W-:Y:S01]  /*23860*/  LOP3.LUT R4, R6, 0x7f, RZ, 0xc0, !PT ;  /* 0x0000007f06047812 */ /* 0x000fe200078ec0ff */
[----:B------:R-:W-:Y:S01]  /*23870*/  BSSY B8, `(.L_x_684) ;  /* 0x0000815000087945 */ /* 0x000fe20003800000 */
[C---:B------:R-:W-:Y:S01]  /*23880*/  LOP3.LUT R3, R0.reuse, 0x1f8, RZ, 0xc0, !PT ;  /* 0x000001f800037812 */ /* 0x040fe200078ec0ff */
[----:B------:R-:W-:Y:S01]  /*23890*/  IMAD.MOV.U32 R19, RZ, RZ, RZ ;  /* 0x000000ffff137224 */ /* 0x000fe200078e00ff */
[----:B------:R-:W-:Y:S01]  /*238a0*/  LOP3.LUT R0, R0, 0x38, RZ, 0xc0, !PT ;  /* 0x0000003800007812 */ /* 0x000fe200078ec0ff */
[----:B0-----:R-:W-:Y:S01]  /*238b0*/  IMAD.SHL.U32 R2, R4, 0x8, RZ ;  /* 0x0000000804027824 */ /* 0x001fe200078e00ff */
[----:B------:R-:W-:Y:S01]  /*238c0*/  LOP3.LUT R3, R3, 0x38, R6, 0x78, !PT ;  /* 0x0000003803037812 */ /* 0x000fe200078e7806 */
[----:B------:R-:W-:Y:S01]  /*238d0*/  IMAD.SHL.U32 R6, R6, 0x10, RZ ;  /* 0x0000001006067824 */ /* 0x000fe200078e00ff */
[----:B------:R-:W-:Y:S01]  /*238e0*/  ULDC.64 UR38, c[0x0][0x198] ;  /* 0x0000660000267ab9 */ /* 0x000fe20000000a00 */
[----:B------:R-:W-:Y:S01]  /*238f0*/  ULDC UR36, c[0x0][0xc] ;  /* 0x0000030000247ab9 */ /* 0x000fe20000000800 */
[----:B------:R-:W-:-:S02]  /*23900*/  LOP3.LUT R3, R3, 0x200, R2, 0xf8, !PT ;  /* 0x0000020003037812 */ /* 0x000fc400078ef802 */
[----:B------:R-:W-:-:S04]  /*23910*/  SHF.R.U32.HI R2, RZ, 0x3, R4 ;  /* 0x00000003ff027819 */ /* 0x000fc80000011604 */
[----:B------:R-:W-:Y:S01]  /*23920*/  LOP3.LUT R4, R2, 0x70, R6, 0xf8, !PT ;  /* 0x0000007002047812 */ /* 0x000fe200078ef806 */
[----:B------:R-:W-:Y:S02]  /*23930*/  IMAD.MOV.U32 R2, RZ, RZ, 0x1 ;  /* 0x00000001ff027424 */ /* 0x000fe400078e00ff */
[----:B------:R-:W-:Y:S01]  /*23940*/  IMAD.MOV.U32 R4, RZ, RZ, 0x1 ;  /* 0x00000001ff047424 */ /* 0x000fe200078e00ff */
[----:B---3--:R-:W-:-:S06]  /*23950*/  ULEA UR4, UR5, UR4, 0x18 ;  /* 0x0000000405047291 */ /* 0x008fcc000f8ec03f */
[----:B------:R-:W-:-:S05]  /*23960*/  IMAD.U32 R18, RZ, RZ, UR4 ;  /* 0x00000004ff127e24 */ /* 0x000fca000f8e00ff */
[----:B------:R-:W-:-:S05]  /*23970*/  LEA R3, R3, R18, 0x1 ;  /* 0x0000001203037211 */ /* 0x000fca00078e08ff */
[----:B------:R0:W-:Y:S04]  /*23980*/  STL [R1+0x2c], R3 ;  /* 0x00002c0301007387 */ /* 0x0001e80000100800 */
[----:B------:R-:W-:Y:S04]  /*23990*/  STL [R1+0x64], RZ ;  /* 0x000064ff01007387 */ /* 0x000fe80000100800 */
[----:B------:R1:W-:Y:S01]  /*239a0*/  STL [R1+0x24], R2 ;  /* 0x0000240201007387 */ /* 0x0003e20000100800 */
[----:B0-----:R-:W-:-:S03]  /*239b0*/  LOP3.LUT R3, R0, 0x40, RZ, 0xfc, !PT ;  /* 0x0000004000037812 */ /* 0x001fc600078efcff */
[----:B------:R0:W-:Y:S04]  /*239c0*/  STL [R1+0x20], RZ ;  /* 0x000020ff01007387 */ /* 0x0001e80000100800 */
[----:B------:R0:W-:Y:S01]  /*239d0*/  STL [R1+0x18], R4 ;  /* 0x0000180401007387 */ /* 0x0001e20000100800 */
[C---:B-1----:R-:W-:Y:S02]  /*239e0*/  LOP3.LUT R2, R0.reuse, 0x80, RZ, 0xfc, !PT ;  /* 0x0000008000027812 */ /* 0x042fe400078efcff */
[----:B------:R-:W-:-:S07]  /*239f0*/  LOP3.LUT R0, R0, 0xc0, RZ, 0xfc, !PT ;  /* 0x000000c000007812 */ /* 0x000fce00078efcff */
.L_x_843:
[----:B------:R-:W3:Y:S01]  /*23a00*/  LDL R0, [R1+0xc] ;  /* 0x00000c0001007983 */ /* 0x000ee20000100800 */
[----:B------:R-:W3:Y:S01]  /*23a10*/  LDC.64 R2, c[0x0][0xc88] ;  /* 0x00032200ff027b82 */ /* 0x000ee20000000a00 */
[----:B------:R-:W-:Y:S01]  /*23a20*/  ULDC.64 UR4, c[0x0][0x208] ;  /* 0x0000820000047ab9 */ /* 0x000fe20000000a00 */
[----:B---3--:R-:W-:-:S05]  /*23a30*/  IMAD.WIDE R2, R0, 0x4, R2 ;  /* 0x0000000400027825 */ /* 0x008fca00078e0202 */
[----:B0-----:R-:W0:Y:S01]  /*23a40*/  LDG.E R15, desc[UR4][R2.64] ;  /* 0x00000004020f7981 */ /* 0x001e22000c1e1900 */
[----:B------:R-:W-:Y:S05]  /*23a50*/  YIELD ;  /* 0x0000000000007946 */ /* 0x000fea0003800000 */
[----:B------:R-:W-:Y:S01]  /*23a60*/  ULDC.64 UR4, c[0x0][0xa28] ;  /* 0x00028a0000047ab9 */ /* 0x000fe20000000a00 */
[----:B------:R-:W-:Y:S01]  /*23a70*/  MOV R0, RZ ;  /* 0x000000ff00007202 */ /* 0x000fe20000000f00 */
[----:B------:R-:W-:Y:S01]  /*23a80*/  ULDC.64 UR12, c[0x0][0x208] ;  /* 0x00008200000c7ab9 */ /* 0x000fe20000000a00 */
[----:B------:R-:W-:Y:S01]  /*23a90*/  ISETP.NE.U32.AND P0, PT, RZ, UR4, PT ;  /* 0x00000004ff007c0c */ /* 0x000fe2000bf05070 */
[----:B--2---:R-:W-:Y:S01]  /*23aa0*/  IMAD.MOV.U32 R8, RZ, RZ, RZ ;  /* 0x000000ffff087224 */ /* 0x004fe200078e00ff */
[----:B------:R-:W-:Y:S01]  /*23ab0*/  ULDC.64 UR10, c[0x0][0xa18] ;  /* 0x00028600000a7ab9 */ /* 0x000fe20000000a00 */
[----:B------:R-:W-:Y:S01]  /*23ac0*/  ULDC.64 UR8, c[0x0][0xa10] ;  /* 0x0002840000087ab9 */ /* 0x000fe20000000a00 */
[----:B------:R-:W-:Y:S01]  /*23ad0*/  ISETP.NE.AND.EX P0, PT, RZ, UR5, PT, P0 ;  /* 0x00000005ff007c0c */ /* 0x000fe2000bf05300 */
[----:B------:R-:W-:Y:S01]  /*23ae0*/  ULDC.64 UR6, c[0x0][0xa08] ;  /* 0x0002820000067ab9 */ /* 0x000fe20000000a00 */
[----:B01----:R-:W-:Y:S01]  /*23af0*/  SHF.R.S32.HI R4, RZ, 0x1f, R15 ;  /* 0x0000001fff047819 */ /* 0x003fe2000001140f */
[----:B------:R-:W-:-:S10]  /*23b00*/  IMAD.SHL.U32 R14, R15, 0x4, RZ ;  /* 0x000000040f0e7824 */ /* 0x000fd400078e00ff */
[C---:B------:R-:W-:Y:S01]  /*23b10*/  @P0 LEA R2, P1, R15.reuse, UR4, 0x2 ;  /* 0x000000040f020c11 */ /* 0x040fe2000f8210ff */
[----:B------:R-:W-:Y:S03]  /*23b20*/  STL [R1+0x34], R15 ;  /* 0x0000340f01007387 */ /* 0x000fe60000100800 */
[C-C-:B------:R-:W-:Y:S01]  /*23b30*/  @P0 LEA.HI.X R3, R15.reuse, UR5, R4.reuse, 0x2, P1 ;  /* 0x000000050f030c11 */ /* 0x140fe200088f1404 */
[----:B------:R-:W-:Y:S01]  /*23b40*/  ULDC.64 UR4, c[0x0][0xa00] ;  /* 0x0002800000047ab9 */ /* 0x000fe20000000a00 */
[----:B------:R-:W-:Y:S01]  /*23b50*/  SHF.L.U64.HI R13, R15, 0x2, R4 ;  /* 0x000000020f0d7819 */ /* 0x000fe20000010204 */
[----:B------:R0:W-:Y:S01]  /*23b60*/  STL [R1+0x58], R4 ;  /* 0x0000580401007387 */ /* 0x0001e20000100800 */
[----:B------:R-:W-:-:S03]  /*23b70*/  ISETP.NE.U32.AND P1, PT, RZ, UR4, PT ;  /* 0x00000004ff007c0c */ /* 0x000fc6000bf25070 */
[----:B------:R1:W5:Y:S01]  /*23b80*/  @P0 LDG.E R0, desc[UR12][R2.64] ;  /* 0x0000000c02000981 */ /* 0x000362000c1e1900 */
[----:B------:R-:W-:Y:S02]  /*23b90*/  ISETP.NE.AND.EX P1, PT, RZ, UR5, PT, P1 ;  /* 0x00000005ff007c0c */ /* 0x000fe4000bf25310 */
[----:B------:R-:W-:Y:S02]  /*23ba0*/  CS2R R10, SRZ ;  /* 0x00000000000a7805 */ /* 0x000fe4000001ff00 */
[----:B------:R-:W-:Y:S01]  /*23bb0*/  ISETP.NE.U32.AND P3, PT, RZ, UR10, PT ;  /* 0x0000000aff007c0c */ /* 0x000fe2000bf65070 */
[----:B------:R-:W-:Y:S01]  /*23bc0*/  STL [R1+0x28], R14 ;  /* 0x0000280e01007387 */ /* 0x000fe20000100800 */
[----:B------:R-:W-:Y:S02]  /*23bd0*/  ISETP.NE.U32.AND P0, PT, RZ, UR6, PT ;  /* 0x00000006ff007c0c */ /* 0x000fe4000bf05070 */
[----:B------:R-:W-:Y:S01]  /*23be0*/  ISETP.NE.U32.AND P2, PT, RZ, UR8, PT ;  /* 0x00000008ff007c0c */ /* 0x000fe2000bf45070 */
[----:B------:R-:W-:Y:S01]  /*23bf0*/  STL [R1+0x38], R13 ;  /* 0x0000380d01007387 */ /* 0x000fe20000100800 */
[----:B------:R-:W-:-:S02]  /*23c00*/  IADD3 R6, P5, R14, UR6, RZ ;  /* 0x000000060e067c10 */ /* 0x000fc4000ffbe0ff */
[C---:B-1----:R-:W-:Y:S02]  /*23c10*/  IADD3 R2, P4, R14.reuse, UR4, RZ ;  /* 0x000000040e027c10 */ /* 0x042fe4000ff9e0ff */
[----:B------:R-:W-:Y:S02]  /*23c20*/  ISETP.NE.AND.EX P3, PT, RZ, UR11, PT, P3 ;  /* 0x0000000bff007c0c */ /* 0x000fe4000bf65330 */
[C---:B------:R-:W-:Y:S02]  /*23c30*/  IADD3.X R3, R13.reuse, UR5, RZ, P4, !PT ;  /* 0x000000050d037c10 */ /* 0x040fe4000a7fe4ff */
[----:B0-----:R-:W-:Y:S02]  /*23c40*/  IADD3 R4, P4, R14, UR8, RZ ;  /* 0x000000080e047c10 */ /* 0x001fe4000ff9e0ff */
[----:B------:R-:W-:Y:S01]  /*23c50*/  ISETP.NE.AND.EX P0, PT, RZ, UR7, PT, P0 ;  /* 0x00000007ff007c0c */ /* 0x000fe2000bf05300 */
[----:B------:R-:W2:Y:S01]  /*23c60*/  @P1 LDG.E R8, desc[UR12][R2.64] ;  /* 0x0000000c02081981 */ /* 0x000ea2000c1e1900 */
[C---:B------:R-:W-:Y:S01]  /*23c70*/  IADD3.X R5, R13.reuse, UR9, RZ, P4, !PT ;  /* 0x000000090d057c10 */ /* 0x040fe2000a7fe4ff */
[----:B------:R-:W-:Y:S01]  /*23c80*/  ULDC UR4, c[0x0][0x288] ;  /* 0x0000a20000047ab9 */ /* 0x000fe20000000800 */
[----:B------:R-:W-:Y:S01]  /*23c90*/  ISETP.NE.AND.EX P2, PT, RZ, UR9, PT, P2 ;  /* 0x00000009ff007c0c */ /* 0x000fe2000bf45320 */
[----:B------:R-:W-:Y:S01]  /*23ca0*/  IMAD.U32 R12, RZ, RZ, UR4 ;  /* 0x00000004ff0c7e24 */ /* 0x000fe2000f8e00ff */
[----:B------:R-:W-:Y:S01]  /*23cb0*/  ULDC.64 UR4, c[0x0][0x418] ;  /* 0x0001060000047ab9 */ /* 0x000fe20000000a00 */
[----:B------:R-:W-:Y:S01]  /*23cc0*/  IADD3.X R7, R13, UR7, RZ, P5, !PT ;  /* 0x000000070d077c10 */ /* 0x000fe2000affe4ff */
[----:B--2---:R0:W-:Y:S01]  /*23cd0*/  STL [R1+0x4c], R8 ;  /* 0x00004c0801007387 */ /* 0x0041e20000100800 */
[----:B------:R-:W-:-:S03]  /*23ce0*/  UISETP.NE.U32.AND UP0, UPT, UR4, URZ, UPT ;  /* 0x0000003f0400728c */ /* 0x000fc6000bf05070 */
[----:B------:R-:W-:Y:S01]  /*23cf0*/  ULDC UR4, c[0x0][0x424] ;  /* 0x0001090000047ab9 */ /* 0x000fe20000000800 */
[----:B------:R-:W5:Y:S04]  /*23d00*/  @P0 LDG.E R11, desc[UR12][R6.64] ;  /* 0x0000000c060b0981 */ /* 0x000f68000c1e1900 */
[----:B------:R-:W5:Y:S01]  /*23d10*/  @P2 LDG.E R10, desc[UR12][R4.64] ;  /* 0x0000000c040a2981 */ /* 0x000f62000c1e1900 */
[----:B0-----:R-:W-:-:S04]  /*23d20*/  @P3 IADD3 R8, P4, R14, UR10, RZ ;  /* 0x0000000a0e083c10 */ /* 0x001fc8000ff9e0ff */
[----:B------:R-:W-:-:S05]  /*23d30*/  @P3 IADD3.X R9, R13, UR11, RZ, P4, !PT ;  /* 0x0000000b0d093c10 */ /* 0x000fca000a7fe4ff */
[----:B------:R0:W2:Y:S01]  /*23d40*/  @P3 LDG.E R12, desc[UR12][R8.64] ;  /* 0x0000000c080c3981 */ /* 0x0000a2000c1e1900 */
[----:B------:R-:W-:-:S03]  /*23d50*/  UISETP.NE.AND.EX UP0, UPT, UR5, URZ, UPT, UP0 ;  /* 0x0000003f0500728c */ /* 0x000fc6000bf05300 */
[----:B------:R-:W-:Y:S01]  /*23d60*/  ULDC UR5, c[0x0][0x2f0] ;  /* 0x0000bc0000057ab9 */ /* 0x000fe20000000800 */
[----:B------:R-:W-:-:S04]  /*23d70*/  USEL UR4, UR4, 0x1, UP0 ;  /* 0x0000000104047887 */ /* 0x000fc80008000000 */
[----:B------:R-:W-:-:S03]  /*23d80*/  UIMAD UR4, UR4, UR5, URZ ;  /* 0x00000005040472a4 */ /* 0x000fc6000f8e023f */
[----:B------:R-:W-:Y:S02]  /*23d90*/  ULDC UR5, c[0x0][0x348] ;  /* 0x0000d20000057ab9 */ /* 0x000fe40000000800 */
[----:B0-----:R-:W-:Y:S01]  /*23da0*/  MOV R9, UR5 ;  /* 0x0000000500097c02 */ /* 0x001fe20008000f00 */
[----:B------:R-:W-:Y:S01]  /*23db0*/  IMAD.U32 R8, RZ, RZ, UR4 ;  /* 0x00000004ff087e24 */ /* 0x000fe2000f8e00ff */
[----:B--2---:R0:W-:Y:S01]  /*23dc0*/  STL [R1+0x5c], R12 ;  /* 0x00005c0c01007387 */ /* 0x0041e20000100800 */
[----:B------:R-:W-:Y:S05]  /*23dd0*/  @P3 BRA `(.L_x_685) ;  /* 0x0000000000183947 */ /* 0x000fea0003800000 */
[----:B------:R-:W-:Y:S05]  /*23de0*/  @!P1 BRA `(.L_x_685) ;  /* 0x0000000000149947 */ /* 0x000fea0003800000 */
[----:B------:R-:W-:Y:S02]  /*23df0*/  ULDC.64 UR4, c[0x0][0x208] ;  /* 0x0000820000047ab9 */ /* 0x000fe40000000a00 */
[----:B0-----:R-:W2:Y:S04]  /*23e00*/  LDG.E R12, desc[UR4][R2.64] ;  /* 0x00000004020c7981 */ /* 0x001ea8000c1e1900 */
[----:B------:R-:W2:Y:S02]  /*23e10*/  LDG.E R2, desc[UR4][R2.64+0x4] ;  /* 0x0000040402027981 */ /* 0x000ea4000c1e1900 */
[----:B--2---:R-:W-:-:S05]  /*23e20*/  IMAD.IADD R2, R2, 0x1, -R12 ;  /* 0x0000000102027824 */ /* 0x004fca00078e0a0c */
[----:B------:R1:W-:Y:S02]  /*23e30*/  STL [R1+0x5c], R2 ;  /* 0x00005c0201007387 */ /* 0x0003e40000100800 */
.L_x_685:
[----:B------:R-:W2:Y:S01]  /*23e40*/  LDL.LU R3, [R1+0x8] ;  /* 0x0000080001037983 */ /* 0x000ea20000300800 */
[----:B0-----:R-:W-:Y:S01]  /*23e50*/  MOV R12, R15 ;  /* 0x0000000f000c7202 */ /* 0x001fe20000000f00 */
[----:B------:R-:W-:Y:S02]  /*23e60*/  ULDC.64 UR4, c[0x0][0xa20] ;  /* 0x0002880000047ab9 */ /* 0x000fe40000000a00 */
[----:B------:R-:W-:Y:S02]  /*23e70*/  ISETP.NE.U32.AND P1, PT, RZ, UR4, PT ;  /* 0x00000004ff007c0c */ /* 0x000fe4000bf25070 */
[----:B------:R0:W-:Y:S02]  /*23e80*/  STL [R1+0x14], R12 ;  /* 0x0000140c01007387 */ /* 0x0001e40000100800 */
[----:B------:R-:W-:Y:S02]  /*23e90*/  ISETP.NE.AND.EX P1, PT, RZ, UR5, PT, P1 ;  /* 0x00000005ff007c0c */ /* 0x000fe4000bf25310 */
[----:B--2---:R-:W-:-:S02]  /*23ea0*/  LOP3.LUT R17, R3, 0xff000000, RZ, 0xc0, !PT ;  /* 0xff00000003117812 */ /* 0x004fc400078ec0ff */
[C---:B-1----:R-:W-:Y:S02]  /*23eb0*/  LOP3.LUT R2, R3.reuse, 0xff0000, RZ, 0xc0, !PT ;  /* 0x00ff000003027812 */ /* 0x042fe400078ec0ff */
[----:B------:R-:W-:Y:S02]  /*23ec0*/  SHF.R.U32.HI R17, RZ, 0x8, R17 ;  /* 0x00000008ff117819 */ /* 0x000fe40000011611 */
[----:B------:R-:W-:Y:S02]  /*23ed0*/  LOP3.LUT R16, R3, 0xffff, RZ, 0xc0, !PT ;  /* 0x0000ffff03107812 */ /* 0x000fe400078ec0ff */
[----:B------:R-:W-:Y:S01]  /*23ee0*/  LEA.HI R17, R2, R17, RZ, 0x10 ;  /* 0x0000001102117211 */ /* 0x000fe200078f80ff */
[----:B-----5:R-:W-:-:S05]  /*23ef0*/  IMAD.IADD R2, R11, 0x1, R0 ;  /* 0x000000010b027824 */ /* 0x020fca00078e0200 */
[----:B------:R0:W-:Y:S01]  /*23f00*/  STL [R1+0x1c], R2 ;  /* 0x00001c0201007387 */ /* 0x0001e20000100800 */
[----:B------:R-:W-:Y:S05]  /*23f10*/  @!P1 BRA `(.L_x_686) ;  /* 0x0000000000149947 */ /* 0x000fea0003800000 */
[----:B0-----:R-:W-:Y:S01]  /*23f20*/  IADD3 R2, P0, R14, UR4, RZ ;  /* 0x000000040e027c10 */ /* 0x001fe2000ff1e0ff */
[----:B------:R-:W-:-:S03]  /*23f30*/  ULDC.64 UR6, c[0x0][0x208] ;  /* 0x0000820000067ab9 */ /* 0x000fc60000000a00 */
[----:B------:R-:W-:-:S05]  /*23f40*/  IADD3.X R3, R13, UR5, RZ, P0, !PT ;  /* 0x000000050d037c10 */ /* 0x000fca00087fe4ff */
[----:B------:R1:W5:Y:S01]  /*23f50*/  LDG.E R8, desc[UR6][R2.64] ;  /* 0x0000000602087981 */ /* 0x000362000c1e1900 */
[----:B------:R-:W-:Y:S05]  /*23f60*/  BRA `(.L_x_687) ;  /* 0x0000000000147947 */ /* 0x000fea0003800000 */
.L_x_686:
[----:B------:R-:W-:Y:S05]  /*23f70*/  @!P0 BRA `(.L_x_687) ;  /* 0x0000000000108947 */ /* 0x000fea0003800000 */
[----:B------:R-:W-:Y:S02]  /*23f80*/  ULDC.64 UR4, c[0x0][0x208] ;  /* 0x0000820000047ab9 */ /* 0x000fe40000000a00 */
[----:B------:R-:W2:Y:S04]  /*23f90*/  LDG.E R8, desc[UR4][R6.64] ;  /* 0x0000000406087981 */ /* 0x000ea8000c1e1900 */
[----:B------:R-:W2:Y:S02]  /*23fa0*/  LDG.E R6, desc[UR4][R6.64+0x4] ;  /* 0x0000040406067981 */ /* 0x000ea4000c1e1900 */
[----:B--2---:R-:W-:-:S07]  /*23fb0*/  IMAD.IADD R8, R6, 0x1, -R8 ;  /* 0x0000000106087824 */ /* 0x004fce00078e0a08 */
.L_x_687:
[----:B------:R-:W-:Y:S01]  /*23fc0*/  ULDC.64 UR4, c[0x0][0x208] ;  /* 0x0000820000047ab9 */ /* 0x000fe20000000a00 */
[----:B-----5:R-:W-:Y:S02]  /*23fd0*/  IMAD.IADD R6, R8, 0x1, -R0 ;  /* 0x0000000108067824 */ /* 0x020fe400078e0a00 */
[----:B------:R-:W2:Y:S04]  /*23fe0*/  @P2 LDG.E R0, desc[UR4][R4.64] ;  /* 0x0000000404002981 */ /* 0x000ea8000c1e1900 */
[----:B------:R-:W2:Y:S01]  /*23ff0*/  @P2 LDG.E R4, desc[UR4][R4.64+0x4] ;  /* 0x0000040404042981 */ /* 0x000ea2000c1e1900 */
[----:B------:R-:W-:Y:S01]  /*24000*/  LOP3.LUT R13, R17, 0xff, RZ, 0xc0, !PT ;  /* 0x000000ff110d7812 */ /* 0x000fe200078ec0ff */
[----:B------:R-:W-:Y:S01]  /*24010*/  BSSY B0, `(.L_x_688) ;  /* 0x000002a000007945 */ /* 0x000fe20003800000 */
[----:B------:R-:W-:Y:S01]  /*24020*/  SHF.R.U32.HI R17, RZ, 0x10, R17 ;  /* 0x00000010ff117819 */ /* 0x000fe20000011611 */
[----:B-1----:R-:W-:-:S02]  /*24030*/  IMAD.MOV.U32 R3, RZ, RZ, RZ ;  /* 0x000000ffff037224 */ /* 0x002fc400078e00ff */
[----:B--2---:R-:W-:-:S05]  /*24040*/  @P2 IMAD.IADD R9, R4, 0x1, -R0 ;  /* 0x0000000104092824 */ /* 0x004fca00078e0a00 */
[----:B0-----:R-:W-:-:S04]  /*24050*/  IADD3 R2, R6, R9, RZ ;  /* 0x0000000906027210 */ /* 0x001fc80007ffe0ff */
[C---:B------:R-:W-:Y:S01]  /*24060*/  ISETP.GE.AND P1, PT, R2.reuse, 0x1, PT ;  /* 0x000000010200780c */ /* 0x040fe20003f26270 */
[----:B------:R-:W-:-:S04]  /*24070*/  VIADD R0, R2, 0x4f ;  /* 0x0000004f02007836 */ /* 0x000fc80000000000 */
[----:B------:R-:W-:-:S05]  /*24080*/  IMAD.HI R0, R0, 0x66666667, RZ ;  /* 0x6666666700007827 */ /* 0x000fca00078e02ff */
[----:B------:R-:W-:-:S04]  /*24090*/  SHF.R.U32.HI R2, RZ, 0x1f, R0 ;  /* 0x0000001fff027819 */ /* 0x000fc80000011600 */
[----:B------:R-:W-:-:S05]  /*240a0*/  LEA.HI.SX32 R11, R0, R2, 0x1b ;  /* 0x00000002000b7211 */ /* 0x000fca00078fdaff */
[----:B------:R0:W-:Y:S04]  /*240b0*/  STL [R1+0x40], R11 ;  /* 0x0000400b01007387 */ /* 0x0001e80000100800 */
[----:B------:R0:W-:Y:S01]  /*240c0*/  STL [R1+0x60], R13 ;  /* 0x0000600d01007387 */ /* 0x0001e20000100800 */
[----:B------:R-:W-:Y:S05]  /*240d0*/  @!P1 BRA `(.L_x_689) ;  /* 0x0000000000749947 */ /* 0x000fea0003800000 */
[----:B------:R-:W-:Y:S01]  /*240e0*/  ISETP.NE.AND P0, PT, R17, RZ, PT ;  /* 0x000000ff1100720c */ /* 0x000fe20003f05270 */
[----:B------:R-:W-:-:S03]  /*240f0*/  ULDC UR4, c[0x0][0x9f0] ;  /* 0x00027c0000047ab9 */ /* 0x000fc60000000800 */
[----:B------:R-:W-:-:S04]  /*24100*/  SEL R0, R17, UR4, P0 ;  /* 0x0000000411007c07 */ /* 0x000fc80008000000 */
[----:B------:R-:W-:Y:S02]  /*24110*/  IABS R2, R0 ;  /* 0x0000000000027213 */ /* 0x000fe40000000000 */
[----:B------:R-:W-:Y:S02]  /*24120*/  IADD3 R3, R0, -0x1, R11 ;  /* 0xffffffff00037810 */ /* 0x000fe40007ffe00b */
[----:B------:R-:W1:Y:S08]  /*24130*/  I2F.RP R4, R2 ;  /* 0x0000000200047306 */ /* 0x000e700000209400 */
[----:B-1----:R-:W1:Y:S02]  /*24140*/  MUFU.RCP R4, R4 ;  /* 0x0000000400047308 */ /* 0x002e640000001000 */
[----:B-1----:R-:W-:-:S06]  /*24150*/  VIADD R4, R4, 0xffffffe ;  /* 0x0ffffffe04047836 */ /* 0x002fcc0000000000 */
[----:B------:R1:W2:Y:S02]  /*24160*/  F2I.FTZ.U32.TRUNC.NTZ R5, R4 ;  /* 0x0000000400057305 */ /* 0x0002a4000021f000 */
[----:B-1----:R-:W-:-:S04]  /*24170*/  LOP3.LUT R4, R3, R0, RZ, 0x3c, !PT ;  /* 0x0000000003047212 */ /* 0x002fc800078e3cff */
[----:B------:R-:W-:Y:S02]  /*24180*/  ISETP.GE.AND P4, PT, R4, RZ, PT ;  /* 0x000000ff0400720c */ /* 0x000fe40003f86270 */
[----:B--2---:R-:W-:-:S05]  /*24190*/  IADD3 R4, RZ, -R5, RZ ;  /* 0x80000005ff047210 */ /* 0x004fca0007ffe0ff */
[----:B------:R-:W-:Y:S02]  /*241a0*/  IMAD R7, R4, R2, RZ ;  /* 0x0000000204077224 */ /* 0x000fe400078e02ff */
[----:B------:R-:W-:-:S04]  /*241b0*/  IMAD.MOV.U32 R4, RZ, RZ, RZ ;  /* 0x000000ffff047224 */ /* 0x000fc800078e00ff */
[----:B------:R-:W-:Y:S01]  /*241c0*/  IMAD.HI.U32 R7, R5, R7, R4 ;  /* 0x0000000705077227 */ /* 0x000fe200078e0004 */
[----:B------:R-:W-:Y:S02]  /*241d0*/  IABS R4, R3 ;  /* 0x0000000300047213 */ /* 0x000fe40000000000 */
[----:B------:R-:W-:-:S05]  /*241e0*/  IABS R3, R0 ;  /* 0x0000000000037213 */ /* 0x000fca0000000000 */
[----:B------:R-:W-:-:S04]  /*241f0*/  IMAD.MOV R3, RZ, RZ, -R3 ;  /* 0x000000ffff037224 */ /* 0x000fc800078e0a03 */
[----:B------:R-:W-:Y:S02]  /*24200*/  IMAD.MOV.U32 R5, RZ, RZ, R3 ;  /* 0x000000ffff057224 */ /* 0x000fe400078e0003 */
[----:B------:R-:W-:-:S04]  /*24210*/  IMAD.HI.U32 R3, R7, R4, RZ ;  /* 0x0000000407037227 */ /* 0x000fc800078e00ff */
[----:B------:R-:W-:-:S05]  /*24220*/  IMAD R4, R3, R5, R4 ;  /* 0x0000000503047224 */ /* 0x000fca00078e0204 */
[----:B------:R-:W-:-:S13]  /*24230*/  ISETP.GT.U32.AND P3, PT, R2, R4, PT ;  /* 0x000000040200720c */ /* 0x000fda0003f64070 */
[-C--:B------:R-:W-:Y:S01]  /*24240*/  @!P3 IADD3 R4, R4, -R2.reuse, RZ ;  /* 0x800000020404b210 */ /* 0x080fe20007ffe0ff */
[----:B------:R-:W-:Y:S01]  /*24250*/  @!P3 VIADD R3, R3, 0x1 ;  /* 0x000000010303b836 */ /* 0x000fe20000000000 */
[----:B------:R-:W-:Y:S02]  /*24260*/  ISETP.NE.AND P3, PT, R0, RZ, PT ;  /* 0x000000ff0000720c */ /* 0x000fe40003f65270 */
[----:B------:R-:W-:-:S13]  /*24270*/  ISETP.GE.U32.AND P0, PT, R4, R2, PT ;  /* 0x000000020400720c */ /* 0x000fda0003f06070 */
[----:B------:R-:W-:-:S04]  /*24280*/  @P0 VIADD R3, R3, 0x1 ;  /* 0x0000000103030836 */ /* 0x000fc80000000000 */
[----:B------:R-:W-:Y:S01]  /*24290*/  @!P4 IMAD.MOV R3, RZ, RZ, -R3 ;  /* 0x000000ffff03c224 */ /* 0x000fe200078e0a03 */
[----:B------:R-:W-:-:S07]  /*242a0*/  @!P3 LOP3.LUT R3, RZ, R0, RZ, 0x33, !PT ;  /* 0x00000000ff03b212 */ /* 0x000fce00078e33ff */
.L_x_689:
[----:B------:R-:W-:Y:S05]  /*242b0*/  BSYNC B0 ;  /* 0x0000000000007941 */ /* 0x000fea0003800000 */
.L_x_688:
[-C--:B------:R-:W-:Y:S01]  /*242c0*/  IMAD R0, R13, R3.reuse, RZ ;  /* 0x000000030d007224 */ /* 0x080fe200078e02ff */
[----:B------:R-:W-:Y:S04]  /*242d0*/  BSSY B0, `(.L_x_690) ;  /* 0x000019d000007945 */ /* 0x000fe80003800000 */
[C---:B------:R-:W-:Y:S01]  /*242e0*/  VIADDMNMX R3, R0.reuse, R3, R11, PT ;  /* 0x0000000300037246 */ /* 0x040fe2000380010b */
[----:B------:R-:W-:-:S04]  /*242f0*/  IMAD R0, R0, 0x50, -R6 ;  /* 0x0000005000007824 */ /* 0x000fc800078e0a06 */
[----:B------:R-:W-:Y:S01]  /*24300*/  IMAD R6, R3, 0x50, -R6 ;  /* 0x0000005003067824 */ /* 0x000fe200078e0a06 */
[----:B------:R-:W-:-:S04]  /*24310*/  VIMNMX R0, RZ, R0, !PT ;  /* 0x00000000ff007248 */ /* 0x000fc80007fe0100 */
[----:B------:R-:W-:Y:S01]  /*24320*/  VIMNMX R9, R6, R9, PT ;  /* 0x0000000906097248 */ /* 0x000fe20003fe0100 */
[----:B------:R-:W-:-:S03]  /*24330*/  IMAD.WIDE.U32 R2, R0, -0x33333333, RZ ;  /* 0xcccccccd00027825 */ /* 0x000fc600078e00ff */
[----:B------:R-:W-:-:S13]  /*24340*/  ISETP.GT.AND P0, PT, R9, R0, PT ;  /* 0x000000000900720c */ /* 0x000fda0003f04270 */
[----:B------:R-:W-:Y:S02]  /*24350*/  @P0 IADD3 R4, R9, 0x4f, RZ ;  /* 0x0000004f09040810 */ /* 0x000fe40007ffe0ff */
[----:B------:R-:W-:-:S03]  /*24360*/  SHF.R.U32.HI R9, RZ, 0x6, R3 ;  /* 0x00000006ff097819 */ /* 0x000fc60000011603 */
[----:B------:R-:W-:-:S04]  /*24370*/  @P0 IMAD.HI R0, R4, 0x66666667, RZ ;  /* 0x6666666704000827 */ /* 0x000fc800078e02ff */
[----:B------:R-:W-:Y:S01]  /*24380*/  IMAD.MOV.U32 R7, RZ, RZ, R9 ;  /* 0x000000ffff077224 */ /* 0x000fe200078e0009 */
[----:B------:R-:W-:-:S04]  /*24390*/  @P0 SHF.R.U32.HI R2, RZ, 0x1f, R0 ;  /* 0x0000001fff020819 */ /* 0x000fc80000011600 */
[----:B------:R-:W-:Y:S02]  /*243a0*/  @P0 LEA.HI.SX32 R7, R0, R2, 0x1b ;  /* 0x0000000200070211 */ /* 0x000fe400078fdaff */
[----:B------:R-:W-:Y:S02]  /*243b0*/  PLOP3.LUT P0, PT, PT, PT, PT, 0x80, 0x0 ;  /* 0x000000000000781c */ /* 0x000fe40003f0f070 */
[----:B------:R-:W-:-:S13]  /*243c0*/  ISETP.GT.AND P3, PT, R7, R9, PT ;  /* 0x000000090700720c */ /* 0x000fda0003f64270 */
[----:B------:R-:W-:Y:S05]  /*243d0*/  @!P3 BRA `(.L_x_691) ;  /* 0x000000180030b947 */ /* 0x000fea0003800000 */
[----:B------:R-:W-:Y:S01]  /*243e0*/  UMOV UR4, 0xffffffff ;  /* 0xffffffff00047882 */ /* 0x000fe20000000000 */
[----:B------:R-:W-:Y:S02]  /*243f0*/  SEL R0, R12, RZ, !P2 ;  /* 0x000000ff0c007207 */ /* 0x000fe40005000000 */
[----:B------:R-:W-:Y:S05]  /*24400*/  BRA.DIV UR4, `(.L_x_692) ;  /* 0x0000008204087947 */ /* 0x000fea000b800000 */
[----:B------:R-:W1:Y:S02]  /*24410*/  S2R R2, SR_TID.X ;  /* 0x0000000000027919 */ /* 0x000e640000002100 */
[----:B-1----:R-:W-:-:S04]  /*24420*/  SHF.R.U32.HI R2, RZ, 0x5, R2 ;  /* 0x00000005ff027819 */ /* 0x002fc80000011602 */
[----:B------:R-:W-:-:S05]  /*24430*/  LOP3.LUT R2, R2, 0x3, RZ, 0xc0, !PT ;  /* 0x0000000302027812 */ /* 0x000fca00078ec0ff */
[----:B------:R1:W2:Y:S02]  /*24440*/  SHFL.IDX PT, R14, R2, RZ, 0x1f ;  /* 0x00001fff020e7589 */ /* 0x0002a400000e0000 */
.L_x_874:
[----:B--2---:R-:W-:Y:S02]  /*24450*/  ISETP.NE.AND P0, PT, R14, RZ, PT ;  /* 0x000000ff0e00720c */ /* 0x004fe40003f05270 */
[----:B------:R-:W-:-:S11]  /*24460*/  PLOP3.LUT P6, PT, PT, PT, PT, 0x8, 0x0 ;  /* 0x000000000000781c */ /* 0x000fd60003fce170 */
[----:B------:R-:W-:Y:S05]  /*24470*/  @P0 BRA `(.L_x_693) ;  /* 0x00000000000c0947 */ /* 0x000fea0003800000 */
[----:B------:R-:W-:-:S03]  /*24480*/  UMOV UR4, 0xffffffff ;  /* 0xffffffff00047882 */ /* 0x000fc60000000000 */
[----:B------:R-:W-:Y:S05]  /*24490*/  BRA.DIV UR4, `(.L_x_694) ;  /* 0x0000008204187947 */ /* 0x000fea000b800000 */
[----:B------:R-:W-:-:S13]  /*244a0*/  ELECT P6, URZ, PT ;  /* 0x00000000003f782f */ /* 0x000fda00038c0000 */
.L_x_693:
[----:B-1----:R-:W2:Y:S01]  /*244b0*/  LDL R2, [R1+0x64] ;  /* 0x0000640001027983 */ /* 0x002ea20000100800 */
[----:B------:R-:W-:Y:S01]  /*244c0*/  BSSY B1, `(.L_x_695) ;  /* 0x0000008000017945 */ /* 0x000fe20003800000 */
[----:B--2---:R-:W-:-:S05]  /*244d0*/  VIADD R2, R2, 0x1 ;  /* 0x0000000102027836 */ /* 0x004fca0000000000 */
[----:B------:R-:W-:-:S04]  /*244e0*/  LEA.HI R3, R2, R2, RZ, 0x1 ;  /* 0x0000000202037211 */ /* 0x000fc800078f08ff */
[----:B------:R-:W-:-:S05]  /*244f0*/  LOP3.LUT R3, R3, 0xfffffffe, RZ, 0xc0, !PT ;  /* 0xfffffffe03037812 */ /* 0x000fca00078ec0ff */
[----:B------:R-:W-:-:S05]  /*24500*/  IMAD.IADD R2, R2, 0x1, -R3 ;  /* 0x0000000102027824 */ /* 0x000fca00078e0a03 */
[----:B------:R-:W-:-:S04]  /*24510*/  SHF.L.U32 R2, R2, 0x1f, RZ ;  /* 0x0000001f02027819 */ /* 0x000fc800000006ff */
[----:B------:R-:W1:Y:S02]  /*24520*/  SYNCS.PHASECHK.TRANS64.TRYWAIT P0, [R18+URZ+0x38820], R2 ;  /* 0x03882002120075a7 */ /* 0x000e64000800017f */
[----:B-1----:R-:W-:Y:S05]  /*24530*/  @!P0 BRA `(.L_x_696) ;  /* 0x0000008000108947 */ /* 0x002fea0003800000 */
.L_x_877:
[----:B------:R-:W-:Y:S05]  /*24540*/  BSYNC B1 ;  /* 0x0000000000017941 */ /* 0x000fea0003800000 */
.L_x_695:
[----:B------:R-:W-:Y:S04]  /*24550*/  BSSY B1, `(.L_x_697) ;  /* 0x00000ad000017945 */ /* 0x000fe80003800000 */
[----:B------:R-:W-:Y:S05]  /*24560*/  @!P6 BRA `(.L_x_698) ;  /* 0x0000000800ace947 */ /* 0x000fea0003800000 */
[----:B------:R-:W2:Y:S04]  /*24570*/  LDL R5, [R1+0x20] ;  /* 0x0000200001057983 */ /* 0x000ea80000100800 */
[----:B------:R-:W3:Y:S01]  /*24580*/  LDL R4, [R1+0x24] ;  /* 0x0000240001047983 */ /* 0x000ee20000100800 */
[----:B------:R-:W-:Y:S01]  /*24590*/  BSSY B2, `(.L_x_699) ;  /* 0x0000008000027945 */ /* 0x000fe20003800000 */
[----:B------:R-:W4:Y:S02]  /*245a0*/  S2R R3, SR_TID.X ;  /* 0x0000000000037919 */ /* 0x000f240000002100 */
[----:B----4-:R-:W-:-:S04]  /*245b0*/  LOP3.LUT R3, R3, 0x7f, RZ, 0xc0, !PT ;  /* 0x0000007f03037812 */ /* 0x010fc800078ec0ff */
[----:B------:R-:W-:Y:S02]  /*245c0*/  ISETP.NE.AND P2, PT, R3, RZ, PT ;  /* 0x000000ff0300720c */ /* 0x000fe40003f45270 */
[----:B--2---:R-:W-:Y:S02]  /*245d0*/  LEA R6, R5, R18, 0x3 ;  /* 0x0000001205067211 */ /* 0x004fe400078e18ff */
[----:B---3--:R-:W-:-:S04]  /*245e0*/  SHF.L.U32 R8, R4, 0x1f, RZ ;  /* 0x0000001f04087819 */ /* 0x008fc800000006ff */
[----:B------:R-:W2:Y:S02]  /*245f0*/  SYNCS.PHASECHK.TRANS64.TRYWAIT P0, [R6+URZ+0x388a0], R8 ;  /* 0x0388a008060075a7 */ /* 0x000ea4000800017f */
[----:B--2---:R-:W-:Y:S05]  /*24600*/  @!P0 BRA `(.L_x_700) ;  /* 0x0000007c00f08947 */ /* 0x004fea0003800000 */
.L_x_878:
[----:B------:R-:W-:Y:S05]  /*24610*/  BSYNC B2 ;  /* 0x0000000000027941 */ /* 0x000fea0003800000 */
.L_x_699:
[----:B------:R-:W-:Y:S04]  /*24620*/  BSSY B2, `(.L_x_701) ;  /* 0x0000009000027945 */ /* 0x000fe80003800000 */
[----:B------:R-:W-:Y:S05]  /*24630*/  @P2 BRA `(.L_x_702) ;  /* 0x00000000001c2947 */ /* 0x000fea0003800000 */
[----:B------:R-:W3:Y:S01]  /*24640*/  S2R R3, SR_TID.X ;  /* 0x0000000000037919 */ /* 0x000ee20000002100 */
[----:B-1----:R-:W-:-:S04]  /*24650*/  IMAD.MOV.U32 R2, RZ, RZ, 0xa000 ;  /* 0x0000a000ff027424 */ /* 0x002fc800078e00ff */
[----:B------:R4:W-:Y:S01]  /*24660*/  SYNCS.ARRIVE.TRANS64 RZ, [R6+URZ+0x38890], R2 ;  /* 0x0388900206ff79a7 */ /* 0x0009e2000800003f */
[----:B---3--:R-:W-:-:S04]  /*24670*/  LOP3.LUT R3, R3, 0x1f, RZ, 0xc0, !PT ;  /* 0x0000001f03037812 */ /* 0x008fc800078ec0ff */
[----:B------:R-:W-:-:S13]  /*24680*/  ISETP.NE.AND P0, PT, R3, RZ, PT ;  /* 0x000000ff0300720c */ /* 0x000fda0003f05270 */
[----:B----4-:R-:W-:Y:S05]  /*24690*/  @!P0 BRA `(.L_x_702) ;  /* 0x0000000000048947 */ /* 0x010fea0003800000 */
[----:B------:R-:W-:Y:S01]  /*246a0*/  BPT.TRAP 0x1 ;  /* 0x000000040000795c */ /* 0x000fe20000300000 */
.L_x_702:
[----:B------:R-:W-:Y:S05]  /*246b0*/  BSYNC B2 ;  /* 0x0000000000027941 */ /* 0x000fea0003800000 */
.L_x_701:
[----:B-1----:R-:W3:Y:S01]  /*246c0*/  LDL R2, [R1+0x20] ;  /* 0x0000200001027983 */ /* 0x002ee20000100800 */
[----:B------:R-:W-:Y:S01]  /*246d0*/  IMAD.MOV.U32 R20, RZ, RZ, RZ ;  /* 0x000000ffff147224 */ /* 0x000fe200078e00ff */
[----:B------:R-:W-:Y:S01]  /*246e0*/  UIADD3 UR4, UP0, UR38, 0x570, URZ ;  /* 0x0000057026047890 */ /* 0x000fe2000ff1e03f */
[----:B------:R-:W-:Y:S01]  /*246f0*/  IMAD R3, R7, 0x50, R10 ;  /* 0x0000005007037824 */ /* 0x000fe200078e020a */
[----:B------:R-:W-:Y:S01]  /*24700*/  PLOP3.LUT P0, PT, PT, PT, PT, 0x80, 0x0 ;  /* 0x000000000000781c */ /* 0x000fe20003f0f070 */
[----:B------:R-:W-:Y:S01]  /*24710*/  UMOV UR6, 0x0 ;  /* 0x0000000000067882 */ /* 0x000fe20000000000 */
[----:B------:R-:W-:Y:S01]  /*24720*/  R2UR UR10, R20 ;  /* 0x00000000140a72ca */ /* 0x000fe200000e0000 */
[----:B------:R-:W-:Y:S01]  /*24730*/  VIADD R3, R3, 0xffffffb0 ;  /* 0xffffffb003037836 */ /* 0x000fe20000000000 */
[----:B------:R-:W-:Y:S01]  /*24740*/  UIADD3.X UR5, URZ, UR39, URZ, UP0, !UPT ;  /* 0x000000273f057290 */ /* 0x000fe200087fe43f */
[----:B------:R-:W-:Y:S01]  /*24750*/  UMOV UR7, 0x12f00000 ;  /* 0x12f0000000077882 */ /* 0x000fe20000000000 */
[----:B---3--:R-:W-:Y:S01]  /*24760*/  IMAD R4, R2, 0xa000, R18 ;  /* 0x0000a00002047824 */ /* 0x008fe200078e0212 */
[----:B------:R-:W-:-:S03]  /*24770*/  IADD3 R2, R6, 0x38890, RZ ;  /* 0x0003889006027810 */ /* 0x000fc60007ffe0ff */
[----:B------:R-:W-:-:S07]  /*24780*/  VIADD R5, R4, 0x24400 ;  /* 0x0002440004057836 */ /* 0x000fce0000000000 */
.L_x_703:
        /* <DEDUP_REMOVED lines=9> */
[----:B-1----:R-:W-:Y:S05]  /*24820*/  @P0 BRA.U.ANY `(.L_x_703) ;  /* 0xfffffffd00d80947 */ /* 0x002fea000393ffff */
[----:B------:R-:W-:Y:S01]  /*24830*/  IMAD.MOV.U32 R15, RZ, RZ, 0x40 ;  /* 0x00000040ff0f7424 */ /* 0x000fe200078e00ff */
[----:B------:R-:W-:Y:S01]  /*24840*/  PLOP3.LUT P0, PT, PT, PT, PT, 0x80, 0x0 ;  /* 0x000000000000781c */ /* 0x000fe20003f0f070 */
[----:B------:R-:W-:Y:S01]  /*24850*/  VIADD R5, R4, 0x26c00 ;  /* 0x00026c0004057836 */ /* 0x000fe20000000000 */
[----:B------:R-:W-:Y:S01]  /*24860*/  UMOV UR6, 0x0 ;  /* 0x0000000000067882 */ /* 0x000fe20000000000 */
[----:B------:R-:W-:Y:S01]  /*24870*/  UMOV UR7, 0x12f00000 ;  /* 0x12f0000000077882 */ /* 0x000fe20000000000 */
[----:B------:R-:W-:-:S15]  /*24880*/  R2UR UR10, R15 ;  /* 0x000000000f0a72ca */ /* 0x000fde00000e0000 */
.L_x_704:
        /* <DEDUP_REMOVED lines=10> */
[----:B------:R-:W-:Y:S01]  /*24930*/  MOV R14, 0x80 ;  /* 0x00000080000e7802 */ /* 0x000fe20000000f00 */
[----:B------:R-:W-:Y:S01]  /*24940*/  VIADD R5, R4, 0x29400 ;  /* 0x0002940004057836 */ /* 0x000fe20000000000 */
[----:B------:R-:W-:Y:S01]  /*24950*/  PLOP3.LUT P0, PT, PT, PT, PT, 0x80, 0x0 ;  /* 0x000000000000781c */ /* 0x000fe20003f0f070 */
[----:B------:R-:W-:Y:S01]  /*24960*/  UMOV UR6, 0x0 ;  /* 0x0000000000067882 */ /* 0x000fe20000000000 */
[----:B------:R-:W-:Y:S01]  /*24970*/  R2UR UR10, R14 ;  /* 0x000000000e0a72ca */ /* 0x000fe200000e0000 */
[----:B------:R-:W-:-:S14]  /*24980*/  UMOV UR7, 0x12f00000 ;  /* 0x12f0000000077882 */ /* 0x000fdc0000000000 */
.L_x_705:
        /* <DEDUP_REMOVED lines=10> */
[----:B0-----:R-:W-:Y:S01]  /*24a30*/  IMAD.MOV.U32 R11, RZ, RZ, 0xc0 ;  /* 0x000000c0ff0b7424 */ /* 0x001fe200078e00ff */
[----:B------:R-:W-:Y:S01]  /*24a40*/  PLOP3.LUT P0, PT, PT, PT, PT, 0x80, 0x0 ;  /* 0x000000000000781c */ /* 0x000fe20003f0f070 */
[----:B------:R-:W-:Y:S01]  /*24a50*/  VIADD R5, R4, 0x2bc00 ;  /* 0x0002bc0004057836 */ /* 0x000fe20000000000 */
[----:B------:R-:W-:Y:S01]  /*24a60*/  UMOV UR6, 0x0 ;  /* 0x0000000000067882 */ /* 0x000fe20000000000 */
[----:B------:R-:W-:Y:S01]  /*24a70*/  UMOV UR7, 0x12f00000 ;  /* 0x12f0000000077882 */ /* 0x000fe20000000000 */
[----:B------:R-:W-:-:S15]  /*24a80*/  R2UR UR10, R11 ;  /* 0x000000000b0a72ca */ /* 0x000fde00000e0000 */
.L_x_706:
        /* <DEDUP_REMOVED lines=10> */
[----:B------:R-:W0:Y:S01]  /*24b30*/  SYNCS.PHASECHK.TRANS64.TRYWAIT P0, [R6+URZ+0x388c0], R8 ;  /* 0x0388c008060075a7 */ /* 0x000e22000800017f */
[----:B------:R-:W-:Y:S04]  /*24b40*/  BSSY B2, `(.L_x_707) ;  /* 0x0000002000027945 */ /* 0x000fe80003800000 */
[----:B0-----:R-:W-:Y:S05]  /*24b50*/  @!P0 BRA `(.L_x_708) ;  /* 0x0000007800b08947 */ /* 0x001fea0003800000 */
.L_x_879:
[----:B------:R-:W-:Y:S05]  /*24b60*/  BSYNC B2 ;  /* 0x0000000000027941 */ /* 0x000fea0003800000 */
.L_x_707:
[----:B------:R-:W-:Y:S01]  /*24b70*/  BSSY B2, `(.L_x_709) ;  /* 0x000000b000027945 */ /* 0x000fe20003800000 */
[----:B------:R-:W-:Y:S01]  /*24b80*/  MOV R12, 0x0 ;  /* 0x00000000000c7802 */ /* 0x000fe20000000f00 */
[----:B------:R-:W-:Y:S02]  /*24b90*/  IMAD.MOV.U32 R13, RZ, RZ, 0x12f00000 ;  /* 0x12f00000ff0d7424 */ /* 0x000fe400078e00ff */
[----:B------:R-:W-:Y:S05]  /*24ba0*/  @P2 BRA `(.L_x_710) ;  /* 0x00000000001c2947 */ /* 0x000fea0003800000 */
[----:B------:R-:W1:Y:S01]  /*24bb0*/  S2R R5, SR_TID.X ;  /* 0x0000000000057919 */ /* 0x000e620000002100 */
[----:B------:R-:W-:-:S04]  /*24bc0*/  IMAD.MOV.U32 R2, RZ, RZ, 0xa000 ;  /* 0x0000a000ff027424 */ /* 0x000fc800078e00ff */
[----:B------:R3:W-:Y:S01]  /*24bd0*/  SYNCS.ARRIVE.TRANS64 RZ, [R6+URZ+0x388b0], R2 ;  /* 0x0388b00206ff79a7 */ /* 0x0007e2000800003f */
[----:B-1----:R-:W-:-:S04]  /*24be0*/  LOP3.LUT R5, R5, 0x1f, RZ, 0xc0, !PT ;  /* 0x0000001f05057812 */ /* 0x002fc800078ec0ff */
[----:B------:R-:W-:-:S13]  /*24bf0*/  ISETP.NE.AND P0, PT, R5, RZ, PT ;  /* 0x000000ff0500720c */ /* 0x000fda0003f05270 */
[----:B---3--:R-:W-:Y:S05]  /*24c00*/  @!P0 BRA `(.L_x_710) ;  /* 0x0000000000048947 */ /* 0x008fea0003800000 */
[----:B------:R-:W-:Y:S01]  /*24c10*/  BPT.TRAP 0x1 ;  /* 0x000000040000795c */ /* 0x000fe20000300000 */
.L_x_710:
[----:B------:R-:W-:Y:S05]  /*24c20*/  BSYNC B2 ;  /* 0x0000000000027941 */ /* 0x000fea0003800000 */
.L_x_709:
[----:B------:R-:W-:Y:S01]  /*24c30*/  R2UR UR10, R20 ;  /* 0x00000000140a72ca */ /* 0x000fe200000e0000 */
[----:B------:R-:W-:Y:S01]  /*24c40*/  UIADD3 UR4, UP0, UR38, 0x670, URZ ;  /* 0x0000067026047890 */ /* 0x000fe2000ff1e03f */
[----:B------:R-:W-:Y:S01]  /*24c50*/  R2UR UR6, R12 ;  /* 0x000000000c0672ca */ /* 0x000fe200000e0000 */
[----:B0-2---:R-:W-:Y:S01]  /*24c60*/  VIADD R6, R6, 0x388b0 ;  /* 0x000388b006067836 */ /* 0x005fe20000000000 */
[----:B------:R-:W-:Y:S01]  /*24c70*/  R2UR UR7, R13 ;  /* 0x000000000d0772ca */ /* 0x000fe200000e0000 */
[----:B------:R-:W-:Y:S01]  /*24c80*/  UIADD3.X UR5, URZ, UR39, URZ, UP0, !UPT ;  /* 0x000000273f057290 */ /* 0x000fe200087fe43f */
[----:B------:R-:W-:Y:S02]  /*24c90*/  PLOP3.LUT P0, PT, PT, PT, PT, 0x80, 0x0 ;  /* 0x000000000000781c */ /* 0x000fe40003f0f070 */
[----:B------:R-:W-:-:S11]  /*24ca0*/  IADD3 R2, R4, 0x400, RZ ;  /* 0x0000040004027810 */ /* 0x000fd60007ffe0ff */
.L_x_711:
        /* <DEDUP_REMOVED lines=15> */
.L_x_712:
        /* <DEDUP_REMOVED lines=15> */
.L_x_713:
        /* <DEDUP_REMOVED lines=15> */
.L_x_714:
        /* <DEDUP_REMOVED lines=10> */
.L_x_698:
[----:B------:R-:W-:Y:S05]  /*25020*/  BSYNC B1 ;  /* 0x0000000000017941 */ /* 0x000fea0003800000 */
.L_x_697:
[----:B-1----:R-:W2:Y:S04]  /*25030*/  LDL.LU R2, [R1+0x20] ;  /* 0x0000200001027983 */ /* 0x002ea80000300800 */
[----:B------:R-:W3:Y:S01]  /*25040*/  LDL.LU R5, [R1+0x24] ;  /* 0x0000240001057983 */ /* 0x000ee20000300800 */
[----:B------:R-:W-:Y:S01]  /*25050*/  VIADD R7, R7, 0xfffffffe ;  /* 0xfffffffe07077836 */ /* 0x000fe20000000000 */
[----:B------:R-:W-:-:S04]  /*25060*/  PLOP3.LUT P0, PT, PT, PT, PT, 0x8, 0x0 ;  /* 0x000000000000781c */ /* 0x000fc80003f0e170 */
[----:B------:R-:W-:Y:S02]  /*25070*/  ISETP.GE.AND P3, PT, R7, R9, PT ;  /* 0x000000090700720c */ /* 0x000fe40003f66270 */
[----:B--2---:R-:W-:-:S04]  /*25080*/  IADD3 R2, R2, 0x1, RZ ;  /* 0x0000000102027810 */ /* 0x004fc80007ffe0ff */
[----:B------:R-:W-:-:S04]  /*25090*/  ISETP.NE.AND P2, PT, R2, 0x2, PT ;  /* 0x000000020200780c */ /* 0x000fc80003f45270 */
[----:B------:R-:W-:Y:S02]  /*250a0*/  SEL R3, RZ, 0x1, P2 ;  /* 0x00000001ff037807 */ /* 0x000fe40001000000 */
[----:B------:R-:W-:Y:S02]  /*250b0*/  SEL R2, R2, RZ, P2 ;  /* 0x000000ff02027207 */ /* 0x000fe40001000000 */
[----:B---3--:R-:W-:-:S03]  /*250c0*/  LOP3.LUT R5, R5, R3, RZ, 0x3c, !PT ;  /* 0x0000000305057212 */ /* 0x008fc600078e3cff */
[----:B------:R1:W-:Y:S04]  /*250d0*/  STL [R1+0x20], R2 ;  /* 0x0000200201007387 */ /* 0x0003e80000100800 */
[----:B------:R1:W-:Y:S01]  /*250e0*/  STL [R1+0x24], R5 ;  /* 0x0000240501007387 */ /* 0x0003e20000100800 */
[----:B------:R-:W-:Y:S05]  /*250f0*/  @!P3 BRA `(.L_x_691) ;  /* 0x0000000800e8b947 */ /* 0x000fea0003800000 */
.L_x_733:
[----:B------:R-:W-:Y:S05]  /*25100*/  YIELD ;  /* 0x0000000000007946 */ /* 0x000fea0003800000 */
[----:B------:R-:W-:Y:S04]  /*25110*/  BSSY B1, `(.L_x_715) ;  /* 0x00000ac000017945 */ /* 0x000fe80003800000 */
[----:B--2---:R-:W-:Y:S05]  /*25120*/  @!P6 BRA `(.L_x_716) ;  /* 0x0000000800a8e947 */ /* 0x004fea0003800000 */
[----:B------:R-:W2:Y:S04]  /*25130*/  LDL R4, [R1+0x20] ;  /* 0x0000200001047983 */ /* 0x000ea80000100800 */
[----:B------:R-:W3:Y:S01]  /*25140*/  LDL R3, [R1+0x24] ;  /* 0x0000240001037983 */ /* 0x000ee20000100800 */
[----:B------:R-:W-:Y:S01]  /*25150*/  BSSY B2, `(.L_x_717) ;  /* 0x0000008000027945 */ /* 0x000fe20003800000 */
[----:B-1----:R-:W1:Y:S02]  /*25160*/  S2R R2, SR_TID.X ;  /* 0x0000000000027919 */ /* 0x002e640000002100 */
[----:B-1----:R-:W-:-:S04]  /*25170*/  LOP3.LUT R2, R2, 0x7f, RZ, 0xc0, !PT ;  /* 0x0000007f02027812 */ /* 0x002fc800078ec0ff */
[----:B------:R-:W-:Y:S01]  /*25180*/  ISETP.NE.AND P3, PT, R2, RZ, PT ;  /* 0x000000ff0200720c */ /* 0x000fe20003f65270 */
[----:B--2---:R-:W-:Y:S01]  /*25190*/  IMAD R6, R4, 0x8, R18 ;  /* 0x0000000804067824 */ /* 0x004fe200078e0212 */
[----:B---3--:R-:W-:-:S04]  /*251a0*/  SHF.L.U32 R5, R3, 0x1f, RZ ;  /* 0x0000001f03057819 */ /* 0x008fc800000006ff */
[----:B------:R-:W1:Y:S02]  /*251b0*/  SYNCS.PHASECHK.TRANS64.TRYWAIT P2, [R6+URZ+0x388a0], R5 ;  /* 0x0388a005060075a7 */ /* 0x000e64000804017f */
[----:B-1----:R-:W-:Y:S05]  /*251c0*/  @!P2 BRA `(.L_x_718) ;  /* 0x000000740028a947 */ /* 0x002fea0003800000 */
.L_x_880:
[----:B------:R-:W-:Y:S05]  /*251d0*/  BSYNC B2 ;  /* 0x0000000000027941 */ /* 0x000fea0003800000 */
.L_x_717:
[----:B------:R-:W-:Y:S04]  /*251e0*/  BSSY B2, `(.L_x_719) ;  /* 0x0000009000027945 */ /* 0x000fe80003800000 */
[----:B------:R-:W-:Y:S05]  /*251f0*/  @P3 BRA `(.L_x_720) ;  /* 0x00000000001c3947 */ /* 0x000fea0003800000 */
[----:B------:R-:W2:Y:S01]  /*25200*/  S2R R3, SR_TID.X ;  /* 0x0000000000037919 */ /* 0x000ea20000002100 */
[----:B------:R-:W-:-:S04]  /*25210*/  IMAD.MOV.U32 R2, RZ, RZ, 0xa000 ;  /* 0x0000a000ff027424 */ /* 0x000fc800078e00ff */
[----:B------:R3:W-:Y:S01]  /*25220*/  SYNCS.ARRIVE.TRANS64 RZ, [R6+URZ+0x38890], R2 ;  /* 0x0388900206ff79a7 */ /* 0x0007e2000800003f */
[----:B--2---:R-:W-:-:S04]  /*25230*/  LOP3.LUT R3, R3, 0x1f, RZ, 0xc0, !PT ;  /* 0x0000001f03037812 */ /* 0x004fc800078ec0ff */
[----:B------:R-:W-:-:S13]  /*25240*/  ISETP.NE.AND P2, PT, R3, RZ, PT ;  /* 0x000000ff0300720c */ /* 0x000fda0003f45270 */
[----:B---3--:R-:W-:Y:S05]  /*25250*/  @!P2 BRA `(.L_x_720) ;  /* 0x000000000004a947 */ /* 0x008fea0003800000 */
[----:B------:R-:W-:Y:S01]  /*25260*/  BPT.TRAP 0x1 ;  /* 0x000000040000795c */ /* 0x000fe20000300000 */
.L_x_720:
[----:B------:R-:W-:Y:S05]  /*25270*/  BSYNC B2 ;  /* 0x0000000000027941 */ /* 0x000fea0003800000 */
.L_x_719:
[----:B------:R-:W2:Y:S01]  /*25280*/  LDL R2, [R1+0x20] ;  /* 0x0000200001027983 */ /* 0x000ea20000100800 */
[----:B0-----:R-:W-:Y:S01]  /*25290*/  MOV R11, RZ ;  /* 0x000000ff000b7202 */ /* 0x001fe20000000f00 */
[----:B------:R-:W-:Y:S01]  /*252a0*/  UIADD3 UR4, UP0, UR38, 0x570, URZ ;  /* 0x0000057026047890 */ /* 0x000fe2000ff1e03f */
[----:B------:R-:W-:Y:S01]  /*252b0*/  PLOP3.LUT P2, PT, PT, PT, PT, 0x80, 0x0 ;  /* 0x000000000000781c */ /* 0x000fe20003f4f070 */
[----:B------:R-:W-:Y:S01]  /*252c0*/  IMAD R3, R7, 0x50, R10 ;  /* 0x0000005007037824 */ /* 0x000fe200078e020a */
[----:B------:R-:W-:Y:S01]  /*252d0*/  R2UR UR10, R11 ;  /* 0x000000000b0a72ca */ /* 0x000fe200000e0000 */
[----:B------:R-:W-:Y:S01]  /*252e0*/  UIADD3.X UR5, URZ, UR39, URZ, UP0, !UPT ;  /* 0x000000273f057290 */ /* 0x000fe200087fe43f */
[----:B------:R-:W-:Y:S01]  /*252f0*/  UMOV UR6, 0x0 ;  /* 0x0000000000067882 */ /* 0x000fe20000000000 */
[----:B------:R-:W-:Y:S01]  /*25300*/  UMOV UR7, 0x12f00000 ;  /* 0x12f0000000077882 */ /* 0x000fe20000000000 */
[----:B--2---:R-:W-:Y:S02]  /*25310*/  IMAD R4, R2, 0xa000, R18 ;  /* 0x0000a00002047824 */ /* 0x004fe400078e0212 */
[----:B------:R-:W-:-:S02]  /*25320*/  VIADD R2, R6, 0x38890 ;  /* 0x0003889006027836 */ /* 0x000fc40000000000 */
[----:B------:R-:W-:-:S07]  /*25330*/  VIADD R8, R4, 0x24400 ;  /* 0x0002440004087836 */ /* 0x000fce0000000000 */
.L_x_721:
        /* <DEDUP_REMOVED lines=12> */
[----:B------:R-:W-:Y:S01]  /*25400*/  UMOV UR6, 0x0 ;  /* 0x0000000000067882 */ /* 0x000fe20000000000 */
[----:B------:R-:W-:Y:S01]  /*25410*/  IADD3 R8, R4, 0x26c00, RZ ;  /* 0x00026c0004087810 */ /* 0x000fe20007ffe0ff */
[----:B------:R-:W-:Y:S01]  /*25420*/  UMOV UR7, 0x12f00000 ;  /* 0x12f0000000077882 */ /* 0x000fe20000000000 */
[----:B------:R-:W-:-:S15]  /*25430*/  R2UR UR10, R20 ;  /* 0x00000000140a72ca */ /* 0x000fde00000e0000 */
.L_x_722:
        /* <DEDUP_REMOVED lines=16> */
.L_x_723:
        /* <DEDUP_REMOVED lines=16> */
.L_x_724:
        /* <DEDUP_REMOVED lines=13> */
.L_x_881:
[----:B------:R-:W-:Y:S05]  /*25710*/  BSYNC B2 ;  /* 0x0000000000027941 */ /* 0x000fea0003800000 */
.L_x_725:
[----:B------:R-:W-:Y:S01]  /*25720*/  BSSY B2, `(.L_x_727) ;  /* 0x000000b000027945 */ /* 0x000fe20003800000 */
[----:B------:R-:W-:Y:S02]  /*25730*/  IMAD.MOV.U32 R12, RZ, RZ, 0x0 ;  /* 0x00000000ff0c7424 */ /* 0x000fe400078e00ff */
[----:B------:R-:W-:Y:S01]  /*25740*/  IMAD.MOV.U32 R13, RZ, RZ, 0x12f00000 ;  /* 0x12f00000ff0d7424 */ /* 0x000fe200078e00ff */
[----:B------:R-:W-:Y:S06]  /*25750*/  @P3 BRA `(.L_x_728) ;  /* 0x00000000001c3947 */ /* 0x000fec0003800000 */
[----:B------:R-:W2:Y:S01]  /*25760*/  S2R R8, SR_TID.X ;  /* 0x0000000000087919 */ /* 0x000ea20000002100 */
[----:B------:R-:W-:-:S04]  /*25770*/  IMAD.MOV.U32 R2, RZ, RZ, 0xa000 ;  /* 0x0000a000ff027424 */ /* 0x000fc800078e00ff */
[----:B------:R3:W-:Y:S01]  /*25780*/  SYNCS.ARRIVE.TRANS64 RZ, [R6+URZ+0x388b0], R2 ;  /* 0x0388b00206ff79a7 */ /* 0x0007e2000800003f */
[----:B--2---:R-:W-:-:S04]  /*25790*/  LOP3.LUT R8, R8, 0x1f, RZ, 0xc0, !PT ;  /* 0x0000001f08087812 */ /* 0x004fc800078ec0ff */
[----:B------:R-:W-:-:S13]  /*257a0*/  ISETP.NE.AND P2, PT, R8, RZ, PT ;  /* 0x000000ff0800720c */ /* 0x000fda0003f45270 */
[----:B---3--:R-:W-:Y:S05]  /*257b0*/  @!P2 BRA `(.L_x_728) ;  /* 0x000000000004a947 */ /* 0x008fea0003800000 */
[----:B------:R-:W-:Y:S01]  /*257c0*/  BPT.TRAP 0x1 ;  /* 0x000000040000795c */ /* 0x000fe20000300000 */
.L_x_728:
[----:B------:R-:W-:Y:S05]  /*257d0*/  BSYNC B2 ;  /* 0x0000000000027941 */ /* 0x000fea0003800000 */
.L_x_727:
[----:B------:R-:W-:Y:S01]  /*257e0*/  R2UR UR10, R11 ;  /* 0x000000000b0a72ca */ /* 0x000fe200000e0000 */
[----:B------:R-:W-:Y:S01]  /*257f0*/  UIADD3 UR4, UP0, UR38, 0x670, URZ ;  /* 0x0000067026047890 */ /* 0x000fe2000ff1e03f */
[----:B------:R-:W-:Y:S01]  /*25800*/  R2UR UR6, R12 ;  /* 0x000000000c0672ca */ /* 0x000fe200000e0000 */
[----:B------:R-:W-:Y:S01]  /*25810*/  VIADD R2, R4, 0x400 ;  /* 0x0000040004027836 */ /* 0x000fe20000000000 */
[----:B------:R-:W-:Y:S01]  /*25820*/  R2UR UR7, R13 ;  /* 0x000000000d0772ca */ /* 0x000fe200000e0000 */
[----:B------:R-:W-:Y:S01]  /*25830*/  UIADD3.X UR5, URZ, UR39, URZ, UP0, !UPT ;  /* 0x000000273f057290 */ /* 0x000fe200087fe43f */
[----:B------:R-:W-:Y:S02]  /*25840*/  PLOP3.LUT P2, PT, PT, PT, PT, 0x80, 0x0 ;  /* 0x000000000000781c */ /* 0x000fe40003f4f070 */
[----:B01----:R-:W-:-:S11]  /*25850*/  IADD3 R6, R6, 0x388b0, RZ ;  /* 0x000388b006067810 */ /* 0x003fd60007ffe0ff */
.L_x_729:
        /* <DEDUP_REMOVED lines=15> */
.L_x_730:
        /* <DEDUP_REMOVED lines=15> */
.L_x_731:
        /* <DEDUP_REMOVED lines=10> */
[----:B------:R-:W-:Y:S02]  /*25ae0*/  R2UR UR10, R14 ;  /* 0x000000000e0a72ca */ /* 0x000fe400000e0000 */
[----:B------:R-:W-:Y:S02]  /*25af0*/  R2UR UR6, R12 ;  /* 0x000000000c0672ca */ /* 0x000fe400000e0000 */
[----:B------:R-:W-:Y:S02]  /*25b00*/  R2UR UR7, R13 ;  /* 0x000000000d0772ca */ /* 0x000fe400000e0000 */
[----:B------:R-:W-:Y:S02]  /*25b10*/  PLOP3.LUT P2, PT, PT, PT, PT, 0x80, 0x0 ;  /* 0x000000000000781c */ /* 0x000fe40003f4f070 */
[----:B------:R-:W-:-:S11]  /*25b20*/  IADD3 R4, R4, 0x7c00, RZ ;  /* 0x00007c0004047810 */ /* 0x000fd60007ffe0ff */
.L_x_732:
        /* <DEDUP_REMOVED lines=10> */
.L_x_716:
[----:B------:R-:W-:Y:S05]  /*25bd0*/  BSYNC B1 ;  /* 0x0000000000017941 */ /* 0x000fea0003800000 */
.L_x_715:
[----:B-1----:R-:W2:Y:S04]  /*25be0*/  LDL.LU R2, [R1+0x20] ;  /* 0x0000200001027983 */ /* 0x002ea80000300800 */
[----:B------:R-:W3:Y:S01]  /*25bf0*/  LDL.LU R5, [R1+0x24] ;  /* 0x0000240001057983 */ /* 0x000ee20000300800 */
[C---:B------:R-:W-:Y:S01]  /*25c00*/  ISETP.GT.AND P3, PT, R7.reuse, R9, PT ;  /* 0x000000090700720c */ /* 0x040fe20003f64270 */
[----:B------:R-:W-:Y:S02]  /*25c10*/  VIADD R7, R7, 0xffffffff ;  /* 0xffffffff07077836 */ /* 0x000fe40000000000 */
[----:B--2---:R-:W-:-:S05]  /*25c20*/  VIADD R2, R2, 0x1 ;  /* 0x0000000102027836 */ /* 0x004fca0000000000 */
[----:B------:R-:W-:-:S04]  /*25c30*/  ISETP.NE.AND P2, PT, R2, 0x2, PT ;  /* 0x000000020200780c */ /* 0x000fc80003f45270 */
[----:B------:R-:W-:Y:S02]  /*25c40*/  SEL R3, RZ, 0x1, P2 ;  /* 0x00000001ff037807 */ /* 0x000fe40001000000 */
[----:B------:R-:W-:Y:S02]  /*25c50*/  SEL R2, R2, RZ, P2 ;  /* 0x000000ff02027207 */ /* 0x000fe40001000000 */
[----:B---3--:R-:W-:-:S05]  /*25c60*/  LOP3.LUT R5, R5, R3, RZ, 0x3c, !PT ;  /* 0x0000000305057212 */ /* 0x008fca00078e3cff */
[----:B------:R2:W-:Y:S04]  /*25c70*/  STL [R1+0x24], R5 ;  /* 0x0000240501007387 */ /* 0x0005e80000100800 */
[----:B------:R2:W-:Y:S01]  /*25c80*/  STL [R1+0x20], R2 ;  /* 0x0000200201007387 */ /* 0x0005e20000100800 */
[----:B------:R-:W-:Y:S05]  /*25c90*/  @P3 BRA `(.L_x_733) ;  /* 0xfffffff400183947 */ /* 0x000fea000383ffff */
.L_x_691:
[----:B------:R-:W-:Y:S05]  /*25ca0*/  BSYNC B0 ;  /* 0x0000000000007941 */ /* 0x000fea0003800000 */
.L_x_690:
[----:B------:R3:W5:Y:S01]  /*25cb0*/  LDL R8, [R1+0x40] ;  /* 0x0000400001087983 */ /* 0x0007620000100800 */
[----:B------:R-:W-:Y:S05]  /*25cc0*/  @!P0 WARPSYNC.ALL ;  /* 0x0000000000008948 */ /* 0x000fea0003800000 */
[----:B------:R3:W-:Y:S01]  /*25cd0*/  STL [R1+0x44], RZ ;  /* 0x000044ff01007387 */ /* 0x0007e20000100800 */
[----:B------:R-:W-:Y:S01]  /*25ce0*/  BSSY B0, `(.L_x_734) ;  /* 0x0000020000007945 */ /* 0x000fe20003800000 */
[----:B------:R-:W-:Y:S06]  /*25cf0*/  @!P0 BAR.SYNC.DEFER_BLOCKING 0xc, 0x180 ;  /* 0x0306000000008b1d */ /* 0x000fec0000010000 */
[----:B---3--:R-:W-:Y:S05]  /*25d00*/  @!P1 BRA `(.L_x_735) ;  /* 0x0000000000749947 */ /* 0x008fea0003800000 */
[----:B------:R-:W-:-:S13]  /*25d10*/  ISETP.NE.AND P0, PT, R17, RZ, PT ;  /* 0x000000ff1100720c */ /* 0x000fda0003f05270 */
[----:B------:R-:W3:Y:S02]  /*25d20*/  @!P0 LDC R17, c[0x0][0x9f0] ;  /* 0x00027c00ff118b82 */ /* 0x000ee40000000800 */
[----:B---3--:R-:W-:-:S04]  /*25d30*/  IABS R0, R17 ;  /* 0x0000001100007213 */ /* 0x008fc80000000000 */
[----:B-12---:R-:W1:Y:S08]  /*25d40*/  I2F.RP R2, R0 ;  /* 0x0000000000027306 */ /* 0x006e700000209400 */
[----:B-1----:R-:W1:Y:S02]  /*25d50*/  MUFU.RCP R2, R2 ;  /* 0x0000000200027308 */ /* 0x002e640000001000 */
[----:B-1----:R-:W-:-:S06]  /*25d60*/  VIADD R2, R2, 0xffffffe ;  /* 0x0ffffffe02027836 */ /* 0x002fcc0000000000 */
[----:B------:R-:W1:Y:S02]  /*25d70*/  F2I.FTZ.U32.TRUNC.NTZ R3, R2 ;  /* 0x0000000200037305 */ /* 0x000e64000021f000 */
[----:B-1----:R-:W-:-:S05]  /*25d80*/  IADD3 R2, RZ, -R3, RZ ;  /* 0x80000003ff027210 */ /* 0x002fca0007ffe0ff */
[----:B------:R-:W-:Y:S02]  /*25d90*/  IMAD R4, R2, R0, RZ ;  /* 0x0000000002047224 */ /* 0x000fe400078e02ff */
[----:B------:R-:W-:-:S04]  /*25da0*/  IMAD.MOV.U32 R2, RZ, RZ, RZ ;  /* 0x000000ffff027224 */ /* 0x000fc800078e00ff */
[----:B------:R-:W-:Y:S01]  /*25db0*/  IMAD.HI.U32 R6, R3, R4, R2 ;  /* 0x0000000403067227 */ /* 0x000fe200078e0002 */
[----:B------:R-:W-:Y:S02]  /*25dc0*/  IABS R2, R17 ;  /* 0x0000001100027213 */ /* 0x000fe40000000000 */
[----:B-----5:R-:W-:-:S03]  /*25dd0*/  IADD3 R4, R8, -0x1, R17 ;  /* 0xffffffff08047810 */ /* 0x020fc60007ffe011 */
        /* <DEDUP_REMOVED lines=14> */
[----:B------:R-:W-:-:S05]  /*25ec0*/  @!P1 LOP3.LUT R2, RZ, R17, RZ, 0x33, !PT ;  /* 0x00000011ff029212 */ /* 0x000fca00078e33ff */
[----:B------:R3:W-:Y:S02]  /*25ed0*/  STL [R1+0x44], R2 ;  /* 0x0000440201007387 */ /* 0x0007e40000100800 */
.L_x_735:
[----:B------:R-:W-:Y:S05]  /*25ee0*/  BSYNC B0 ;  /* 0x0000000000007941 */ /* 0x000fea0003800000 */
.L_x_734:
[----:B------:R-:W4:Y:S04]  /*25ef0*/  LDL R0, [R1+0x44] ;  /* 0x0000440001007983 */ /* 0x000f280000100800 */
[----:B-123--:R-:W4:Y:S01]  /*25f00*/  LDL R2, [R1+0x60] ;  /* 0x0000600001027983 */ /* 0x00ef220000100800 */
[----:B------:R-:W-:Y:S01]  /*25f10*/  BSSY B7, `(.L_x_736) ;  /* 0x00004ce000077945 */ /* 0x000fe20003800000 */
[----:B----4-:R-:W-:-:S05]  /*25f20*/  IMAD R2, R2, R0, RZ ;  /* 0x0000000002027224 */ /* 0x010fca00078e02ff */
[----:B-----5:R-:W-:Y:S01]  /*25f30*/  VIADDMNMX R0, R2, R0, R8, PT ;  /* 0x0000000002007246 */ /* 0x020fe20003800108 */
[----:B------:R1:W-:Y:S03]  /*25f40*/  STL [R1+0x30], R2 ;  /* 0x0000300201007387 */ /* 0x0003e60000100800 */
[----:B------:R-:W-:Y:S01]  /*25f50*/  ISETP.GT.AND P0, PT, R0, R2, PT ;  /* 0x000000020000720c */ /* 0x000fe20003f04270 */
[----:B------:R1:W-:-:S12]  /*25f60*/  STL [R1+0x48], R0 ;  /* 0x0000480001007387 */ /* 0x0003d80000100800 */
[----:B-1----:R-:W-:Y:S05]  /*25f70*/  @P0 BRA `(.L_x_737) ;  /* 0x00000000004c0947 */ /* 0x002fea0003800000 */
[----:B------:R-:W1:Y:S02]  /*25f80*/  S2R R0, SR_TID.X ;  /* 0x0000000000007919 */ /* 0x000e640000002100 */
[----:B-1----:R-:W-:-:S04]  /*25f90*/  LOP3.LUT R0, R0, 0x7f, RZ, 0xc0, !PT ;  /* 0x0000007f00007812 */ /* 0x002fc800078ec0ff */
[----:B------:R-:W-:-:S13]  /*25fa0*/  ISETP.NE.AND P0, PT, R0, RZ, PT ;  /* 0x000000ff0000720c */ /* 0x000fda0003f05270 */
[----:B------:R-:W-:Y:S05]  /*25fb0*/  @P0 BRA `(.L_x_738) ;  /* 0x0000004c000c0947 */ /* 0x000fea0003800000 */
[----:B------:R-:W1:Y:S01]  /*25fc0*/  S2R R3, SR_LANEID ;  /* 0x0000000000037919 */ /* 0x000e620000000000 */
[----:B------:R-:W-:Y:S01]  /*25fd0*/  VOTEU.ANY UR4, UPT, PT ;  /* 0x0000000000047886 */ /* 0x000fe200038e0100 */
[----:B------:R-:W2:Y:S01]  /*25fe0*/  LDC.64 R4, c[0x0][0xc60] ;  /* 0x00031800ff047b82 */ /* 0x000ea20000000a00 */
[----:B------:R-:W1:Y:S01]  /*25ff0*/  FLO.U32 R0, UR4 ;  /* 0x0000000400007d00 */ /* 0x000e6200080e0000 */
[----:B------:R-:W-:-:S07]  /*26000*/  ULDC.64 UR6, c[0x0][0x208] ;  /* 0x0000820000067ab9 */ /* 0x000fce0000000a00 */
[----:B------:R-:W2:Y:S01]  /*26010*/  POPC R2, UR4 ;  /* 0x0000000400027d09 */ /* 0x000ea20008000000 */
[----:B-1----:R-:W-:-:S13]  /*26020*/  ISETP.EQ.U32.AND P0, PT, R0, R3, PT ;  /* 0x000000030000720c */ /* 0x002fda0003f02070 */
[----:B--2---:R-:W2:Y:S01]  /*26030*/  @P0 ATOMG.E.ADD.STRONG.GPU PT, R5, desc[UR6][R4.64], R2 ;  /* 0x00000002040509a8 */ /* 0x004ea200081ee1c6 */
[----:B------:R-:W1:Y:S02]  /*26040*/  S2R R3, SR_LTMASK ;  /* 0x0000000000037919 */ /* 0x000e640000003900 */
[----:B-1----:R-:W-:-:S06]  /*26050*/  LOP3.LUT R3, R3, UR4, RZ, 0xc0, !PT ;  /* 0x0000000403037c12 */ /* 0x002fcc000f8ec0ff */
[----:B------:R-:W1:Y:S01]  /*26060*/  POPC R3, R3 ;  /* 0x0000000300037309 */ /* 0x000e620000000000 */
[----:B--2---:R-:W1:Y:S02]  /*26070*/  SHFL.IDX PT, R0, R5, R0, 0x1f ;  /* 0x00001f0005007589 */ /* 0x004e6400000e0000 */
[----:B-1----:R-:W-:-:S05]  /*26080*/  IADD3 R0, R0, UR36, R3 ;  /* 0x0000002400007c10 */ /* 0x002fca000fffe003 */
[----:B------:R1:W-:Y:S01]  /*26090*/  STL [R1], R0 ;  /* 0x0000000001007387 */ /* 0x0003e20000100800 */
[----:B------:R-:W-:Y:S05]  /*260a0*/  BRA `(.L_x_738) ;  /* 0x0000004800d07947 */ /* 0x000fea0003800000 */
.L_x_737:
[----:B------:R-:W-:Y:S01]  /*260b0*/  IADD3 R0, R18, 0x24400, RZ ;  /* 0x0002440012007810 */ /* 0x000fe20007ffe0ff */
[----:B------:R-:W-:Y:S03]  /*260c0*/  BSSY B6, `(.L_x_739) ;  /* 0x0000013000067945 */ /* 0x000fe60003800000 */
[----:B------:R-:W-:-:S13]  /*260d0*/  LOP3.LUT P0, RZ, R0, 0x3ff, RZ, 0xc0, !PT ;  /* 0x000003ff00ff7812 */ /* 0x000fda000780c0ff */
        /* <DEDUP_REMOVED lines=9> */
[----:B0-----:R-:W-:Y:S01]  /*26170*/  MOV R11, UR5 ;  /* 0x00000005000b7c02 */ /* 0x001fe20008000f00 */
[----:B------:R-:W-:Y:S01]  /*26180*/  IMAD.U32 R7, RZ, RZ, UR9 ;  /* 0x00000009ff077e24 */ /* 0x000fe2000f8e00ff */
[----:B------:R-:W-:Y:S01]  /*26190*/  MOV R13, RZ ;  /* 0x000000ff000d7202 */ /* 0x000fe20000000f00 */
[----:B------:R-:W-:-:S02]  /*261a0*/  IMAD.U32 R10, RZ, RZ, UR4 ;  /* 0x00000004ff0a7e24 */ /* 0x000fc4000f8e00ff */
[----:B------:R-:W-:Y:S02]  /*261b0*/  IMAD.MOV.U32 R8, RZ, RZ, 0x70 ;  /* 0x00000070ff087424 */ /* 0x000fe400078e00ff */
[----:B------:R-:W-:-:S07]  /*261c0*/  IMAD.MOV.U32 R12, RZ, RZ, 0x1 ;  /* 0x00000001ff0c7424 */ /* 0x000fce00078e00ff */
[----:B------:R-:W-:-:S07]  /*261d0*/  LEPC R20, `(.L_x_740) ;  /* 0x000000001014794e */ /* 0x000fce0000000000 */
[----:B-1----:R-:W-:Y:S05]  /*261e0*/  CALL.ABS.NOINC R2 ;  /* 0x0000000002007343 */ /* 0x002fea0003c00000 */
.L_x_740:
[----:B------:R-:W-:Y:S05]  /*261f0*/  BSYNC B6 ;  /* 0x0000000000067941 */ /* 0x000fea0003800000 */
.L_x_739:
        /* <DEDUP_REMOVED lines=8> */
[----:B------:R1:W2:Y:S01]  /*26280*/  LDC.64 R2, c[0x4][R17] ;  /* 0x0100000011027b82 */ /* 0x0002a20000000a00 */
[----:B------:R-:W-:Y:S01]  /*26290*/  IMAD.U32 R4, RZ, RZ, UR6 ;  /* 0x00000006ff047e24 */ /* 0x000fe2000f8e00ff */
[----:B------:R-:W-:Y:S01]  /*262a0*/  MOV R5, UR7 ;  /* 0x0000000700057c02 */ /* 0x000fe20008000f00 */
[----:B------:R-:W-:Y:S01]  /*262b0*/  IMAD.U32 R6, RZ, RZ, UR8 ;  /* 0x00000008ff067e24 */ /* 0x000fe2000f8e00ff */
[----:B------:R-:W-:Y:S01]  /*262c0*/  MOV R10, UR4 ;  /* 0x00000004000a7c02 */ /* 0x000fe20008000f00 */
[----:B------:R-:W-:Y:S01]  /*262d0*/  IMAD.U32 R7, RZ, RZ, UR9 ;  /* 0x00000009ff077e24 */ /* 0x000fe2000f8e00ff */
[----:B------:R-:W-:Y:S01]  /*262e0*/  MOV R12, 0x1 ;  /* 0x00000001000c7802 */ /* 0x000fe20000000f00 */
[----:B0-----:R-:W-:-:S02]  /*262f0*/  IMAD.U32 R11, RZ, RZ, UR5 ;  /* 0x00000005ff0b7e24 */ /* 0x001fc4000f8e00ff */
[----:B------:R-:W-:Y:S02]  /*26300*/  IMAD.MOV.U32 R8, RZ, RZ, 0x70 ;  /* 0x00000070ff087424 */ /* 0x000fe400078e00ff */
[----:B-1----:R-:W-:-:S07]  /*26310*/  IMAD.MOV.U32 R13, RZ, RZ, RZ ;  /* 0x000000ffff0d7224 */ /* 0x002fce00078e00ff */
[----:B------:R-:W-:-:S07]  /*26320*/  LEPC R20, `(.L_x_743) ;  /* 0x000000001014794e */ /* 0x000fce0000000000 */
[----:B--2---:R-:W-:Y:S05]  /*26330*/  CALL.ABS.NOINC R2 ;  /* 0x0000000002007343 */ /* 0x004fea0003c00000 */
.L_x_743:
[----:B------:R0:W1:Y:S01]  /*26340*/  LDC.64 R2, c[0x4][R17] ;  /* 0x0100000011027b82 */ /* 0x0000620000000a00 */
[----:B------:R-:W-:Y:S01]  /*26350*/  ULDC.64 UR4, c[0x4][0xa8] ;  /* 0x01002a0000047ab9 */ /* 0x000fe20000000a00 */
[----:B------:R-:W-:Y:S01]  /*26360*/  ULDC.64 UR6, c[0x4][0xb0] ;  /* 0x01002c0000067ab9 */ /* 0x000fe20000000a00 */
[----:B------:R-:W-:Y:S01]  /*26370*/  ULDC.64 UR8, c[0x4][0x18] ;  /* 0x0100060000087ab9 */ /* 0x000fe20000000a00 */
[----:B------:R-:W-:Y:S01]  /*26380*/  IMAD.U32 R4, RZ, RZ, UR4 ;  /* 0x00000004ff047e24 */ /* 0x000fe2000f8e00ff */
[----:B------:R-:W-:Y:S01]  /*26390*/  MOV R5, UR5 ;  /* 0x0000000500057c02 */ /* 0x000fe20008000f00 */
[----:B------:R-:W-:Y:S01]  /*263a0*/  IMAD.U32 R6, RZ, RZ, UR6 ;  /* 0x00000006ff067e24 */ /* 0x000fe2000f8e00ff */
[----:B------:R-:W-:Y:S01]  /*263b0*/  MOV R10, UR8 ;  /* 0x00000008000a7c02 */ /* 0x000fe20008000f00 */
[----:B------:R-:W-:Y:S01]  /*263c0*/  IMAD.U32 R7, RZ, RZ, UR7 ;  /* 0x00000007ff077e24 */ /* 0x000fe2000f8e00ff */
[----:B------:R-:W-:Y:S01]  /*263d0*/  MOV R12, 0x1 ;  /* 0x00000001000c7802 */ /* 0x000fe20000000f00 */
[----:B------:R-:W-:-:S02]  /*263e0*/  IMAD.U32 R11, RZ, RZ, UR9 ;  /* 0x00000009ff0b7e24 */ /* 0x000fc4000f8e00ff */
[----:B------:R-:W-:Y:S02]  /*263f0*/  IMAD.MOV.U32 R8, RZ, RZ, 0x70 ;  /* 0x00000070ff087424 */ /* 0x000fe400078e00ff */
[----:B0-----:R-:W-:-:S07]  /*26400*/  IMAD.MOV.U32 R13, RZ, RZ, RZ ;  /* 0x000000ffff0d7224 */ /* 0x001fce00078e00ff */
[----:B------:R-:W-:-:S07]  /*26410*/  LEPC R20, `(.L_x_742) ;  /* 0x000000001014794e */ /* 0x000fce0000000000 */
[----:B-1----:R-:W-:Y:S05]  /*26420*/  CALL.ABS.NOINC R2 ;  /* 0x0000000002007343 */ /* 0x002fea0003c00000 */
.L_x_742:
[----:B------:R-:W-:Y:S05]  /*26430*/  BSYNC B6 ;  /* 0x0000000000067941 */ /* 0x000fea0003800000 */
.L_x_741:
[----:B------:R-:W2:Y:S01]  /*26440*/  LDL.LU R2, [R1+0x28] ;  /* 0x0000280001027983 */ /* 0x000ea20000300800 */
[----:B------:R-:W-:-:S03]  /*26450*/  ULDC.64 UR4, c[0x0][0x9f8] ;  /* 0x00027e0000047ab9 */ /* 0x000fc60000000a00 */
[----:B------:R-:W3:Y:S04]  /*26460*/  LDL.LU R0, [R1+0x38] ;  /* 0x0000380001007983 */ /* 0x000ee80000300800 */
[----:B------:R-:W4:Y:S01]  /*26470*/  LDL R7, [R1+0x14] ;  /* 0x0000140001077983 */ /* 0x000f220000100800 */
[----:B------:R-:W-:Y:S01]  /*26480*/  ISETP.NE.U32.AND P0, PT, RZ, UR4, PT ;  /* 0x00000004ff007c0c */ /* 0x000fe2000bf05070 */
[----:B------:R-:W-:Y:S02]  /*26490*/  ULDC.64 UR6, c[0x0][0x208] ;  /* 0x0000820000067ab9 */ /* 0x000fe40000000a00 */
[----:B------:R-:W5:Y:S01]  /*264a0*/  LDL R17, [R1+0x48] ;  /* 0x0000480001117983 */ /* 0x000f620000100800 */
[----:B------:R-:W-:-:S13]  /*264b0*/  ISETP.NE.AND.EX P0, PT, RZ, UR5, PT, P0 ;  /* 0x00000005ff007c0c */ /* 0x000fda000bf05300 */
[----:B--2---:R-:W-:-:S04]  /*264c0*/  @P0 IADD3 R2, P1, R2, UR4, RZ ;  /* 0x0000000402020c10 */ /* 0x004fc8000ff3e0ff */
[----:B---3--:R-:W-:Y:S01]  /*264d0*/  @P0 IADD3.X R3, R0, UR5, RZ, P1, !PT ;  /* 0x0000000500030c10 */ /* 0x008fe20008ffe4ff */
[----:B------:R-:W-:-:S04]  /*264e0*/  ULDC.64 UR4, c[0x0][0xa08] ;  /* 0x0002820000047ab9 */ /* 0x000fc80000000a00 */
[----:B----4-:R1:W2:Y:S02]  /*264f0*/  @P0 LDG.E R7, desc[UR6][R2.64] ;  /* 0x0000000602070981 */ /* 0x0102a4000c1e1900 */
[----:B-1----:R-:W1:Y:S01]  /*26500*/  LDC.64 R2, c[0x0][0x418] ;  /* 0x00010600ff027b82 */ /* 0x002e620000000a00 */
[----:B-----5:R-:W-:Y:S01]  /*26510*/  VIADD R0, R17, 0xffffffff ;  /* 0xffffffff11007836 */ /* 0x020fe20000000000 */
[----:B--2---:R-:W-:Y:S01]  /*26520*/  SHF.R.S32.HI R8, RZ, 0x1f, R7 ;  /* 0x0000001fff087819 */ /* 0x004fe20000011407 */
[----:B------:R2:W-:Y:S04]  /*26530*/  @P0 STL [R1+0x14], R7 ;  /* 0x0000140701000387 */ /* 0x0005e80000100800 */
[----:B------:R2:W-:Y:S01]  /*26540*/  STL [R1+0x28], R8 ;  /* 0x0000280801007387 */ /* 0x0005e20000100800 */
[----:B-1----:R-:W-:Y:S01]  /*26550*/  LOP3.LUT P0, RZ, R2, UR4, RZ, 0xfc, !PT ;  /* 0x0000000402ff7c12 */ /* 0x002fe2000f80fcff */
[----:B------:R-:W-:-:S03]  /*26560*/  UMOV UR4, 0xffffffff ;  /* 0xffffffff00047882 */ /* 0x000fc60000000000 */
[----:B------:R-:W-:-:S04]  /*26570*/  LOP3.LUT P0, RZ, R3, UR5, RZ, 0xfc, P0 ;  /* 0x0000000503ff7c12 */ /* 0x000fc8000800fcff */
[----:B------:R-:W-:Y:S01]  /*26580*/  SEL R17, R7, RZ, !P0 ;  /* 0x000000ff07117207 */ /* 0x000fe20004000000 */
[----:B--2---:R-:W-:Y:S08]  /*26590*/  BRA.DIV UR4, `(.L_x_744) ;  /* 0x00000062045c7947 */ /* 0x004ff0000b800000 */
[----:B------:R-:W1:Y:S02]  /*265a0*/  S2R R4, SR_TID.X ;  /* 0x0000000000047919 */ /* 0x000e640000002100 */
[----:B-1----:R-:W-:-:S04]  /*265b0*/  SHF.R.U32.HI R4, RZ, 0x5, R4 ;  /* 0x00000005ff047819 */ /* 0x002fc80000011604 */
[----:B------:R-:W-:-:S05]  /*265c0*/  LOP3.LUT R4, R4, 0x3, RZ, 0xc0, !PT ;  /* 0x0000000304047812 */ /* 0x000fca00078ec0ff */
[----:B------:R1:W2:Y:S02]  /*265d0*/  SHFL.IDX PT, R14, R4, RZ, 0x1f ;  /* 0x00001fff040e7589 */ /* 0x0002a400000e0000 */
.L_x_884:
[----:B-1----:R-:W3:Y:S01]  /*265e0*/  LDL.LU R4, [R1+0x10] ;  /* 0x0000100001047983 */ /* 0x002ee20000300800 */
[----:B------:R-:W-:Y:S02]  /*265f0*/  PLOP3.LUT P1, PT, PT, PT, PT, 0x8, 0x0 ;  /* 0x000000000000781c */ /* 0x000fe40003f2e170 */
[----:B--2---:R-:W-:Y:S01]  /*26600*/  ISETP.NE.AND P0, PT, R14, RZ, PT ;  /* 0x000000ff0e00720c */ /* 0x004fe20003f05270 */
[----:B------:R1:W-:Y:S01]  /*26610*/  STL [R1+0x8], R0 ;  /* 0x0000080001007387 */ /* 0x0003e20000100800 */
[----:B---3--:R-:W-:-:S09]  /*26620*/  LOP3.LUT R4, R4, 0xfffffffe, RZ, 0xc0, !PT ;  /* 0xfffffffe04047812 */ /* 0x008fd200078ec0ff */
[----:B------:R-:W-:-:S05]  /*26630*/  @P1 LOP3.LUT R4, R4, 0x1, RZ, 0xfc, !PT ;  /* 0x0000000104041812 */ /* 0x000fca00078efcff */
[----:B------:R1:W-:Y:S01]  /*26640*/  STL [R1+0x10], R4 ;  /* 0x0000100401007387 */ /* 0x0003e20000100800 */
[----:B------:R-:W-:Y:S05]  /*26650*/  @P0 BRA `(.L_x_745) ;  /* 0x00000004004c0947 */ /* 0x000fea0003800000 */
[----:B------:R-:W-:-:S03]  /*26660*/  UMOV UR4, 0xffffffff ;  /* 0xffffffff00047882 */ /* 0x000fc60000000000 */
[----:B------:R-:W-:Y:S05]  /*26670*/  BRA.DIV UR4, `(.L_x_746) ;  /* 0x0000006204587947 */ /* 0x000fea000b800000 */
[----:B------:R-:W-:-:S13]  /*26680*/  ELECT P6, URZ, PT ;  /* 0x00000000003f782f */ /* 0x000fda00038c0000 */
.L_x_887:
[----:B------:R-:W-:Y:S05]  /*26690*/  @!P6 BRA `(.L_x_745) ;  /* 0x00000004003ce947 */ /* 0x000fea0003800000 */
[----:B------:R-:W-:-:S04]  /*266a0*/  ISETP.NE.U32.AND P0, PT, R2, RZ, PT ;  /* 0x000000ff0200720c */ /* 0x000fc80003f05070 */
[----:B------:R-:W-:-:S13]  /*266b0*/  ISETP.NE.AND.EX P0, PT, R3, RZ, PT, P0 ;  /* 0x000000ff0300720c */ /* 0x000fda0003f05300 */
[----:B------:R-:W-:Y:S05]  /*266c0*/  @!P0 BRA `(.L_x_747) ;  /* 0x0000000000548947 */ /* 0x000fea0003800000 */
[----:B------:R-:W2:Y:S01]  /*266d0*/  LDC R6, c[0x0][0x43c] ;  /* 0x00010f00ff067b82 */ /* 0x000ea20000000800 */
[----:B------:R-:W-:Y:S01]  /*266e0*/  MOV R9, R0 ;  /* 0x0000000000097202 */ /* 0x000fe20000000f00 */
[----:B------:R-:W-:Y:S01]  /*266f0*/  ULDC.64 UR4, c[0x0][0x428] ;  /* 0x00010a0000047ab9 */ /* 0x000fe20000000a00 */
[----:B------:R-:W-:-:S03]  /*26700*/  ULDC.64 UR6, c[0x0][0x208] ;  /* 0x0000820000067ab9 */ /* 0x000fc60000000a00 */
[----:B-1----:R-:W-:Y:S01]  /*26710*/  IMAD.MOV.U32 R0, RZ, RZ, R9 ;  /* 0x000000ffff007224 */ /* 0x002fe200078e0009 */
[----:B--2---:R-:W-:-:S13]  /*26720*/  ISETP.NE.AND P0, PT, R6, 0x1, PT ;  /* 0x000000010600780c */ /* 0x004fda0003f05270 */
[----:B------:R-:W1:Y:S02]  /*26730*/  @P0 LDC.64 R4, c[0x0][0x440] ;  /* 0x00011000ff040b82 */ /* 0x000e640000000a00 */
[----:B-1----:R-:W-:-:S05]  /*26740*/  @P0 IMAD.HI.U32 R4, R9, R4, RZ ;  /* 0x0000000409040227 */ /* 0x002fca00078e00ff */
[----:B------:R-:W-:-:S04]  /*26750*/  @P0 SHF.R.U32.HI R0, RZ, R5, R4 ;  /* 0x00000005ff000219 */ /* 0x000fc80000011604 */
[--C-:B------:R-:W-:Y:S01]  /*26760*/  SHF.R.S32.HI R5, RZ, 0x1f, R0.reuse ;  /* 0x0000001fff057819 */ /* 0x100fe20000011400 */
[----:B------:R-:W-:-:S04]  /*26770*/  IMAD.MOV R4, RZ, RZ, -R0 ;  /* 0x000000ffff047224 */ /* 0x000fc800078e0a00 */
[----:B------:R-:W-:Y:S01]  /*26780*/  IMAD R9, R6, R4, R9 ;  /* 0x0000000406097224 */ /* 0x000fe200078e0209 */
[----:B------:R-:W-:Y:S01]  /*26790*/  MOV R4, R0 ;  /* 0x0000000000047202 */ /* 0x000fe20000000f00 */
[----:B------:R-:W-:-:S03]  /*267a0*/  IMAD R6, R8, UR4, RZ ;  /* 0x0000000408067c24 */ /* 0x000fc6000f8e02ff */
[----:B------:R2:W-:Y:S01]  /*267b0*/  STL [R1+0x8], R9 ;  /* 0x0000080901007387 */ /* 0x0005e20000100800 */
[----:B------:R-:W-:-:S04]  /*267c0*/  IMAD.WIDE.U32 R4, R7, UR4, R4 ;  /* 0x0000000407047c25 */ /* 0x000fc8000f8e0004 */
[----:B------:R-:W-:Y:S01]  /*267d0*/  IMAD R0, R7, UR5, R6 ;  /* 0x0000000507007c24 */ /* 0x000fe2000f8e0206 */
[----:B------:R-:W-:-:S03]  /*267e0*/  LEA R2, P0, R4, R2, 0x2 ;  /* 0x0000000204027211 */ /* 0x000fc600078010ff */
[----:B------:R-:W-:-:S05]  /*267f0*/  IMAD.IADD R0, R5, 0x1, R0 ;  /* 0x0000000105007824 */ /* 0x000fca00078e0200 */
[----:B------:R-:W-:-:S05]  /*26800*/  LEA.HI.X R3, R4, R3, R0, 0x2, P0 ;  /* 0x0000000304037211 */ /* 0x000fca00000f1400 */
[----:B------:R2:W5:Y:S02]  /*26810*/  LDG.E R17, desc[UR6][R2.64] ;  /* 0x0000000602117981 */ /* 0x000564000c1e1900 */
.L_x_747:
[----:B--2---:R-:W2:Y:S01]  /*26820*/  LDL R2, [R1+0x18] ;  /* 0x0000180001027983 */ /* 0x004ea20000100800 */
[----:B-1----:R-:W-:Y:S01]  /*26830*/  IMAD R0, R19, 0x8, R18 ;  /* 0x0000000813007824 */ /* 0x002fe200078e0212 */
[----:B--2---:R-:W-:-:S04]  /*26840*/  SHF.L.U32 R2, R2, 0x1f, RZ ;  /* 0x0000001f02027819 */ /* 0x004fc800000006ff */
[----:B------:R-:W1:Y:S02]  /*26850*/  SYNCS.PHASECHK.TRANS64.TRYWAIT P0, [R0+URZ+0x38840], R2 ;  /* 0x03884002000075a7 */ /* 0x000e64000800017f */
[----:B-1----:R-:W-:Y:S05]  /*26860*/  @!P0 BRA `(.L_x_748) ;  /* 0x0000005c00fc8947 */ /* 0x002fea0003800000 */
.L_x_888:
[----:B------:R-:W2:Y:S02]  /*26870*/  S2R R3, SR_TID.X ;  /* 0x0000000000037919 */ /* 0x000ea40000002100 */
[----:B--2---:R-:W-:-:S04]  /*26880*/  LOP3.LUT R3, R3, 0x7f, RZ, 0xc0, !PT ;  /* 0x0000007f03037812 */ /* 0x004fc800078ec0ff */
[----:B------:R-:W-:-:S13]  /*26890*/  ISETP.NE.AND P0, PT, R3, RZ, PT ;  /* 0x000000ff0300720c */ /* 0x000fda0003f05270 */
[----:B------:R-:W-:Y:S05]  /*268a0*/  @P0 BRA `(.L_x_749) ;  /* 0x00000000001c0947 */ /* 0x000fea0003800000 */
[----:B------:R-:W2:Y:S01]  /*268b0*/  S2R R3, SR_TID.X ;  /* 0x0000000000037919 */ /* 0x000ea20000002100 */
[----:B-1----:R-:W-:-:S04]  /*268c0*/  MOV R2, 0xa000 ;  /* 0x0000a00000027802 */ /* 0x002fc80000000f00 */
[----:B------:R3:W-:Y:S01]  /*268d0*/  SYNCS.ARRIVE.TRANS64 RZ, [R0+URZ+0x38830], R2 ;  /* 0x0388300200ff79a7 */ /* 0x0007e2000800003f */
[----:B--2---:R-:W-:-:S04]  /*268e0*/  LOP3.LUT R3, R3, 0x1f, RZ, 0xc0, !PT ;  /* 0x0000001f03037812 */ /* 0x004fc800078ec0ff */
[----:B------:R-:W-:-:S13]  /*268f0*/  ISETP.NE.AND P0, PT, R3, RZ, PT ;  /* 0x000000ff0300720c */ /* 0x000fda0003f05270 */
[----:B---3--:R-:W-:Y:S05]  /*26900*/  @!P0 BRA `(.L_x_749) ;  /* 0x0000000000048947 */ /* 0x008fea0003800000 */
[----:B------:R-:W-:Y:S01]  /*26910*/  BPT.TRAP 0x1 ;  /* 0x000000040000795c */ /* 0x000fe20000300000 */
.L_x_749:
[----:B-1----:R-:W2:Y:S04]  /*26920*/  LDL R2, [R1+0x1c] ;  /* 0x00001c0001027983 */ /* 0x002ea80000100800 */
[----:B------:R-:W3:Y:S01]  /*26930*/  LDL R3, [R1+0x8] ;  /* 0x0000080001037983 */ /* 0x000ee20000100800 */
[----:B------:R-:W-:Y:S01]  /*26940*/  R2UR UR9, R0 ;  /* 0x00000000000972ca */ /* 0x000fe200000e0000 */
[----:B------:R-:W-:-:S05]  /*26950*/  IMAD R0, R19, 0xa000, R18 ;  /* 0x0000a00013007824 */ /* 0x000fca00078e0212 */
[----:B------:R-:W-:Y:S01]  /*26960*/  R2UR UR14, R0 ;  /* 0x00000000000e72ca */ /* 0x000fe200000e0000 */
[----:B------:R-:W-:Y:S01]  /*26970*/  UIADD3 UR4, UP0, UR38, 0x370, URZ ;  /* 0x0000037026047890 */ /* 0x000fe2000ff1e03f */
[----:B--2---:R-:W-:Y:S02]  /*26980*/  R2UR UR5, R2 ;  /* 0x00000000020572ca */ /* 0x004fe400000e0000 */
[----:B------:R-:W2:Y:S01]  /*26990*/  LDL.LU R2, [R1+0x10] ;  /* 0x0000100001027983 */ /* 0x000ea20000300800 */
[----:B---3--:R-:W-:Y:S02]  /*269a0*/  R2UR UR11, R3 ;  /* 0x00000000030b72ca */ /* 0x008fe400000e0000 */
[----:B------:R-:W-:Y:S02]  /*269b0*/  R2UR UR12, R16 ;  /* 0x00000000100c72ca */ /* 0x000fe400000e0000 */
[----:B-----5:R-:W-:Y:S01]  /*269c0*/  R2UR UR13, R17 ;  /* 0x00000000110d72ca */ /* 0x020fe200000e0000 */
[----:B------:R-:W-:Y:S01]  /*269d0*/  UIADD3 UR9, UR9, 0x38830, URZ ;  /* 0x0003883009097890 */ /* 0x000fe2000fffe03f */
[----:B------:R-:W-:-:S02]  /*269e0*/  PLOP3.LUT P0, PT, PT, PT, PT, 0x80, 0x0 ;  /* 0x000000000000781c */ /* 0x000fc40003f0f070 */
[----:B------:R-:W-:Y:S02]  /*269f0*/  UIADD3 UR8, UR14, 0x24400, URZ ;  /* 0x000244000e087890 */ /* 0x000fe4000fffe03f */
[----:B------:R-:W-:-:S03]  /*26a00*/  UIADD3 UR15, UR14, 0x26c00, URZ ;  /* 0x00026c000e0f7890 */ /* 0x000fc6000fffe03f */
[----:B------:R-:W-:Y:S02]  /*26a10*/  UIMAD UR11, UR11, 0x50, UR5 ;  /* 0x000000500b0b78a4 */ /* 0x000fe4000f8e0205 */
[----:B------:R-:W-:Y:S02]  /*26a20*/  UIADD3.X UR5, URZ, UR39, URZ, UP0, !UPT ;  /* 0x000000273f057290 */ /* 0x000fe400087fe43f */
[----:B------:R-:W-:Y:S01]  /*26a30*/  UIADD3 UR16, UR14, 0x29400, URZ ;  /* 0x000294000e107890 */ /* 0x000fe2000fffe03f */
[----:B------:R-:W-:Y:S01]  /*26a40*/  UMOV UR10, URZ ;  /* 0x0000003f000a7c82 */ /* 0x000fe20008000000 */
[----:B------:R-:W-:Y:S01]  /*26a50*/  UMOV UR6, 0x0 ;  /* 0x0000000000067882 */ /* 0x000fe20000000000 */
[----:B------:R-:W-:Y:S01]  /*26a60*/  UMOV UR7, 0x14f00000 ;  /* 0x14f0000000077882 */ /* 0x000fe20000000000 */
[----:B------:R-:W-:Y:S01]  /*26a70*/  UMOV UR17, 0x40 ;  /* 0x0000004000117882 */ /* 0x000fe20000000000 */
[----:B------:R-:W-:Y:S02]  /*26a80*/  UIADD3 UR14, UR14, 0x2bc00, URZ ;  /* 0x0002bc000e0e7890 */ /* 0x000fe4000fffe03f */
[----:B------:R1:W-:Y:S02]  /*26a90*/  UTMALDG.4D [UR8], [UR4], desc[UR6] ;  /* 0x00000608040075b4 */ /* 0x0003e40008019000 */
[----:B-1----:R-:W-:Y:S01]  /*26aa0*/  UMOV UR8, UR15 ;  /* 0x0000000f00087c82 */ /* 0x002fe20008000000 */
[----:B------:R-:W-:Y:S01]  /*26ab0*/  UMOV UR10, UR17 ;  /* 0x00000011000a7c82 */ /* 0x000fe20008000000 */
[----:B------:R-:W-:Y:S01]  /*26ac0*/  UMOV UR15, 0x80 ;  /* 0x00000080000f7882 */ /* 0x000fe20000000000 */
[----:B------:R1:W-:Y:S02]  /*26ad0*/  UTMALDG.4D [UR8], [UR4], desc[UR6] ;  /* 0x00000608040075b4 */ /* 0x0003e40008019000 */
[----:B-1----:R-:W-:Y:S01]  /*26ae0*/  UMOV UR8, UR16 ;  /* 0x0000001000087c82 */ /* 0x002fe20008000000 */
[----:B------:R-:W-:Y:S01]  /*26af0*/  UMOV UR10, UR15 ;  /* 0x0000000f000a7c82 */ /* 0x000fe20008000000 */
[----:B------:R-:W-:Y:S01]  /*26b00*/  UMOV UR15, 0xc0 ;  /* 0x000000c0000f7882 */ /* 0x000fe20000000000 */
[----:B------:R1:W-:Y:S02]  /*26b10*/  UTMALDG.4D [UR8], [UR4], desc[UR6] ;  /* 0x00000608040075b4 */ /* 0x0003e40008019000 */
[----:B-1----:R-:W-:Y:S01]  /*26b20*/  UMOV UR8, UR14 ;  /* 0x0000000e00087c82 */ /* 0x002fe20008000000 */
[----:B------:R-:W-:-:S02]  /*26b30*/  UMOV UR10, UR15 ;  /* 0x0000000f000a7c82 */ /* 0x000fc40008000000 */
[----:B------:R3:W-:Y:S01]  /*26b40*/  UTMALDG.4D [UR8], [UR4], desc[UR6] ;  /* 0x00000608040075b4 */ /* 0x0007e20008019000 */
[----:B--2---:R-:W-:-:S04]  /*26b50*/  LOP3.LUT R2, R2, 0xfffffffe, RZ, 0xc0, !PT ;  /* 0xfffffffe02027812 */ /* 0x004fc800078ec0ff */
[----:B------:R-:W-:-:S05]  /*26b60*/  @P0 LOP3.LUT R2, R2, 0x1, RZ, 0xfc, !PT ;  /* 0x0000000102020812 */ /* 0x000fca00078efcff */
[----:B------:R3:W-:Y:S01]  /*26b70*/  STL [R1+0x10], R2 ;  /* 0x0000100201007387 */ /* 0x0007e20000100800 */
[----:B------:R-:W-:Y:S01]  /*26b80*/  NOP ;  /* 0x0000000000007918 */ /* 0x000fe20000000000 */
.L_x_745:
[----:B------:R-:W2:Y:S04]  /*26b90*/  LDL.LU R3, [R1+0x4c] ;  /* 0x00004c0001037983 */ /* 0x000ea80000300800 */
[----:B------:R-:W4:Y:S04]  /*26ba0*/  LDL.LU R5, [R1+0x34] ;  /* 0x0000340001057983 */ /* 0x000f280000300800 */
[----:B-1----:R-:W5:Y:S01]  /*26bb0*/  LDL.LU R4, [R1+0x58] ;  /* 0x0000580001047983 */ /* 0x002f620000300800 */
[----:B------:R-:W-:Y:S05]  /*26bc0*/  WARPSYNC.ALL ;  /* 0x0000000000007948 */ /* 0x000fea0003800000 */
[----:B---3--:R-:W-:Y:S01]  /*26bd0*/  ULDC.64 UR6, c[0x0][0xa00] ;  /* 0x0002800000067ab9 */ /* 0x008fe20000000a00 */
        /* <DEDUP_REMOVED lines=8> */
[----:B----4-:R-:W-:-:S03]  /*26c60*/  SEL R5, R5, RZ, !P0 ;  /* 0x000000ff05057207 */ /* 0x010fc60004000000 */
[----:B------:R-:W-:Y:S01]  /*26c70*/  IMAD R0, R0, UR4, RZ ;  /* 0x0000000400007c24 */ /* 0x000fe2000f8e02ff */
[----:B-----5:R-:W-:-:S03]  /*26c80*/  SEL R4, R4, RZ, !P0 ;  /* 0x000000ff04047207 */ /* 0x020fc60004000000 */
        /* <DEDUP_REMOVED lines=8> */
[----:B-1----:R-:W-:Y:S01]  /*26d10*/  MOV R2, 0x0 ;  /* 0x0000000000027802 */ /* 0x002fe20000000f00 */
[----:B------:R-:W-:Y:S01]  /*26d20*/  ULDC.64 UR4, c[0x4][0xa8] ;  /* 0x01002a0000047ab9 */ /* 0x000fe20000000a00 */
[----:B------:R-:W-:Y:S01]  /*26d30*/  ULDC.64 UR6, c[0x4][0xb0] ;  /* 0x01002c0000067ab9 */ /* 0x000fe20000000a00 */
[----:B------:R-:W-:Y:S01]  /*26d40*/  ULDC.64 UR8, c[0x4][0x20] ;  /* 0x0100080000087ab9 */ /* 0x000fe20000000a00 */
[----:B------:R-:W-:Y:S01]  /*26d50*/  MOV R4, UR4 ;  /* 0x0000000400047c02 */ /* 0x000fe20008000f00 */
[----:B------:R-:W-:Y:S01]  /*26d60*/  IMAD.U32 R5, RZ, RZ, UR5 ;  /* 0x00000005ff057e24 */ /* 0x000fe2000f8e00ff */
[----:B------:R-:W1:Y:S01]  /*26d70*/  LDC.64 R2, c[0x4][R2] ;  /* 0x0100000002027b82 */ /* 0x000e620000000a00 */
[----:B------:R-:W-:Y:S01]  /*26d80*/  IMAD.U32 R6, RZ, RZ, UR6 ;  /* 0x00000006ff067e24 */ /* 0x000fe2000f8e00ff */
[----:B------:R-:W-:Y:S01]  /*26d90*/  MOV R7, UR7 ;  /* 0x0000000700077c02 */ /* 0x000fe20008000f00 */
[----:B------:R-:W-:Y:S01]  /*26da0*/  IMAD.U32 R10, RZ, RZ, UR8 ;  /* 0x00000008ff0a7e24 */ /* 0x000fe2000f8e00ff */
[----:B------:R-:W-:Y:S01]  /*26db0*/  MOV R8, 0x70 ;  /* 0x0000007000087802 */ /* 0x000fe20000000f00 */
[----:B0-----:R-:W-:-:S02]  /*26dc0*/  IMAD.U32 R11, RZ, RZ, UR9 ;  /* 0x00000009ff0b7e24 */ /* 0x001fc4000f8e00ff */
[----:B------:R-:W-:Y:S02]  /*26dd0*/  IMAD.MOV.U32 R12, RZ, RZ, 0x1 ;  /* 0x00000001ff0c7424 */ /* 0x000fe400078e00ff */
[----:B------:R-:W-:-:S07]  /*26de0*/  IMAD.MOV.U32 R13, RZ, RZ, RZ ;  /* 0x000000ffff0d7224 */ /* 0x000fce00078e00ff */
[----:B------:R-:W-:-:S07]  /*26df0*/  LEPC R20, `(.L_x_751) ;  /* 0x000000001014794e */ /* 0x000fce0000000000 */
[----:B-1----:R-:W-:Y:S05]  /*26e00*/  CALL.ABS.NOINC R2 ;  /* 0x0000000002007343 */ /* 0x002fea0003c00000 */
.L_x_751:
[----:B------:R-:W-:Y:S05]  /*26e10*/  BSYNC B6 ;  /* 0x0000000000067941 */ /* 0x000fea0003800000 */
.L_x_750:
[----:B-1----:R-:W2:Y:S01]  /*26e20*/  LDL.LU R0, [R1+0x4c] ;  /* 0x00004c0001007983 */ /* 0x002ea20000300800 */
[----:B------:R-:W-:Y:S01]  /*26e30*/  ULDC.64 UR4, c[0x0][0x2d8] ;  /* 0x0000b60000047ab9 */ /* 0x000fe20000000a00 */
[----:B------:R-:W1:Y:S01]  /*26e40*/  LDC R8, c[0x0][0x448] ;  /* 0x00011200ff087b82 */ /* 0x000e620000000800 */
[----:B------:R-:W-:Y:S01]  /*26e50*/  ULDC.64 UR6, c[0x0][0x280] ;  /* 0x0000a00000067ab9 */ /* 0x000fe20000000a00 */
[----:B------:R-:W3:Y:S04]  /*26e60*/  LDL.LU R5, [R1+0x38] ;  /* 0x0000380001057983 */ /* 0x000ee80000300800 */
[----:B------:R-:W3:Y:S04]  /*26e70*/  LDL.LU.64 R2, [R1+0x50] ;  /* 0x0000500001027983 */ /* 0x000ee80000300a00 */
[----:B------:R-:W4:Y:S01]  /*26e80*/  LDL.LU R4, [R1+0x34] ;  /* 0x0000340001047983 */ /* 0x000f220000300800 */
[----:B-1----:R-:W-:Y:S01]  /*26e90*/  ISETP.NE.AND P0, PT, R8, 0x1, PT ;  /* 0x000000010800780c */ /* 0x002fe20003f05270 */
[----:B------:R-:W1:-:S12]  /*26ea0*/  S2R R9, SR_TID.X ;  /* 0x0000000000097919 */ /* 0x000e580000002100 */
[----:B------:R-:W0:Y:S01]  /*26eb0*/  @P0 LDC R7, c[0x0][0x450] ;  /* 0x00011400ff070b82 */ /* 0x000e220000000800 */
[----:B---3--:R-:W-:Y:S02]  /*26ec0*/  MOV R3, R5 ;  /* 0x0000000500037202 */ /* 0x008fe40000000f00 */
[----:B------:R-:W3:Y:S01]  /*26ed0*/  LDL.LU R5, [R1+0x4] ;  /* 0x0000040001057983 */ /* 0x000ee20000300800 */
[----:B-1----:R-:W-:Y:S02]  /*26ee0*/  IMAD.SHL.U32 R9, R9, 0x8, RZ ;  /* 0x0000000809097824 */ /* 0x002fe400078e00ff */
[C---:B------:R-:W-:Y:S01]  /*26ef0*/  IMAD.WIDE.U32 R2, R16.reuse, UR4, R2 ;  /* 0x0000000410027c25 */ /* 0x040fe2000f8e0002 */
[----:B------:R-:W1:Y:S02]  /*26f00*/  S2R R10, SR_TID.X ;  /* 0x00000000000a7919 */ /* 0x000e640000002100 */
[----:B------:R-:W-:Y:S01]  /*26f10*/  LOP3.LUT R9, R9, 0x38, RZ, 0xc0, !PT ;  /* 0x0000003809097812 */ /* 0x000fe200078ec0ff */
[----:B------:R-:W-:Y:S01]  /*26f20*/  IMAD R3, R16, UR5, R3 ;  /* 0x0000000510037c24 */ /* 0x000fe2000f8e0203 */
[----:B------:R-:W-:-:S02]  /*26f30*/  ULDC.64 UR4, c[0x0][0x2e0] ;  /* 0x0000b80000047ab9 */ /* 0x000fc40000000a00 */
[----:B--2---:R-:W-:Y:S01]  /*26f40*/  IMAD R0, R0, UR4, RZ ;  /* 0x0000000400007c24 */ /* 0x004fe2000f8e02ff */
[C---:B------:R-:W-:Y:S01]  /*26f50*/  LOP3.LUT R12, R9.reuse, 0x40, RZ, 0xfc, !PT ;  /* 0x00000040090c7812 */ /* 0x040fe200078efcff */
[C---:B----4-:R-:W-:Y:S01]  /*26f60*/  IMAD.WIDE.U32 R2, R4.reuse, UR4, R2 ;  /* 0x0000000404027c25 */ /* 0x050fe2000f8e0002 */
        /* <DEDUP_REMOVED lines=14> */
[----:B---3--:R-:W-:-:S04]  /*27050*/  SHF.L.U32 R5, R5, 0x7, RZ ;  /* 0x0000000705057819 */ /* 0x008fc800000006ff */
        /* <DEDUP_REMOVED lines=10> */
[----:B------:R-:W-:-:S04]  /*27100*/  ULDC.64 UR4, c[0x0][0x2c8] ;  /* 0x0000b20000047ab9 */ /* 0x000fc80000000a00 */
[----:B------:R-:W-:Y:S02]  /*27110*/  IADD3 R3, R3, R0, RZ ;  /* 0x0000000003037210 */ /* 0x000fe40007ffe0ff */
        /* <DEDUP_REMOVED lines=8> */
[----:B------:R-:W-:Y:S02]  /*271a0*/  ISETP.GE.AND P0, PT, R10, UR4, PT ;  /* 0x000000040a007c0c */ /* 0x000fe4000bf06270 */
[----:B------:R-:W-:-:S02]  /*271b0*/  IADD3 R0, R3, R0, RZ ;  /* 0x0000000003007210 */ /* 0x000fc40007ffe0ff */
[----:B------:R-:W-:Y:S02]  /*271c0*/  ISETP.GE.AND P1, PT, R12, UR4, PT ;  /* 0x000000040c007c0c */ /* 0x000fe4000bf26270 */
        /* <DEDUP_REMOVED lines=10> */
[----:B------:R-:W-:-:S04]  /*27270*/  ULDC.64 UR4, c[0x0][0x208] ;  /* 0x0000820000047ab9 */ /* 0x000fc80000000a00 */
[----:B------:R-:W-:Y:S01]  /*27280*/  IADD3 R5, R0, 0x10, RZ ;  /* 0x0000001000057810 */ /* 0x000fe20007ffe0ff */
        /* <DEDUP_REMOVED lines=18> */
[----:B------:R-:W-:Y:S01]  /*273b0*/  @!P5 IMAD.MOV.U32 R7, RZ, RZ, R6 ;  /* 0x000000ffff07d224 */ /* 0x000fe200078e0006 */
[----:B------:R-:W-:Y:S01]  /*273c0*/  @!P5 MOV R6, R5 ;  /* 0x000000050006d202 */ /* 0x000fe20000000f00 */
[----:B------:R-:W-:-:S04]  /*273d0*/  VIADD R5, R0, 0x20 ;  /* 0x0000002000057836 */ /* 0x000fc80000000000 */
        /* <DEDUP_REMOVED lines=8> */
[----:B0-----:R-:W-:-:S05]  /*27460*/  @!P5 IMAD.X R6, RZ, RZ, R6, P4 ;  /* 0x000000ffff06d224 */ /* 0x001fca00020e0606 */
[----:B------:R-:W-:Y:S01]  /*27470*/  @!P5 MOV R7, R6 ;  /* 0x000000060007d202 */ /* 0x000fe20000000f00 */
        /* <DEDUP_REMOVED lines=9> */
[----:B-1----:R-:W-:-:S04]  /*27510*/  @!P5 LEA R5, P4, R10, R5, 0x1 ;  /* 0x000000050a05d211 */ /* 0x002fc800078808ff */
[----:B0-----:R-:W-:-:S05]  /*27520*/  @!P5 IADD3.X R6, RZ, R6, RZ, P4, !PT ;  /* 0x00000006ff06d210 */ /* 0x001fca00027fe4ff */
[----:B------:R-:W-:Y:S02]  /*27530*/  @!P5 IMAD.MOV.U32 R7, RZ, RZ, R6 ;  /* 0x000000ffff07d224 */ /* 0x000fe400078e0006 */
[----:B------:R-:W-:Y:S01]  /*27540*/  @!P5 IMAD.MOV.U32 R6, RZ, RZ, R5 ;  /* 0x000000ffff06d224 */ /* 0x000fe200078e0005 */
[----:B------:R-:W-:-:S04]  /*27550*/  IADD3 R5, R0, 0x40, RZ ;  /* 0x0000004000057810 */ /* 0x000fc80007ffe0ff */
        /* <DEDUP_REMOVED lines=31> */
[----:B-1----:R-:W-:-:S04]  /*27750*/  @!P5 LEA R5, P4, R10, R5, 0x1 ;  /* 0x000000050a05d211 */ /* 0x002fc800078808ff */
[----:B0-----:R-:W-:-:S05]  /*27760*/  @!P5 IADD3.X R6, RZ, R8, RZ, P4, !PT ;  /* 0x00000008ff06d210 */ /* 0x001fca00027fe4ff */
        /* <DEDUP_REMOVED lines=8> */
.L_x_905:
[----:B------:R-:W-:Y:S01]  /*277f0*/  IADD3 R0, R0, 0x70, RZ ;  /* 0x0000007000007810 */ /* 0x000fe20007ffe0ff */
[----:B------:R-:W-:Y:S03]  /*27800*/  BSSY B0, `(.L_x_753) ;  /* 0x000000d000007945 */ /* 0x000fe60003800000 */
        /* <DEDUP_REMOVED lines=12> */
.L_x_754:
[----:B------:R-:W-:Y:S05]  /*278d0*/  BSYNC B0 ;  /* 0x0000000000007941 */ /* 0x000fea0003800000 */
.L_x_753:
[----:B------:R-:W-:Y:S01]  /*278e0*/  NOP ;  /* 0x0000000000007918 */ /* 0x000fe20000000000 */
[----:B------:R-:W-:Y:S01]  /*278f0*/  PLOP3.LUT P0, PT, PT, PT, PT, 0x80, 0x0 ;  /* 0x000000000000781c */ /* 0x000fe20003f0f070 */
[----:B------:R-:W-:-:S12]  /*27900*/  VIADD R11, R18, 0x38800 ;  /* 0x00038800120b7836 */ /* 0x000fd80000000000 */
.L_x_755:
[----:B------:R-:W-:Y:S02]  /*27910*/  PLOP3.LUT P1, PT, P1, P0, PT, 0xa2, 0x0 ;  /* 0x000000000000781c */ /* 0x000fe40000f21472 */
[----:B------:R-:W-:-:S08]  /*27920*/  @P0 R2UR P1, UR4, R18 ;  /* 0x00000000120402ca */ /* 0x000fd00000020000 */
[----:B------:R-:W-:-:S05]  /*27930*/  @P0 PLOP3.LUT P0, PT, P1, PT, PT, 0x80, 0x0 ;  /* 0x000000000000081c */ /* 0x000fca0000f0f070 */
[----:B------:R-:W-:Y:S01]  /*27940*/  @!P1 SYNCS.ARRIVE.TRANS64.RED.A0T1 RZ, [UR4+0x38800], RZ ;  /* 0x038800ffffff99a7 */ /* 0x000fe20008200404 */
[----:B------:R-:W-:Y:S07]  /*27950*/  @!P1 ARRIVES.LDGSTSBAR.64.TRANSCNT [UR4+0x38800] ;  /* 0x03880000ff0099b0 */ /* 0x000fee0008000a84 */
[----:B------:R-:W-:Y:S05]  /*27960*/  @P0 BRA.U.ANY `(.L_x_755) ;  /* 0xfffffffd00e80947 */ /* 0x000fea000393ffff */
[----:B---3--:R-:W3:Y:S02]  /*27970*/  LDL.LU R2, [R1+0x64] ;  /* 0x0000640001027983 */ /* 0x008ee40000300800 */
[----:B---3--:R-:W-:-:S04]  /*27980*/  IADD3 R2, R2, 0x1, RZ ;  /* 0x0000000102027810 */ /* 0x008fc80007ffe0ff */
[----:B------:R-:W-:Y:S01]  /*27990*/  LEA.HI R0, R2, R2, RZ, 0x1 ;  /* 0x0000000202007211 */ /* 0x000fe200078f08ff */
[----:B------:R3:W-:Y:S03]  /*279a0*/  STL [R1+0x64], R2 ;  /* 0x0000640201007387 */ /* 0x0007e60000100800 */
[----:B------:R-:W-:-:S05]  /*279b0*/  LOP3.LUT R0, R0, 0xfffffffe, RZ, 0xc0, !PT ;  /* 0xfffffffe00007812 */ /* 0x000fca00078ec0ff */
[----:B------:R-:W-:-:S05]  /*279c0*/  IMAD.IADD R0, R2, 0x1, -R0 ;  /* 0x0000000102007824 */ /* 0x000fca00078e0a00 */
[----:B------:R-:W-:Y:S01]  /*279d0*/  SHF.L.U32 R0, R0, 0x1f, RZ ;  /* 0x0000001f00007819 */ /* 0x000fe200000006ff */
[----:B------:R-:W-:Y:S01]  /*279e0*/  NOP ;  /* 0x0000000000007918 */ /* 0x000fe20000000000 */
[----:B------:R3:W-:Y:S01]  /*279f0*/  SYNCS.ARRIVE.TRANS64.A1T0 RZ, [R18+URZ+0x38800], RZ ;  /* 0x038800ff12ff79a7 */ /* 0x0007e2000810003f */
[----:B------:R-:W-:Y:S01]  /*27a00*/  BSSY B0, `(.L_x_756) ;  /* 0x0000003000007945 */ /* 0x000fe20003800000 */
[----:B------:R-:W4:Y:S03]  /*27a10*/  SYNCS.PHASECHK.TRANS64.TRYWAIT P0, [R18+URZ+0x38820], R0 ;  /* 0x03882000120075a7 */ /* 0x000f26000800017f */
[----:B---34-:R-:W-:Y:S05]  /*27a20*/  @!P0 BRA `(.L_x_757) ;  /* 0x0000005800ac8947 */ /* 0x018fea0003800000 */
.L_x_906:
[----:B------:R-:W-:Y:S05]  /*27a30*/  BSYNC B0 ;  /* 0x0000000000007941 */ /* 0x000fea0003800000 */
.L_x_756:
[----:B0-2---:R-:W3:Y:S04]  /*27a40*/  LDL R3, [R1+0x48] ;  /* 0x0000480001037983 */ /* 0x005ee80000100800 */
[----:B------:R-:W2:Y:S01]  /*27a50*/  LDL R2, [R1+0x30] ;  /* 0x0000300001027983 */ /* 0x000ea20000100800 */
[----:B------:R-:W-:Y:S01]  /*27a60*/  BSSY B0, `(.L_x_758) ;  /* 0x00002a3000007945 */ /* 0x000fe20003800000 */
[----:B---3--:R-:W-:-:S05]  /*27a70*/  VIADD R0, R3, 0xfffffffe ;  /* 0xfffffffe03007836 */ /* 0x008fca0000000000 */
[----:B--2---:R-:W-:-:S13]  /*27a80*/  ISETP.GE.AND P0, PT, R0, R2, PT ;  /* 0x000000020000720c */ /* 0x004fda0003f06270 */
[----:B------:R-:W-:Y:S05]  /*27a90*/  @!P0 BRA `(.L_x_759) ;  /* 0x00000028007c8947 */ /* 0x000fea0003800000 */
[----:B-1----:R-:W2:Y:S04]  /*27aa0*/  LDL.LU R5, [R1+0x60] ;  /* 0x0000600001057983 */ /* 0x002ea80000300800 */
[----:B------:R-:W3:Y:S04]  /*27ab0*/  LDL.LU R4, [R1+0x44] ;  /* 0x0000440001047983 */ /* 0x000ee80000300800 */
[----:B------:R-:W4:Y:S01]  /*27ac0*/  LDL.LU R3, [R1+0x40] ;  /* 0x0000400001037983 */ /* 0x000f220000300800 */
[----:B------:R-:W-:Y:S01]  /*27ad0*/  LOP3.LUT R2, RZ, R2, RZ, 0x33, !PT ;  /* 0x00000002ff027212 */ /* 0x000fe200078e33ff */
[----:B------:R-:W-:Y:S01]  /*27ae0*/  BSSY B2, `(.L_x_760) ;  /* 0x00000e5000027945 */ /* 0x000fe20003800000 */
[----:B--2---:R-:W-:-:S05]  /*27af0*/  IADD3 R7, R5, 0x1, RZ ;  /* 0x0000000105077810 */ /* 0x004fca0007ffe0ff */
        /* <DEDUP_REMOVED lines=10> */
[----:B------:R-:W-:Y:S01]  /*27ba0*/  IADD3 R8, R19, 0x1, RZ ;  /* 0x0000000113087810 */ /* 0x000fe20007ffe0ff */
[----:B------:R-:W-:Y:S03]  /*27bb0*/  BSSY B1, `(.L_x_762) ;  /* 0x00000d3000017945 */ /* 0x000fe60003800000 */
[----:B------:R-:W-:-:S04]  /*27bc0*/  ISETP.NE.AND P0, PT, R8, 0x2, PT ;  /* 0x000000020800780c */ /* 0x000fc80003f05270 */
[----:B------:R-:W-:Y:S02]  /*27bd0*/  SEL R10, RZ, 0x1, P0 ;  /* 0x00000001ff0a7807 */ /* 0x000fe40000000000 */
[----:B------:R-:W-:Y:S02]  /*27be0*/  SEL R8, R8, RZ, P0 ;  /* 0x000000ff08087207 */ /* 0x000fe40000000000 */
[----:B--2---:R-:W-:Y:S02]  /*27bf0*/  LOP3.LUT P1, RZ, R4, 0x1, RZ, 0xc0, !PT ;  /* 0x0000000104ff7812 */ /* 0x004fe4000782c0ff */
        /* <DEDUP_REMOVED lines=17> */
[----:B------:R-:W-:-:S05]  /*27d10*/  IADD3 R3, -R2, RZ, RZ ;  /* 0x000000ff02037210 */ /* 0x000fca0007ffe1ff */
[----:B------:R-:W-:Y:S01]  /*27d20*/  IMAD R0, R5, R3, R0 ;  /* 0x0000000305007224 */ /* 0x000fe200078e0200 */
[----:B------:R-:W-:Y:S01]  /*27d30*/  SHF.R.S32.HI R3, RZ, 0x1f, R2 ;  /* 0x0000001fff037819 */ /* 0x000fe20000011402 */
[----:B--2---:R-:W-:-:S04]  /*27d40*/  IMAD R4, R12, UR6, RZ ;  /* 0x000000060c047c24 */ /* 0x004fc8000f8e02ff */
[C---:B---3--:R-:W-:Y:S02]  /*27d50*/  IMAD R4, R6.reuse, UR7, R4 ;  /* 0x0000000706047c24 */ /* 0x048fe4000f8e0204 */
[----:B------:R-:W-:-:S04]  /*27d60*/  IMAD.WIDE.U32 R2, R6, UR6, R2 ;  /* 0x0000000606027c25 */ /* 0x000fc8000f8e0002 */
[----:B------:R-:W-:Y:S01]  /*27d70*/  IMAD.IADD R3, R4, 0x1, R3 ;  /* 0x0000000104037824 */ /* 0x000fe200078e0203 */
[----:B------:R-:W-:-:S04]  /*27d80*/  LEA R4, P0, R2, UR4, 0x2 ;  /* 0x0000000402047c11 */ /* 0x000fc8000f8010ff */
[----:B------:R-:W-:-:S05]  /*27d90*/  LEA.HI.X R5, R2, UR5, R3, 0x2, P0 ;  /* 0x0000000502057c11 */ /* 0x000fca00080f1403 */
[----:B------:R0:W5:Y:S04]  /*27da0*/  LDG.E R4, desc[UR8][R4.64] ;  /* 0x0000000804047981 */ /* 0x000168000c1e1900 */
.L_x_764:
[----:B------:R-:W-:Y:S01]  /*27db0*/  IMAD R3, R8, 0x8, R18 ;  /* 0x0000000808037824 */ /* 0x000fe200078e0212 */
[----:B------:R-:W-:Y:S01]  /*27dc0*/  SHF.L.U32 R2, R10, 0x1f, RZ ;  /* 0x0000001f0a027819 */ /* 0x000fe200000006ff */
[----:B------:R-:W-:Y:S03]  /*27dd0*/  BSSY B3, `(.L_x_765) ;  /* 0x0000003000037945 */ /* 0x000fe60003800000 */
[----:B------:R-:W1:Y:S02]  /*27de0*/  SYNCS.PHASECHK.TRANS64.TRYWAIT P0, [R3+URZ+0x38840], R2 ;  /* 0x03884002030075a7 */ /* 0x000e64000800017f */
[----:B-1----:R-:W-:Y:S05]  /*27df0*/  @!P0 BRA `(.L_x_766) ;  /* 0x0000005400cc8947 */ /* 0x002fea0003800000 */
.L_x_907:
[----:B------:R-:W-:Y:S05]  /*27e00*/  BSYNC B3 ;  /* 0x0000000000037941 */ /* 0x000fea0003800000 */
.L_x_765:
[----:B0-----:R-:W0:Y:S01]  /*27e10*/  S2R R5, SR_TID.X ;  /* 0x0000000000057919 */ /* 0x001e220000002100 */
[----:B------:R-:W-:Y:S01]  /*27e20*/  BSSY B3, `(.L_x_767) ;  /* 0x000000b000037945 */ /* 0x000fe20003800000 */
[----:B0-----:R-:W-:-:S04]  /*27e30*/  LOP3.LUT R5, R5, 0x7f, RZ, 0xc0, !PT ;  /* 0x0000007f05057812 */ /* 0x001fc800078ec0ff */
[----:B------:R-:W-:-:S13]  /*27e40*/  ISETP.NE.AND P1, PT, R5, RZ, PT ;  /* 0x000000ff0500720c */ /* 0x000fda0003f25270 */
[----:B------:R-:W-:Y:S05]  /*27e50*/  @P1 BRA `(.L_x_768) ;  /* 0x00000000001c1947 */ /* 0x000fea0003800000 */
[----:B------:R-:W0:Y:S01]  /*27e60*/  S2R R5, SR_TID.X ;  /* 0x0000000000057919 */ /* 0x000e220000002100 */
[----:B-1----:R-:W-:-:S04]  /*27e70*/  MOV R2, 0xa000 ;  /* 0x0000a00000027802 */ /* 0x002fc80000000f00 */
[----:B------:R2:W-:Y:S01]  /*27e80*/  SYNCS.ARRIVE.TRANS64 RZ, [R3+URZ+0x38830], R2 ;  /* 0x0388300203ff79a7 */ /* 0x0005e2000800003f */
[----:B0-----:R-:W-:-:S04]  /*27e90*/  LOP3.LUT R5, R5, 0x1f, RZ, 0xc0, !PT ;  /* 0x0000001f05057812 */ /* 0x001fc800078ec0ff */
[----:B------:R-:W-:-:S13]  /*27ea0*/  ISETP.NE.AND P0, PT, R5, RZ, PT ;  /* 0x000000ff0500720c */ /* 0x000fda0003f05270 */
[----:B--2---:R-:W-:Y:S05]  /*27eb0*/  @!P0 BRA `(.L_x_768) ;  /* 0x0000000000048947 */ /* 0x004fea0003800000 */
[----:B------:R-:W-:Y:S01]  /*27ec0*/  BPT.TRAP 0x1 ;  /* 0x000000040000795c */ /* 0x000fe20000300000 */
.L_x_768:
[----:B------:R-:W-:Y:S05]  /*27ed0*/  BSYNC B3 ;  /* 0x0000000000037941 */ /* 0x000fea0003800000 */
.L_x_767:
[----:B-1----:R-:W2:Y:S01]  /*27ee0*/  LDL R2, [R1+0x1c] ;  /* 0x00001c0001027983 */ /* 0x002ea20000100800 */
[----:B------:R-:W-:Y:S01]  /*27ef0*/  IMAD.MOV.U32 R14, RZ, RZ, RZ ;  /* 0x000000ffff0e7224 */ /* 0x000fe200078e00ff */
[----:B------:R-:W-:Y:S01]  /*27f00*/  UIADD3 UR4, UP0, UR38, 0x370, URZ ;  /* 0x0000037026047890 */ /* 0x000fe2000ff1e03f */
[----:B------:R-:W-:Y:S01]  /*27f10*/  IMAD R6, R8, 0xa000, R18 ;  /* 0x0000a00008067824 */ /* 0x000fe200078e0212 */
[----:B------:R-:W-:Y:S01]  /*27f20*/  PLOP3.LUT P0, PT, PT, PT, PT, 0x80, 0x0 ;  /* 0x000000000000781c */ /* 0x000fe20003f0f070 */
[----:B------:R-:W-:Y:S01]  /*27f30*/  VIADD R3, R3, 0x38830 ;  /* 0x0003883003037836 */ /* 0x000fe20000000000 */
[----:B------:R-:W-:Y:S01]  /*27f40*/  R2UR UR10, R14 ;  /* 0x000000000e0a72ca */ /* 0x000fe200000e0000 */
[----:B------:R-:W-:Y:S01]  /*27f50*/  UIADD3.X UR5, URZ, UR39, URZ, UP0, !UPT ;  /* 0x000000273f057290 */ /* 0x000fe200087fe43f */
[----:B------:R-:W-:Y:S01]  /*27f60*/  IADD3 R5, R6, 0x24400, RZ ;  /* 0x0002440006057810 */ /* 0x000fe20007ffe0ff */
[----:B------:R-:W-:Y:S01]  /*27f70*/  UMOV UR6, 0x0 ;  /* 0x0000000000067882 */ /* 0x000fe20000000000 */
[----:B------:R-:W-:Y:S01]  /*27f80*/  UMOV UR7, 0x14f00000 ;  /* 0x14f0000000077882 */ /* 0x000fe20000000000 */
[----:B--2---:R-:W-:-:S10]  /*27f90*/  IMAD R2, R0, 0x50, R2 ;  /* 0x0000005000027824 */ /* 0x004fd400078e0202 */
.L_x_769:
        /* <DEDUP_REMOVED lines=16> */
.L_x_770:
        /* <DEDUP_REMOVED lines=10> */
[----:B------:R-:W-:Y:S01]  /*28140*/  MOV R20, 0x80 ;  /* 0x0000008000147802 */ /* 0x000fe20000000f00 */
[----:B------:R-:W-:Y:S01]  /*28150*/  VIADD R5, R6, 0x29400 ;  /* 0x0002940006057836 */ /* 0x000fe20000000000 */
[----:B------:R-:W-:Y:S01]  /*28160*/  PLOP3.LUT P0, PT, PT, PT, PT, 0x80, 0x0 ;  /* 0x000000000000781c */ /* 0x000fe20003f0f070 */
[----:B------:R-:W-:Y:S01]  /*28170*/  UMOV UR6, 0x0 ;  /* 0x0000000000067882 */ /* 0x000fe20000000000 */
[----:B------:R-:W-:Y:S01]  /*28180*/  R2UR UR10, R20 ;  /* 0x00000000140a72ca */ /* 0x000fe200000e0000 */
[----:B------:R-:W-:-:S14]  /*28190*/  UMOV UR7, 0x14f00000 ;  /* 0x14f0000000077882 */ /* 0x000fdc0000000000 */
.L_x_771:
        /* <DEDUP_REMOVED lines=16> */
.L_x_772:
        /* <DEDUP_REMOVED lines=16> */
.L_x_908:
[----:B------:R-:W-:Y:S05]  /*283a0*/  BSYNC B3 ;  /* 0x0000000000037941 */ /* 0x000fea0003800000 */
.L_x_773:
[----:B------:R-:W-:Y:S01]  /*283b0*/  BSSY B3, `(.L_x_775) ;  /* 0x000000c000037945 */ /* 0x000fe20003800000 */
[----:B------:R-:W-:Y:S01]  /*283c0*/  IMAD.MOV.U32 R12, RZ, RZ, 0x0 ;  /* 0x00000000ff0c7424 */ /* 0x000fe200078e00ff */
[----:B------:R-:W-:Y:S02]  /*283d0*/  MOV R13, 0x14f00000 ;  /* 0x14f00000000d7802 */ /* 0x000fe40000000f00 */
[----:B------:R-:W-:Y:S05]  /*283e0*/  @P1 BRA `(.L_x_776) ;  /* 0x0000000000201947 */ /* 0x000fea0003800000 */
        /* <DEDUP_REMOVED lines=8> */
.L_x_776:
[----:B------:R-:W-:Y:S05]  /*28470*/  BSYNC B3 ;  /* 0x0000000000037941 */ /* 0x000fea0003800000 */
.L_x_775:
[----:B------:R-:W2:Y:S04]  /*28480*/  LDL R6, [R1+0x1c] ;  /* 0x00001c0001067983 */ /* 0x000ea80000100800 */
[----:B------:R-:W2:Y:S01]  /*28490*/  LDL.LU R5, [R1+0x8] ;  /* 0x0000080001057983 */ /* 0x000ea20000300800 */
[----:B------:R-:W-:Y:S01]  /*284a0*/  R2UR UR10, R14 ;  /* 0x000000000e0a72ca */ /* 0x000fe200000e0000 */
[----:B0-----:R-:W-:Y:S01]  /*284b0*/  IMAD R2, R19, 0xa000, R18 ;  /* 0x0000a00013027824 */ /* 0x001fe200078e0212 */
[----:B------:R-:W-:Y:S01]  /*284c0*/  R2UR UR6, R12 ;  /* 0x000000000c0672ca */ /* 0x000fe200000e0000 */
[----:B------:R-:W-:Y:S01]  /*284d0*/  UIADD3 UR4, UP0, UR38, 0x470, URZ ;  /* 0x0000047026047890 */ /* 0x000fe2000ff1e03f */
[----:B------:R-:W-:Y:S02]  /*284e0*/  R2UR UR7, R13 ;  /* 0x000000000d0772ca */ /* 0x000fe400000e0000 */
[----:B------:R-:W-:Y:S01]  /*284f0*/  LEA R3, R19, R18, 0x3 ;  /* 0x0000001213037211 */ /* 0x000fe200078e18ff */
[----:B------:R-:W-:Y:S01]  /*28500*/  UIADD3.X UR5, URZ, UR39, URZ, UP0, !UPT ;  /* 0x000000273f057290 */ /* 0x000fe200087fe43f */
[----:B------:R-:W-:-:S03]  /*28510*/  PLOP3.LUT P0, PT, PT, PT, PT, 0x80, 0x0 ;  /* 0x000000000000781c */ /* 0x000fc60003f0f070 */
[----:B------:R-:W-:Y:S02]  /*28520*/  VIADD R3, R3, 0x38850 ;  /* 0x0003885003037836 */ /* 0x000fe40000000000 */
[----:B--2---:R-:W-:Y:S02]  /*28530*/  IMAD R5, R5, 0x50, R6 ;  /* 0x0000005005057824 */ /* 0x004fe400078e0206 */
[----:B------:R-:W-:-:S07]  /*28540*/  VIADD R6, R2, 0x400 ;  /* 0x0000040002067836 */ /* 0x000fce0000000000 */
.L_x_777:
        /* <DEDUP_REMOVED lines=15> */
.L_x_778:
        /* <DEDUP_REMOVED lines=15> */
.L_x_779:
        /* <DEDUP_REMOVED lines=15> */
.L_x_780:
        /* <DEDUP_REMOVED lines=11> */
[----:B------:R-:W-:-:S07]  /*288d0*/  MOV R17, R4 ;  /* 0x0000000400117202 */ /* 0x000fce0000000f00 */
.L_x_763:
[----:B------:R-:W-:Y:S05]  /*288e0*/  BSYNC B1 ;  /* 0x0000000000017941 */ /* 0x000fea0003800000 */
.L_x_762:
[----:B0-----:R-:W2:Y:S01]  /*288f0*/  LDL.LU R0, [R1+0x48] ;  /* 0x0000480001007983 */ /* 0x001ea20000300800 */
[----:B------:R-:W-:-:S03]  /*28900*/  IMAD.MOV.U32 R19, RZ, RZ, R8 ;  /* 0x000000ffff137224 */ /* 0x000fc600078e0008 */
[----:B------:R0:W-:Y:S02]  /*28910*/  STL [R1+0x18], R10 ;  /* 0x0000180a01007387 */ /* 0x0001e40000100800 */
[----:B0-2---:R-:W-:-:S07]  /*28920*/  VIADD R0, R0, 0xfffffffd ;  /* 0xfffffffd00007836 */ /* 0x005fce0000000000 */
.L_x_761:
[----:B------:R-:W-:Y:S05]  /*28930*/  BSYNC B2 ;  /* 0x0000000000027941 */ /* 0x000fea0003800000 */
.L_x_760:
[----:B------:R-:W-:Y:S02]  /*28940*/  IADD3 R9, R9, -0x2, RZ ;  /* 0xfffffffe09097810 */ /* 0x000fe40007ffe0ff */
[----:B------:R-:W-:-:S04]  /*28950*/  LOP3.LUT R7, RZ, R7, RZ, 0x33, !PT ;  /* 0x00000007ff077212 */ /* 0x000fc800078e33ff */
[----:B------:R-:W-:-:S13]  /*28960*/  ISETP.NE.AND P0, PT, R9, R7, PT ;  /* 0x000000070900720c */ /* 0x000fda0003f05270 */
[----:B------:R-:W-:Y:S05]  /*28970*/  @!P0 BRA `(.L_x_759) ;  /* 0x0000001800c48947 */ /* 0x000fea0003800000 */
[----:B------:R-:W-:-:S07]  /*28980*/  IMAD.MOV.U32 R9, RZ, RZ, R17 ;  /* 0x000000ffff097224 */ /* 0x000fce00078e0011 */
.L_x_819:
        /* <DEDUP_REMOVED lines=8> */
[----:B--2---:R-:W-:Y:S02]  /*28a10*/  LOP3.LUT P1, RZ, R3, 0x1, RZ, 0xc0, !PT ;  /* 0x0000000103ff7812 */ /* 0x004fe4000782c0ff */
[----:B---3--:R-:W-:-:S11]  /*28a20*/  LOP3.LUT R5, R2, R5, RZ, 0x3c, !PT ;  /* 0x0000000502057212 */ /* 0x008fd600078e3cff */
[----:B01----:R-:W-:Y:S05]  /*28a30*/  @!P1 BRA `(.L_x_782) ;  /* 0x0000000c00289947 */ /* 0x003fea0003800000 */
[----:B------:R-:W-:Y:S01]  /*28a40*/  ULDC.64 UR4, c[0x0][0x418] ;  /* 0x0001060000047ab9 */ /* 0x000fe20000000a00 */
[----:B------:R-:W-:Y:S02]  /*28a50*/  MOV R6, R0 ;  /* 0x0000000000067202 */ /* 0x000fe40000000f00 */
        /* <DEDUP_REMOVED lines=18> */
[----:B------:R-:W-:-:S05]  /*28b80*/  IMAD.WIDE.U32 R2, R8, UR6, R2 ;  /* 0x0000000608027c25 */ /* 0x000fca000f8e0002 */
[----:B------:R-:W-:Y:S02]  /*28b90*/  IADD3 R3, R7, R3, RZ ;  /* 0x0000000307037210 */ /* 0x000fe40007ffe0ff */
[----:B------:R-:W-:-:S04]  /*28ba0*/  LEA R8, P0, R2, UR4, 0x2 ;  /* 0x0000000402087c11 */ /* 0x000fc8000f8010ff */
[----:B------:R-:W-:-:S06]  /*28bb0*/  LEA.HI.X R9, R2, UR5, R3, 0x2, P0 ;  /* 0x0000000502097c11 */ /* 0x000fcc00080f1403 */
[----:B------:R0:W5:Y:S03]  /*28bc0*/  LDG.E R9, desc[UR8][R8.64] ;  /* 0x0000000808097981 */ /* 0x000166000c1e1900 */
.L_x_783:
[----:B------:R-:W-:Y:S01]  /*28bd0*/  IMAD R3, R4, 0x8, R18 ;  /* 0x0000000804037824 */ /* 0x000fe200078e0212 */
[----:B------:R-:W-:Y:S01]  /*28be0*/  SHF.L.U32 R2, R5, 0x1f, RZ ;  /* 0x0000001f05027819 */ /* 0x000fe200000006ff */
[----:B------:R-:W-:Y:S03]  /*28bf0*/  BSSY B2, `(.L_x_784) ;  /* 0x0000003000027945 */ /* 0x000fe60003800000 */
[----:B------:R-:W1:Y:S02]  /*28c00*/  SYNCS.PHASECHK.TRANS64.TRYWAIT P0, [R3+URZ+0x38840], R2 ;  /* 0x03884002030075a7 */ /* 0x000e64000800017f */
[----:B-1----:R-:W-:Y:S05]  /*28c10*/  @!P0 BRA `(.L_x_785) ;  /* 0x00000048006c8947 */ /* 0x002fea0003800000 */
.L_x_909:
[----:B------:R-:W-:Y:S05]  /*28c20*/  BSYNC B2 ;  /* 0x0000000000027941 */ /* 0x000fea0003800000 */
.L_x_784:
[----:B------:R-:W2:Y:S01]  /*28c30*/  S2R R7, SR_TID.X ;  /* 0x0000000000077919 */ /* 0x000ea20000002100 */
[----:B------:R-:W-:Y:S01]  /*28c40*/  BSSY B2, `(.L_x_786) ;  /* 0x000000b000027945 */ /* 0x000fe20003800000 */
[----:B--2---:R-:W-:-:S04]  /*28c50*/  LOP3.LUT R7, R7, 0x7f, RZ, 0xc0, !PT ;  /* 0x0000007f07077812 */ /* 0x004fc800078ec0ff */
[----:B------:R-:W-:-:S13]  /*28c60*/  ISETP.NE.AND P1, PT, R7, RZ, PT ;  /* 0x000000ff0700720c */ /* 0x000fda0003f25270 */
[----:B------:R-:W-:Y:S05]  /*28c70*/  @P1 BRA `(.L_x_787) ;  /* 0x00000000001c1947 */ /* 0x000fea0003800000 */
[----:B------:R-:W2:Y:S01]  /*28c80*/  S2R R7, SR_TID.X ;  /* 0x0000000000077919 */ /* 0x000ea20000002100 */
[----:B-1----:R-:W-:-:S04]  /*28c90*/  IMAD.MOV.U32 R2, RZ, RZ, 0xa000 ;  /* 0x0000a000ff027424 */ /* 0x002fc800078e00ff */
[----:B------:R3:W-:Y:S01]  /*28ca0*/  SYNCS.ARRIVE.TRANS64 RZ, [R3+URZ+0x38830], R2 ;  /* 0x0388300203ff79a7 */ /* 0x0007e2000800003f */
[----:B--2---:R-:W-:-:S04]  /*28cb0*/  LOP3.LUT R7, R7, 0x1f, RZ, 0xc0, !PT ;  /* 0x0000001f07077812 */ /* 0x004fc800078ec0ff */
[----:B------:R-:W-:-:S13]  /*28cc0*/  ISETP.NE.AND P0, PT, R7, RZ, PT ;  /* 0x000000ff0700720c */ /* 0x000fda0003f05270 */
[----:B---3--:R-:W-:Y:S05]  /*28cd0*/  @!P0 BRA `(.L_x_787) ;  /* 0x0000000000048947 */ /* 0x008fea0003800000 */
[----:B------:R-:W-:Y:S01]  /*28ce0*/  BPT.TRAP 0x1 ;  /* 0x000000040000795c */ /* 0x000fe20000300000 */
.L_x_787:
[----:B------:R-:W-:Y:S05]  /*28cf0*/  BSYNC B2 ;  /* 0x0000000000027941 */ /* 0x000fea0003800000 */
.L_x_786:
[----:B-1----:R-:W2:Y:S01]  /*28d00*/  LDL R2, [R1+0x1c] ;  /* 0x00001c0001027983 */ /* 0x002ea20000100800 */
[----:B------:R-:W-:Y:S01]  /*28d10*/  MOV R10, RZ ;  /* 0x000000ff000a7202 */ /* 0x000fe20000000f00 */
[----:B------:R-:W-:Y:S01]  /*28d20*/  IMAD R7, R4, 0xa000, R18 ;  /* 0x0000a00004077824 */ /* 0x000fe200078e0212 */
[----:B------:R-:W-:Y:S01]  /*28d30*/  UIADD3 UR4, UP0, UR38, 0x370, URZ ;  /* 0x0000037026047890 */ /* 0x000fe2000ff1e03f */
[----:B------:R-:W-:Y:S01]  /*28d40*/  PLOP3.LUT P0, PT, PT, PT, PT, 0x80, 0x0 ;  /* 0x000000000000781c */ /* 0x000fe20003f0f070 */
[----:B------:R-:W-:Y:S01]  /*28d50*/  VIADD R3, R3, 0x38830 ;  /* 0x0003883003037836 */ /* 0x000fe20000000000 */
[----:B------:R-:W-:Y:S01]  /*28d60*/  R2UR UR10, R10 ;  /* 0x000000000a0a72ca */ /* 0x000fe200000e0000 */
[----:B0-----:R-:W-:Y:S01]  /*28d70*/  VIADD R8, R7, 0x24400 ;  /* 0x0002440007087836 */ /* 0x001fe20000000000 */
[----:B------:R-:W-:Y:S01]  /*28d80*/  UIADD3.X UR5, URZ, UR39, URZ, UP0, !UPT ;  /* 0x000000273f057290 */ /* 0x000fe200087fe43f */
[----:B------:R-:W-:Y:S01]  /*28d90*/  UMOV UR6, 0x0 ;  /* 0x0000000000067882 */ /* 0x000fe20000000000 */
[----:B------:R-:W-:Y:S01]  /*28da0*/  UMOV UR7, 0x14f00000 ;  /* 0x14f0000000077882 */ /* 0x000fe20000000000 */
[----:B--2---:R-:W-:-:S10]  /*28db0*/  IMAD R2, R6, 0x50, R2 ;  /* 0x0000005006027824 */ /* 0x004fd400078e0202 */
.L_x_788:
        /* <DEDUP_REMOVED lines=16> */
.L_x_789:
        /* <DEDUP_REMOVED lines=16> */
.L_x_790:
        /* <DEDUP_REMOVED lines=16> */
.L_x_791:
        /* <DEDUP_REMOVED lines=11> */
[----:B------:R-:W-:Y:S01]  /*29170*/  LEA R2, R19, R11, 0x3 ;  /* 0x0000000b13027211 */ /* 0x000fe200078e18ff */
[----:B------:R-:W-:Y:S01]  /*29180*/  BSSY B2, `(.L_x_792) ;  /* 0x0000004000027945 */ /* 0x000fe20003800000 */
[----:B--2---:R-:W-:-:S04]  /*29190*/  SHF.L.U32 R3, R12, 0x1f, RZ ;  /* 0x0000001f0c037819 */ /* 0x004fc800000006ff */
[----:B------:R-:W0:Y:S02]  /*291a0*/  SYNCS.PHASECHK.TRANS64.TRYWAIT P0, [R2+URZ+0x60], R3 ;  /* 0x00006003020075a7 */ /* 0x000e24000800017f */
[----:B0-----:R-:W-:Y:S05]  /*291b0*/  @!P0 BRA `(.L_x_793) ;  /* 0x0000004400188947 */ /* 0x001fea0003800000 */
.L_x_910:
[----:B------:R-:W-:Y:S05]  /*291c0*/  BSYNC B2 ;  /* 0x0000000000027941 */ /* 0x000fea0003800000 */
.L_x_792:
[----:B------:R-:W-:Y:S01]  /*291d0*/  BSSY B2, `(.L_x_794) ;  /* 0x000000b000027945 */ /* 0x000fe20003800000 */
[----:B------:R-:W-:Y:S02]  /*291e0*/  IMAD.MOV.U32 R12, RZ, RZ, 0x0 ;  /* 0x00000000ff0c7424 */ /* 0x000fe400078e00ff */
[----:B------:R-:W-:Y:S01]  /*291f0*/  IMAD.MOV.U32 R13, RZ, RZ, 0x14f00000 ;  /* 0x14f00000ff0d7424 */ /* 0x000fe200078e00ff */
[----:B------:R-:W-:Y:S06]  /*29200*/  @P1 BRA `(.L_x_795) ;  /* 0x00000000001c1947 */ /* 0x000fec0003800000 */
[----:B------:R-:W1:Y:S01]  /*29210*/  S2R R7, SR_TID.X ;  /* 0x0000000000077919 */ /* 0x000e620000002100 */
[----:B0-----:R-:W-:-:S04]  /*29220*/  MOV R3, 0xa000 ;  /* 0x0000a00000037802 */ /* 0x001fc80000000f00 */
[----:B------:R2:W-:Y:S01]  /*29230*/  SYNCS.ARRIVE.TRANS64 RZ, [R2+URZ+0x50], R3 ;  /* 0x0000500302ff79a7 */ /* 0x0005e2000800003f */
[----:B-1----:R-:W-:-:S04]  /*29240*/  LOP3.LUT R7, R7, 0x1f, RZ, 0xc0, !PT ;  /* 0x0000001f07077812 */ /* 0x002fc800078ec0ff */
[----:B------:R-:W-:-:S13]  /*29250*/  ISETP.NE.AND P0, PT, R7, RZ, PT ;  /* 0x000000ff0700720c */ /* 0x000fda0003f05270 */
[----:B--2---:R-:W-:Y:S05]  /*29260*/  @!P0 BRA `(.L_x_795) ;  /* 0x0000000000048947 */ /* 0x004fea0003800000 */
[----:B------:R-:W-:Y:S01]  /*29270*/  BPT.TRAP 0x1 ;  /* 0x000000040000795c */ /* 0x000fe20000300000 */
.L_x_795:
[----:B------:R-:W-:Y:S05]  /*29280*/  BSYNC B2 ;  /* 0x0000000000027941 */ /* 0x000fea0003800000 */
.L_x_794:
        /* <DEDUP_REMOVED lines=12> */
.L_x_796:
        /* <DEDUP_REMOVED lines=15> */
.L_x_797:
        /* <DEDUP_REMOVED lines=15> */
.L_x_798:
        /* <DEDUP_REMOVED lines=15> */
.L_x_799:
        /* <DEDUP_REMOVED lines=12> */
.L_x_782:
[----:B------:R-:W-:Y:S05]  /*296e0*/  BSYNC B1 ;  /* 0x0000000000017941 */ /* 0x000fea0003800000 */
.L_x_781:
[----:B------:R-:W2:Y:S01]  /*296f0*/  LDL R2, [R1+0x10] ;  /* 0x0000100001027983 */ /* 0x000ea20000100800 */
[----:B------:R-:W-:Y:S01]  /*29700*/  VIADD R19, R4, 0x1 ;  /* 0x0000000104137836 */ /* 0x000fe20000000000 */
[----:B------:R-:W-:Y:S01]  /*29710*/  BSSY B1, `(.L_x_800) ;  /* 0x00000d3000017945 */ /* 0x000fe20003800000 */
[----:B0-----:R-:W-:-:S03]  /*29720*/  VIADD R6, R0, 0xffffffff ;  /* 0xffffffff00067836 */ /* 0x001fc60000000000 */
[----:B------:R-:W-:-:S04]  /*29730*/  ISETP.NE.AND P0, PT, R19, 0x2, PT ;  /* 0x000000021300780c */ /* 0x000fc80003f05270 */
[----:B------:R-:W-:Y:S02]  /*29740*/  SEL R19, R19, RZ, P0 ;  /* 0x000000ff13137207 */ /* 0x000fe40000000000 */
[----:B--2---:R-:W-:Y:S02]  /*29750*/  LOP3.LUT P1, RZ, R2, 0x1, RZ, 0xc0, !PT ;  /* 0x0000000102ff7812 */ /* 0x004fe4000782c0ff */
[----:B------:R-:W-:-:S04]  /*29760*/  SEL R2, RZ, 0x1, P0 ;  /* 0x00000001ff027807 */ /* 0x000fc80000000000 */
[----:B------:R-:W-:-:S05]  /*29770*/  LOP3.LUT R10, R5, R2, RZ, 0x3c, !PT ;  /* 0x00000002050a7212 */ /* 0x000fca00078e3cff */
[----:B------:R0:W-:Y:S02]  /*29780*/  STL [R1+0x18], R10 ;  /* 0x0000180a01007387 */ /* 0x0001e40000100800 */
[----:B------:R-:W-:Y:S05]  /*29790*/  @!P1 BRA `(.L_x_801) ;  /* 0x0000000c00289947 */ /* 0x000fea0003800000 */
[----:B------:R-:W-:Y:S01]  /*297a0*/  ULDC.64 UR4, c[0x0][0x418] ;  /* 0x0001060000047ab9 */ /* 0x000fe20000000a00 */
[----:B------:R-:W-:Y:S02]  /*297b0*/  MOV R7, R6 ;  /* 0x0000000600077202 */ /* 0x000fe40000000f00 */
        /* <DEDUP_REMOVED lines=23> */
.L_x_802:
[----:B------:R-:W-:Y:S01]  /*29930*/  IMAD R2, R19, 0x8, R18 ;  /* 0x0000000813027824 */ /* 0x000fe200078e0212 */
[----:B------:R-:W-:Y:S01]  /*29940*/  SHF.L.U32 R3, R10, 0x1f, RZ ;  /* 0x0000001f0a037819 */ /* 0x000fe200000006ff */
[----:B------:R-:W-:Y:S03]  /*29950*/  BSSY B2, `(.L_x_803) ;  /* 0x0000003000027945 */ /* 0x000fe60003800000 */
[----:B------:R-:W2:Y:S02]  /*29960*/  SYNCS.PHASECHK.TRANS64.TRYWAIT P0, [R2+URZ+0x38840], R3 ;  /* 0x03884003020075a7 */ /* 0x000ea4000800017f */
[----:B--2---:R-:W-:Y:S05]  /*29970*/  @!P0 BRA `(.L_x_804) ;  /* 0x0000003c003c8947 */ /* 0x004fea0003800000 */
.L_x_911:
[----:B------:R-:W-:Y:S05]  /*29980*/  BSYNC B2 ;  /* 0x0000000000027941 */ /* 0x000fea0003800000 */
.L_x_803:
        /* <DEDUP_REMOVED lines=12> */
.L_x_806:
[----:B------:R-:W-:Y:S05]  /*29a50*/  BSYNC B2 ;  /* 0x0000000000027941 */ /* 0x000fea0003800000 */
.L_x_805:
[----:B--2---:R-:W2:Y:S01]  /*29a60*/  LDL R2, [R1+0x1c] ;  /* 0x00001c0001027983 */ /* 0x004ea20000100800 */
[----:B------:R-:W-:Y:S01]  /*29a70*/  MOV R14, RZ ;  /* 0x000000ff000e7202 */ /* 0x000fe20000000f00 */
[C---:B------:R-:W-:Y:S01]  /*29a80*/  IMAD R8, R19.reuse, 0xa000, R18 ;  /* 0x0000a00013087824 */ /* 0x040fe200078e0212 */
[----:B------:R-:W-:Y:S01]  /*29a90*/  UIADD3 UR4, UP0, UR38, 0x370, URZ ;  /* 0x0000037026047890 */ /* 0x000fe2000ff1e03f */
[----:B------:R-:W-:Y:S01]  /*29aa0*/  IMAD R3, R19, 0x8, R11 ;  /* 0x0000000813037824 */ /* 0x000fe200078e020b */
[----:B------:R-:W-:Y:S01]  /*29ab0*/  R2UR UR10, R14 ;  /* 0x000000000e0a72ca */ /* 0x000fe200000e0000 */
[----:B------:R-:W-:Y:S01]  /*29ac0*/  UMOV UR6, 0x0 ;  /* 0x0000000000067882 */ /* 0x000fe20000000000 */
[----:B------:R-:W-:Y:S01]  /*29ad0*/  PLOP3.LUT P0, PT, PT, PT, PT, 0x80, 0x0 ;  /* 0x000000000000781c */ /* 0x000fe20003f0f070 */
[----:B------:R-:W-:Y:S01]  /*29ae0*/  VIADD R3, R3, 0x30 ;  /* 0x0000003003037836 */ /* 0x000fe20000000000 */
[----:B0-----:R-:W-:Y:S01]  /*29af0*/  IADD3 R10, R8, 0x24400, RZ ;  /* 0x00024400080a7810 */ /* 0x001fe20007ffe0ff */
[----:B------:R-:W-:Y:S01]  /*29b00*/  UIADD3.X UR5, URZ, UR39, URZ, UP0, !UPT ;  /* 0x000000273f057290 */ /* 0x000fe200087fe43f */
[----:B------:R-:W-:Y:S01]  /*29b10*/  UMOV UR7, 0x14f00000 ;  /* 0x14f0000000077882 */ /* 0x000fe20000000000 */
[----:B--2---:R-:W-:-:S10]  /*29b20*/  IMAD R2, R7, 0x50, R2 ;  /* 0x0000005007027824 */ /* 0x004fd400078e0202 */
.L_x_807:
        /* <DEDUP_REMOVED lines=16> */
.L_x_808:
        /* <DEDUP_REMOVED lines=16> */
.L_x_809:
        /* <DEDUP_REMOVED lines=16> */
.L_x_810:
        /* <DEDUP_REMOVED lines=15> */
.L_x_912:
[----:B------:R-:W-:Y:S05]  /*29f20*/  BSYNC B2 ;  /* 0x0000000000027941 */ /* 0x000fea0003800000 */
.L_x_811:
[----:B------:R-:W-:Y:S01]  /*29f30*/  BSSY B2, `(.L_x_813) ;  /* 0x000000b000027945 */ /* 0x000fe20003800000 */
[----:B------:R-:W-:Y:S01]  /*29f40*/  IMAD.MOV.U32 R12, RZ, RZ, 0x0 ;  /* 0x00000000ff0c7424 */ /* 0x000fe200078e00ff */
[----:B------:R-:W-:Y:S02]  /*29f50*/  MOV R13, 0x14f00000 ;  /* 0x14f00000000d7802 */ /* 0x000fe40000000f00 */
[----:B------:R-:W-:Y:S05]  /*29f60*/  @P1 BRA `(.L_x_814) ;  /* 0x00000000001c1947 */ /* 0x000fea0003800000 */
[----:B------:R-:W1:Y:S01]  /*29f70*/  S2R R8, SR_TID.X ;  /* 0x0000000000087919 */ /* 0x000e620000002100 */
[----:B------:R-:W-:-:S04]  /*29f80*/  IMAD.MOV.U32 R3, RZ, RZ, 0xa000 ;  /* 0x0000a000ff037424 */ /* 0x000fc800078e00ff */
[----:B------:R2:W-:Y:S01]  /*29f90*/  SYNCS.ARRIVE.TRANS64 RZ, [R2+URZ+0x50], R3 ;  /* 0x0000500302ff79a7 */ /* 0x0005e2000800003f */
[----:B-1----:R-:W-:-:S04]  /*29fa0*/  LOP3.LUT R8, R8, 0x1f, RZ, 0xc0, !PT ;  /* 0x0000001f08087812 */ /* 0x002fc800078ec0ff */
[----:B------:R-:W-:-:S13]  /*29fb0*/  ISETP.NE.AND P0, PT, R8, RZ, PT ;  /* 0x000000ff0800720c */ /* 0x000fda0003f05270 */
[----:B--2---:R-:W-:Y:S05]  /*29fc0*/  @!P0 BRA `(.L_x_814) ;  /* 0x0000000000048947 */ /* 0x004fea0003800000 */
[----:B------:R-:W-:Y:S01]  /*29fd0*/  BPT.TRAP 0x1 ;  /* 0x000000040000795c */ /* 0x000fe20000300000 */
.L_x_814:
[----:B------:R-:W-:Y:S05]  /*29fe0*/  BSYNC B2 ;  /* 0x0000000000027941 */ /* 0x000fea0003800000 */
.L_x_813:
        /* <DEDUP_REMOVED lines=10> */
[----:B--2---:R-:W-:Y:S01]  /*2a090*/  IMAD R3, R3, 0x50, R5 ;  /* 0x0000005003037824 */ /* 0x004fe200078e0205 */
[----:B------:R-:W-:-:S10]  /*2a0a0*/  IADD3 R5, R4, 0x400, RZ ;  /* 0x0000040004057810 */ /* 0x000fd40007ffe0ff */
.L_x_815:
        /* <DEDUP_REMOVED lines=15> */
.L_x_816:
        /* <DEDUP_REMOVED lines=15> */
.L_x_817:
        /* <DEDUP_REMOVED lines=15> */
.L_x_818:
        /* <DEDUP_REMOVED lines=12> */
.L_x_801:
[----:B------:R-:W-:Y:S05]  /*2a440*/  BSYNC B1 ;  /* 0x0000000000017941 */ /* 0x000fea0003800000 */
.L_x_800:
[----:B------:R-:W2:Y:S01]  /*2a450*/  LDL R2, [R1+0x30] ;  /* 0x0000300001027983 */ /* 0x000ea20000100800 */
[----:B------:R-:W-:Y:S01]  /*2a460*/  VIADD R0, R0, 0xfffffffe ;  /* 0xfffffffe00007836 */ /* 0x000fe20000000000 */
[----:B--2---:R-:W-:-:S13]  /*2a470*/  ISETP.GT.AND P0, PT, R6, R2, PT ;  /* 0x000000020600720c */ /* 0x004fda0003f04270 */
[----:B------:R-:W-:Y:S05]  /*2a480*/  @P0 BRA `(.L_x_819) ;  /* 0xffffffe400400947 */ /* 0x000fea000383ffff */
.L_x_759:
[----:B------:R-:W-:Y:S05]  /*2a490*/  BSYNC B0 ;  /* 0x0000000000007941 */ /* 0x000fea0003800000 */
.L_x_758:
        /* <DEDUP_REMOVED lines=19> */
.L_x_821:
[----:B------:R-:W-:Y:S05]  /*2a5d0*/  BSYNC B0 ;  /* 0x0000000000007941 */ /* 0x000fea0003800000 */
.L_x_820:
[----:B--2---:R-:W2:Y:S01]  /*2a5e0*/  LDL R0, [R1+0x10] ;  /* 0x0000100001007983 */ /* 0x004ea20000100800 */
[----:B------:R-:W-:Y:S01]  /*2a5f0*/  BSSY B0, `(.L_x_822) ;  /* 0x0000058000007945 */ /* 0x000fe20003800000 */
[----:B--2---:R-:W-:-:S13]  /*2a600*/  LOP3.LUT P0, RZ, R0, 0x1, RZ, 0xc0, !PT ;  /* 0x0000000100ff7812 */ /* 0x004fda000780c0ff */
[----:B------:R-:W-:Y:S05]  /*2a610*/  @!P0 BRA `(.L_x_823) ;  /* 0x0000000400548947 */ /* 0x000fea0003800000 */
[----:B------:R-:W2:Y:S01]  /*2a620*/  LDL R2, [R1+0x18] ;  /* 0x0000180001027983 */ /* 0x000ea20000100800 */
[----:B------:R-:W-:Y:S01]  /*2a630*/  LEA R0, R19, R18, 0x3 ;  /* 0x0000001213007211 */ /* 0x000fe200078e18ff */
[----:B------:R-:W-:Y:S01]  /*2a640*/  BSSY B1, `(.L_x_824) ;  /* 0x0000005000017945 */ /* 0x000fe20003800000 */
[----:B------:R-:W-:Y:S02]  /*2a650*/  ISETP.NE.AND P1, PT, R3, RZ, PT ;  /* 0x000000ff0300720c */ /* 0x000fe40003f25270 */
[----:B--2---:R-:W-:-:S04]  /*2a660*/  SHF.L.U32 R2, R2, 0x1f, RZ ;  /* 0x0000001f02027819 */ /* 0x004fc800000006ff */
[----:B------:R-:W2:Y:S02]  /*2a670*/  SYNCS.PHASECHK.TRANS64.TRYWAIT P0, [R0+URZ+0x38860], R2 ;  /* 0x03886002000075a7 */ /* 0x000ea4000800017f */
[----:B--2---:R-:W-:Y:S05]  /*2a680*/  @!P0 BRA `(.L_x_825) ;  /* 0x0000003000208947 */ /* 0x004fea0003800000 */
.L_x_913:
[----:B------:R-:W-:Y:S05]  /*2a690*/  BSYNC B1 ;  /* 0x0000000000017941 */ /* 0x000fea0003800000 */
.L_x_824:
        /* <DEDUP_REMOVED lines=9> */
.L_x_827:
[----:B------:R-:W-:Y:S05]  /*2a730*/  BSYNC B1 ;  /* 0x0000000000017941 */ /* 0x000fea0003800000 */
.L_x_826:
        /* <DEDUP_REMOVED lines=10> */
[----:B------:R-:W-:-:S05]  /*2a7e0*/  IMAD R2, R19, 0xa000, R18 ;  /* 0x0000a00013027824 */ /* 0x000fca00078e0212 */
[----:B------:R-:W-:-:S07]  /*2a7f0*/  IADD3 R4, R2, 0x400, RZ ;  /* 0x0000040002047810 */ /* 0x000fce0007ffe0ff */
.L_x_828:
        /* <DEDUP_REMOVED lines=15> */
.L_x_829:
        /* <DEDUP_REMOVED lines=15> */
.L_x_830:
        /* <DEDUP_REMOVED lines=11> */
[----:B------:R-:W-:Y:S01]  /*2aa90*/  UMOV UR6, 0x0 ;  /* 0x0000000000067882 */ /* 0x000fe20000000000 */
[----:B------:R-:W-:Y:S01]  /*2aaa0*/  IADD3 R2, R2, 0x7c00, RZ ;  /* 0x00007c0002027810 */ /* 0x000fe20007ffe0ff */
[----:B------:R-:W-:Y:S01]  /*2aab0*/  UMOV UR7, 0x14f00000 ;  /* 0x14f0000000077882 */ /* 0x000fe20000000000 */
[----:B------:R-:W-:-:S09]  /*2aac0*/  UMOV UR10, 0xc0 ;  /* 0x000000c0000a7882 */ /* 0x000fd20000000000 */
.L_x_831:
        /* <DEDUP_REMOVED lines=10> */
.L_x_823:
[----:B------:R-:W-:Y:S05]  /*2ab70*/  BSYNC B0 ;  /* 0x0000000000007941 */ /* 0x000fea0003800000 */
.L_x_822:
[----:B------:R-:W2:Y:S01]  /*2ab80*/  LDL.LU R4, [R1+0x18] ;  /* 0x0000180001047983 */ /* 0x000ea20000300800 */
[----:B------:R-:W-:-:S05]  /*2ab90*/  VIADD R19, R19, 0x1 ;  /* 0x0000000113137836 */ /* 0x000fca0000000000 */
[----:B------:R-:W-:-:S04]  /*2aba0*/  ISETP.NE.AND P0, PT, R19, 0x2, PT ;  /* 0x000000021300780c */ /* 0x000fc80003f05270 */
[----:B------:R-:W-:Y:S02]  /*2abb0*/  SEL R0, RZ, 0x1, P0 ;  /* 0x00000001ff007807 */ /* 0x000fe40000000000 */
[----:B------:R-:W-:Y:S02]  /*2abc0*/  SEL R19, R19, RZ, P0 ;  /* 0x000000ff13137207 */ /* 0x000fe40000000000 */
[----:B--2---:R-:W-:-:S05]  /*2abd0*/  LOP3.LUT R4, R4, R0, RZ, 0x3c, !PT ;  /* 0x0000000004047212 */ /* 0x004fca00078e3cff */
[----:B------:R2:W-:Y:S02]  /*2abe0*/  STL [R1+0x18], R4 ;  /* 0x0000180401007387 */ /* 0x0005e40000100800 */
.L_x_738:
[----:B------:R-:W-:Y:S05]  /*2abf0*/  BSYNC B7 ;  /* 0x0000000000077941 */ /* 0x000fea0003800000 */
.L_x_736:
[----:B-1----:R-:W3:Y:S02]  /*2ac00*/  LDL R0, [R1+0x10] ;  /* 0x0000100001007983 */ /* 0x002ee40000100800 */
[----:B---3--:R-:W-:-:S13]  /*2ac10*/  LOP3.LUT P0, RZ, R0, 0x2, RZ, 0xc0, !PT ;  /* 0x0000000200ff7812 */ /* 0x008fda000780c0ff */
[----:B------:R-:W-:Y:S05]  /*2ac20*/  @!P0 BRA `(.L_x_832) ;  /* 0x00000000002c8947 */ /* 0x000fea0003800000 */
[----:B------:R-:W-:Y:S05]  /*2ac30*/  WARPSYNC.ALL ;  /* 0x0000000000007948 */ /* 0x000fea0003800000 */
[----:B------:R-:W1:Y:S08]  /*2ac40*/  S2UR UR5, SR_CgaCtaId ;  /* 0x00000000000579c3 */ /* 0x000e700000008800 */
[----:B------:R-:W-:Y:S06]  /*2ac50*/  BAR.SYNC.DEFER_BLOCKING 0x5, 0x180 ;  /* 0x0146000000007b1d */ /* 0x000fec0000010000 */
[----:B------:R-:W-:-:S02]  /*2ac60*/  UMOV UR4, 0x400 ;  /* 0x0000040000047882 */ /* 0x000fc40000000000 */
[----:B-1----:R-:W-:-:S06]  /*2ac70*/  ULEA UR4, UR5, UR4, 0x18 ;  /* 0x0000000405047291 */ /* 0x002fcc000f8ec03f */
[----:B------:R-:W-:-:S05]  /*2ac80*/  IMAD.U32 R18, RZ, RZ, UR4 ;  /* 0x00000004ff127e24 */ /* 0x000fca000f8e00ff */
[----:B--2---:R-:W1:Y:S04]  /*2ac90*/  LDS.128 R4, [R18+0x388d0] ;  /* 0x0388d00012047984 */ /* 0x004e680000000c00 */
[----:B-1----:R1:W-:Y:S04]  /*2aca0*/  STL.64 [R1], R4 ;  /* 0x0000000401007387 */ /* 0x0023e80000100a00 */
[----:B------:R1:W-:Y:S01]  /*2acb0*/  STL.64 [R1+0x8], R6 ;  /* 0x0000080601007387 */ /* 0x0003e20000100a00 */
[----:B------:R-:W-:Y:S06]  /*2acc0*/  BAR.ARV 0x4, 0x180 ;  /* 0x0106000000007b1d */ /* 0x000fec0000002000 */
[----:B------:R-:W-:Y:S05]  /*2acd0*/  BRA `(.L_x_833) ;  /* 0x0000000c00287947 */ /* 0x000fea0003800000 */
.L_x_832:
[----:B------:R-:W1:Y:S01]  /*2ace0*/  S2R R16, SR_TID.X ;  /* 0x0000000000107919 */ /* 0x000e620000002100 */
[----:B------:R-:W-:Y:S01]  /*2acf0*/  UMOV UR4, 0xffffffff ;  /* 0xffffffff00047882 */ /* 0x000fe20000000000 */
[----:B-1----:R-:W-:-:S04]  /*2ad00*/  LOP3.LUT R16, R16, 0x1f, RZ, 0xc0, !PT ;  /* 0x0000001f10107812 */ /* 0x002fc800078ec0ff */
[----:B------:R-:W-:Y:S01]  /*2ad10*/  ISETP.NE.AND P0, PT, R16, 0x1f, PT ;  /* 0x0000001f1000780c */ /* 0x000fe20003f05270 */
[----:B------:R-:W-:-:S12]  /*2ad20*/  BRA.DIV UR4, `(.L_x_834) ;  /* 0x0000002a048c7947 */ /* 0x000fd8000b800000 */
[----:B------:R-:W0:Y:S01]  /*2ad30*/  LDL.LU R2, [R1] ;  /* 0x0000000001027983 */ /* 0x000e220000300800 */
[----:B------:R-:W-:-:S03]  /*2ad40*/  ULDC UR4, c[0x0][0xc3c] ;  /* 0x00030f0000047ab9 */ /* 0x000fc60000000800 */
[----:B------:R-:W3:Y:S01]  /*2ad50*/  LDL R3, [R1+0xc] ;  /* 0x00000c0001037983 */ /* 0x000ee20000100800 */
[----:B------:R-:W-:Y:S01]  /*2ad60*/  ULDC.64 UR6, c[0x0][0x208] ;  /* 0x0000820000067ab9 */ /* 0x000fe20000000a00 */
[----:B0-----:R-:W-:Y:S01]  /*2ad70*/  IMAD.MOV.U32 R10, RZ, RZ, R2 ;  /* 0x000000ffff0a7224 */ /* 0x001fe200078e0002 */
[----:B---3--:R-:W-:-:S04]  /*2ad80*/  IADD3 R0, R3, R16, RZ ;  /* 0x0000001003007210 */ /* 0x008fc80007ffe0ff */
[----:B------:R-:W-:-:S13]  /*2ad90*/  ISETP.GE.OR P1, PT, R0, UR4, !P0 ;  /* 0x0000000400007c0c */ /* 0x000fda000c726670 */
[----:B------:R-:W0:Y:S08]  /*2ada0*/  @!P1 LDC.64 R2, c[0x0][0xc80] ;  /* 0x00032000ff029b82 */ /* 0x000e300000000a00 */
[----:B------:R-:W1:Y:S01]  /*2adb0*/  @!P1 LDC.64 R6, c[0x0][0xc78] ;  /* 0x00031e00ff069b82 */ /* 0x000e620000000a00 */
[----:B0-----:R-:W-:-:S05]  /*2adc0*/  @!P1 IMAD.WIDE R2, R0, 0x4, R2 ;  /* 0x0000000400029825 */ /* 0x001fca00078e0202 */
[----:B------:R1:W3:Y:S02]  /*2add0*/  @!P1 LDG.E R8, desc[UR6][R2.64] ;  /* 0x0000000602089981 */ /* 0x0002e4000c1e1900 */
[----:B-1----:R-:W-:-:S06]  /*2ade0*/  @!P1 IMAD.WIDE R2, R0, 0x4, R6 ;  /* 0x0000000400029825 */ /* 0x002fcc00078e0206 */
[----:B------:R-:W4:Y:S01]  /*2adf0*/  @!P1 LDG.E R2, desc[UR6][R2.64] ;  /* 0x0000000602029981 */ /* 0x000f22000c1e1900 */
[----:B--2---:R-:W-:Y:S01]  /*2ae00*/  IMAD.MOV.U32 R4, RZ, RZ, RZ ;  /* 0x000000ffff047224 */ /* 0x004fe200078e00ff */
[C---:B------:R-:W-:Y:S01]  /*2ae10*/  ISETP.GE.U32.AND P2, PT, R16.reuse, 0x2, PT ;  /* 0x000000021000780c */ /* 0x040fe20003f46070 */
[----:B------:R-:W-:Y:S01]  /*2ae20*/  IMAD.MOV.U32 R6, RZ, RZ, RZ ;  /* 0x000000ffff067224 */ /* 0x000fe200078e00ff */
[C---:B------:R-:W-:Y:S01]  /*2ae30*/  ISETP.GE.U32.AND P3, PT, R16.reuse, 0x4, PT ;  /* 0x000000041000780c */ /* 0x040fe20003f66070 */
[----:B------:R-:W-:Y:S01]  /*2ae40*/  SHFL.IDX PT, R5, R10, RZ, 0x1f ;  /* 0x00001fff0a057589 */ /* 0x000fe200000e0000 */
[C---:B------:R-:W-:Y:S02]  /*2ae50*/  ISETP.GE.U32.AND P4, PT, R16.reuse, 0x8, PT ;  /* 0x000000081000780c */ /* 0x040fe40003f86070 */
[----:B------:R-:W-:Y:S01]  /*2ae60*/  ISETP.GE.U32.AND P5, PT, R16, 0x10, PT ;  /* 0x000000101000780c */ /* 0x000fe20003fa6070 */
[----:B------:R-:W-:Y:S01]  /*2ae70*/  SHFL.IDX PT, R0, R10, 0x1, 0x1f ;  /* 0x00201f000a007f89 */ /* 0x000fe200000e0000 */
[----:B---3--:R-:W-:Y:S01]  /*2ae80*/  @!P1 MOV R4, R8 ;  /* 0x0000000800049202 */ /* 0x008fe20000000f00 */
[----:B------:R-:W-:-:S02]  /*2ae90*/  IMAD.MOV.U32 R8, RZ, RZ, RZ ;  /* 0x000000ffff087224 */ /* 0x000fc400078e00ff */
[----:B----4-:R-:W-:Y:S01]  /*2aea0*/  @!P1 IMAD.MOV.U32 R6, RZ, RZ, R2 ;  /* 0x000000ffff069224 */ /* 0x010fe200078e0002 */
[----:B------:R-:W-:-:S03]  /*2aeb0*/  ISETP.NE.AND P1, PT, R16, RZ, PT ;  /* 0x000000ff1000720c */ /* 0x000fc60003f25270 */
[----:B------:R-:W-:-:S05]  /*2aec0*/  IMAD R2, R6, R4, RZ ;  /* 0x0000000406027224 */ /* 0x000fca00078e02ff */
        /* <DEDUP_REMOVED lines=15> */
[----:B------:R0:W1:Y:S02]  /*2afc0*/  SHFL.IDX PT, R9, R7, 0x1f, 0x1f ;  /* 0x03e01f0007097f89 */ /* 0x00006400000e0000 */
.L_x_923:
[----:B------:R-:W-:Y:S02]  /*2afd0*/  ULDC UR4, c[0x0][0xc38] ;  /* 0x00030e0000047ab9 */ /* 0x000fe40000000800 */
[----:B------:R-:W-:-:S05]  /*2afe0*/  MOV R2, UR4 ;  /* 0x0000000400027c02 */ /* 0x000fca0008000f00 */
[----:B-1----:R-:W-:-:S04]  /*2aff0*/  IMAD R9, R9, R2, RZ ;  /* 0x0000000209097224 */ /* 0x002fc800078e02ff */
[----:B------:R-:W-:-:S05]  /*2b000*/  IMAD.IADD R0, R0, 0x1, R9 ;  /* 0x0000000100007824 */ /* 0x000fca00078e0209 */
[----:B------:R-:W-:-:S13]  /*2b010*/  ISETP.GT.AND P6, PT, R0, R5, PT ;  /* 0x000000050000720c */ /* 0x000fda0003fc4270 */
[----:B------:R-:W-:Y:S05]  /*2b020*/  @P6 BRA `(.L_x_835) ;  /* 0x0000000000b06947 */ /* 0x000fea0003800000 */
.L_x_838:
[----:B------:R-:W2:Y:S01]  /*2b030*/  LDL.LU R3, [R1+0xc] ;  /* 0x00000c0001037983 */ /* 0x000ea20000300800 */
[----:B------:R-:W1:Y:S01]  /*2b040*/  LDC R2, c[0x0][0xc3c] ;  /* 0x00030f00ff027b82 */ /* 0x000e620000000800 */
[----:B--2---:R-:W-:-:S05]  /*2b050*/  VIADD R3, R3, 0x1f ;  /* 0x0000001f03037836 */ /* 0x004fca0000000000 */
[----:B-1----:R-:W-:-:S13]  /*2b060*/  ISETP.GE.AND P6, PT, R3, R2, PT ;  /* 0x000000020300720c */ /* 0x002fda0003fc6270 */
[----:B------:R-:W-:Y:S05]  /*2b070*/  @P6 BRA `(.L_x_836) ;  /* 0x0000000400d86947 */ /* 0x000fea0003800000 */
[----:B------:R-:W1:Y:S01]  /*2b080*/  S2R R4, SR_TID.X ;  /* 0x0000000000047919 */ /* 0x000e620000002100 */
[----:B------:R-:W-:Y:S01]  /*2b090*/  ULDC.64 UR4, c[0x0][0x208] ;  /* 0x0000820000047ab9 */ /* 0x000fe20000000a00 */
[----:B------:R2:W-:Y:S01]  /*2b0a0*/  STL [R1+0xc], R3 ;  /* 0x00000c0301007387 */ /* 0x0005e20000100800 */
[----:B-1----:R-:W-:-:S04]  /*2b0b0*/  LOP3.LUT R4, R4, 0x1f, RZ, 0xc0, !PT ;  /* 0x0000001f04047812 */ /* 0x002fc800078ec0ff */
[----:B------:R-:W-:Y:S01]  /*2b0c0*/  IADD3 R6, R3, R4, RZ ;  /* 0x0000000403067210 */ /* 0x000fe20007ffe0ff */
        /* <DEDUP_REMOVED lines=24> */
[----:B------:R-:W1:Y:S02]  /*2b250*/  SHFL.UP PT, R3, R2, 0x10, RZ ;  /* 0x0600000002037989 */ /* 0x000e6400000e00ff */
[----:B-1----:R-:W-:-:S05]  /*2b260*/  SEL R3, R3, RZ, P5 ;  /* 0x000000ff03037207 */ /* 0x002fca0002800000 */
[----:B0-----:R-:W-:-:S05]  /*2b270*/  IMAD.IADD R7, R2, 0x1, R3 ;  /* 0x0000000102077824 */ /* 0x001fca00078e0203 */
[----:B------:R0:W1:Y:S02]  /*2b280*/  SHFL.IDX PT, R9, R7, 0x1f, 0x1f ;  /* 0x03e01f0007097f89 */ /* 0x00006400000e0000 */
.L_x_931:
[----:B------:R-:W-:Y:S02]  /*2b290*/  ULDC UR4, c[0x0][0xc38] ;  /* 0x00030e0000047ab9 */ /* 0x000fe40000000800 */
[----:B------:R-:W-:-:S04]  /*2b2a0*/  IMAD.U32 R2, RZ, RZ, UR4 ;  /* 0x00000004ff027e24 */ /* 0x000fc8000f8e00ff */
[----:B-1----:R-:W-:-:S05]  /*2b2b0*/  IMAD R9, R9, R2, RZ ;  /* 0x0000000209097224 */ /* 0x002fca00078e02ff */
[----:B------:R-:W-:-:S04]  /*2b2c0*/  IADD3 R0, R9, R0, RZ ;  /* 0x0000000009007210 */ /* 0x000fc80007ffe0ff */
[----:B------:R-:W-:-:S13]  /*2b2d0*/  ISETP.GT.AND P6, PT, R0, R5, PT ;  /* 0x000000050000720c */ /* 0x000fda0003fc4270 */
[----:B------:R-:W-:Y:S05]  /*2b2e0*/  @!P6 BRA `(.L_x_838) ;  /* 0xfffffffc0050e947 */ /* 0x000fea000383ffff */
.L_x_835:
[----:B------:R-:W-:Y:S01]  /*2b2f0*/  IMAD.IADD R9, R0, 0x1, -R9 ;  /* 0x0000000100097824 */ /* 0x000fe200078e0a09 */
[----:B------:R-:W-:-:S03]  /*2b300*/  UMOV UR4, 0xffffffff ;  /* 0xffffffff00047882 */ /* 0x000fc60000000000 */
[----:B------:R-:W-:-:S05]  /*2b310*/  IMAD R0, R7, R2, R9 ;  /* 0x0000000207007224 */ /* 0x000fca00078e0209 */
[----:B------:R-:W-:Y:S01]  /*2b320*/  ISETP.GT.AND P6, PT, R0, R5, PT ;  /* 0x000000050000720c */ /* 0x000fe20003fc4270 */
[----:B------:R-:W-:-:S12]  /*2b330*/  BRA.DIV UR4, `(.L_x_839) ;  /* 0x0000002e04447947 */ /* 0x000fd8000b800000 */
[----:B------:R-:W-:-:S04]  /*2b340*/  VOTE.ANY R3, PT, !P6 ;  /* 0x0000000000037806 */ /* 0x000fc800070e0100 */
[----:B------:R-:W1:Y:S02]  /*2b350*/  POPC R0, R3 ;  /* 0x0000000300007309 */ /* 0x000e640000000000 */
[----:B-1----:R1:W2:Y:S04]  /*2b360*/  SHFL.IDX PT, R4, R4, R0, 0x1f ;  /* 0x00001f0004047589 */ /* 0x0022a800000e0000 */
[----:B------:R1:W3:Y:S02]  /*2b370*/  SHFL.IDX PT, R6, R6, R0, 0x1f ;  /* 0x00001f0006067589 */ /* 0x0002e400000e0000 */
.L_x_936:
[----:B------:R-:W-:-:S13]  /*2b380*/  ISETP.NE.AND P0, PT, R3, RZ, PT ;  /* 0x000000ff0300720c */ /* 0x000fda0003f05270 */
[----:B------:R-:W-:Y:S05]  /*2b390*/  @!P0 BRA `(.L_x_840) ;  /* 0x0000000000148947 */ /* 0x000fea0003800000 */
[----:B------:R-:W-:Y:S01]  /*2b3a0*/  UMOV UR4, 0xffffffff ;  /* 0xffffffff00047882 */ /* 0x000fe20000000000 */
[----:B------:R-:W-:Y:S02]  /*2b3b0*/  VIADD R12, R0, 0xffffffff ;  /* 0xffffffff000c7836 */ /* 0x000fe40000000000 */
[----:B------:R-:W-:Y:S05]  /*2b3c0*/  BRA.DIV UR4, `(.L_x_841) ;  /* 0x0000002e047c7947 */ /* 0x000fea000b800000 */
[----:B0-----:R0:W4:Y:S02]  /*2b3d0*/  SHFL.IDX PT, R7, R7, R12, 0x1f ;  /* 0x00001f0c07077589 */ /* 0x00112400000e0000 */
.L_x_939:
[----:B----4-:R-:W-:-:S07]  /*2b3e0*/  MOV R8, R7 ;  /* 0x0000000700087202 */ /* 0x010fce0000000f00 */
.L_x_840:
[----:B------:R-:W4:Y:S01]  /*2b3f0*/  LDL.LU R10, [R1+0xc] ;  /* 0x00000c00010a7983 */ /* 0x000f220000300800 */
[----:B0-2---:R-:W-:Y:S01]  /*2b400*/  IABS R7, R4 ;  /* 0x0000000400077213 */ /* 0x005fe20000000000 */
[----:B------:R-:W-:-:S03]  /*2b410*/  IMAD R9, R8, R2, R9 ;  /* 0x0000000208097224 */ /* 0x000fc600078e0209 */
[----:B------:R-:W0:Y:S01]  /*2b420*/  I2F.RP R2, R7 ;  /* 0x0000000700027306 */ /* 0x000e220000209400 */
[----:B------:R-:W-:Y:S01]  /*2b430*/  IMAD.IADD R5, R5, 0x1, -R9 ;  /* 0x0000000105057824 */ /* 0x000fe200078e0a09 */
[----:B------:R2:W-:Y:S02]  /*2b440*/  STL [R1], R9 ;  /* 0x0000000901007387 */ /* 0x0005e40000100800 */
[----:B--2---:R-:W-:-:S04]  /*2b450*/  IABS R9, R4 ;  /* 0x0000000400097213 */ /* 0x004fc80000000000 */
[----:B0-----:R-:W0:Y:S01]  /*2b460*/  MUFU.RCP R2, R2 ;  /* 0x0000000200027308 */ /* 0x001e220000001000 */
[----:B------:R-:W-:Y:S02]  /*2b470*/  IMAD.MOV R9, RZ, RZ, -R9 ;  /* 0x000000ffff097224 */ /* 0x000fe400078e0a09 */
[----:B0-----:R-:W-:-:S05]  /*2b480*/  VIADD R2, R2, 0xffffffe ;  /* 0x0ffffffe02027836 */ /* 0x001fca0000000000 */
[----:B------:R-:W0:Y:S02]  /*2b490*/  F2I.FTZ.U32.TRUNC.NTZ R3, R2 ;  /* 0x0000000200037305 */ /* 0x000e24000021f000 */
[----:B0-----:R-:W-:-:S04]  /*2b4a0*/  IMAD.MOV R2, RZ, RZ, -R3 ;  /* 0x000000ffff027224 */ /* 0x001fc800078e0a03 */
[----:B------:R-:W-:Y:S01]  /*2b4b0*/  IMAD R8, R2, R7, RZ ;  /* 0x0000000702087224 */ /* 0x000fe200078e02ff */
[----:B------:R-:W-:-:S05]  /*2b4c0*/  MOV R2, RZ ;  /* 0x000000ff00027202 */ /* 0x000fca0000000f00 */
[----:B------:R-:W-:Y:S01]  /*2b4d0*/  IMAD.HI.U32 R2, R3, R8, R2 ;  /* 0x0000000803027227 */ /* 0x000fe200078e0002 */
[----:B------:R-:W-:-:S05]  /*2b4e0*/  IABS R3, R5 ;  /* 0x0000000500037213 */ /* 0x000fca0000000000 */
[----:B------:R-:W-:-:S04]  /*2b4f0*/  IMAD.HI.U32 R8, R2, R3, RZ ;  /* 0x0000000302087227 */ /* 0x000fc800078e00ff */
[----:B------:R-:W-:-:S05]  /*2b500*/  IMAD R3, R8, R9, R3 ;  /* 0x0000000908037224 */ /* 0x000fca00078e0203 */
[----:B------:R-:W-:-:S13]  /*2b510*/  ISETP.GT.U32.AND P1, PT, R7, R3, PT ;  /* 0x000000030700720c */ /* 0x000fda0003f24070 */
[-C--:B------:R-:W-:Y:S01]  /*2b520*/  @!P1 IADD3 R3, R3, -R7.reuse, RZ ;  /* 0x8000000703039210 */ /* 0x080fe20007ffe0ff */
[----:B------:R-:W-:Y:S01]  /*2b530*/  @!P1 VIADD R8, R8, 0x1 ;  /* 0x0000000108089836 */ /* 0x000fe20000000000 */
[----:B------:R-:W-:Y:S02]  /*2b540*/  ISETP.NE.AND P1, PT, R4, RZ, PT ;  /* 0x000000ff0400720c */ /* 0x000fe40003f25270 */
[----:B------:R-:W-:Y:S02]  /*2b550*/  ISETP.GE.U32.AND P0, PT, R3, R7, PT ;  /* 0x000000070300720c */ /* 0x000fe40003f06070 */
[----:B---3--:R-:W-:-:S04]  /*2b560*/  IABS R7, R6 ;  /* 0x0000000600077213 */ /* 0x008fc80000000000 */
[----:B------:R-:W0:Y:S07]  /*2b570*/  I2F.RP R2, R7 ;  /* 0x0000000700027306 */ /* 0x000e2e0000209400 */
[----:B------:R-:W-:Y:S01]  /*2b580*/  @P0 VIADD R8, R8, 0x1 ;  /* 0x0000000108080836 */ /* 0x000fe20000000000 */
[----:B0-----:R-:W0:Y:S02]  /*2b590*/  MUFU.RCP R2, R2 ;  /* 0x0000000200027308 */ /* 0x001e240000001000 */
[----:B0-----:R-:W-:-:S06]  /*2b5a0*/  VIADD R2, R2, 0xffffffe ;  /* 0x0ffffffe02027836 */ /* 0x001fcc0000000000 */
[----:B------:R-:W0:Y:S02]  /*2b5b0*/  F2I.FTZ.U32.TRUNC.NTZ R3, R2 ;  /* 0x0000000200037305 */ /* 0x000e24000021f000 */
[----:B0-----:R-:W-:-:S04]  /*2b5c0*/  IMAD.MOV R2, RZ, RZ, -R3 ;  /* 0x000000ffff027224 */ /* 0x001fc800078e0a03 */
[----:B------:R-:W-:Y:S01]  /*2b5d0*/  IMAD R9, R2, R7, RZ ;  /* 0x0000000702097224 */ /* 0x000fe200078e02ff */
[----:B------:R-:W-:-:S05]  /*2b5e0*/  MOV R2, RZ ;  /* 0x000000ff00027202 */ /* 0x000fca0000000f00 */
[----:B------:R-:W-:Y:S01]  /*2b5f0*/  IMAD.HI.U32 R2, R3, R9, R2 ;  /* 0x0000000903027227 */ /* 0x000fe200078e0002 */
[----:B------:R-:W-:Y:S02]  /*2b600*/  LOP3.LUT R3, R5, R4, RZ, 0x3c, !PT ;  /* 0x0000000405037212 */ /* 0x000fe400078e3cff */
[----:B------:R-:W-:Y:S02]  /*2b610*/  IABS R9, R6 ;  /* 0x0000000600097213 */ /* 0x000fe40000000000 */
[----:B------:R-:W-:-:S03]  /*2b620*/  ISETP.GE.AND P2, PT, R3, RZ, PT ;  /* 0x000000ff0300720c */ /* 0x000fc60003f46270 */
[----:B------:R-:W-:-:S10]  /*2b630*/  IMAD.MOV R9, RZ, RZ, -R9 ;  /* 0x000000ffff097224 */ /* 0x000fd400078e0a09 */
[----:B------:R-:W-:Y:S02]  /*2b640*/  @!P2 IADD3 R8, -R8, RZ, RZ ;  /* 0x000000ff0808a210 */ /* 0x000fe40007ffe1ff */
[----:B------:R-:W-:-:S04]  /*2b650*/  @!P1 LOP3.LUT R8, RZ, R4, RZ, 0x33, !PT ;  /* 0x00000004ff089212 */ /* 0x000fc800078e33ff */
[-C--:B------:R-:W-:Y:S01]  /*2b660*/  IABS R3, R8.reuse ;  /* 0x0000000800037213 */ /* 0x080fe20000000000 */
[----:B------:R-:W-:-:S04]  /*2b670*/  IMAD R4, R4, R8, RZ ;  /* 0x0000000804047224 */ /* 0x000fc800078e02ff */
[----:B------:R-:W-:Y:S01]  /*2b680*/  IMAD.HI.U32 R2, R2, R3, RZ ;  /* 0x0000000302027227 */ /* 0x000fe200078e00ff */
[----:B------:R-:W-:-:S03]  /*2b690*/  IADD3 R4, R5, -R4, RZ ;  /* 0x8000000405047210 */ /* 0x000fc60007ffe0ff */
[----:B------:R-:W-:-:S05]  /*2b6a0*/  IMAD R3, R2, R9, R3 ;  /* 0x0000000902037224 */ /* 0x000fca00078e0203 */
[----:B------:R-:W-:-:S13]  /*2b6b0*/  ISETP.GT.U32.AND P1, PT, R7, R3, PT ;  /* 0x000000030700720c */ /* 0x000fda0003f24070 */
[----:B------:R-:W-:Y:S01]  /*2b6c0*/  @!P1 IMAD.IADD R3, R3, 0x1, -R7 ;  /* 0x0000000103039824 */ /* 0x000fe200078e0a07 */
[----:B------:R-:W-:Y:S02]  /*2b6d0*/  @!P1 IADD3 R2, R2, 0x1, RZ ;  /* 0x0000000102029810 */ /* 0x000fe40007ffe0ff */
[----:B------:R-:W-:Y:S02]  /*2b6e0*/  ISETP.NE.AND P1, PT, R6, RZ, PT ;  /* 0x000000ff0600720c */ /* 0x000fe40003f25270 */
[----:B------:R-:W-:Y:S02]  /*2b6f0*/  ISETP.GE.U32.AND P0, PT, R3, R7, PT ;  /* 0x000000070300720c */ /* 0x000fe40003f06070 */
[----:B------:R-:W-:-:S04]  /*2b700*/  LOP3.LUT R3, R8, R6, RZ, 0x3c, !PT ;  /* 0x0000000608037212 */ /* 0x000fc800078e3cff */
[----:B------:R-:W-:-:S07]  /*2b710*/  ISETP.GE.AND P2, PT, R3, RZ, PT ;  /* 0x000000ff0300720c */ /* 0x000fce0003f46270 */
[----:B------:R-:W-:-:S06]  /*2b720*/  @P0 VIADD R2, R2, 0x1 ;  /* 0x0000000102020836 */ /* 0x000fcc0000000000 */
[----:B------:R-:W-:Y:S01]  /*2b730*/  @!P2 IMAD.MOV R2, RZ, RZ, -R2 ;  /* 0x000000ffff02a224 */ /* 0x000fe200078e0a02 */
[----:B------:R-:W-:-:S04]  /*2b740*/  @!P1 LOP3.LUT R2, RZ, R6, RZ, 0x33, !PT ;  /* 0x00000006ff029212 */ /* 0x000fc800078e33ff */
[----:B------:R-:W-:Y:S01]  /*2b750*/  IADD3 R3, -R2, RZ, RZ ;  /* 0x000000ff02037210 */ /* 0x000fe20007ffe1ff */
[----:B------:R-:W-:-:S04]  /*2b760*/  IMAD R2, R6, 0x1000000, R2 ;  /* 0x0100000006027824 */ /* 0x000fc800078e0202 */
[----:B------:R-:W-:Y:S02]  /*2b770*/  IMAD R3, R6, R3, R8 ;  /* 0x0000000306037224 */ /* 0x000fe400078e0208 */
[----:B----4-:R-:W-:Y:S02]  /*2b780*/  IMAD.IADD R10, R0, 0x1, R10 ;  /* 0x00000001000a7824 */ /* 0x010fe400078e020a */
[----:B-1----:R-:W-:-:S05]  /*2b790*/  IMAD R0, R3, 0x10000, R2 ;  /* 0x0001000003007824 */ /* 0x002fca00078e0202 */
[----:B------:R0:W-:Y:S04]  /*2b7a0*/  STL [R1+0x8], R0 ;  /* 0x0000080001007387 */ /* 0x0001e80000100800 */
[----:B------:R0:W-:Y:S04]  /*2b7b0*/  STL [R1+0xc], R10 ;  /* 0x00000c0a01007387 */ /* 0x0001e80000100800 */
[----:B------:R0:W-:Y:S01]  /*2b7c0*/  STL [R1+0x4], R4 ;  /* 0x0000040401007387 */ /* 0x0001e20000100800 */
[----:B------:R-:W-:Y:S05]  /*2b7d0*/  BRA `(.L_x_842) ;  /* 0x0000000000287947 */ /* 0x000fea0003800000 */
.L_x_836:
[----:B------:R-:W-:Y:S01]  /*2b7e0*/  UMOV UR4, URZ ;  /* 0x0000003f00047c82 */ /* 0x000fe20008000000 */
[----:B------:R-:W-:Y:S01]  /*2b7f0*/  ULDC UR6, c[0x0][0xc3c] ;  /* 0x00030f0000067ab9 */ /* 0x000fe20000000800 */
[----:B------:R-:W-:Y:S01]  /*2b800*/  UMOV UR5, URZ ;  /* 0x0000003f00057c82 */ /* 0x000fe20008000000 */
[----:B------:R-:W-:Y:S01]  /*2b810*/  IMAD.U32 R3, RZ, RZ, UR4 ;  /* 0x00000004ff037e24 */ /* 0x000fe2000f8e00ff */
[----:B------:R-:W-:Y:S01]  /*2b820*/  MOV R2, UR5 ;  /* 0x0000000500027c02 */ /* 0x000fe20008000f00 */
[----:B------:R-:W-:Y:S01]  /*2b830*/  IMAD.U32 R0, RZ, RZ, UR6 ;  /* 0x00000006ff007e24 */ /* 0x000fe2000f8e00ff */
[----:B------:R1:W-:Y:S04]  /*2b840*/  STL [R1], R5 ;  /* 0x0000000501007387 */ /* 0x0003e80000100800 */
[----:B------:R1:W-:Y:S04]  /*2b850*/  STL [R1+0x4], R3 ;  /* 0x0000040301007387 */ /* 0x0003e80000100800 */
[----:B------:R1:W-:Y:S04]  /*2b860*/  STL [R1+0xc], R0 ;  /* 0x00000c0001007387 */ /* 0x0003e80000100800 */
[----:B------:R1:W-:Y:S02]  /*2b870*/  STL [R1+0x8], R2 ;  /* 0x0000080201007387 */ /* 0x0003e40000100800 */
.L_x_842:
[----:B-1----:R-:W2:Y:S04]  /*2b880*/  LDL R2, [R1+0xc] ;  /* 0x00000c0001027983 */ /* 0x002ea80000100800 */
[----:B------:R-:W3:Y:S04]  /*2b890*/  LDL R3, [R1+0x8] ;  /* 0x0000080001037983 */ /* 0x000ee80000100800 */
[----:B------:R-:W4:Y:S04]  /*2b8a0*/  LDL R5, [R1+0x4] ;  /* 0x0000040001057983 */ /* 0x000f280000100800 */
[----:B0-----:R-:W4:Y:S01]  /*2b8b0*/  LDL R4, [R1] ;  /* 0x0000000001047983 */ /* 0x001f220000100800 */
[----:B------:R-:W0:Y:S01]  /*2b8c0*/  S2R R0, SR_TID.X ;  /* 0x0000000000007919 */ /* 0x000e220000002100 */
[----:B------:R-:W-:Y:S05]  /*2b8d0*/  WARPSYNC.ALL ;  /* 0x0000000000007948 */ /* 0x000fea0003800000 */
[----:B0-----:R-:W-:Y:S01]  /*2b8e0*/  LOP3.LUT R0, R0, 0x1f, RZ, 0xc0, !PT ;  /* 0x0000001f00007812 */ /* 0x001fe200078ec0ff */
[----:B------:R-:W-:Y:S03]  /*2b8f0*/  BAR.SYNC.DEFER_BLOCKING 0x4, 0x180 ;  /* 0x0106000000007b1d */ /* 0x000fe60000010000 */
[----:B------:R-:W-:-:S13]  /*2b900*/  ISETP.NE.AND P0, PT, R0, RZ, PT ;  /* 0x000000ff0000720c */ /* 0x000fda0003f05270 */
[----:B------:R-:W0:Y:S01]  /*2b910*/  @!P0 S2R R0, SR_CgaCtaId ;  /* 0x0000000000008919 */ /* 0x000e220000008800 */
[----:B--2---:R-:W-:Y:S02]  /*2b920*/  MOV R7, R2 ;  /* 0x0000000200077202 */ /* 0x004fe40000000f00 */
[----:B------:R-:W-:Y:S01]  /*2b930*/  @!P0 MOV R2, 0x400 ;  /* 0x0000040000028802 */ /* 0x000fe20000000f00 */
[----:B---3--:R-:W-:-:S03]  /*2b940*/  IMAD.MOV.U32 R6, RZ, RZ, R3 ;  /* 0x000000ffff067224 */ /* 0x008fc600078e0003 */
[----:B0-----:R-:W-:-:S05]  /*2b950*/  @!P0 LEA R18, R0, R2, 0x18 ;  /* 0x0000000200128211 */ /* 0x001fca00078ec0ff */
[----:B----4-:R0:W-:Y:S01]  /*2b960*/  @!P0 STS.128 [R18+0x388d0], R4 ;  /* 0x0388d00412008388 */ /* 0x0101e20000000c00 */
[----:B------:R-:W-:Y:S06]  /*2b970*/  BAR.ARV 0x5, 0x180 ;  /* 0x0146000000007b1d */ /* 0x000fec0000002000 */
.L_x_833:
[----:B------:R-:W2:Y:S01]  /*2b980*/  LDL R0, [R1+0xc] ;  /* 0x00000c0001007983 */ /* 0x000ea20000100800 */
[----:B------:R-:W-:Y:S02]  /*2b990*/  ULDC UR4, c[0x0][0xc3c] ;  /* 0x00030f0000047ab9 */ /* 0x000fe40000000800 */
[----:B--2---:R-:W-:-:S13]  /*2b9a0*/  ISETP.GE.AND P0, PT, R0, UR4, PT ;  /* 0x0000000400007c0c */ /* 0x004fda000bf06270 */
[----:B------:R-:W-:Y:S05]  /*2b9b0*/  @!P0 BRA `(.L_x_843) ;  /* 0xffffff8000108947 */ /* 0x000fea000383ffff */
[----:B------:R-:W-:Y:S05]  /*2b9c0*/  BSYNC B8 ;  /* 0x0000000000087941 */ /* 0x000fea0003800000 */
.L_x_684:
[----:B-1----:R-:W3:Y:S01]  /*2b9d0*/  LDL.LU R0, [R1+0x64] ;  /* 0x0000640001007983 */ /* 0x002ee20000300800 */
[----:B------:R-:W-:Y:S01]  /*2b9e0*/  BSSY B0, `(.L_x_844) ;  /* 0x000000b000007945 */ /* 0x000fe20003800000 */
[----:B0-----:R-:W0:Y:S01]  /*2b9f0*/  S2R R5, SR_CgaCtaId ;  /* 0x0000000000057919 */ /* 0x001e220000008800 */
        /* <DEDUP_REMOVED lines=9> */
.L_x_940:
[----:B------:R-:W-:Y:S05]  /*2ba90*/  BSYNC B0 ;  /* 0x0000000000007941 */ /* 0x000fea0003800000 */
.L_x_844:
[----:B------:R-:W-:-:S03]  /*2baa0*/  UMOV UR4, 0xffffffff ;  /* 0xffffffff00047882 */ /* 0x000fc60000000000 */
[----:B------:R-:W-:Y:S05]  /*2bab0*/  BRA.DIV UR4, `(.L_x_846) ;  /* 0x0000002604fc7947 */ /* 0x000fea000b800000 */
[----:B------:R-:W1:Y:S02]  /*2bac0*/  S2R R2, SR_TID.X ;  /* 0x0000000000027919 */ /* 0x000e640000002100 */
[----:B-1----:R-:W-:-:S04]  /*2bad0*/  SHF.R.U32.HI R2, RZ, 0x5, R2 ;  /* 0x00000005ff027819 */ /* 0x002fc80000011602 */
[----:B------:R-:W-:-:S05]  /*2bae0*/  LOP3.LUT R2, R2, 0x3, RZ, 0xc0, !PT ;  /* 0x0000000302027812 */ /* 0x000fca00078ec0ff */
[----:B------:R1:W3:Y:S02]  /*2baf0*/  SHFL.IDX PT, R14, R2, RZ, 0x1f ;  /* 0x00001fff020e7589 */ /* 0x0002e400000e0000 */
.L_x_943:
[----:B---3--:R-:W-:-:S13]  /*2bb00*/  ISETP.NE.AND P0, PT, R14, RZ, PT ;  /* 0x000000ff0e00720c */ /* 0x008fda0003f05270 */
[----:B------:R-:W-:Y:S05]  /*2bb10*/  @P0 BRA `(.L_x_444) ;  /* 0x00000000008c0947 */ /* 0x000fea0003800000 */
[----:B------:R-:W-:-:S03]  /*2bb20*/  UMOV UR4, 0xffffffff ;  /* 0xffffffff00047882 */ /* 0x000fc60000000000 */
[----:B------:R-:W-:Y:S05]  /*2bb30*/  BRA.DIV UR4, `(.L_x_847) ;  /* 0x0000002a04107947 */ /* 0x000fea000b800000 */
[----:B------:R-:W-:-:S13]  /*2bb40*/  ELECT P6, URZ, PT ;  /* 0x00000000003f782f */ /* 0x000fda00038c0000 */
.L_x_946:
[----:B------:R-:W-:Y:S05]  /*2bb50*/  @!P6 BRA `(.L_x_444) ;  /* 0x00000000007ce947 */ /* 0x000fea0003800000 */
[----:B------:R-:W-:-:S06]  /*2bb60*/  ULOP3.LUT UR4, UR60, 0x2, URZ, 0xfc, !UPT ;  /* 0x000000023c047892 */ /* 0x000fcc000f8efc3f */
[----:B-1----:R-:W-:-:S04]  /*2bb70*/  MOV R2, UR4 ;  /* 0x0000000400027c02 */ /* 0x002fc80008000f00 */
[----:B------:R-:W-:-:S13]  /*2bb80*/  ISETP.NE.AND P2, PT, R2, 0x3, PT ;  /* 0x000000030200780c */ /* 0x000fda0003f45270 */
[----:B------:R-:W-:Y:S05]  /*2bb90*/  @!P2 BRA `(.L_x_848) ;  /* 0x000000000004a947 */ /* 0x000fea0003800000 */
[----:B------:R-:W-:Y:S01]  /*2bba0*/  BPT.TRAP 0x1 ;  /* 0x000000040000795c */ /* 0x000fe20000300000 */
.L_x_848:
[----:B------:R-:W3:Y:S01]  /*2bbb0*/  LDL.LU R7, [R1+0x18] ;  /* 0x0000180001077983 */ /* 0x000ee20000300800 */
[----:B------:R-:W-:Y:S01]  /*2bbc0*/  VIADD R2, R0, 0x38840 ;  /* 0x0003884000027836 */ /* 0x000fe20000000000 */
[----:B0-----:R-:W-:-:S03]  /*2bbd0*/  IADD3 R3, R19, 0x1, RZ ;  /* 0x0000000113037810 */ /* 0x001fc60007ffe0ff */
[----:B------:R-:W-:Y:S01]  /*2bbe0*/  IMAD R6, R19, 0x8, R2 ;  /* 0x0000000813067824 */ /* 0x000fe200078e0202 */
[----:B------:R-:W-:-:S04]  /*2bbf0*/  ISETP.NE.AND P1, PT, R3, 0x2, PT ;  /* 0x000000020300780c */ /* 0x000fc80003f25270 */
[----:B------:R-:W-:Y:S02]  /*2bc00*/  SEL R4, RZ, 0x1, P1 ;  /* 0x00000001ff047807 */ /* 0x000fe40000800000 */
[----:B------:R-:W-:Y:S02]  /*2bc10*/  SEL R3, R3, RZ, P1 ;  /* 0x000000ff03037207 */ /* 0x000fe40000800000 */
[C---:B---3--:R-:W-:Y:S02]  /*2bc20*/  SHF.L.U32 R5, R7.reuse, 0x1f, RZ ;  /* 0x0000001f07057819 */ /* 0x048fe400000006ff */
[----:B------:R-:W-:Y:S01]  /*2bc30*/  LOP3.LUT R4, R7, R4, RZ, 0x3c, !PT ;  /* 0x0000000407047212 */ /* 0x000fe200078e3cff */
[----:B------:R-:W-:Y:S01]  /*2bc40*/  IMAD R7, R3, 0x8, R2 ;  /* 0x0000000803077824 */ /* 0x000fe200078e0202 */
[----:B------:R-:W0:Y:S02]  /*2bc50*/  SYNCS.PHASECHK.TRANS64.TRYWAIT P0, [R6+URZ], R5 ;  /* 0x00000005060075a7 */ /* 0x000e24000800017f */
[----:B------:R-:W-:Y:S01]  /*2bc60*/  SHF.L.U32 R2, R4, 0x1f, RZ ;  /* 0x0000001f04027819 */ /* 0x000fe200000006ff */
[----:B0-----:R-:W-:Y:S06]  /*2bc70*/  @!P0 BRA `(.L_x_849) ;  /* 0x0000002400e08947 */ /* 0x001fec0003800000 */
.L_x_947:
[----:B------:R-:W1:Y:S02]  /*2bc80*/  SYNCS.PHASECHK.TRANS64.TRYWAIT P0, [R7+URZ], R2 ;  /* 0x00000002070075a7 */ /* 0x000e64000800017f */
[----:B-1----:R-:W-:Y:S05]  /*2bc90*/  @!P0 BRA `(.L_x_850) ;  /* 0x0000002400ec8947 */ /* 0x002fea0003800000 */
.L_x_948:
[----:B------:R-:W-:Y:S05]  /*2bca0*/  @!P2 BRA `(.L_x_851) ;  /* 0x000000000004a947 */ /* 0x000fea0003800000 */
[----:B------:R-:W-:Y:S01]  /*2bcb0*/  BPT.TRAP 0x1 ;  /* 0x000000040000795c */ /* 0x000fe20000300000 */
.L_x_851:
[----:B------:R-:W-:-:S05]  /*2bcc0*/  VIADD R0, R0, 0x38860 ;  /* 0x0003886000007836 */ /* 0x000fca0000000000 */
[----:B------:R-:W-:-:S04]  /*2bcd0*/  LEA R4, R19, R0, 0x3 ;  /* 0x0000000013047211 */ /* 0x000fc800078e18ff */
[----:B------:R-:W3:Y:S02]  /*2bce0*/  SYNCS.PHASECHK.TRANS64.TRYWAIT P0, [R4+URZ], R5 ;  /* 0x00000005040075a7 */ /* 0x000ee4000800017f */
[----:B---3--:R-:W-:Y:S05]  /*2bcf0*/  @!P0 BRA `(.L_x_852) ;  /* 0x0000002400e88947 */ /* 0x008fea0003800000 */
.L_x_949:
[----:B------:R-:W-:-:S07]  /*2bd00*/  IMAD R3, R3, 0x8, R0 ;  /* 0x0000000803037824 */ /* 0x000fce00078e0200 */
.L_x_853:
[----:B----4-:R4:W0:Y:S02]  /*2bd10*/  SYNCS.PHASECHK.TRANS64.TRYWAIT P0, [R3+URZ], R2 ;  /* 0x00000002030075a7 */ /* 0x010824000800017f */
[----:B0-----:R-:W-:Y:S05]  /*2bd20*/  @!P0 NANOSLEEP.SYNCS 0x989680 ;  /* 0x009896800000895d */ /* 0x001fea0003900000 */
[----:B------:R-:W0:Y:S02]  /*2bd30*/  @!P0 SYNCS.PHASECHK.TRANS64 P0, [R3+URZ], R2 ;  /* 0x00000002030085a7 */ /* 0x000e24000800007f */
[----:B0-----:R-:W-:Y:S05]  /*2bd40*/  @!P0 BRA `(.L_x_853) ;  /* 0xfffffffc00f08947 */ /* 0x001fea000383ffff */
.L_x_444:
[----:B------:R-:W-:Y:S05]  /*2bd50*/  BSYNC B9 ;  /* 0x0000000000097941 */ /* 0x000fea0003800000 */
.L_x_441:
[----:B------:R-:W-:Y:S05]  /*2bd60*/  EXIT ;  /* 0x000000000000794d */ /* 0x000fea0003800000 */
.L_x_466:
[----:B-1----:R1:W2:Y:S02]  /*2bd70*/  SYNCS.PHASECHK.TRANS64.TRYWAIT P6, [R3+URZ+0x38890], R0 ;  /* 0x03889000030075a7 */ /* 0x0022a400080c017f */
[----:B--2---:R-:W-:Y:S05]  /*2bd80*/  @!P6 NANOSLEEP.SYNCS 0x989680 ;  /* 0x009896800000e95d */ /* 0x004fea0003900000 */
[----:B------:R-:W2:Y:S02]  /*2bd90*/  @!P6 SYNCS.PHASECHK.TRANS64 P6, [R3+URZ+0x38890], R0 ;  /* 0x038890000300e5a7 */ /* 0x000ea400080c007f */
[----:B--2---:R-:W-:Y:S05]  /*2bda0*/  @!P6 BRA `(.L_x_466) ;  /* 0xfffffffc00f0e947 */ /* 0x004fea000383ffff */
[----:B------:R-:W-:Y:S05]  /*2bdb0*/  BRA `(.L_x_854) ;  /* 0xfffffd8400507947 */ /* 0x000fea000383ffff */
.L_x_522:
[----:B--2---:R2:W3:Y:S02]  /*2bdc0*/  SYNCS.PHASECHK.TRANS64.TRYWAIT P5, [R3+URZ+0x38890], R0 ;  /* 0x03889000030075a7 */ /* 0x0044e400080a017f */
[----:B---3--:R-:W-:Y:S05]  /*2bdd0*/  @!P5 NANOSLEEP.SYNCS 0x989680 ;  /* 0x009896800000d95d */ /* 0x008fea0003900000 */
[----:B------:R-:W3:Y:S02]  /*2bde0*/  @!P5 SYNCS.PHASECHK.TRANS64 P5, [R3+URZ+0x38890], R0 ;  /* 0x038890000300d5a7 */ /* 0x000ee400080a007f */
[----:B---3--:R-:W-:Y:S05]  /*2bdf0*/  @!P5 BRA `(.L_x_522) ;  /* 0xfffffffc00f0d947 */ /* 0x008fea000383ffff */
[----:B------:R-:W-:Y:S05]  /*2be00*/  BRA `(.L_x_855) ;  /* 0xfffffdb800b47947 */ /* 0x000fea000383ffff */
.L_x_547:
[----:B-1----:R1:W2:Y:S02]  /*2be10*/  SYNCS.PHASECHK.TRANS64.TRYWAIT P4, [R3+URZ+0x38890], R0 ;  /* 0x03889000030075a7 */ /* 0x0022a4000808017f */
[----:B--2---:R-:W-:Y:S05]  /*2be20*/  @!P4 NANOSLEEP.SYNCS 0x989680 ;  /* 0x009896800000c95d */ /* 0x004fea0003900000 */
[----:B------:R-:W2:Y:S02]  /*2be30*/  @!P4 SYNCS.PHASECHK.TRANS64 P4, [R3+URZ+0x38890], R0 ;  /* 0x038890000300c5a7 */ /* 0x000ea4000808007f */
[----:B--2---:R-:W-:Y:S05]  /*2be40*/  @!P4 BRA `(.L_x_547) ;  /* 0xfffffffc00f0c947 */ /* 0x004fea000383ffff */
[----:B------:R-:W-:Y:S05]  /*2be50*/  BRA `(.L_x_856) ;  /* 0xfffffdec004c7947 */ /* 0x000fea000383ffff */
.L_x_555:
[----:B--2---:R2:W3:Y:S02]  /*2be60*/  SYNCS.PHASECHK.TRANS64.TRYWAIT P4, [R3+URZ+0x388b0], R0 ;  /* 0x0388b000030075a7 */ /* 0x0044e4000808017f */
[----:B---3--:R-:W-:Y:S05]  /*2be70*/  @!P4 NANOSLEEP.SYNCS 0x989680 ;  /* 0x009896800000c95d */ /* 0x008fea0003900000 */
[----:B------:R-:W3:Y:S02]  /*2be80*/  @!P4 SYNCS.PHASECHK.TRANS64 P4, [R3+URZ+0x388b0], R0 ;  /* 0x0388b0000300c5a7 */ /* 0x000ee4000808007f */
[----:B---3--:R-:W-:Y:S05]  /*2be90*/  @!P4 BRA `(.L_x_555) ;  /* 0xfffffffc00f0c947 */ /* 0x008fea000383ffff */
[----:B------:R-:W-:Y:S05]  /*2bea0*/  BRA `(.L_x_857) ;  /* 0xfffffdf000707947 */ /* 0x000fea000383ffff */
.L_x_577:
[----:B------:R-:W-:Y:S01]  /*2beb0*/  BSSY B1, `(.L_x_858) ;  /* 0x0000008000017945 */ /* 0x000fe20003800000 */
[----:B------:R-:W-:Y:S01]  /*2bec0*/  IMAD.MOV.U32 R13, RZ, RZ, R25 ;  /* 0x000000ffff0d7224 */ /* 0x000fe200078e0019 */
[----:B------:R-:W-:Y:S01]  /*2bed0*/  MOV R12, RZ ;  /* 0x000000ff000c7202 */ /* 0x000fe20000000f00 */
[----:B------:R-:W-:Y:S02]  /*2bee0*/  IMAD.MOV.U32 R11, RZ, RZ, 0x181f ;  /* 0x0000181fff0b7424 */ /* 0x000fe400078e00ff */
[----:B------:R-:W-:-:S07]  /*2bef0*/  IMAD.MOV.U32 R15, RZ, RZ, -0x1 ;  /* 0xffffffffff0f7424 */ /* 0x000fce00078e00ff */
[----:B------:R-:W-:Y:S05]  /*2bf00*/  WARPSYNC.COLLECTIVE R15, `(.L_x_859) ;  /* 0x000000000f087348 */ /* 0x000fea0003c00000 */
[----:B------:R0:W1:Y:S02]  /*2bf10*/  SHFL.IDX P6, R14, R13, R12, R11 ;  /* 0x0000000c0d0e7389 */ /* 0x00006400000c000b */
[----:B01----:R-:W-:Y:S01]  /*2bf20*/  ENDCOLLECTIVE ;  /* 0x000000000000791b */ /* 0x003fe20003800000 */
.L_x_859:
[----:B------:R-:W-:Y:S05]  /*2bf30*/  BSYNC B1 ;  /* 0x0000000000017941 */ /* 0x000fea0003800000 */
.L_x_858:
[----:B------:R-:W-:Y:S01]  /*2bf40*/  IMAD.MOV.U32 R13, RZ, RZ, R24 ;  /* 0x000000ffff0d7224 */ /* 0x000fe200078e0018 */
[----:B------:R-:W-:Y:S01]  /*2bf50*/  MOV R11, 0x181f ;  /* 0x0000181f000b7802 */ /* 0x000fe20000000f00 */
[----:B------:R-:W-:Y:S01]  /*2bf60*/  IMAD.MOV.U32 R12, RZ, RZ, RZ ;  /* 0x000000ffff0c7224 */ /* 0x000fe200078e00ff */
[----:B------:R-:W-:Y:S01]  /*2bf70*/  MOV R0, R14 ;  /* 0x0000000e00007202 */ /* 0x000fe20000000f00 */
[----:B------:R-:W-:-:S07]  /*2bf80*/  IMAD.MOV.U32 R15, RZ, RZ, -0x1 ;  /* 0xffffffffff0f7424 */ /* 0x000fce00078e00ff */
[----:B------:R-:W-:Y:S05]  /*2bf90*/  WARPSYNC.COLLECTIVE R15, `(.L_x_860) ;  /* 0x000000000f087348 */ /* 0x000fea0003c00000 */
[----:B------:R0:W1:Y:S02]  /*2bfa0*/  SHFL.IDX P6, R14, R13, R12, R11 ;  /* 0x0000000c0d0e7389 */ /* 0x00006400000c000b */
[----:B01----:R-:W-:Y:S01]  /*2bfb0*/  ENDCOLLECTIVE ;  /* 0x000000000000791b */ /* 0x003fe20003800000 */
.L_x_860:
[----:B------:R-:W-:Y:S01]  /*2bfc0*/  MOV R13, R27 ;  /* 0x0000001b000d7202 */ /* 0x000fe20000000f00 */
[----:B------:R-:W-:-:S07]  /*2bfd0*/  IMAD.MOV.U32 R3, RZ, RZ, R14 ;  /* 0x000000ffff037224 */ /* 0x000fce00078e000e */
[----:B------:R-:W-:Y:S05]  /*2bfe0*/  WARPSYNC.COLLECTIVE R15, `(.L_x_861) ;  /* 0x000000000f087348 */ /* 0x000fea0003c00000 */
[----:B------:R0:W1:Y:S02]  /*2bff0*/  SHFL.IDX P6, R14, R13, R12, R11 ;  /* 0x0000000c0d0e7389 */ /* 0x00006400000c000b */
[----:B01----:R-:W-:Y:S01]  /*2c000*/  ENDCOLLECTIVE ;  /* 0x000000000000791b */ /* 0x003fe20003800000 */
.L_x_861:
[----:B------:R-:W-:Y:S02]  /*2c010*/  IMAD.MOV.U32 R13, RZ, RZ, R30 ;  /* 0x000000ffff0d7224 */ /* 0x000fe400078e001e */
[----:B------:R-:W-:-:S07]  /*2c020*/  IMAD.MOV.U32 R27, RZ, RZ, R14 ;  /* 0x000000ffff1b7224 */ /* 0x000fce00078e000e */
[----:B------:R-:W-:Y:S05]  /*2c030*/  WARPSYNC.COLLECTIVE R15, `(.L_x_862) ;  /* 0x000000000f087348 */ /* 0x000fea0003c00000 */
[----:B------:R0:W1:Y:S02]  /*2c040*/  SHFL.IDX P6, R14, R13, R12, R11 ;  /* 0x0000000c0d0e7389 */ /* 0x00006400000c000b */
[----:B01----:R-:W-:Y:S01]  /*2c050*/  ENDCOLLECTIVE ;  /* 0x000000000000791b */ /* 0x003fe20003800000 */
.L_x_862:
[----:B------:R-:W-:Y:S01]  /*2c060*/  MOV R32, R14 ;  /* 0x0000000e00207202 */ /* 0x000fe20000000f00 */
[----:B------:R-:W-:Y:S06]  /*2c070*/  BRA `(.L_x_863) ;  /* 0xfffffe0000dc7947 */ /* 0x000fec000383ffff */
.L_x_581:
[----:B0-----:R0:W1:Y:S02]  /*2c080*/  SYNCS.PHASECHK.TRANS64.TRYWAIT P0, [R18+URZ+0x38800], R5 ;  /* 0x03880005120075a7 */ /* 0x001064000800017f */
[----:B-1----:R-:W-:Y:S05]  /*2c090*/  @!P0 NANOSLEEP.SYNCS 0x989680 ;  /* 0x009896800000895d */ /* 0x002fea0003900000 */
[----:B------:R-:W1:Y:S02]  /*2c0a0*/  @!P0 SYNCS.PHASECHK.TRANS64 P0, [R18+URZ+0x38800], R5 ;  /* 0x03880005120085a7 */ /* 0x000e64000800007f */
[----:B-1----:R-:W-:Y:S05]  /*2c0b0*/  @!P0 BRA `(.L_x_581) ;  /* 0xfffffffc00f08947 */ /* 0x002fea000383ffff */
[----:B------:R-:W-:Y:S05]  /*2c0c0*/  BRA `(.L_x_864) ;  /* 0xfffffe0800ac7947 */ /* 0x000fea000383ffff */
.L_x_613:
[----:B------:R-:W-:Y:S01]  /*2c0d0*/  BSSY B1, `(.L_x_865) ;  /* 0x0000008000017945 */ /* 0x000fe20003800000 */
[----:B------:R-:W-:Y:S01]  /*2c0e0*/  IMAD.MOV.U32 R13, RZ, RZ, R25 ;  /* 0x000000ffff0d7224 */ /* 0x000fe200078e0019 */
[----:B------:R-:W-:Y:S01]  /*2c0f0*/  MOV R11, 0x181f ;  /* 0x0000181f000b7802 */ /* 0x000fe20000000f00 */
[----:B------:R-:W-:Y:S02]  /*2c100*/  IMAD.MOV.U32 R12, RZ, RZ, RZ ;  /* 0x000000ffff0c7224 */ /* 0x000fe400078e00ff */
[----:B------:R-:W-:-:S07]  /*2c110*/  IMAD.MOV.U32 R15, RZ, RZ, -0x1 ;  /* 0xffffffffff0f7424 */ /* 0x000fce00078e00ff */
[----:B------:R-:W-:Y:S05]  /*2c120*/  WARPSYNC.COLLECTIVE R15, `(.L_x_866) ;  /* 0x000000000f087348 */ /* 0x000fea0003c00000 */
[----:B------:R0:W1:Y:S02]  /*2c130*/  SHFL.IDX P6, R14, R13, R12, R11 ;  /* 0x0000000c0d0e7389 */ /* 0x00006400000c000b */
[----:B01----:R-:W-:Y:S01]  /*2c140*/  ENDCOLLECTIVE ;  /* 0x000000000000791b */ /* 0x003fe20003800000 */
.L_x_866:
[----:B------:R-:W-:Y:S05]  /*2c150*/  BSYNC B1 ;  /* 0x0000000000017941 */ /* 0x000fea0003800000 */
.L_x_865:
[----:B------:R-:W-:Y:S01]  /*2c160*/  MOV R13, R24 ;  /* 0x00000018000d7202 */ /* 0x000fe20000000f00 */
[----:B------:R-:W-:Y:S01]  /*2c170*/  IMAD.MOV.U32 R12, RZ, RZ, RZ ;  /* 0x000000ffff0c7224 */ /* 0x000fe200078e00ff */
[----:B------:R-:W-:Y:S01]  /*2c180*/  MOV R15, 0xffffffff ;  /* 0xffffffff000f7802 */ /* 0x000fe20000000f00 */
[----:B------:R-:W-:Y:S02]  /*2c190*/  IMAD.MOV.U32 R11, RZ, RZ, 0x181f ;  /* 0x0000181fff0b7424 */ /* 0x000fe400078e00ff */
[----:B------:R-:W-:-:S07]  /*2c1a0*/  IMAD.MOV.U32 R0, RZ, RZ, R14 ;  /* 0x000000ffff007224 */ /* 0x000fce00078e000e */
[----:B------:R-:W-:Y:S05]  /*2c1b0*/  WARPSYNC.COLLECTIVE R15, `(.L_x_867) ;  /* 0x000000000f087348 */ /* 0x000fea0003c00000 */
[----:B------:R0:W1:Y:S02]  /*2c1c0*/  SHFL.IDX P6, R14, R13, R12, R11 ;  /* 0x0000000c0d0e7389 */ /* 0x00006400000c000b */
[----:B01----:R-:W-:Y:S01]  /*2c1d0*/  ENDCOLLECTIVE ;  /* 0x000000000000791b */ /* 0x003fe20003800000 */
.L_x_867:
[----:B------:R-:W-:Y:S02]  /*2c1e0*/  IMAD.MOV.U32 R13, RZ, RZ, R27 ;  /* 0x000000ffff0d7224 */ /* 0x000fe400078e001b */
[----:B------:R-:W-:-:S07]  /*2c1f0*/  IMAD.MOV.U32 R3, RZ, RZ, R14 ;  /* 0x000000ffff037224 */ /* 0x000fce00078e000e */
[----:B------:R-:W-:Y:S05]  /*2c200*/  WARPSYNC.COLLECTIVE R15, `(.L_x_868) ;  /* 0x000000000f087348 */ /* 0x000fea0003c00000 */
[----:B------:R0:W1:Y:S02]  /*2c210*/  SHFL.IDX P6, R14, R13, R12, R11 ;  /* 0x0000000c0d0e7389 */ /* 0x00006400000c000b */
[----:B01----:R-:W-:Y:S01]  /*2c220*/  ENDCOLLECTIVE ;  /* 0x000000000000791b */ /* 0x003fe20003800000 */
.L_x_868:
[----:B------:R-:W-:Y:S01]  /*2c230*/  IMAD.MOV.U32 R13, RZ, RZ, R30 ;  /* 0x000000ffff0d7224 */ /* 0x000fe200078e001e */
[----:B------:R-:W-:-:S07]  /*2c240*/  MOV R29, R14 ;  /* 0x0000000e001d7202 */ /* 0x000fce0000000f00 */
[----:B------:R-:W-:Y:S05]  /*2c250*/  WARPSYNC.COLLECTIVE R15, `(.L_x_869) ;  /* 0x000000000f087348 */ /* 0x000fea0003c00000 */
[----:B------:R0:W1:Y:S02]  /*2c260*/  SHFL.IDX P6, R14, R13, R12, R11 ;  /* 0x0000000c0d0e7389 */ /* 0x00006400000c000b */
[----:B01----:R-:W-:Y:S01]  /*2c270*/  ENDCOLLECTIVE ;  /* 0x000000000000791b */ /* 0x003fe20003800000 */
.L_x_869:
[----:B------:R-:W-:Y:S01]  /*2c280*/  IMAD.MOV.U32 R30, RZ, RZ, R14 ;  /* 0x000000ffff1e7224 */ /* 0x000fe200078e000e */
[----:B------:R-:W-:Y:S06]  /*2c290*/  BRA `(.L_x_870) ;  /* 0xfffffe34000c7947 */ /* 0x000fec000383ffff */
.L_x_617:
[----:B0-----:R0:W1:Y:S02]  /*2c2a0*/  SYNCS.PHASECHK.TRANS64.TRYWAIT P0, [R18+URZ+0x38800], R5 ;  /* 0x03880005120075a7 */ /* 0x001064000800017f */
[----:B-1----:R-:W-:Y:S05]  /*2c2b0*/  @!P0 NANOSLEEP.SYNCS 0x989680 ;  /* 0x009896800000895d */ /* 0x002fea0003900000 */
[----:B------:R-:W1:Y:S02]  /*2c2c0*/  @!P0 SYNCS.PHASECHK.TRANS64 P0, [R18+URZ+0x38800], R5 ;  /* 0x03880005120085a7 */ /* 0x000e64000800007f */
[----:B-1----:R-:W-:Y:S05]  /*2c2d0*/  @!P0 BRA `(.L_x_617) ;  /* 0xfffffffc00f08947 */ /* 0x002fea000383ffff */
[----:B------:R-:W-:Y:S05]  /*2c2e0*/  BRA `(.L_x_871) ;  /* 0xfffffe3800907947 */ /* 0x000fea000383ffff */
.L_x_635:
[----:B-1----:R1:W2:Y:S02]  /*2c2f0*/  SYNCS.PHASECHK.TRANS64.TRYWAIT P2, [R0+URZ+0x38830], R3 ;  /* 0x03883003000075a7 */ /* 0x0022a4000804017f */
[----:B--2---:R-:W-:Y:S05]  /*2c300*/  @!P2 NANOSLEEP.SYNCS 0x989680 ;  /* 0x009896800000a95d */ /* 0x004fea0003900000 */
[----:B------:R-:W2:Y:S02]  /*2c310*/  @!P2 SYNCS.PHASECHK.TRANS64 P2, [R0+URZ+0x38830], R3 ;  /* 0x038830030000a5a7 */ /* 0x000ea4000804007f */
[----:B--2---:R-:W-:Y:S05]  /*2c320*/  @!P2 BRA `(.L_x_635) ;  /* 0xfffffffc00f0a947 */ /* 0x004fea000383ffff */
[----:B------:R-:W-:Y:S05]  /*2c330*/  BRA `(.L_x_634) ;  /* 0xfffffe6800e07947 */ /* 0x000fea000383ffff */
.L_x_642:
[----:B-1----:R1:W2:Y:S02]  /*2c340*/  SYNCS.PHASECHK.TRANS64.TRYWAIT P2, [R11+URZ+0x38830], R4 ;  /* 0x038830040b0075a7 */ /* 0x0022a4000804017f */
[----:B--2---:R-:W-:Y:S05]  /*2c350*/  @!P2 NANOSLEEP.SYNCS 0x989680 ;  /* 0x009896800000a95d */ /* 0x004fea0003900000 */
[----:B------:R-:W2:Y:S02]  /*2c360*/  @!P2 SYNCS.PHASECHK.TRANS64 P2, [R11+URZ+0x38830], R4 ;  /* 0x038830040b00a5a7 */ /* 0x000ea4000804007f */
[----:B--2---:R-:W-:Y:S05]  /*2c370*/  @!P2 BRA `(.L_x_642) ;  /* 0xfffffffc00f0a947 */ /* 0x004fea000383ffff */
[----:B------:R-:W-:Y:S05]  /*2c380*/  BRA `(.L_x_641) ;  /* 0xfffffebc00a87947 */ /* 0x000fea000383ffff */
.L_x_647:
[----:B-1----:R1:W2:Y:S02]  /*2c390*/  SYNCS.PHASECHK.TRANS64.TRYWAIT P2, [R9+URZ+0x38850], R0 ;  /* 0x03885000090075a7 */ /* 0x0022a4000804017f */
[----:B--2---:R-:W-:Y:S05]  /*2c3a0*/  @!P2 NANOSLEEP.SYNCS 0x989680 ;  /* 0x009896800000a95d */ /* 0x004fea0003900000 */
[----:B------:R-:W2:Y:S02]  /*2c3b0*/  @!P2 SYNCS.PHASECHK.TRANS64 P2, [R9+URZ+0x38850], R0 ;  /* 0x038850000900a5a7 */ /* 0x000ea4000804007f */
[----:B--2---:R-:W-:Y:S05]  /*2c3c0*/  @!P2 BRA `(.L_x_647) ;  /* 0xfffffffc00f0a947 */ /* 0x004fea000383ffff */
[----:B------:R-:W-:Y:S05]  /*2c3d0*/  BRA `(.L_x_646) ;  /* 0xfffffef400747947 */ /* 0x000fea000383ffff */
.L_x_653:
[----:B-1----:R1:W2:Y:S02]  /*2c3e0*/  SYNCS.PHASECHK.TRANS64.TRYWAIT P0, [R3+URZ+0x38850], R0 ;  /* 0x03885000030075a7 */ /* 0x0022a4000800017f */
[----:B--2---:R-:W-:Y:S05]  /*2c3f0*/  @!P0 NANOSLEEP.SYNCS 0x989680 ;  /* 0x009896800000895d */ /* 0x004fea0003900000 */
[----:B------:R-:W2:Y:S02]  /*2c400*/  @!P0 SYNCS.PHASECHK.TRANS64 P0, [R3+URZ+0x38850], R0 ;  /* 0x03885000030085a7 */ /* 0x000ea4000800007f */
[----:B--2---:R-:W-:Y:S05]  /*2c410*/  @!P0 BRA `(.L_x_653) ;  /* 0xfffffffc00f08947 */ /* 0x004fea000383ffff */
[----:B------:R-:W-:Y:S05]  /*2c420*/  BRA `(.L_x_652) ;  /* 0xffffff1000c07947 */ /* 0x000fea000383ffff */
.L_x_692:
[----:B------:R-:W1:Y:S01]  /*2c430*/  S2R R5, SR_TID.X ;  /* 0x0000000000057919 */ /* 0x000e620000002100 */
[----:B------:R-:W-:Y:S01]  /*2c440*/  BSSY B1, `(.L_x_872) ;  /* 0x000000a000017945 */ /* 0x000fe20003800000 */
[----:B------:R-:W-:Y:S01]  /*2c450*/  IMAD.MOV.U32 R12, RZ, RZ, RZ ;  /* 0x000000ffff0c7224 */ /* 0x000fe200078e00ff */
[----:B------:R-:W-:Y:S01]  /*2c460*/  MOV R15, 0xffffffff ;  /* 0xffffffff000f7802 */ /* 0x000fe20000000f00 */
[----:B0-----:R-:W-:Y:S01]  /*2c470*/  IMAD.MOV.U32 R11, RZ, RZ, 0x1f ;  /* 0x0000001fff0b7424 */ /* 0x001fe200078e00ff */
[----:B-1----:R-:W-:-:S04]  /*2c480*/  SHF.R.U32.HI R5, RZ, 0x5, R5 ;  /* 0x00000005ff057819 */ /* 0x002fc80000011605 */
[----:B------:R-:W-:-:S04]  /*2c490*/  LOP3.LUT R5, R5, 0x3, RZ, 0xc0, !PT ;  /* 0x0000000305057812 */ /* 0x000fc800078ec0ff */
[----:B------:R-:W-:-:S07]  /*2c4a0*/  MOV R13, R5 ;  /* 0x00000005000d7202 */ /* 0x000fce0000000f00 */
[----:B------:R-:W-:Y:S05]  /*2c4b0*/  WARPSYNC.COLLECTIVE R15, `(.L_x_873) ;  /* 0x000000000f087348 */ /* 0x000fea0003c00000 */
[----:B------:R0:W1:Y:S02]  /*2c4c0*/  SHFL.IDX P6, R14, R13, R12, R11 ;  /* 0x0000000c0d0e7389 */ /* 0x00006400000c000b */
[----:B01----:R-:W-:Y:S01]  /*2c4d0*/  ENDCOLLECTIVE ;  /* 0x000000000000791b */ /* 0x003fe20003800000 */
.L_x_873:
[----:B------:R-:W-:Y:S05]  /*2c4e0*/  BSYNC B1 ;  /* 0x0000000000017941 */ /* 0x000fea0003800000 */
.L_x_872:
[----:B------:R-:W-:Y:S05]  /*2c4f0*/  BRA `(.L_x_874) ;  /* 0xffffff7c00d47947 */ /* 0x000fea000383ffff */
.L_x_694:
[----:B------:R-:W-:Y:S01]  /*2c500*/  BSSY B1, `(.L_x_875) ;  /* 0x0000006000017945 */ /* 0x000fe20003800000 */
[----:B------:R-:W-:-:S07]  /*2c510*/  IMAD.MOV.U32 R15, RZ, RZ, -0x1 ;  /* 0xffffffffff0f7424 */ /* 0x000fce00078e00ff */
[----:B01----:R-:W-:Y:S05]  /*2c520*/  WARPSYNC.COLLECTIVE R15, `(.L_x_876) ;  /* 0x000000000f0c7348 */ /* 0x003fea0003c00000 */
[----:B------:R-:W-:Y:S02]  /*2c530*/  ELECT P6, UR62, PT ;  /* 0x00000000003e782f */ /* 0x000fe400038c0000 */
[----:B------:R-:W-:Y:S01]  /*2c540*/  MOV R14, UR62 ;  /* 0x0000003e000e7c02 */ /* 0x000fe20008000f00 */
[----:B01----:R-:W-:Y:S10]  /*2c550*/  ENDCOLLECTIVE ;  /* 0x000000000000791b */ /* 0x003ff40003800000 */
.L_x_876:
[----:B------:R-:W-:Y:S05]  /*2c560*/  BSYNC B1 ;  /* 0x0000000000017941 */ /* 0x000fea0003800000 */
.L_x_875:
[----:B------:R-:W-:Y:S05]  /*2c570*/  BRA `(.L_x_693) ;  /* 0xffffff7c00cc7947 */ /* 0x000fea000383ffff */
.L_x_696:
[----:B-1----:R1:W2:Y:S02]  /*2c580*/  SYNCS.PHASECHK.TRANS64.TRYWAIT P0, [R18+URZ+0x38820], R2 ;  /* 0x03882002120075a7 */ /* 0x0022a4000800017f */
[----:B--2---:R-:W-:Y:S05]  /*2c590*/  @!P0 NANOSLEEP.SYNCS 0x989680 ;  /* 0x009896800000895d */ /* 0x004fea0003900000 */
[----:B------:R-:W2:Y:S02]  /*2c5a0*/  @!P0 SYNCS.PHASECHK.TRANS64 P0, [R18+URZ+0x38820], R2 ;  /* 0x03882002120085a7 */ /* 0x000ea4000800007f */
[----:B--2---:R-:W-:Y:S05]  /*2c5b0*/  @!P0 BRA `(.L_x_696) ;  /* 0xfffffffc00f08947 */ /* 0x004fea000383ffff */
[----:B------:R-:W-:Y:S05]  /*2c5c0*/  BRA `(.L_x_877) ;  /* 0xffffff7c00dc7947 */ /* 0x000fea000383ffff */
.L_x_700:
[----:B--2---:R2:W3:Y:S02]  /*2c5d0*/  SYNCS.PHASECHK.TRANS64.TRYWAIT P0, [R6+URZ+0x388a0], R8 ;  /* 0x0388a008060075a7 */ /* 0x0044e4000800017f */
[----:B---3--:R-:W-:Y:S05]  /*2c5e0*/  @!P0 NANOSLEEP.SYNCS 0x989680 ;  /* 0x009896800000895d */ /* 0x008fea0003900000 */
[----:B------:R-:W3:Y:S02]  /*2c5f0*/  @!P0 SYNCS.PHASECHK.TRANS64 P0, [R6+URZ+0x388a0], R8 ;  /* 0x0388a008060085a7 */ /* 0x000ee4000800007f */
[----:B---3--:R-:W-:Y:S05]  /*2c600*/  @!P0 BRA `(.L_x_700) ;  /* 0xfffffffc00f08947 */ /* 0x008fea000383ffff */
[----:B------:R-:W-:Y:S05]  /*2c610*/  BRA `(.L_x_878) ;  /* 0xffffff7c00fc7947 */ /* 0x000fea000383ffff */
.L_x_708:
[----:B0-----:R0:W1:Y:S02]  /*2c620*/  SYNCS.PHASECHK.TRANS64.TRYWAIT P0, [R6+URZ+0x388c0], R8 ;  /* 0x0388c008060075a7 */ /* 0x001064000800017f */
[----:B-1----:R-:W-:Y:S05]  /*2c630*/  @!P0 NANOSLEEP.SYNCS 0x989680 ;  /* 0x009896800000895d */ /* 0x002fea0003900000 */
[----:B------:R-:W1:Y:S02]  /*2c640*/  @!P0 SYNCS.PHASECHK.TRANS64 P0, [R6+URZ+0x388c0], R8 ;  /* 0x0388c008060085a7 */ /* 0x000e64000800007f */
[----:B-1----:R-:W-:Y:S05]  /*2c650*/  @!P0 BRA `(.L_x_708) ;  /* 0xfffffffc00f08947 */ /* 0x002fea000383ffff */
[----:B------:R-:W-:Y:S05]  /*2c660*/  BRA `(.L_x_879) ;  /* 0xffffff84003c7947 */ /* 0x000fea000383ffff */
.L_x_718:
[----:B-1----:R1:W2:Y:S02]  /*2c670*/  SYNCS.PHASECHK.TRANS64.TRYWAIT P2, [R6+URZ+0x388a0], R5 ;  /* 0x0388a005060075a7 */ /* 0x0022a4000804017f */
[----:B--2---:R-:W-:Y:S05]  /*2c680*/  @!P2 NANOSLEEP.SYNCS 0x989680 ;  /* 0x009896800000a95d */ /* 0x004fea0003900000 */
[----:B------:R-:W2:Y:S02]  /*2c690*/  @!P2 SYNCS.PHASECHK.TRANS64 P2, [R6+URZ+0x388a0], R5 ;  /* 0x0388a0050600a5a7 */ /* 0x000ea4000804007f */
[----:B--2---:R-:W-:Y:S05]  /*2c6a0*/  @!P2 BRA `(.L_x_718) ;  /* 0xfffffffc00f0a947 */ /* 0x004fea000383ffff */
[----:B------:R-:W-:Y:S05]  /*2c6b0*/  BRA `(.L_x_880) ;  /* 0xffffff8800c47947 */ /* 0x000fea000383ffff */
.L_x_726:
[----:B0-----:R0:W2:Y:S02]  /*2c6c0*/  SYNCS.PHASECHK.TRANS64.TRYWAIT P2, [R6+URZ+0x388c0], R5 ;  /* 0x0388c005060075a7 */ /* 0x0010a4000804017f */
[----:B--2---:R-:W-:Y:S05]  /*2c6d0*/  @!P2 NANOSLEEP.SYNCS 0x989680 ;  /* 0x009896800000a95d */ /* 0x004fea0003900000 */
[----:B------:R-:W2:Y:S02]  /*2c6e0*/  @!P2 SYNCS.PHASECHK.TRANS64 P2, [R6+URZ+0x388c0], R5 ;  /* 0x0388c0050600a5a7 */ /* 0x000ea4000804007f */
[----:B--2---:R-:W-:Y:S05]  /*2c6f0*/  @!P2 BRA `(.L_x_726) ;  /* 0xfffffffc00f0a947 */ /* 0x004fea000383ffff */
[----:B------:R-:W-:Y:S05]  /*2c700*/  BRA `(.L_x_881) ;  /* 0xffffff9000007947 */ /* 0x000fea000383ffff */
.L_x_744:
[----:B------:R-:W1:Y:S01]  /*2c710*/  S2R R4, SR_TID.X ;  /* 0x0000000000047919 */ /* 0x000e620000002100 */
[----:B------:R-:W-:Y:S01]  /*2c720*/  BSSY B0, `(.L_x_882) ;  /* 0x000000a000007945 */ /* 0x000fe20003800000 */
[----:B------:R-:W-:Y:S01]  /*2c730*/  MOV R12, RZ ;  /* 0x000000ff000c7202 */ /* 0x000fe20000000f00 */
[----:B0-----:R-:W-:Y:S02]  /*2c740*/  IMAD.MOV.U32 R11, RZ, RZ, 0x1f ;  /* 0x0000001fff0b7424 */ /* 0x001fe400078e00ff */
[----:B------:R-:W-:Y:S01]  /*2c750*/  IMAD.MOV.U32 R15, RZ, RZ, -0x1 ;  /* 0xffffffffff0f7424 */ /* 0x000fe200078e00ff */
[----:B-1----:R-:W-:-:S04]  /*2c760*/  SHF.R.U32.HI R4, RZ, 0x5, R4 ;  /* 0x00000005ff047819 */ /* 0x002fc80000011604 */
[----:B------:R-:W-:-:S05]  /*2c770*/  LOP3.LUT R4, R4, 0x3, RZ, 0xc0, !PT ;  /* 0x0000000304047812 */ /* 0x000fca00078ec0ff */
[----:B------:R-:W-:-:S07]  /*2c780*/  IMAD.MOV.U32 R13, RZ, RZ, R4 ;  /* 0x000000ffff0d7224 */ /* 0x000fce00078e0004 */
[----:B------:R-:W-:Y:S05]  /*2c790*/  WARPSYNC.COLLECTIVE R15, `(.L_x_883) ;  /* 0x000000000f087348 */ /* 0x000fea0003c00000 */
[----:B------:R0:W1:Y:S02]  /*2c7a0*/  SHFL.IDX P6, R14, R13, R12, R11 ;  /* 0x0000000c0d0e7389 */ /* 0x00006400000c000b */
[----:B01----:R-:W-:Y:S01]  /*2c7b0*/  ENDCOLLECTIVE ;  /* 0x000000000000791b */ /* 0x003fe20003800000 */
.L_x_883:
[----:B------:R-:W-:Y:S05]  /*2c7c0*/  BSYNC B0 ;  /* 0x0000000000007941 */ /* 0x000fea0003800000 */
.L_x_882:
[----:B------:R-:W-:Y:S05]  /*2c7d0*/  BRA `(.L_x_884) ;  /* 0xffffff9c00807947 */ /* 0x000fea000383ffff */
.L_x_746:
[----:B------:R-:W-:Y:S01]  /*2c7e0*/  BSSY B0, `(.L_x_885) ;  /* 0x0000006000007945 */ /* 0x000fe20003800000 */
[----:B------:R-:W-:-:S07]  /*2c7f0*/  MOV R15, 0xffffffff ;  /* 0xffffffff000f7802 */ /* 0x000fce0000000f00 */
[----:B01----:R-:W-:Y:S05]  /*2c800*/  WARPSYNC.COLLECTIVE R15, `(.L_x_886) ;  /* 0x000000000f0c7348 */ /* 0x003fea0003c00000 */
[----:B------:R-:W-:Y:S02]  /*2c810*/  ELECT P6, UR62, PT ;  /* 0x00000000003e782f */ /* 0x000fe400038c0000 */
[----:B------:R-:W-:Y:S01]  /*2c820*/  MOV R14, UR62 ;  /* 0x0000003e000e7c02 */ /* 0x000fe20008000f00 */
[----:B01----:R-:W-:Y:S10]  /*2c830*/  ENDCOLLECTIVE ;  /* 0x000000000000791b */ /* 0x003ff40003800000 */
.L_x_886:
[----:B------:R-:W-:Y:S05]  /*2c840*/  BSYNC B0 ;  /* 0x0000000000007941 */ /* 0x000fea0003800000 */
.L_x_885:
[----:B------:R-:W-:Y:S05]  /*2c850*/  BRA `(.L_x_887) ;  /* 0xffffff9c008c7947 */ /* 0x000fea000383ffff */
.L_x_748:
[----:B-1----:R1:W2:Y:S02]  /*2c860*/  SYNCS.PHASECHK.TRANS64.TRYWAIT P0, [R0+URZ+0x38840], R2 ;  /* 0x03884002000075a7 */ /* 0x0022a4000800017f */
[----:B--2---:R-:W-:Y:S05]  /*2c870*/  @!P0 NANOSLEEP.SYNCS 0x989680 ;  /* 0x009896800000895d */ /* 0x004fea0003900000 */
[----:B------:R-:W2:Y:S02]  /*2c880*/  @!P0 SYNCS.PHASECHK.TRANS64 P0, [R0+URZ+0x38840], R2 ;  /* 0x03884002000085a7 */ /* 0x000ea4000800007f */
[----:B--2---:R-:W-:Y:S05]  /*2c890*/  @!P0 BRA `(.L_x_748) ;  /* 0xfffffffc00f08947 */ /* 0x004fea000383ffff */
[----:B------:R-:W-:Y:S05]  /*2c8a0*/  BRA `(.L_x_888) ;  /* 0xffffff9c00f07947 */ /* 0x000fea000383ffff */
.L_x_752:
        /* <DEDUP_REMOVED lines=9> */
[----:B--2---:R-:W-:Y:S01]  /*2c940*/  IMAD R2, R11, R8, RZ ;  /* 0x000000080b027224 */ /* 0x004fe200078e02ff */
[----:B------:R-:W-:-:S04]  /*2c950*/  MOV R11, 0x181f ;  /* 0x0000181f000b7802 */ /* 0x000fc80000000f00 */
[----:B------:R-:W-:-:S13]  /*2c960*/  ISETP.GE.AND P5, PT, R0, R2, PT ;  /* 0x000000020000720c */ /* 0x000fda0003fa6270 */
[----:B-----5:R-:W-:Y:S05]  /*2c970*/  WARPSYNC.COLLECTIVE R15, `(.L_x_889) ;  /* 0x000000000f087348 */ /* 0x020fea0003c00000 */
[----:B------:R0:W1:Y:S02]  /*2c980*/  SHFL.IDX P6, R14, R13, R12, R11 ;  /* 0x0000000c0d0e7389 */ /* 0x00006400000c000b */
[----:B01---5:R-:W-:Y:S01]  /*2c990*/  ENDCOLLECTIVE ;  /* 0x000000000000791b */ /* 0x023fe20003800000 */
.L_x_889:
[----:B------:R-:W-:Y:S01]  /*2c9a0*/  MOV R13, R4 ;  /* 0x00000004000d7202 */ /* 0x000fe20000000f00 */
[----:B------:R-:W-:-:S07]  /*2c9b0*/  IMAD.MOV.U32 R6, RZ, RZ, R14 ;  /* 0x000000ffff067224 */ /* 0x000fce00078e000e */
[----:B------:R-:W-:Y:S05]  /*2c9c0*/  WARPSYNC.COLLECTIVE R15, `(.L_x_890) ;  /* 0x000000000f087348 */ /* 0x000fea0003c00000 */
[----:B------:R0:W1:Y:S02]  /*2c9d0*/  SHFL.IDX P6, R14, R13, R12, R11 ;  /* 0x0000000c0d0e7389 */ /* 0x00006400000c000b */
[----:B01----:R-:W-:Y:S01]  /*2c9e0*/  ENDCOLLECTIVE ;  /* 0x000000000000791b */ /* 0x003fe20003800000 */
.L_x_890:
[----:B------:R-:W-:Y:S01]  /*2c9f0*/  ULDC.64 UR4, c[0x0][0x208] ;  /* 0x0000820000047ab9 */ /* 0x000fe20000000a00 */
[----:B------:R-:W-:Y:S01]  /*2ca00*/  IMAD.MOV.U32 R13, RZ, RZ, R3 ;  /* 0x000000ffff0d7224 */ /* 0x000fe200078e0003 */
[----:B------:R-:W-:Y:S01]  /*2ca10*/  MOV R12, 0x1 ;  /* 0x00000001000c7802 */ /* 0x000fe20000000f00 */
[----:B------:R-:W-:-:S05]  /*2ca20*/  IMAD.MOV.U32 R7, RZ, RZ, R14 ;  /* 0x000000ffff077224 */ /* 0x000fca00078e000e */
[----:B------:R-:W-:-:S04]  /*2ca30*/  @!P5 LEA R7, P4, R10, R7, 0x1 ;  /* 0x000000070a07d211 */ /* 0x000fc800078808ff */
[----:B------:R-:W-:-:S04]  /*2ca40*/  @!P5 IADD3.X R6, RZ, R6, RZ, P4, !PT ;  /* 0x00000006ff06d210 */ /* 0x000fc800027fe4ff */
        /* <DEDUP_REMOVED lines=14> */
.L_x_891:
[----:B------:R-:W-:Y:S02]  /*2cb30*/  IMAD.MOV.U32 R13, RZ, RZ, R4 ;  /* 0x000000ffff0d7224 */ /* 0x000fe400078e0004 */
[----:B------:R-:W-:-:S07]  /*2cb40*/  IMAD.MOV.U32 R6, RZ, RZ, R14 ;  /* 0x000000ffff067224 */ /* 0x000fce00078e000e */
[----:B------:R-:W-:Y:S05]  /*2cb50*/  WARPSYNC.COLLECTIVE R15, `(.L_x_892) ;  /* 0x000000000f087348 */ /* 0x000fea0003c00000 */
[----:B------:R0:W1:Y:S02]  /*2cb60*/  SHFL.IDX P6, R14, R13, R12, R11 ;  /* 0x0000000c0d0e7389 */ /* 0x00006400000c000b */
[----:B01----:R-:W-:Y:S01]  /*2cb70*/  ENDCOLLECTIVE ;  /* 0x000000000000791b */ /* 0x003fe20003800000 */
.L_x_892:
[----:B------:R-:W-:Y:S01]  /*2cb80*/  ULDC.64 UR4, c[0x0][0x208] ;  /* 0x0000820000047ab9 */ /* 0x000fe20000000a00 */
[----:B------:R-:W-:Y:S01]  /*2cb90*/  IMAD.MOV.U32 R13, RZ, RZ, R3 ;  /* 0x000000ffff0d7224 */ /* 0x000fe200078e0003 */
[----:B------:R-:W-:Y:S02]  /*2cba0*/  MOV R12, 0x2 ;  /* 0x00000002000c7802 */ /* 0x000fe40000000f00 */
[----:B------:R-:W-:-:S04]  /*2cbb0*/  MOV R5, R14 ;  /* 0x0000000e00057202 */ /* 0x000fc80000000f00 */
[----:B------:R-:W-:-:S05]  /*2cbc0*/  @!P5 LEA R5, P4, R10, R5, 0x1 ;  /* 0x000000050a05d211 */ /* 0x000fca00078808ff */
[----:B------:R-:W-:-:S04]  /*2cbd0*/  @!P5 IMAD.X R6, RZ, RZ, R6, P4 ;  /* 0x000000ffff06d224 */ /* 0x000fc800020e0606 */
[----:B------:R-:W-:Y:S01]  /*2cbe0*/  @!P5 IMAD.MOV.U32 R7, RZ, RZ, R6 ;  /* 0x000000ffff07d224 */ /* 0x000fe200078e0006 */
[----:B------:R-:W-:Y:S01]  /*2cbf0*/  @!P5 MOV R6, R5 ;  /* 0x000000050006d202 */ /* 0x000fe20000000f00 */
[----:B------:R-:W-:-:S04]  /*2cc00*/  VIADD R5, R0, 0x20 ;  /* 0x0000002000057836 */ /* 0x000fc80000000000 */
        /* <DEDUP_REMOVED lines=11> */
.L_x_893:
[----:B------:R-:W-:Y:S02]  /*2ccc0*/  IMAD.MOV.U32 R13, RZ, RZ, R4 ;  /* 0x000000ffff0d7224 */ /* 0x000fe400078e0004 */
[----:B------:R-:W-:-:S07]  /*2ccd0*/  IMAD.MOV.U32 R6, RZ, RZ, R14 ;  /* 0x000000ffff067224 */ /* 0x000fce00078e000e */
[----:B------:R-:W-:Y:S05]  /*2cce0*/  WARPSYNC.COLLECTIVE R15, `(.L_x_894) ;  /* 0x000000000f087348 */ /* 0x000fea0003c00000 */
[----:B------:R0:W1:Y:S02]  /*2ccf0*/  SHFL.IDX P6, R14, R13, R12, R11 ;  /* 0x0000000c0d0e7389 */ /* 0x00006400000c000b */
[----:B01----:R-:W-:Y:S01]  /*2cd00*/  ENDCOLLECTIVE ;  /* 0x000000000000791b */ /* 0x003fe20003800000 */
.L_x_894:
        /* <DEDUP_REMOVED lines=20> */
.L_x_895:
[----:B------:R-:W-:Y:S02]  /*2ce50*/  IMAD.MOV.U32 R13, RZ, RZ, R4 ;  /* 0x000000ffff0d7224 */ /* 0x000fe400078e0004 */
[----:B------:R-:W-:-:S07]  /*2ce60*/  IMAD.MOV.U32 R6, RZ, RZ, R14 ;  /* 0x000000ffff067224 */ /* 0x000fce00078e000e */
[----:B------:R-:W-:Y:S05]  /*2ce70*/  WARPSYNC.COLLECTIVE R15, `(.L_x_896) ;  /* 0x000000000f087348 */ /* 0x000fea0003c00000 */
[----:B------:R0:W1:Y:S02]  /*2ce80*/  SHFL.IDX P6, R14, R13, R12, R11 ;  /* 0x0000000c0d0e7389 */ /* 0x00006400000c000b */
[----:B01----:R-:W-:Y:S01]  /*2ce90*/  ENDCOLLECTIVE ;  /* 0x000000000000791b */ /* 0x003fe20003800000 */
.L_x_896:
        /* <DEDUP_REMOVED lines=20> */
.L_x_897:
[----:B------:R-:W-:Y:S02]  /*2cfe0*/  IMAD.MOV.U32 R13, RZ, RZ, R4 ;  /* 0x000000ffff0d7224 */ /* 0x000fe400078e0004 */
[----:B------:R-:W-:-:S07]  /*2cff0*/  IMAD.MOV.U32 R6, RZ, RZ, R14 ;  /* 0x000000ffff067224 */ /* 0x000fce00078e000e */
[----:B------:R-:W-:Y:S05]  /*2d000*/  WARPSYNC.COLLECTIVE R15, `(.L_x_898) ;  /* 0x000000000f087348 */ /* 0x000fea0003c00000 */
[----:B------:R0:W1:Y:S02]  /*2d010*/  SHFL.IDX P6, R14, R13, R12, R11 ;  /* 0x0000000c0d0e7389 */ /* 0x00006400000c000b */
[----:B01----:R-:W-:Y:S01]  /*2d020*/  ENDCOLLECTIVE ;  /* 0x000000000000791b */ /* 0x003fe20003800000 */
.L_x_898:
        /* <DEDUP_REMOVED lines=20> */
.L_x_899:
[----:B------:R-:W-:Y:S02]  /*2d170*/  IMAD.MOV.U32 R13, RZ, RZ, R4 ;  /* 0x000000ffff0d7224 */ /* 0x000fe400078e0004 */
[----:B------:R-:W-:-:S07]  /*2d180*/  IMAD.MOV.U32 R6, RZ, RZ, R14 ;  /* 0x000000ffff067224 */ /* 0x000fce00078e000e */
[----:B------:R-:W-:Y:S05]  /*2d190*/  WARPSYNC.COLLECTIVE R15, `(.L_x_900) ;  /* 0x000000000f087348 */ /* 0x000fea0003c00000 */
[----:B------:R0:W1:Y:S02]  /*2d1a0*/  SHFL.IDX P6, R14, R13, R12, R11 ;  /* 0x0000000c0d0e7389 */ /* 0x00006400000c000b */
[----:B01----:R-:W-:Y:S01]  /*2d1b0*/  ENDCOLLECTIVE ;  /* 0x000000000000791b */ /* 0x003fe20003800000 */
.L_x_900:
[----:B------:R-:W-:Y:S01]  /*2d1c0*/  ULDC.64 UR4, c[0x0][0x208] ;  /* 0x0000820000047ab9 */ /* 0x000fe20000000a00 */
[----:B------:R-:W-:Y:S02]  /*2d1d0*/  IMAD.MOV.U32 R13, RZ, RZ, R3 ;  /* 0x000000ffff0d7224 */ /* 0x000fe400078e0003 */
[----:B------:R-:W-:Y:S01]  /*2d1e0*/  IMAD.MOV.U32 R12, RZ, RZ, 0x6 ;  /* 0x00000006ff0c7424 */ /* 0x000fe200078e00ff */
[----:B------:R-:W-:-:S04]  /*2d1f0*/  MOV R5, R14 ;  /* 0x0000000e00057202 */ /* 0x000fc80000000f00 */
[----:B------:R-:W-:-:S05]  /*2d200*/  @!P5 LEA R5, P4, R10, R5, 0x1 ;  /* 0x000000050a05d211 */ /* 0x000fca00078808ff */
[----:B------:R-:W-:-:S04]  /*2d210*/  @!P5 IMAD.X R6, RZ, RZ, R6, P4 ;  /* 0x000000ffff06d224 */ /* 0x000fc800020e0606 */
[----:B------:R-:W-:Y:S01]  /*2d220*/  @!P5 IMAD.MOV.U32 R7, RZ, RZ, R6 ;  /* 0x000000ffff07d224 */ /* 0x000fe200078e0006 */
[----:B------:R-:W-:-:S05]  /*2d230*/  @!P5 MOV R6, R5 ;  /* 0x000000050006d202 */ /* 0x000fca0000000f00 */
        /* <DEDUP_REMOVED lines=10> */
.L_x_901:
[----:B------:R-:W-:-:S04]  /*2d2e0*/  IADD3 R7, R0, 0x60, RZ ;  /* 0x0000006000077810 */ /* 0x000fc80007ffe0ff */
[----:B------:R-:W-:Y:S01]  /*2d2f0*/  ISETP.GE.AND P5, PT, R7, R2, PT ;  /* 0x000000020700720c */ /* 0x000fe20003fa6270 */
[----:B------:R-:W-:Y:S01]  /*2d300*/  IMAD.MOV.U32 R13, RZ, RZ, R4 ;  /* 0x000000ffff0d7224 */ /* 0x000fe200078e0004 */
[----:B------:R-:W-:-:S11]  /*2d310*/  MOV R8, R14 ;  /* 0x0000000e00087202 */ /* 0x000fd60000000f00 */
[----:B------:R-:W-:Y:S05]  /*2d320*/  WARPSYNC.COLLECTIVE R15, `(.L_x_902) ;  /* 0x000000000f087348 */ /* 0x000fea0003c00000 */
[----:B------:R0:W1:Y:S02]  /*2d330*/  SHFL.IDX P6, R14, R13, R12, R11 ;  /* 0x0000000c0d0e7389 */ /* 0x00006400000c000b */
[----:B01----:R-:W-:Y:S01]  /*2d340*/  ENDCOLLECTIVE ;  /* 0x000000000000791b */ /* 0x003fe20003800000 */
.L_x_902:
[----:B------:R-:W-:Y:S01]  /*2d350*/  ULDC.64 UR4, c[0x0][0x208] ;  /* 0x0000820000047ab9 */ /* 0x000fe20000000a00 */
[----:B------:R-:W-:Y:S02]  /*2d360*/  IMAD.MOV.U32 R13, RZ, RZ, R3 ;  /* 0x000000ffff0d7224 */ /* 0x000fe400078e0003 */
[----:B------:R-:W-:Y:S02]  /*2d370*/  IMAD.MOV.U32 R12, RZ, RZ, 0x7 ;  /* 0x00000007ff0c7424 */ /* 0x000fe400078e00ff */
[----:B------:R-:W-:-:S05]  /*2d380*/  IMAD.MOV.U32 R5, RZ, RZ, R14 ;  /* 0x000000ffff057224 */ /* 0x000fca00078e000e */
        /* <DEDUP_REMOVED lines=14> */
.L_x_903:
[----:B------:R-:W-:Y:S01]  /*2d470*/  IMAD.MOV.U32 R13, RZ, RZ, R4 ;  /* 0x000000ffff0d7224 */ /* 0x000fe200078e0004 */
[----:B------:R-:W-:-:S07]  /*2d480*/  MOV R5, R14 ;  /* 0x0000000e00057202 */ /* 0x000fce0000000f00 */
[----:B------:R-:W-:Y:S05]  /*2d490*/  WARPSYNC.COLLECTIVE R15, `(.L_x_904) ;  /* 0x000000000f087348 */ /* 0x000fea0003c00000 */
[----:B------:R0:W1:Y:S02]  /*2d4a0*/  SHFL.IDX P6, R14, R13, R12, R11 ;  /* 0x0000000c0d0e7389 */ /* 0x00006400000c000b */
[----:B01----:R-:W-:Y:S01]  /*2d4b0*/  ENDCOLLECTIVE ;  /* 0x000000000000791b */ /* 0x003fe20003800000 */
.L_x_904:
[----:B------:R-:W-:Y:S01]  /*2d4c0*/  IMAD.MOV.U32 R3, RZ, RZ, R14 ;  /* 0x000000ffff037224 */ /* 0x000fe200078e000e */
[----:B------:R-:W-:Y:S06]  /*2d4d0*/  BRA `(.L_x_905) ;  /* 0xffffffa000c47947 */ /* 0x000fec000383ffff */
.L_x_757:
[----:B---3--:R3:W4:Y:S02]  /*2d4e0*/  SYNCS.PHASECHK.TRANS64.TRYWAIT P0, [R18+URZ+0x38820], R0 ;  /* 0x03882000120075a7 */ /* 0x008724000800017f */
[----:B----4-:R-:W-:Y:S05]  /*2d4f0*/  @!P0 NANOSLEEP.SYNCS 0x989680 ;  /* 0x009896800000895d */ /* 0x010fea0003900000 */
[----:B------:R-:W4:Y:S02]  /*2d500*/  @!P0 SYNCS.PHASECHK.TRANS64 P0, [R18+URZ+0x38820], R0 ;  /* 0x03882000120085a7 */ /* 0x000f24000800007f */
[----:B----4-:R-:W-:Y:S05]  /*2d510*/  @!P0 BRA `(.L_x_757) ;  /* 0xfffffffc00f08947 */ /* 0x010fea000383ffff */
[----:B------:R-:W-:Y:S05]  /*2d520*/  BRA `(.L_x_906) ;  /* 0xffffffa400407947 */ /* 0x000fea000383ffff */
.L_x_766:
[----:B-1----:R1:W2:Y:S02]  /*2d530*/  SYNCS.PHASECHK.TRANS64.TRYWAIT P0, [R3+URZ+0x38840], R2 ;  /* 0x03884002030075a7 */ /* 0x0022a4000800017f */
[----:B--2---:R-:W-:Y:S05]  /*2d540*/  @!P0 NANOSLEEP.SYNCS 0x989680 ;  /* 0x009896800000895d */ /* 0x004fea0003900000 */
[----:B------:R-:W2:Y:S02]  /*2d550*/  @!P0 SYNCS.PHASECHK.TRANS64 P0, [R3+URZ+0x38840], R2 ;  /* 0x03884002030085a7 */ /* 0x000ea4000800007f */
[----:B--2---:R-:W-:Y:S05]  /*2d560*/  @!P0 BRA `(.L_x_766) ;  /* 0xfffffffc00f08947 */ /* 0x004fea000383ffff */
[----:B------:R-:W-:Y:S05]  /*2d570*/  BRA `(.L_x_907) ;  /* 0xffffffa800207947 */ /* 0x000fea000383ffff */
.L_x_774:
[----:B0-----:R0:W1:Y:S02]  /*2d580*/  SYNCS.PHASECHK.TRANS64.TRYWAIT P0, [R3+URZ+0x60], R2 ;  /* 0x00006002030075a7 */ /* 0x001064000800017f */
[----:B-1----:R-:W-:Y:S05]  /*2d590*/  @!P0 NANOSLEEP.SYNCS 0x989680 ;  /* 0x009896800000895d */ /* 0x002fea0003900000 */
[----:B------:R-:W1:Y:S02]  /*2d5a0*/  @!P0 SYNCS.PHASECHK.TRANS64 P0, [R3+URZ+0x60], R2 ;  /* 0x00006002030085a7 */ /* 0x000e64000800007f */
[----:B-1----:R-:W-:Y:S05]  /*2d5b0*/  @!P0 BRA `(.L_x_774) ;  /* 0xfffffffc00f08947 */ /* 0x002fea000383ffff */
[----:B------:R-:W-:Y:S05]  /*2d5c0*/  BRA `(.L_x_908) ;  /* 0xffffffac00747947 */ /* 0x000fea000383ffff */
.L_x_785:
[----:B-1----:R1:W2:Y:S02]  /*2d5d0*/  SYNCS.PHASECHK.TRANS64.TRYWAIT P0, [R3+URZ+0x38840], R2 ;  /* 0x03884002030075a7 */ /* 0x0022a4000800017f */
[----:B--2---:R-:W-:Y:S05]  /*2d5e0*/  @!P0 NANOSLEEP.SYNCS 0x989680 ;  /* 0x009896800000895d */ /* 0x004fea0003900000 */
[----:B------:R-:W2:Y:S02]  /*2d5f0*/  @!P0 SYNCS.PHASECHK.TRANS64 P0, [R3+URZ+0x38840], R2 ;  /* 0x03884002030085a7 */ /* 0x000ea4000800007f */
[----:B--2---:R-:W-:Y:S05]  /*2d600*/  @!P0 BRA `(.L_x_785) ;  /* 0xfffffffc00f08947 */ /* 0x004fea000383ffff */
[----:B------:R-:W-:Y:S05]  /*2d610*/  BRA `(.L_x_909) ;  /* 0xffffffb400807947 */ /* 0x000fea000383ffff */
.L_x_793:
[----:B0-----:R0:W1:Y:S02]  /*2d620*/  SYNCS.PHASECHK.TRANS64.TRYWAIT P0, [R2+URZ+0x60], R3 ;  /* 0x00006003020075a7 */ /* 0x001064000800017f */
[----:B-1----:R-:W-:Y:S05]  /*2d630*/  @!P0 NANOSLEEP.SYNCS 0x989680 ;  /* 0x009896800000895d */ /* 0x002fea0003900000 */
[----:B------:R-:W1:Y:S02]  /*2d640*/  @!P0 SYNCS.PHASECHK.TRANS64 P0, [R2+URZ+0x60], R3 ;  /* 0x00006003020085a7 */ /* 0x000e64000800007f */
[----:B-1----:R-:W-:Y:S05]  /*2d650*/  @!P0 BRA `(.L_x_793) ;  /* 0xfffffffc00f08947 */ /* 0x002fea000383ffff */
[----:B------:R-:W-:Y:S05]  /*2d660*/  BRA `(.L_x_910) ;  /* 0xffffffb800d47947 */ /* 0x000fea000383ffff */
.L_x_804:
[----:B--2---:R2:W3:Y:S02]  /*2d670*/  SYNCS.PHASECHK.TRANS64.TRYWAIT P0, [R2+URZ+0x38840], R3 ;  /* 0x03884003020075a7 */ /* 0x0044e4000800017f */
[----:B---3--:R-:W-:Y:S05]  /*2d680*/  @!P0 NANOSLEEP.SYNCS 0x989680 ;  /* 0x009896800000895d */ /* 0x008fea0003900000 */
[----:B------:R-:W3:Y:S02]  /*2d690*/  @!P0 SYNCS.PHASECHK.TRANS64 P0, [R2+URZ+0x38840], R3 ;  /* 0x03884003020085a7 */ /* 0x000ee4000800007f */
[----:B---3--:R-:W-:Y:S05]  /*2d6a0*/  @!P0 BRA `(.L_x_804) ;  /* 0xfffffffc00f08947 */ /* 0x008fea000383ffff */
[----:B------:R-:W-:Y:S05]  /*2d6b0*/  BRA `(.L_x_911) ;  /* 0xffffffc000b07947 */ /* 0x000fea000383ffff */
.L_x_812:
[----:B0-----:R0:W1:Y:S02]  /*2d6c0*/  SYNCS.PHASECHK.TRANS64.TRYWAIT P0, [R2+URZ+0x60], R5 ;  /* 0x00006005020075a7 */ /* 0x001064000800017f */
[----:B-1----:R-:W-:Y:S05]  /*2d6d0*/  @!P0 NANOSLEEP.SYNCS 0x989680 ;  /* 0x009896800000895d */ /* 0x002fea0003900000 */
[----:B------:R-:W1:Y:S02]  /*2d6e0*/  @!P0 SYNCS.PHASECHK.TRANS64 P0, [R2+URZ+0x60], R5 ;  /* 0x00006005020085a7 */ /* 0x000e64000800007f */
[----:B-1----:R-:W-:Y:S05]  /*2d6f0*/  @!P0 BRA `(.L_x_812) ;  /* 0xfffffffc00f08947 */ /* 0x002fea000383ffff */
[----:B------:R-:W-:Y:S05]  /*2d700*/  BRA `(.L_x_912) ;  /* 0xffffffc800047947 */ /* 0x000fea000383ffff */
.L_x_825:
[----:B--2---:R2:W3:Y:S02]  /*2d710*/  SYNCS.PHASECHK.TRANS64.TRYWAIT P0, [R0+URZ+0x38860], R2 ;  /* 0x03886002000075a7 */ /* 0x0044e4000800017f */
[----:B---3--:R-:W-:Y:S05]  /*2d720*/  @!P0 NANOSLEEP.SYNCS 0x989680 ;  /* 0x009896800000895d */ /* 0x008fea0003900000 */
[----:B------:R-:W3:Y:S02]  /*2d730*/  @!P0 SYNCS.PHASECHK.TRANS64 P0, [R0+URZ+0x38860], R2 ;  /* 0x03886002000085a7 */ /* 0x000ee4000800007f */
[----:B---3--:R-:W-:Y:S05]  /*2d740*/  @!P0 BRA `(.L_x_825) ;  /* 0xfffffffc00f08947 */ /* 0x008fea000383ffff */
[----:B------:R-:W-:Y:S05]  /*2d750*/  BRA `(.L_x_913) ;  /* 0xffffffcc00cc7947 */ /* 0x000fea000383ffff */
.L_x_834:
[----:B------:R-:W3:Y:S01]  /*2d760*/  LDL R0, [R1] ;  /* 0x0000000001007983 */ /* 0x000ee20000100800 */
[----:B------:R-:W-:Y:S01]  /*2d770*/  BSSY B0, `(.L_x_914) ;  /* 0x0000008000007945 */ /* 0x000fe20003800000 */
[----:B------:R-:W-:Y:S01]  /*2d780*/  IMAD.MOV.U32 R12, RZ, RZ, RZ ;  /* 0x000000ffff0c7224 */ /* 0x000fe200078e00ff */
[----:B------:R-:W-:Y:S01]  /*2d790*/  MOV R15, 0xffffffff ;  /* 0xffffffff000f7802 */ /* 0x000fe20000000f00 */
[----:B0-----:R-:W-:Y:S01]  /*2d7a0*/  IMAD.MOV.U32 R11, RZ, RZ, 0x1f ;  /* 0x0000001fff0b7424 */ /* 0x001fe200078e00ff */
[----:B---3--:R-:W-:-:S07]  /*2d7b0*/  MOV R13, R0 ;  /* 0x00000000000d7202 */ /* 0x008fce0000000f00 */
[----:B--2---:R-:W-:Y:S05]  /*2d7c0*/  WARPSYNC.COLLECTIVE R15, `(.L_x_915) ;  /* 0x000000000f087348 */ /* 0x004fea0003c00000 */
[----:B------:R0:W1:Y:S02]  /*2d7d0*/  SHFL.IDX P6, R14, R13, R12, R11 ;  /* 0x0000000c0d0e7389 */ /* 0x00006400000c000b */
[----:B012---:R-:W-:Y:S01]  /*2d7e0*/  ENDCOLLECTIVE ;  /* 0x000000000000791b */ /* 0x007fe20003800000 */
.L_x_915:
[----:B------:R-:W-:Y:S05]  /*2d7f0*/  BSYNC B0 ;  /* 0x0000000000007941 */ /* 0x000fea0003800000 */
.L_x_914:
[----:B------:R0:W5:Y:S01]  /*2d800*/  LDL R2, [R1+0xc] ;  /* 0x00000c0001027983 */ /* 0x0001620000100800 */
[----:B------:R-:W-:Y:S01]  /*2d810*/  IMAD.MOV.U32 R13, RZ, RZ, R0 ;  /* 0x000000ffff0d7224 */ /* 0x000fe200078e0000 */
[----:B------:R-:W-:Y:S01]  /*2d820*/  MOV R12, 0x1 ;  /* 0x00000001000c7802 */ /* 0x000fe20000000f00 */
[----:B------:R-:W-:Y:S02]  /*2d830*/  IMAD.MOV.U32 R11, RZ, RZ, 0x1f ;  /* 0x0000001fff0b7424 */ /* 0x000fe400078e00ff */
[----:B------:R-:W-:Y:S02]  /*2d840*/  IMAD.MOV.U32 R15, RZ, RZ, -0x1 ;  /* 0xffffffffff0f7424 */ /* 0x000fe400078e00ff */
[----:B------:R-:W-:-:S07]  /*2d850*/  IMAD.MOV.U32 R5, RZ, RZ, R14 ;  /* 0x000000ffff057224 */ /* 0x000fce00078e000e */
[----:B0----5:R-:W-:Y:S05]  /*2d860*/  WARPSYNC.COLLECTIVE R15, `(.L_x_916) ;  /* 0x000000000f087348 */ /* 0x021fea0003c00000 */
[----:B------:R1:W2:Y:S02]  /*2d870*/  SHFL.IDX P6, R14, R13, R12, R11 ;  /* 0x0000000c0d0e7389 */ /* 0x0002a400000c000b */
[----:B012--5:R-:W-:Y:S01]  /*2d880*/  ENDCOLLECTIVE ;  /* 0x000000000000791b */ /* 0x027fe20003800000 */
.L_x_916:
[----:B------:R-:W-:Y:S01]  /*2d890*/  ULDC UR4, c[0x0][0xc3c] ;  /* 0x00030f0000047ab9 */ /* 0x000fe20000000800 */
[----:B------:R-:W-:Y:S01]  /*2d8a0*/  ULDC.64 UR6, c[0x0][0x208] ;  /* 0x0000820000067ab9 */ /* 0x000fe20000000a00 */
[----:B------:R-:W-:Y:S01]  /*2d8b0*/  IMAD.IADD R4, R2, 0x1, R16 ;  /* 0x0000000102047824 */ /* 0x000fe200078e0210 */
[----:B------:R-:W-:-:S04]  /*2d8c0*/  MOV R0, R14 ;  /* 0x0000000e00007202 */ /* 0x000fc80000000f00 */
        /* <DEDUP_REMOVED lines=10> */
[C---:B------:R-:W-:Y:S01]  /*2d970*/  ISETP.GE.U32.AND P3, PT, R16.reuse, 0x4, PT ;  /* 0x000000041000780c */ /* 0x040fe20003f66070 */
[----:B------:R-:W-:Y:S01]  /*2d980*/  IMAD.MOV.U32 R11, RZ, RZ, RZ ;  /* 0x000000ffff0b7224 */ /* 0x000fe200078e00ff */
[C---:B------:R-:W-:Y:S02]  /*2d990*/  ISETP.GE.U32.AND P4, PT, R16.reuse, 0x8, PT ;  /* 0x000000081000780c */ /* 0x040fe40003f86070 */
[----:B------:R-:W-:Y:S02]  /*2d9a0*/  ISETP.GE.U32.AND P5, PT, R16, 0x10, PT ;  /* 0x000000101000780c */ /* 0x000fe40003fa6070 */
[----:B--2---:R-:W-:-:S02]  /*2d9b0*/  @!P1 MOV R4, R8 ;  /* 0x0000000800049202 */ /* 0x004fc40000000f00 */
[----:B------:R-:W-:Y:S01]  /*2d9c0*/  MOV R8, RZ ;  /* 0x000000ff00087202 */ /* 0x000fe20000000f00 */
[----:B---3--:R-:W-:Y:S01]  /*2d9d0*/  @!P1 IMAD.MOV.U32 R6, RZ, RZ, R2 ;  /* 0x000000ffff069224 */ /* 0x008fe200078e0002 */
[----:B------:R-:W-:-:S03]  /*2d9e0*/  ISETP.NE.AND P1, PT, R16, RZ, PT ;  /* 0x000000ff1000720c */ /* 0x000fc60003f25270 */
[----:B------:R-:W-:-:S05]  /*2d9f0*/  IMAD R2, R6, R4, RZ ;  /* 0x0000000406027224 */ /* 0x000fca00078e02ff */
[----:B------:R-:W-:-:S07]  /*2da00*/  MOV R13, R2 ;  /* 0x00000002000d7202 */ /* 0x000fce0000000f00 */
[----:B------:R-:W-:Y:S05]  /*2da10*/  WARPSYNC.COLLECTIVE R15, `(.L_x_917) ;  /* 0x000000000f087348 */ /* 0x000fea0003c00000 */
[----:B------:R0:W1:Y:S02]  /*2da20*/  SHFL.UP P6, R14, R13, R12, R11 ;  /* 0x0400000c0d0e7389 */ /* 0x00006400000c000b */
[----:B01----:R-:W-:Y:S01]  /*2da30*/  ENDCOLLECTIVE ;  /* 0x000000000000791b */ /* 0x003fe20003800000 */
.L_x_917:
[----:B------:R-:W-:Y:S02]  /*2da40*/  IMAD.MOV.U32 R12, RZ, RZ, 0x2 ;  /* 0x00000002ff0c7424 */ /* 0x000fe400078e00ff */
[----:B------:R-:W-:-:S05]  /*2da50*/  IMAD.MOV.U32 R3, RZ, RZ, R14 ;  /* 0x000000ffff037224 */ /* 0x000fca00078e000e */
[----:B------:R-:W-:-:S04]  /*2da60*/  SEL R3, R3, RZ, P1 ;  /* 0x000000ff03037207 */ /* 0x000fc80000800000 */
[----:B------:R-:W-:-:S05]  /*2da70*/  IADD3 R2, R2, R3, RZ ;  /* 0x0000000302027210 */ /* 0x000fca0007ffe0ff */
[----:B------:R-:W-:-:S07]  /*2da80*/  IMAD.MOV.U32 R13, RZ, RZ, R2 ;  /* 0x000000ffff0d7224 */ /* 0x000fce00078e0002 */
[----:B------:R-:W-:Y:S05]  /*2da90*/  WARPSYNC.COLLECTIVE R15, `(.L_x_918) ;  /* 0x000000000f087348 */ /* 0x000fea0003c00000 */
[----:B------:R0:W1:Y:S02]  /*2daa0*/  SHFL.UP P6, R14, R13, R12, R11 ;  /* 0x0400000c0d0e7389 */ /* 0x00006400000c000b */
[----:B01----:R-:W-:Y:S01]  /*2dab0*/  ENDCOLLECTIVE ;  /* 0x000000000000791b */ /* 0x003fe20003800000 */
.L_x_918:
[----:B------:R-:W-:Y:S02]  /*2dac0*/  MOV R12, 0x4 ;  /* 0x00000004000c7802 */ /* 0x000fe40000000f00 */
[----:B------:R-:W-:-:S04]  /*2dad0*/  MOV R3, R14 ;  /* 0x0000000e00037202 */ /* 0x000fc80000000f00 */
[----:B------:R-:W-:-:S05]  /*2dae0*/  SEL R3, R3, RZ, P2 ;  /* 0x000000ff03037207 */ /* 0x000fca0001000000 */
[----:B------:R-:W-:-:S04]  /*2daf0*/  IMAD.IADD R2, R2, 0x1, R3 ;  /* 0x0000000102027824 */ /* 0x000fc800078e0203 */
[----:B------:R-:W-:-:S07]  /*2db00*/  IMAD.MOV.U32 R13, RZ, RZ, R2 ;  /* 0x000000ffff0d7224 */ /* 0x000fce00078e0002 */
[----:B------:R-:W-:Y:S05]  /*2db10*/  WARPSYNC.COLLECTIVE R15, `(.L_x_919) ;  /* 0x000000000f087348 */ /* 0x000fea0003c00000 */
[----:B------:R0:W1:Y:S02]  /*2db20*/  SHFL.UP P6, R14, R13, R12, R11 ;  /* 0x0400000c0d0e7389 */ /* 0x00006400000c000b */
[----:B01----:R-:W-:Y:S01]  /*2db30*/  ENDCOLLECTIVE ;  /* 0x000000000000791b */ /* 0x003fe20003800000 */
.L_x_919:
[----:B------:R-:W-:Y:S02]  /*2db40*/  IMAD.MOV.U32 R12, RZ, RZ, 0x8 ;  /* 0x00000008ff0c7424 */ /* 0x000fe400078e00ff */
[----:B------:R-:W-:-:S05]  /*2db50*/  IMAD.MOV.U32 R3, RZ, RZ, R14 ;  /* 0x000000ffff037224 */ /* 0x000fca00078e000e */
[----:B------:R-:W-:-:S05]  /*2db60*/  SEL R3, R3, RZ, P3 ;  /* 0x000000ff03037207 */ /* 0x000fca0001800000 */
[----:B------:R-:W-:-:S05]  /*2db70*/  IMAD.IADD R2, R2, 0x1, R3 ;  /* 0x0000000102027824 */ /* 0x000fca00078e0203 */
[----:B------:R-:W-:-:S07]  /*2db80*/  MOV R13, R2 ;  /* 0x00000002000d7202 */ /* 0x000fce0000000f00 */
[----:B------:R-:W-:Y:S05]  /*2db90*/  WARPSYNC.COLLECTIVE R15, `(.L_x_920) ;  /* 0x000000000f087348 */ /* 0x000fea0003c00000 */
[----:B------:R0:W1:Y:S02]  /*2dba0*/  SHFL.UP P6, R14, R13, R12, R11 ;  /* 0x0400000c0d0e7389 */ /* 0x00006400000c000b */
[----:B01----:R-:W-:Y:S01]  /*2dbb0*/  ENDCOLLECTIVE ;  /* 0x000000000000791b */ /* 0x003fe20003800000 */
.L_x_920:
        /* <DEDUP_REMOVED lines=8> */
.L_x_921:
[----:B------:R-:W-:Y:S01]  /*2dc40*/  MOV R12, 0x1f ;  /* 0x0000001f000c7802 */ /* 0x000fe20000000f00 */
[----:B------:R-:W-:Y:S01]  /*2dc50*/  IMAD.MOV.U32 R11, RZ, RZ, 0x1f ;  /* 0x0000001fff0b7424 */ /* 0x000fe200078e00ff */
[----:B------:R-:W-:-:S04]  /*2dc60*/  MOV R3, R14 ;  /* 0x0000000e00037202 */ /* 0x000fc80000000f00 */
[----:B------:R-:W-:-:S05]  /*2dc70*/  SEL R3, R3, RZ, P5 ;  /* 0x000000ff03037207 */ /* 0x000fca0002800000 */
[----:B------:R-:W-:-:S04]  /*2dc80*/  IMAD.IADD R7, R2, 0x1, R3 ;  /* 0x0000000102077824 */ /* 0x000fc800078e0203 */
[----:B------:R-:W-:-:S07]  /*2dc90*/  IMAD.MOV.U32 R13, RZ, RZ, R7 ;  /* 0x000000ffff0d7224 */ /* 0x000fce00078e0007 */
[----:B------:R-:W-:Y:S05]  /*2dca0*/  WARPSYNC.COLLECTIVE R15, `(.L_x_922) ;  /* 0x000000000f087348 */ /* 0x000fea0003c00000 */
[----:B------:R0:W1:Y:S02]  /*2dcb0*/  SHFL.IDX P6, R14, R13, R12, R11 ;  /* 0x0000000c0d0e7389 */ /* 0x00006400000c000b */
[----:B01----:R-:W-:Y:S01]  /*2dcc0*/  ENDCOLLECTIVE ;  /* 0x000000000000791b */ /* 0x003fe20003800000 */
.L_x_922:
[----:B------:R-:W-:Y:S01]  /*2dcd0*/  IMAD.MOV.U32 R9, RZ, RZ, R14 ;  /* 0x000000ffff097224 */ /* 0x000fe200078e000e */
[----:B------:R-:W-:Y:S06]  /*2dce0*/  BRA `(.L_x_923) ;  /* 0xffffffd000b87947 */ /* 0x000fec000383ffff */
.L_x_837:
[----:B------:R-:W-:Y:S01]  /*2dcf0*/  BSSY B0, `(.L_x_924) ;  /* 0x0000008000007945 */ /* 0x000fe20003800000 */
[----:B------:R-:W-:Y:S01]  /*2dd00*/  IMAD.MOV.U32 R13, RZ, RZ, R2 ;  /* 0x000000ffff0d7224 */ /* 0x000fe200078e0002 */
[----:B------:R-:W-:Y:S01]  /*2dd10*/  MOV R11, RZ ;  /* 0x000000ff000b7202 */ /* 0x000fe20000000f00 */
[----:B------:R-:W-:Y:S02]  /*2dd20*/  IMAD.MOV.U32 R12, RZ, RZ, 0x1 ;  /* 0x00000001ff0c7424 */ /* 0x000fe400078e00ff */
[----:B------:R-:W-:-:S07]  /*2dd30*/  IMAD.MOV.U32 R15, RZ, RZ, -0x1 ;  /* 0xffffffffff0f7424 */ /* 0x000fce00078e00ff */
[----:B0-----:R-:W-:Y:S05]  /*2dd40*/  WARPSYNC.COLLECTIVE R15, `(.L_x_925) ;  /* 0x000000000f087348 */ /* 0x001fea0003c00000 */
[----:B------:R1:W2:Y:S02]  /*2dd50*/  SHFL.UP P6, R14, R13, R12, R11 ;  /* 0x0400000c0d0e7389 */ /* 0x0002a400000c000b */
[----:B012---:R-:W-:Y:S01]  /*2dd60*/  ENDCOLLECTIVE ;  /* 0x000000000000791b */ /* 0x007fe20003800000 */
.L_x_925:
[----:B------:R-:W-:Y:S05]  /*2dd70*/  BSYNC B0 ;  /* 0x0000000000007941 */ /* 0x000fea0003800000 */
.L_x_924:
[----:B------:R-:W-:Y:S01]  /*2dd80*/  IMAD.MOV.U32 R3, RZ, RZ, R14 ;  /* 0x000000ffff037224 */ /* 0x000fe200078e000e */
[----:B------:R-:W-:Y:S01]  /*2dd90*/  MOV R11, RZ ;  /* 0x000000ff000b7202 */ /* 0x000fe20000000f00 */
[----:B------:R-:W-:Y:S02]  /*2dda0*/  IMAD.MOV.U32 R12, RZ, RZ, 0x2 ;  /* 0x00000002ff0c7424 */ /* 0x000fe400078e00ff */
[----:B------:R-:W-:Y:S01]  /*2ddb0*/  IMAD.MOV.U32 R15, RZ, RZ, -0x1 ;  /* 0xffffffffff0f7424 */ /* 0x000fe200078e00ff */
[----:B------:R-:W-:-:S04]  /*2ddc0*/  SEL R3, R3, RZ, P1 ;  /* 0x000000ff03037207 */ /* 0x000fc80000800000 */
[----:B------:R-:W-:-:S05]  /*2ddd0*/  IADD3 R2, R2, R3, RZ ;  /* 0x0000000302027210 */ /* 0x000fca0007ffe0ff */
[----:B------:R-:W-:-:S07]  /*2dde0*/  IMAD.MOV.U32 R13, RZ, RZ, R2 ;  /* 0x000000ffff0d7224 */ /* 0x000fce00078e0002 */
[----:B------:R-:W-:Y:S05]  /*2ddf0*/  WARPSYNC.COLLECTIVE R15, `(.L_x_926) ;  /* 0x000000000f087348 */ /* 0x000fea0003c00000 */
[----:B------:R0:W1:Y:S02]  /*2de00*/  SHFL.UP P6, R14, R13, R12, R11 ;  /* 0x0400000c0d0e7389 */ /* 0x00006400000c000b */
[----:B01----:R-:W-:Y:S01]  /*2de10*/  ENDCOLLECTIVE ;  /* 0x000000000000791b */ /* 0x003fe20003800000 */
.L_x_926:
        /* <DEDUP_REMOVED lines=8> */
.L_x_927:
        /* <DEDUP_REMOVED lines=8> */
.L_x_928:
        /* <DEDUP_REMOVED lines=8> */
.L_x_929:
[----:B------:R-:W-:Y:S01]  /*2dfa0*/  IMAD.MOV.U32 R12, RZ, RZ, 0x1f ;  /* 0x0000001fff0c7424 */ /* 0x000fe200078e00ff */
[----:B------:R-:W-:Y:S01]  /*2dfb0*/  MOV R11, 0x1f ;  /* 0x0000001f000b7802 */ /* 0x000fe20000000f00 */
[----:B------:R-:W-:-:S05]  /*2dfc0*/  IMAD.MOV.U32 R3, RZ, RZ, R14 ;  /* 0x000000ffff037224 */ /* 0x000fca00078e000e */
[----:B------:R-:W-:-:S04]  /*2dfd0*/  SEL R3, R3, RZ, P5 ;  /* 0x000000ff03037207 */ /* 0x000fc80002800000 */
[----:B------:R-:W-:-:S05]  /*2dfe0*/  IADD3 R7, R2, R3, RZ ;  /* 0x0000000302077210 */ /* 0x000fca0007ffe0ff */
[----:B------:R-:W-:-:S07]  /*2dff0*/  IMAD.MOV.U32 R13, RZ, RZ, R7 ;  /* 0x000000ffff0d7224 */ /* 0x000fce00078e0007 */
[----:B------:R-:W-:Y:S05]  /*2e000*/  WARPSYNC.COLLECTIVE R15, `(.L_x_930) ;  /* 0x000000000f087348 */ /* 0x000fea0003c00000 */
[----:B------:R0:W1:Y:S02]  /*2e010*/  SHFL.IDX P6, R14, R13, R12, R11 ;  /* 0x0000000c0d0e7389 */ /* 0x00006400000c000b */
[----:B01----:R-:W-:Y:S01]  /*2e020*/  ENDCOLLECTIVE ;  /* 0x000000000000791b */ /* 0x003fe20003800000 */
.L_x_930:
[----:B------:R-:W-:Y:S01]  /*2e030*/  IMAD.MOV.U32 R9, RZ, RZ, R14 ;  /* 0x000000ffff097224 */ /* 0x000fe200078e000e */
[----:B------:R-:W-:Y:S06]  /*2e040*/  BRA `(.L_x_931) ;  /* 0xffffffd000907947 */ /* 0x000fec000383ffff */
.L_x_839:
[----:B------:R-:W-:Y:S01]  /*2e050*/  BSSY B0, `(.L_x_932) ;  /* 0x0000006000007945 */ /* 0x000fe20003800000 */
[----:B------:R-:W-:Y:S01]  /*2e060*/  PLOP3.LUT P6, PT, P6, PT, PT, 0x8, 0x0 ;  /* 0x000000000000781c */ /* 0x000fe200037ce170 */
[----:B------:R-:W-:-:S12]  /*2e070*/  IMAD.MOV.U32 R15, RZ, RZ, -0x1 ;  /* 0xffffffffff0f7424 */ /* 0x000fd800078e00ff */
[----:B0-----:R-:W-:Y:S05]  /*2e080*/  WARPSYNC.COLLECTIVE R15, `(.L_x_933) ;  /* 0x000000000f087348 */ /* 0x001fea0003c00000 */
[----:B------:R-:W-:Y:S01]  /*2e090*/  VOTE.ANY R14, PT, P6 ;  /* 0x00000000000e7806 */ /* 0x000fe200030e0100 */
[----:B0-----:R-:W-:Y:S06]  /*2e0a0*/  ENDCOLLECTIVE ;  /* 0x000000000000791b */ /* 0x001fec0003800000 */
.L_x_933:
[----:B------:R-:W-:Y:S05]  /*2e0b0*/  BSYNC B0 ;  /* 0x0000000000007941 */ /* 0x000fea0003800000 */
.L_x_932:
[----:B------:R-:W-:Y:S01]  /*2e0c0*/  MOV R3, R14 ;  /* 0x0000000e00037202 */ /* 0x000fe20000000f00 */
[----:B------:R-:W-:Y:S01]  /*2e0d0*/  IMAD.MOV.U32 R13, RZ, RZ, R4 ;  /* 0x000000ffff0d7224 */ /* 0x000fe200078e0004 */
[----:B------:R-:W-:Y:S01]  /*2e0e0*/  MOV R11, 0x1f ;  /* 0x0000001f000b7802 */ /* 0x000fe20000000f00 */
[----:B------:R-:W-:Y:S01]  /*2e0f0*/  IMAD.MOV.U32 R15, RZ, RZ, -0x1 ;  /* 0xffffffffff0f7424 */ /* 0x000fe200078e00ff */
[----:B------:R-:W0:Y:S02]  /*2e100*/  POPC R0, R3 ;  /* 0x0000000300007309 */ /* 0x000e240000000000 */
[----:B0-----:R-:W-:-:S07]  /*2e110*/  IMAD.MOV.U32 R12, RZ, RZ, R0 ;  /* 0x000000ffff0c7224 */ /* 0x001fce00078e0000 */
[----:B------:R-:W-:Y:S05]  /*2e120*/  WARPSYNC.COLLECTIVE R15, `(.L_x_934) ;  /* 0x000000000f087348 */ /* 0x000fea0003c00000 */
[----:B------:R0:W1:Y:S02]  /*2e130*/  SHFL.IDX P6, R14, R13, R12, R11 ;  /* 0x0000000c0d0e7389 */ /* 0x00006400000c000b */
[----:B01----:R-:W-:Y:S01]  /*2e140*/  ENDCOLLECTIVE ;  /* 0x000000000000791b */ /* 0x003fe20003800000 */
.L_x_934:
[----:B------:R-:W-:Y:S01]  /*2e150*/  MOV R13, R6 ;  /* 0x00000006000d7202 */ /* 0x000fe20000000f00 */
[----:B------:R-:W-:-:S07]  /*2e160*/  IMAD.MOV.U32 R4, RZ, RZ, R14 ;  /* 0x000000ffff047224 */ /* 0x000fce00078e000e */
[----:B------:R-:W-:Y:S05]  /*2e170*/  WARPSYNC.COLLECTIVE R15, `(.L_x_935) ;  /* 0x000000000f087348 */ /* 0x000fea0003c00000 */
[----:B------:R0:W1:Y:S02]  /*2e180*/  SHFL.IDX P6, R14, R13, R12, R11 ;  /* 0x0000000c0d0e7389 */ /* 0x00006400000c000b */
[----:B01----:R-:W-:Y:S01]  /*2e190*/  ENDCOLLECTIVE ;  /* 0x000000000000791b */ /* 0x003fe20003800000 */
.L_x_935:
[----:B------:R-:W-:Y:S01]  /*2e1a0*/  IMAD.MOV.U32 R6, RZ, RZ, R14 ;  /* 0x000000ffff067224 */ /* 0x000fe200078e000e */
[----:B------:R-:W-:Y:S06]  /*2e1b0*/  BRA `(.L_x_936) ;  /* 0xffffffd000707947 */ /* 0x000fec000383ffff */
.L_x_841:
[----:B------:R-:W-:Y:S01]  /*2e1c0*/  BSSY B0, `(.L_x_937) ;  /* 0x0000007000007945 */ /* 0x000fe20003800000 */
[----:B------:R-:W-:Y:S01]  /*2e1d0*/  IMAD.MOV.U32 R13, RZ, RZ, R7 ;  /* 0x000000ffff0d7224 */ /* 0x000fe200078e0007 */
[----:B------:R-:W-:Y:S01]  /*2e1e0*/  MOV R11, 0x1f ;  /* 0x0000001f000b7802 */ /* 0x000fe20000000f00 */
[----:B------:R-:W-:-:S07]  /*2e1f0*/  IMAD.MOV.U32 R15, RZ, RZ, -0x1 ;  /* 0xffffffffff0f7424 */ /* 0x000fce00078e00ff */
[----:B0123--:R-:W-:Y:S05]  /*2e200*/  WARPSYNC.COLLECTIVE R15, `(.L_x_938) ;  /* 0x000000000f087348 */ /* 0x00ffea0003c00000 */
[----:B------:R4:W0:Y:S02]  /*2e210*/  SHFL.IDX P6, R14, R13, R12, R11 ;  /* 0x0000000c0d0e7389 */ /* 0x00082400000c000b */
[----:B01234-:R-:W-:Y:S01]  /*2e220*/  ENDCOLLECTIVE ;  /* 0x000000000000791b */ /* 0x01ffe20003800000 */
.L_x_938:
[----:B------:R-:W-:Y:S05]  /*2e230*/  BSYNC B0 ;  /* 0x0000000000007941 */ /* 0x000fea0003800000 */
.L_x_937:
[----:B------:R-:W-:Y:S01]  /*2e240*/  IMAD.MOV.U32 R7, RZ, RZ, R14 ;  /* 0x000000ffff077224 */ /* 0x000fe200078e000e */
[----:B------:R-:W-:Y:S06]  /*2e250*/  BRA `(.L_x_939) ;  /* 0xffffffd000607947 */ /* 0x000fec000383ffff */
.L_x_845:
[----:B0-----:R0:W1:Y:S02]  /*2e260*/  SYNCS.PHASECHK.TRANS64.TRYWAIT P0, [R0+URZ+0x38820], R3 ;  /* 0x03882003000075a7 */ /* 0x001064000800017f */
[----:B-1----:R-:W-:Y:S05]  /*2e270*/  @!P0 NANOSLEEP.SYNCS 0x989680 ;  /* 0x009896800000895d */ /* 0x002fea0003900000 */
[----:B------:R-:W1:Y:S02]  /*2e280*/  @!P0 SYNCS.PHASECHK.TRANS64 P0, [R0+URZ+0x38820], R3 ;  /* 0x03882003000085a7 */ /* 0x000e64000800007f */
[----:B-1----:R-:W-:Y:S05]  /*2e290*/  @!P0 BRA `(.L_x_845) ;  /* 0xfffffffc00f08947 */ /* 0x002fea000383ffff */
[----:B------:R-:W-:Y:S05]  /*2e2a0*/  BRA `(.L_x_940) ;  /* 0xffffffd400f87947 */ /* 0x000fea000383ffff */
.L_x_846:
[----:B------:R-:W1:Y:S01]  /*2e2b0*/  S2R R2, SR_TID.X ;  /* 0x0000000000027919 */ /* 0x000e620000002100 */
[----:B------:R-:W-:Y:S01]  /*2e2c0*/  BSSY B0, `(.L_x_941) ;  /* 0x000000a000007945 */ /* 0x000fe20003800000 */
[----:B------:R-:W-:Y:S01]  /*2e2d0*/  IMAD.MOV.U32 R12, RZ, RZ, RZ ;  /* 0x000000ffff0c7224 */ /* 0x000fe200078e00ff */
[----:B------:R-:W-:Y:S01]  /*2e2e0*/  MOV R15, 0xffffffff ;  /* 0xffffffff000f7802 */ /* 0x000fe20000000f00 */
[----:B--2---:R-:W-:Y:S01]  /*2e2f0*/  IMAD.MOV.U32 R11, RZ, RZ, 0x1f ;  /* 0x0000001fff0b7424 */ /* 0x004fe200078e00ff */
[----:B-1----:R-:W-:-:S04]  /*2e300*/  SHF.R.U32.HI R2, RZ, 0x5, R2 ;  /* 0x00000005ff027819 */ /* 0x002fc80000011602 */
[----:B------:R-:W-:-:S04]  /*2e310*/  LOP3.LUT R2, R2, 0x3, RZ, 0xc0, !PT ;  /* 0x0000000302027812 */ /* 0x000fc800078ec0ff */
[----:B------:R-:W-:-:S07]  /*2e320*/  MOV R13, R2 ;  /* 0x00000002000d7202 */ /* 0x000fce0000000f00 */
[----:B0-----:R-:W-:Y:S05]  /*2e330*/  WARPSYNC.COLLECTIVE R15, `(.L_x_942) ;  /* 0x000000000f087348 */ /* 0x001fea0003c00000 */
[----:B------:R1:W2:Y:S02]  /*2e340*/  SHFL.IDX P6, R14, R13, R12, R11 ;  /* 0x0000000c0d0e7389 */ /* 0x0002a400000c000b */
[----:B012---:R-:W-:Y:S01]  /*2e350*/  ENDCOLLECTIVE ;  /* 0x000000000000791b */ /* 0x007fe20003800000 */
.L_x_942:
[----:B------:R-:W-:Y:S05]  /*2e360*/  BSYNC B0 ;  /* 0x0000000000007941 */ /* 0x000fea0003800000 */
.L_x_941:
[----:B------:R-:W-:Y:S05]  /*2e370*/  BRA `(.L_x_943) ;  /* 0xffffffd400e07947 */ /* 0x000fea000383ffff */
.L_x_847:
[----:B------:R-:W-:Y:S01]  /*2e380*/  BSSY B0, `(.L_x_944) ;  /* 0x0000006000007945 */ /* 0x000fe20003800000 */
[----:B------:R-:W-:-:S07]  /*2e390*/  IMAD.MOV.U32 R15, RZ, RZ, -0x1 ;  /* 0xffffffffff0f7424 */ /* 0x000fce00078e00ff */
[----:B012---:R-:W-:Y:S05]  /*2e3a0*/  WARPSYNC.COLLECTIVE R15, `(.L_x_945) ;  /* 0x000000000f0c7348 */ /* 0x007fea0003c00000 */
[----:B------:R-:W-:Y:S02]  /*2e3b0*/  ELECT P6, UR62, PT ;  /* 0x00000000003e782f */ /* 0x000fe400038c0000 */
[----:B------:R-:W-:Y:S01]  /*2e3c0*/  MOV R14, UR62 ;  /* 0x0000003e000e7c02 */ /* 0x000fe20008000f00 */
[----:B012---:R-:W-:Y:S10]  /*2e3d0*/  ENDCOLLECTIVE ;  /* 0x000000000000791b */ /* 0x007ff40003800000 */
.L_x_945:
[----:B------:R-:W-:Y:S05]  /*2e3e0*/  BSYNC B0 ;  /* 0x0000000000007941 */ /* 0x000fea0003800000 */
.L_x_944:
[----:B------:R-:W-:Y:S05]  /*2e3f0*/  BRA `(.L_x_946) ;  /* 0xffffffd400d47947 */ /* 0x000fea000383ffff */
.L_x_849:
[----:B0-----:R0:W1:Y:S02]  /*2e400*/  SYNCS.PHASECHK.TRANS64.TRYWAIT P0, [R6+URZ], R5 ;  /* 0x00000005060075a7 */ /* 0x001064000800017f */
[----:B-1----:R-:W-:Y:S05]  /*2e410*/  @!P0 NANOSLEEP.SYNCS 0x989680 ;  /* 0x009896800000895d */ /* 0x002fea0003900000 */
[----:B------:R-:W1:Y:S02]  /*2e420*/  @!P0 SYNCS.PHASECHK.TRANS64 P0, [R6+URZ], R5 ;  /* 0x00000005060085a7 */ /* 0x000e64000800007f */
[----:B-1----:R-:W-:Y:S05]  /*2e430*/  @!P0 BRA `(.L_x_849) ;  /* 0xfffffffc00f08947 */ /* 0x002fea000383ffff */
[----:B------:R-:W-:Y:S05]  /*2e440*/  BRA `(.L_x_947) ;  /* 0xffffffd8000c7947 */ /* 0x000fea000383ffff */
.L_x_850:
[----:B-1----:R1:W3:Y:S02]  /*2e450*/  SYNCS.PHASECHK.TRANS64.TRYWAIT P0, [R7+URZ], R2 ;  /* 0x00000002070075a7 */ /* 0x0022e4000800017f */
[----:B---3--:R-:W-:Y:S05]  /*2e460*/  @!P0 NANOSLEEP.SYNCS 0x989680 ;  /* 0x009896800000895d */ /* 0x008fea0003900000 */
[----:B------:R-:W3:Y:S02]  /*2e470*/  @!P0 SYNCS.PHASECHK.TRANS64 P0, [R7+URZ], R2 ;  /* 0x00000002070085a7 */ /* 0x000ee4000800007f */
[----:B---3--:R-:W-:Y:S05]  /*2e480*/  @!P0 BRA `(.L_x_850) ;  /* 0xfffffffc00f08947 */ /* 0x008fea000383ffff */
[----:B------:R-:W-:Y:S05]  /*2e490*/  BRA `(.L_x_948) ;  /* 0xffffffd800007947 */ /* 0x000fea000383ffff */
.L_x_852:
[----:B---3--:R3:W4:Y:S02]  /*2e4a0*/  SYNCS.PHASECHK.TRANS64.TRYWAIT P0, [R4+URZ], R5 ;  /* 0x00000005040075a7 */ /* 0x008724000800017f */
[----:B----4-:R-:W-:Y:S05]  /*2e4b0*/  @!P0 NANOSLEEP.SYNCS 0x989680 ;  /* 0x009896800000895d */ /* 0x010fea0003900000 */
[----:B------:R-:W4:Y:S02]  /*2e4c0*/  @!P0 SYNCS.PHASECHK.TRANS64 P0, [R4+URZ], R5 ;  /* 0x00000005040085a7 */ /* 0x000f24000800007f */
[----:B----4-:R-:W-:Y:S05]  /*2e4d0*/  @!P0 BRA `(.L_x_852) ;  /* 0xfffffffc00f08947 */ /* 0x010fea000383ffff */
[----:B------:R-:W-:Y:S05]  /*2e4e0*/  BRA `(.L_x_949) ;  /* 0xffffffd800047947 */ /* 0x000fea000383ffff */
.L_x_950:
        /* <DEDUP_REMOVED lines=9> */
.L_x_3202:


//--------------------- .text._ZN7cutlass13device_kernelIN5flash11enable_sm90INS1_16FlashAttnFwdSm90INS1_25CollectiveMainloopFwdSm90ILi2EN4cute5tupleIJNS5_1CILi1EEES8_S8_EEENS6_IJNS7_ILi128EEENS7_ILi64EEENS7_ILi256EEEEEELi256ENS_6half_tEfNS_4arch4Sm90ELb0ELb1ELb1ELb0ELb0ELb0ELb0ELb1ELb1ELb1ELb1ELb0EEENS1_21CollectiveEpilogueFwdINS6_IJSA_SC_SB_EEES9_SE_SG_Li256ELb0ELb1ELb1ELb0EEENS1_19SingleTileSchedulerILb0ELb1ELb1ELi128EEEEEEEEEvNT_6ParamsE --------------------------
	.section	.text._ZN7cutlass13device_kernelIN5flash11enable_sm90INS1_16FlashAttnFwdSm90INS1_25CollectiveMainloopFwdSm90ILi2EN4cute5tupleIJNS5_1CILi1EEES8_S8_EEENS6_IJNS7_ILi128EEENS7_ILi64EEENS7_ILi256EEEEEELi256ENS_6half_tEfNS_4arch4Sm90ELb0ELb1ELb1ELb0ELb0ELb0ELb0ELb1ELb1ELb1ELb1ELb0EEENS1_21CollectiveEpilogueFwdINS6_IJSA_SC_SB_EEES9_SE_SG_Li256ELb0ELb1ELb1ELb0EEENS1_19SingleTileSchedulerILb0ELb1ELb1ELi128EEEEEEEEEvNT_6ParamsE,"ax",@progbits
	.align	128
.text._ZN7cutlass13device_kernelIN5flash11enable_sm90INS1_16FlashAttnFwdSm90INS1_25CollectiveMainloopFwdSm90ILi2EN4cute5tupleIJNS5_1CILi1EEES8_S8_EEENS6_IJNS7_ILi128EEENS7_ILi64EEENS7_ILi256EEEEEELi256ENS_6half_tEfNS_4arch4Sm90ELb0ELb1ELb1ELb0ELb0ELb0ELb0ELb1ELb1ELb1ELb1ELb0EEENS1_21CollectiveEpilogueFwdINS6_IJSA_SC_SB_EEES9_SE_SG_Li256ELb0ELb1ELb1ELb0EEENS1_19SingleTileSchedulerILb0ELb1ELb1ELi128EEEEEEEEEvNT_6ParamsE:
        .type           _ZN7cutlass13device_kernelIN5flash11enable_sm90INS1_16FlashAttnFwdSm90INS1_25CollectiveMainloopFwdSm90ILi2EN4cute5tupleIJNS5_1CILi1EEES8_S8_EEENS6_IJNS7_ILi128EEENS7_ILi64EEENS7_ILi256EEEEEELi256ENS_6half_tEfNS_4arch4Sm90ELb0ELb1ELb1ELb0ELb0ELb0ELb0ELb1ELb1ELb1ELb1ELb0EEENS1_21CollectiveEpilogueFwdINS6_IJSA_SC_SB_EEES9_SE_SG_Li256ELb0ELb1ELb1ELb0EEENS1_19SingleTileSchedulerILb0ELb1ELb1ELi128EEEEEEEEEvNT_6ParamsE,@function
        .size           _ZN7cutlass13device_kernelIN5flash11enable_sm90INS1_16FlashAttnFwdSm90INS1_25CollectiveMainloopFwdSm90ILi2EN4cute5tupleIJNS5_1CILi1EEES8_S8_EEENS6_IJNS7_ILi128EEENS7_ILi64EEENS7_ILi256EEEEEELi256ENS_6half_tEfNS_4arch4Sm90ELb0ELb1ELb1ELb0ELb0ELb0ELb0ELb1ELb1ELb1ELb1ELb0EEENS1_21CollectiveEpilogueFwdINS6_IJSA_SC_SB_EEES9_SE_SG_Li256ELb0ELb1ELb1ELb0EEENS1_19SingleTileSchedulerILb0ELb1ELb1ELi128EEEEEEEEEvNT_6ParamsE,(.L_x_3203 - _ZN7cutlass13device_kernelIN5flash11enable_sm90INS1_16FlashAttnFwdSm90INS1_25CollectiveMainloopFwdSm90ILi2EN4cute5tupleIJNS5_1CILi1EEES8_S8_EEENS6_IJNS7_ILi128EEENS7_ILi64EEENS7_ILi256EEEEEELi256ENS_6half_tEfNS_4arch4Sm90ELb0ELb1ELb1ELb0ELb0ELb0ELb0ELb1ELb1ELb1ELb1ELb0EEENS1_21CollectiveEpilogueFwdINS6_IJSA_SC_SB_EEES9_SE_SG_Li256ELb0ELb1ELb1ELb0EEENS1_19SingleTileSchedulerILb0ELb1ELb1ELi128EEEEEEEEEvNT_6ParamsE)
        .other          _ZN7cutlass13device_kernelIN5flash11enable_sm90INS1_16FlashAttnFwdSm90INS1_25CollectiveMainloopFwdSm90ILi2EN4cute5tupleIJNS5_1CILi1EEES8_S8_EEENS6_IJNS7_ILi128EEENS7_ILi64EEENS7_ILi256EEEEEELi256ENS_6half_tEfNS_4arch4Sm90ELb0ELb1ELb1ELb0ELb0ELb0ELb0ELb1ELb1ELb1ELb1ELb0EEENS1_21CollectiveEpilogueFwdINS6_IJSA_SC_SB_EEES9_SE_SG_Li256ELb0ELb1ELb1ELb0EEENS1_19SingleTileSchedulerILb0ELb1ELb1ELi128EEEEEEEEEvNT_6ParamsE,@"STO_CUDA_ENTRY STV_DEFAULT"
_ZN7cutlass13device_kernelIN5flash11enable_sm90INS1_16FlashAttnFwdSm90INS1_25CollectiveMainloopFwdSm90ILi2EN4cute5tupleIJNS5_1CILi1EEES8_S8_EEENS6_IJNS7_ILi128EEENS7_ILi64EEENS7_ILi256EEEEEELi256ENS_6half_tEfNS_4arch4Sm90ELb0ELb1ELb1ELb0ELb0ELb0ELb0ELb1ELb1ELb1ELb1ELb0EEENS1_21CollectiveEpilogueFwdINS6_IJSA_SC_SB_EEES9_SE_SG_Li256ELb0ELb1ELb1ELb0EEENS1_19SingleTileSchedulerILb0ELb1ELb1ELi128EEEEEEEEEvNT_6ParamsE:
        /* <DEDUP_REMOVED lines=18> */
.L_x_952:
[----:B------:R-:W-:Y:S05]  /*0120*/  BSYNC B0 ;  /* 0x0000000000007941 */ /* 0x000fea0003800000 */
.L_x_951:
        /* <DEDUP_REMOVED lines=41> */
.L_x_953:
        /* <DEDUP_REMOVED lines=22> */
.L_x_954:
        /* <DEDUP_REMOVED lines=18> */
.L_x_955:
        /* <DEDUP_REMOVED lines=22> */
.L_x_956:
        /* <DEDUP_REMOVED lines=22> */
.L_x_957:
[----:B0-----:R-:W-:Y:S01]  /*0900*/  UMOV UR4, 0x1 ;  /* 0x0000000100047882 */ /* 0x001fe20000000000 */
[----:B------:R-:W-:Y:S01]  /*0910*/  PLOP3.LUT P0, PT, PT, PT, UP0, 0x80, 0x0 ;  /* 0x000000000000781c */ /* 0x000fe20003f0f008 */
[----:B------:R-:W-:Y:S01]  /*0920*/  USEL UR4, UR4, 0x2, !UP0 ;  /* 0x0000000204047887 */ /* 0x000fe2000c000000 */
[----:B------:R-:W-:Y:S01]  /*0930*/  NOP ;  /* 0x0000000000007918 */ /* 0x000fe20000000000 */
[----:B------:R-:W-:Y:S04]  /*0940*/  BSSY B6, `(.L_x_958) ;  /* 0x0001474000067945 */ /* 0x000fe80003800000 */
[----:B------:R-:W-:-:S05]  /*0950*/  IMAD.U32 R2, RZ, RZ, UR4 ;  /* 0x00000004ff027e24 */ /* 0x000fca000f8e00ff */
[----:B------:R0:W-:Y:S01]  /*0960*/  STL [R1+0xc], R2 ;  /* 0x00000c0201007387 */ /* 0x0001e20000100800 */
[----:B-12-4-:R-:W-:Y:S06]  /*0970*/  BAR.SYNC.DEFER_BLOCKING 0x0 ;  /* 0x0000000000007b1d */ /* 0x016fec0000010000 */
[----:B------:R-:W-:Y:S05]  /*0980*/  @!P0 BRA `(.L_x_959) ;  /* 0x000000f800908947 */ /* 0x000fea0003800000 */
.L_x_960:
[----:B------:R-:W-:-:S08]  /*0990*/  NOP ;  /* 0x0000000000007918 */ /* 0x000fd00000000000 */
[----:B------:R-:W1:Y:S02]  /*09a0*/  USETMAXREG.TRY_ALLOC.CTAPOOL UP0, 0xf0 ;  /* 0x000000f0000079c8 */ /* 0x000e640008000600 */
[----:B-1----:R-:W-:-:S13]  /*09b0*/  PLOP3.LUT P0, PT, PT, PT, UP0, 0x80, 0x0 ;  /* 0x000000000000781c */ /* 0x002fda0003f0f008 */
[----:B------:R-:W-:Y:S05]  /*09c0*/  @!P0 BRA `(.L_x_960) ;  /* 0xfffffffc00f08947 */ /* 0x000fea000383ffff */
[----:B------:R-:W1:Y:S01]  /*09d0*/  S2UR UR6, SR_CTAID.Y ;  /* 0x00000000000679c3 */ /* 0x000e620000002600 */
[----:B------:R-:W-:Y:S02]  /*09e0*/  ULDC UR7, c[0x0][0xc50] ;  /* 0x0003140000077ab9 */ /* 0x000fe40000000800 */
[----:B------:R-:W-:-:S05]  /*09f0*/  UISETP.NE.AND UP0, UPT, UR7, 0x1, UPT ;  /* 0x000000010700788c */ /* 0x000fca000bf05270 */
[----:B------:R-:W2:Y:S06]  /*0a00*/  S2UR UR8, SR_CTAID.Z ;  /* 0x00000000000879c3 */ /* 0x000eac0000002700 */
[----:B------:R-:W-:Y:S01]  /*0a10*/  @UP0 ULDC UR4, c[0x0][0xc54] ;  /* 0x0003150000040ab9 */ /* 0x000fe20000000800 */
[----:B------:R-:W-:Y:S01]  /*0a20*/  @UP0 ULDC UR9, c[0x0][0xc58] ;  /* 0x0003160000090ab9 */ /* 0x000fe20000000800 */
[----:B-1----:R-:W-:Y:S02]  /*0a30*/  UIMAD.WIDE.U32 UR4, UR6, UR4, URZ ;  /* 0x00000004060472a5 */ /* 0x002fe4000f8e003f */
[----:B------:R-:W-:-:S02]  /*0a40*/  UMOV UR10, UR6 ;  /* 0x00000006000a7c82 */ /* 0x000fc40008000000 */
[----:B------:R-:W-:Y:S01]  /*0a50*/  @UP0 USHF.R.U32.HI UR10, URZ, UR9, UR5 ;  /* 0x000000093f0a0299 */ /* 0x000fe20008011605 */
[----:B------:R-:W-:Y:S06]  /*0a60*/  BAR.ARV 0x8, 0x180 ;  /* 0x0206000000007b1d */ /* 0x000fec0000002000 */
[----:B------:R-:W-:Y:S01]  /*0a70*/  IMAD.U32 R0, RZ, RZ, UR10 ;  /* 0x0000000aff007e24 */ /* 0x000fe2000f8e00ff */
[----:B--2---:R-:W-:Y:S01]  /*0a80*/  ISETP.LE.AND P0, PT, RZ, UR8, PT ;  /* 0x00000008ff007c0c */ /* 0x004fe2000bf03270 */
[----:B------:R-:W-:-:S03]  /*0a90*/  UIADD3 UR4, -UR10, URZ, URZ ;  /* 0x0000003f0a047290 */ /* 0x000fc6000fffe13f */
[----:B------:R3:W-:Y:S01]  /*0aa0*/  STL [R1], R0 ;  /* 0x0000000001007387 */ /* 0x0007e20000100800 */
[----:B------:R-:W-:-:S08]  /*0ab0*/  UIMAD UR6, UR7, UR4, UR6 ;  /* 0x00000004070672a4 */ /* 0x000fd0000f8e0206 */
[----:B------:R-:W-:Y:S05]  /*0ac0*/  @!P0 BRA `(.L_x_961) ;  /* 0x00000144006c8947 */ /* 0x000fea0003800000 */
[----:B------:R-:W1:Y:S01]  /*0ad0*/  S2UR UR38, SR_CTAID.X ;  /* 0x00000000002679c3 */ /* 0x000e620000002500 */
[----:B------:R-:W-:Y:S01]  /*0ae0*/  ULDC UR7, c[0x0][0x448] ;  /* 0x0001120000077ab9 */ /* 0x000fe20000000800 */
[----:B------:R-:W-:Y:S01]  /*0af0*/  ULDC.64 UR4, c[0x0][0x418] ;  /* 0x0001060000047ab9 */ /* 0x000fe20000000a00 */
[----:B---3--:R-:W2:Y:S01]  /*0b00*/  S2R R0, SR_TID.X ;  /* 0x0000000000007919 */ /* 0x008ea20000002100 */
[----:B------:R-:W-:Y:S02]  /*0b10*/  UISETP.NE.AND UP1, UPT, UR7, 0x1, UPT ;  /* 0x000000010700788c */ /* 0x000fe4000bf25270 */
[----:B------:R-:W-:Y:S01]  /*0b20*/  UISETP.NE.U32.AND UP0, UPT, UR4, URZ, UPT ;  /* 0x0000003f0400728c */ /* 0x000fe2000bf05070 */
[----:B------:R-:W-:Y:S01]  /*0b30*/  ULDC UR7, c[0x0][0x424] ;  /* 0x0001090000077ab9 */ /* 0x000fe20000000800 */
[----:B------:R-:W-:Y:S02]  /*0b40*/  ULDC UR42, c[0x0][0x288] ;  /* 0x0000a200002a7ab9 */ /* 0x000fe40000000800 */
[----:B------:R-:W-:-:S02]  /*0b50*/  UISETP.NE.AND.EX UP0, UPT, UR5, URZ, UPT, UP0 ;  /* 0x0000003f0500728c */ /* 0x000fc4000bf05300 */
[----:B------:R-:W-:Y:S01]  /*0b60*/  UIADD3 UR10, -UR42, 0x1, URZ ;  /* 0x000000012a0a7890 */ /* 0x000fe2000fffe13f */
[----:B------:R-:W-:Y:S01]  /*0b70*/  ULDC.64 UR4, c[0x0][0x9e0] ;  /* 0x0002780000047ab9 */ /* 0x000fe20000000a00 */
[----:B------:R-:W-:Y:S02]  /*0b80*/  USEL UR12, UR7, 0x1, UP0 ;  /* 0x00000001070c7887 */ /* 0x000fe40008000000 */
[----:B------:R-:W-:Y:S01]  /*0b90*/  UISETP.GE.AND UP0, UPT, UR5, 0x1, UPT ;  /* 0x000000010500788c */ /* 0x000fe2000bf06270 */
[----:B------:R-:W-:Y:S01]  /*0ba0*/  @UP1 ULDC UR9, c[0x0][0x44c] ;  /* 0x0001130000091ab9 */ /* 0x000fe20000000800 */
[----:B------:R-:W-:Y:S01]  /*0bb0*/  ULDC UR13, c[0x0][0x2f0] ;  /* 0x0000bc00000d7ab9 */ /* 0x000fe20000000800 */
[----:B------:R-:W-:Y:S01]  /*0bc0*/  @UP1 ULDC UR11, c[0x0][0x450] ;  /* 0x00011400000b1ab9 */ /* 0x000fe20000000800 */
[----:B------:R-:W-:Y:S02]  /*0bd0*/  UIMAD UR10, UR12, UR13, UR10 ;  /* 0x0000000d0c0a72a4 */ /* 0x000fe4000f8e020a */
[----:B------:R-:W-:Y:S01]  /*0be0*/  PLOP3.LUT P1, PT, PT, PT, UP0, 0x80, 0x0 ;  /* 0x000000000000781c */ /* 0x000fe20003f2f008 */
[----:B-1----:R-:W-:Y:S01]  /*0bf0*/  USHF.L.U32 UR38, UR38, 0x7, URZ ;  /* 0x0000000726267899 */ /* 0x002fe2000800063f */
[----:B------:R-:W-:-:S03]  /*0c00*/  IMAD.U32 R17, RZ, RZ, UR12 ;  /* 0x0000000cff117e24 */ /* 0x000fc6000f8e00ff */
[----:B------:R-:W-:Y:S02]  /*0c10*/  @UP1 UIADD3 UR8, UR38, 0x7f, URZ ;  /* 0x0000007f26081890 */ /* 0x000fe4000fffe03f */
[----:B------:R-:W-:Y:S02]  /*0c20*/  UIADD3 UR7, UR38, 0x7f, URZ ;  /* 0x0000007f26077890 */ /* 0x000fe4000fffe03f */
[----:B------:R-:W-:Y:S01]  /*0c30*/  UIMAD.WIDE.U32 UR8, UR8, UR9, URZ ;  /* 0x00000009080872a5 */ /* 0x000fe2000f8e003f */
[----:B--2---:R-:W-:-:S03]  /*0c40*/  VIADD R18, R0, 0xffffff80 ;  /* 0xffffff8000127836 */ /* 0x004fc60000000000 */
[----:B------:R-:W-:-:S04]  /*0c50*/  @UP1 USHF.R.U32.HI UR7, URZ, UR11, UR9 ;  /* 0x0000000b3f071299 */ /* 0x000fc80008011609 */
[----:B------:R-:W-:-:S04]  /*0c60*/  UIADD3 UR10, UR10, UR7, URZ ;  /* 0x000000070a0a7290 */ /* 0x000fc8000fffe03f */
[----:B------:R-:W-:Y:S01]  /*0c70*/  UIADD3 UR4, UR10, UR4, URZ ;  /* 0x000000040a047290 */ /* 0x000fe2000fffe03f */
[----:B------:R-:W-:Y:S11]  /*0c80*/  @!P1 BRA `(.L_x_962) ;  /* 0x0000000000449947 */ /* 0x000ff60003800000 */
[----:B------:R-:W-:Y:S01]  /*0c90*/  ISETP.LT.AND P0, PT, RZ, UR10, PT ;  /* 0x0000000aff007c0c */ /* 0x000fe2000bf01270 */
[----:B------:R-:W-:-:S12]  /*0ca0*/  UIADD3 UR7, UR10, -0x1, URZ ;  /* 0xffffffff0a077890 */ /* 0x000fd8000fffe03f */
[----:B------:R-:W-:Y:S05]  /*0cb0*/  @P0 BRA `(.L_x_963) ;  /* 0x00000000001c0947 */ /* 0x000fea0003800000 */
[----:B------:R-:W-:Y:S02]  /*0cc0*/  UISETP.NE.AND UP0, UPT, UR5, 0x1, UPT ;  /* 0x000000010500788c */ /* 0x000fe4000bf05270 */
[----:B------:R-:W-:-:S09]  /*0cd0*/  UIADD3 UR7, -UR10, URZ, URZ ;  /* 0x0000003f0a077290 */ /* 0x000fd2000fffe13f */
[----:B------:R-:W-:Y:S02]  /*0ce0*/  @UP0 ULDC.64 UR10, c[0x0][0x9e8] ;  /* 0x00027a00000a0ab9 */ /* 0x000fe40000000a00 */
[----:B------:R-:W-:-:S04]  /*0cf0*/  UIMAD.WIDE.U32 UR8, UR7, UR10, URZ ;  /* 0x0000000a070872a5 */ /* 0x000fc8000f8e003f */
[----:B------:R-:W-:-:S04]  /*0d00*/  @UP0 USHF.R.U32.HI UR7, URZ, UR11, UR9 ;  /* 0x0000000b3f070299 */ /* 0x000fc80008011609 */
[----:B------:R-:W-:Y:S01]  /*0d10*/  ULOP3.LUT UR7, URZ, UR7, URZ, 0x33, !UPT ;  /* 0x000000073f077292 */ /* 0x000fe2000f8e333f */
[----:B------:R-:W-:Y:S11]  /*0d20*/  BRA `(.L_x_964) ;  /* 0x0000000000107947 */ /* 0x000ff60003800000 */
.L_x_963:
[----:B------:R-:W-:-:S11]  /*0d30*/  UISETP.NE.AND UP0, UPT, UR5, 0x1, UPT ;  /* 0x000000010500788c */ /* 0x000fd6000bf05270 */
[----:B------:R-:W-:Y:S02]  /*0d40*/  @UP0 ULDC.64 UR10, c[0x0][0x9e8] ;  /* 0x00027a00000a0ab9 */ /* 0x000fe40000000a00 */
[----:B------:R-:W-:-:S04]  /*0d50*/  UIMAD.WIDE.U32 UR8, UR7, UR10, URZ ;  /* 0x0000000a070872a5 */ /* 0x000fc8000f8e003f */
[----:B------:R-:W-:-:S12]  /*0d60*/  @UP0 USHF.R.U32.HI UR7, URZ, UR11, UR9 ;  /* 0x0000000b3f070299 */ /* 0x000fd80008011609 */
.L_x_964:
[----:B------:R-:W-:-:S04]  /*0d70*/  UIMAD UR7, UR7, UR5, UR5 ;  /* 0x00000005070772a4 */ /* 0x000fc8000f8e0205 */
[----:B------:R-:W-:-:S04]  /*0d80*/  UISETP.LT.AND UP0, UPT, UR4, UR7, UPT ;  /* 0x000000070400728c */ /* 0x000fc8000bf01270 */
[----:B------:R-:W-:-:S12]  /*0d90*/  USEL UR4, UR4, UR7, UP0 ;  /* 0x0000000704047287 */ /* 0x000fd80008000000 */
.L_x_962:
[----:B------:R-:W-:Y:S01]  /*0da0*/  R2UR UR15, R17 ;  /* 0x00000000110f72ca */ /* 0x000fe200000e0000 */
[----:B------:R-:W-:Y:S01]  /*0db0*/  UIADD3 UR10, UR4, 0x3f, URZ ;  /* 0x0000003f040a7890 */ /* 0x000fe2000fffe03f */
[----:B------:R-:W-:Y:S01]  /*0dc0*/  @UP1 ULDC UR8, c[0x0][0x44c] ;  /* 0x0001130000081ab9 */ /* 0x000fe20000000800 */
[----:B------:R-:W-:Y:S02]  /*0dd0*/  @UP1 ULDC UR14, c[0x0][0x450] ;  /* 0x00011400000e1ab9 */ /* 0x000fe40000000800 */
[----:B------:R-:W-:Y:S02]  /*0de0*/  USHF.R.S32.HI UR11, URZ, 0x1f, UR10 ;  /* 0x0000001f3f0b7899 */ /* 0x000fe4000801140a */
[----:B------:R-:W-:Y:S02]  /*0df0*/  UIMAD.WIDE.U32 UR8, UR38, UR8, URZ ;  /* 0x00000008260872a5 */ /* 0x000fe4000f8e003f */
[----:B------:R-:W-:Y:S01]  /*0e00*/  ULEA.HI UR11, UR11, UR10, URZ, 0x6 ;  /* 0x0000000a0b0b7291 */ /* 0x000fe2000f8f303f */
[----:B------:R-:W-:Y:S01]  /*0e10*/  UMOV UR12, UR38 ;  /* 0x00000026000c7c82 */ /* 0x000fe20008000000 */
[----:B------:R-:W-:-:S02]  /*0e20*/  @UP1 USHF.R.U32.HI UR12, URZ, UR14, UR9 ;  /* 0x0000000e3f0c1299 */ /* 0x000fc40008011609 */
[----:B------:R-:W-:Y:S02]  /*0e30*/  UIMAD UR7, UR15, UR13, 0x3f ;  /* 0x0000003f0f0774a4 */ /* 0x000fe4000f8e020d */
[----:B------:R-:W-:Y:S02]  /*0e40*/  USHF.R.S32.HI UR11, URZ, 0x6, UR11 ;  /* 0x000000063f0b7899 */ /* 0x000fe4000801140b */
[----:B------:R-:W-:Y:S02]  /*0e50*/  USHF.R.S32.HI UR4, URZ, 0x1f, UR7 ;  /* 0x0000001f3f047899 */ /* 0x000fe40008011407 */
[----:B------:R-:W-:Y:S02]  /*0e60*/  UIMAD UR42, UR15, UR13, -UR42 ;  /* 0x0000000d0f2a72a4 */ /* 0x000fe4000f8e0a2a */
[----:B------:R-:W-:Y:S02]  /*0e70*/  ULEA.HI UR4, UR4, UR7, URZ, 0x6 ;  /* 0x0000000704047291 */ /* 0x000fe4000f8f303f */
[----:B------:R-:W-:-:S02]  /*0e80*/  UIADD3 UR7, UR42, UR12, URZ ;  /* 0x0000000c2a077290 */ /* 0x000fc4000fffe03f */
[----:B------:R-:W-:Y:S01]  /*0e90*/  USHF.R.S32.HI UR4, URZ, 0x6, UR4 ;  /* 0x000000063f047899 */ /* 0x000fe20008011404 */
[----:B------:R-:W-:-:S03]  /*0ea0*/  ULDC UR8, c[0x0][0x9dc] ;  /* 0x0002770000087ab9 */ /* 0x000fc60000000800 */
[----:B------:R-:W-:-:S04]  /*0eb0*/  UISETP.LT.AND UP0, UPT, UR4, UR11, UPT ;  /* 0x0000000b0400728c */ /* 0x000fc8000bf01270 */
[----:B------:R-:W-:Y:S02]  /*0ec0*/  USEL UR11, UR4, UR11, UP0 ;  /* 0x0000000b040b7287 */ /* 0x000fe40008000000 */
[----:B------:R-:W-:Y:S01]  /*0ed0*/  UIADD3 UR4, UR7, -UR8, URZ ;  /* 0x8000000807047290 */ /* 0x000fe2000fffe03f */
[----:B------:R-:W-:Y:S11]  /*0ee0*/  @!P1 BRA `(.L_x_965) ;  /* 0x0000000000449947 */ /* 0x000ff60003800000 */
[----:B------:R-:W-:-:S06]  /*0ef0*/  UISETP.GT.AND UP0, UPT, UR7, -0x1, UPT ;  /* 0xffffffff0700788c */ /* 0x000fcc000bf04270 */
[----:B------:R-:W-:-:S13]  /*0f00*/  PLOP3.LUT P0, PT, PT, PT, UP0, 0x80, 0x0 ;  /* 0x000000000000781c */ /* 0x000fda0003f0f008 */
[----:B------:R-:W-:Y:S05]  /*0f10*/  @P0 BRA `(.L_x_966) ;  /* 0x00000000001c0947 */ /* 0x000fea0003800000 */
[----:B------:R-:W-:Y:S02]  /*0f20*/  UISETP.NE.AND UP0, UPT, UR5, 0x1, UPT ;  /* 0x000000010500788c */ /* 0x000fe4000bf05270 */
[----:B------:R-:W-:-:S09]  /*0f30*/  ULOP3.LUT UR7, URZ, UR7, URZ, 0x33, !UPT ;  /* 0x000000073f077292 */ /* 0x000fd2000f8e333f */
[----:B------:R-:W-:Y:S02]  /*0f40*/  @UP0 ULDC.64 UR12, c[0x0][0x9e8] ;  /* 0x00027a00000c0ab9 */ /* 0x000fe40000000a00 */
[----:B------:R-:W-:-:S04]  /*0f50*/  UIMAD.WIDE.U32 UR8, UR7, UR12, URZ ;  /* 0x0000000c070872a5 */ /* 0x000fc8000f8e003f */
[----:B------:R-:W-:-:S04]  /*0f60*/  @UP0 USHF.R.U32.HI UR7, URZ, UR13, UR9 ;  /* 0x0000000d3f070299 */ /* 0x000fc80008011609 */
[----:B------:R-:W-:Y:S01]  /*0f70*/  ULOP3.LUT UR7, URZ, UR7, URZ, 0x33, !UPT ;  /* 0x000000073f077292 */ /* 0x000fe2000f8e333f */
[----:B------:R-:W-:Y:S11]  /*0f80*/  BRA `(.L_x_967) ;  /* 0x0000000000107947 */ /* 0x000ff60003800000 */
.L_x_966:
[----:B------:R-:W-:-:S11]  /*0f90*/  UISETP.NE.AND UP0, UPT, UR5, 0x1, UPT ;  /* 0x000000010500788c */ /* 0x000fd6000bf05270 */
[----:B------:R-:W-:Y:S02]  /*0fa0*/  @UP0 ULDC.64 UR12, c[0x0][0x9e8] ;  /* 0x00027a00000c0ab9 */ /* 0x000fe40000000a00 */
[----:B------:R-:W-:-:S04]  /*0fb0*/  UIMAD.WIDE.U32 UR8, UR7, UR12, URZ ;  /* 0x0000000c070872a5 */ /* 0x000fc8000f8e003f */
[----:B------:R-:W-:-:S12]  /*0fc0*/  @UP0 USHF.R.U32.HI UR7, URZ, UR13, UR9 ;  /* 0x0000000d3f070299 */ /* 0x000fd80008011609 */
.L_x_967:
[----:B------:R-:W-:-:S04]  /*0fd0*/  UIMAD UR5, UR7, UR5, URZ ;  /* 0x00000005070572a4 */ /* 0x000fc8000f8e023f */
[----:B------:R-:W-:-:S04]  /*0fe0*/  UISETP.LT.AND UP0, UPT, UR4, UR5, UPT ;  /* 0x000000050400728c */ /* 0x000fc8000bf01270 */
[----:B------:R-:W-:-:S12]  /*0ff0*/  USEL UR4, UR4, UR5, !UP0 ;  /* 0x0000000504047287 */ /* 0x000fd8000c000000 */
.L_x_965:
[----:B------:R-:W-:Y:S02]  /*1000*/  USHF.R.S32.HI UR5, URZ, 0x1f, UR4 ;  /* 0x0000001f3f057899 */ /* 0x000fe40008011404 */
[----:B------:R-:W-:Y:S02]  /*1010*/  USHF.R.U32.HI UR12, URZ, 0x10, UR6 ;  /* 0x000000103f0c7899 */ /* 0x000fe40008011606 */
[----:B------:R-:W-:Y:S02]  /*1020*/  ULEA.HI UR5, UR5, UR4, URZ, 0x6 ;  /* 0x0000000405057291 */ /* 0x000fe4000f8f303f */
[----:B------:R-:W-:Y:S02]  /*1030*/  ULOP3.LUT UR7, UR6, 0xffff, URZ, 0xc0, !UPT ;  /* 0x0000ffff06077892 */ /* 0x000fe4000f8ec03f */
[----:B------:R-:W-:Y:S01]  /*1040*/  USHF.R.S32.HI UR5, URZ, 0x6, UR5 ;  /* 0x000000063f057899 */ /* 0x000fe20008011405 */
[----:B------:R-:W-:-:S03]  /*1050*/  UMOV UR4, URZ ;  /* 0x0000003f00047c82 */ /* 0x000fc60008000000 */
[----:B------:R-:W-:-:S04]  /*1060*/  UISETP.LT.AND UP0, UPT, URZ, UR5, UPT ;  /* 0x000000053f00728c */ /* 0x000fc8000bf01270 */
[----:B------:R-:W-:Y:S02]  /*1070*/  USEL UR10, URZ, UR5, !UP0 ;  /* 0x000000053f0a7287 */ /* 0x000fe4000c000000 */
[----:B------:R-:W-:Y:S02]  /*1080*/  UISETP.NE.AND UP0, UPT, UR12, URZ, UPT ;  /* 0x0000003f0c00728c */ /* 0x000fe4000bf05270 */
[----:B------:R-:W-:-:S06]  /*1090*/  UISETP.GT.AND UP1, UPT, UR11, UR10, UPT ;  /* 0x0000000a0b00728c */ /* 0x000fcc000bf24270 */
[----:B------:R-:W-:-:S03]  /*10a0*/  PLOP3.LUT P0, PT, PT, PT, UP1, 0x80, 0x0 ;  /* 0x000000000000781c */ /* 0x000fc60003f0f018 */
[----:B------:R-:W-:-:S10]  /*10b0*/  @!UP0 ULDC UR12, c[0x0][0x9f0] ;  /* 0x00027c00000c8ab9 */ /* 0x000fd40000000800 */
[----:B------:R-:W-:Y:S05]  /*10c0*/  @!P0 BRA `(.L_x_968) ;  /* 0x0000000000888947 */ /* 0x000fea0003800000 */
[----:B------:R-:W-:Y:S01]  /*10d0*/  MOV R3, UR12 ;  /* 0x0000000c00037c02 */ /* 0x000fe20008000f00 */
[----:B------:R-:W-:-:S03]  /*10e0*/  UIADD3 UR4, UR12, -0x1, UR11 ;  /* 0xffffffff0c047890 */ /* 0x000fc6000fffe00b */
[-C--:B------:R-:W-:Y:S01]  /*10f0*/  IABS R0, R3.reuse ;  /* 0x0000000300007213 */ /* 0x080fe20000000000 */
[----:B------:R-:W-:Y:S01]  /*1100*/  UIADD3 UR6, -UR10, UR4, URZ ;  /* 0x000000040a067290 */ /* 0x000fe2000fffe13f */
[----:B------:R-:W-:Y:S02]  /*1110*/  IABS R5, R3 ;  /* 0x0000000300057213 */ /* 0x000fe40000000000 */
[----:B------:R-:W-:Y:S01]  /*1120*/  R2UR UR13, R0 ;  /* 0x00000000000d72ca */ /* 0x000fe200000e0000 */
[----:B------:R-:W-:Y:S02]  /*1130*/  UMOV UR4, URZ ;  /* 0x0000003f00047c82 */ /* 0x000fe40008000000 */
[----:B------:R-:W-:Y:S01]  /*1140*/  IMAD.U32 R4, RZ, RZ, UR6 ;  /* 0x00000006ff047e24 */ /* 0x000fe2000f8e00ff */
[----:B------:R-:W-:-:S04]  /*1150*/  ULOP3.LUT UR6, UR6, UR12, URZ, 0x3c, !UPT ;  /* 0x0000000c06067292 */ /* 0x000fc8000f8e3c3f */
[----:B------:R-:W-:-:S05]  /*1160*/  IABS R4, R4 ;  /* 0x0000000400047213 */ /* 0x000fca0000000000 */
[----:B------:R-:W1:Y:S01]  /*1170*/  I2F.RP R0, UR13 ;  /* 0x0000000d00007d06 */ /* 0x000e620008209400 */
[----:B------:R-:W-:-:S05]  /*1180*/  IMAD.MOV.U32 R3, RZ, RZ, R4 ;  /* 0x000000ffff037224 */ /* 0x000fca00078e0004 */
[----:B------:R-:W-:Y:S02]  /*1190*/  R2UR UR9, R3 ;  /* 0x00000000030972ca */ /* 0x000fe400000e0000 */
[----:B-1----:R-:W0:Y:S02]  /*11a0*/  MUFU.RCP R0, R0 ;  /* 0x0000000000007308 */ /* 0x002e240000001000 */
[----:B0-----:R-:W-:Y:S02]  /*11b0*/  VIADD R2, R0, 0xffffffe ;  /* 0x0ffffffe00027836 */ /* 0x001fe40000000000 */
        /* <DEDUP_REMOVED lines=19> */
.L_x_968:
[----:B------:R-:W-:Y:S01]  /*12f0*/  UIMAD UR5, UR7, UR4, UR10 ;  /* 0x00000004070572a4 */ /* 0x000fe2000f8e020a */
[----:B------:R-:W-:Y:S01]  /*1300*/  IMAD.U32 R0, RZ, RZ, UR11 ;  /* 0x0000000bff007e24 */ /* 0x000fe2000f8e00ff */
[----:B------:R-:W-:Y:S01]  /*1310*/  MOV R3, UR4 ;  /* 0x0000000400037c02 */ /* 0x000fe20008000f00 */
[----:B0-----:R-:W-:Y:S01]  /*1320*/  IMAD.MOV.U32 R2, RZ, RZ, RZ ;  /* 0x000000ffff027224 */ /* 0x001fe200078e00ff */
[----:B------:R-:W-:Y:S02]  /*1330*/  PLOP3.LUT P0, PT, PT, PT, PT, 0x80, 0x0 ;  /* 0x000000000000781c */ /* 0x000fe40003f0f070 */
[----:B------:R-:W-:Y:S02]  /*1340*/  CS2R R150, SRZ ;  /* 0x0000000000967805 */ /* 0x000fe4000001ff00 */
[----:B------:R-:W-:Y:S01]  /*1350*/  VIADDMNMX R0, R3, UR5, R0, PT ;  /* 0x0000000503007c46 */ /* 0x000fe2000b800100 */
[----:B------:R-:W-:Y:S01]  /*1360*/  IMAD.U32 R22, RZ, RZ, UR5 ;  /* 0x00000005ff167e24 */ /* 0x000fe2000f8e00ff */
[----:B------:R-:W-:-:S02]  /*1370*/  CS2R R148, SRZ ;  /* 0x0000000000947805 */ /* 0x000fc4000001ff00 */
[----:B------:R-:W-:Y:S02]  /*1380*/  CS2R R146, SRZ ;  /* 0x0000000000927805 */ /* 0x000fe4000001ff00 */
[----:B------:R-:W-:Y:S01]  /*1390*/  R2UR UR39, R0 ;  /* 0x00000000002772ca */ /* 0x000fe200000e0000 */
[----:B------:R-:W-:Y:S01]  /*13a0*/  IMAD.MOV.U32 R0, RZ, RZ, RZ ;  /* 0x000000ffff007224 */ /* 0x000fe200078e00ff */
        /* <DEDUP_REMOVED lines=10> */
[----:B------:R-:W-:Y:S01]  /*1450*/  CS2R R124, SRZ ;  /* 0x00000000007c7805 */ /* 0x000fe2000001ff00 */
[----:B------:R-:W-:Y:S01]  /*1460*/  UISETP.GT.AND UP0, UPT, UR39, UR5, UPT ;  /* 0x000000052700728c */ /* 0x000fe2000bf04270 */
[----:B------:R-:W-:Y:S02]  /*1470*/  CS2R R122, SRZ ;  /* 0x00000000007a7805 */ /* 0x000fe4000001ff00 */
[----:B------:R-:W-:Y:S02]  /*1480*/  CS2R R120, SRZ ;  /* 0x0000000000787805 */ /* 0x000fe4000001ff00 */
[----:B------:R-:W-:Y:S02]  /*1490*/  CS2R R118, SRZ ;  /* 0x0000000000767805 */ /* 0x000fe4000001ff00 */
[----:B------:R-:W-:Y:S02]  /*14a0*/  CS2R R116, SRZ ;  /* 0x0000000000747805 */ /* 0x000fe4000001ff00 */
[----:B------:R-:W-:-:S02]  /*14b0*/  CS2R R114, SRZ ;  /* 0x0000000000727805 */ /* 0x000fc4000001ff00 */
[----:B------:R-:W-:Y:S02]  /*14c0*/  PLOP3.LUT P1, PT, PT, PT, UP0, 0x80, 0x0 ;  /* 0x000000000000781c */ /* 0x000fe40003f2f008 */
        /* <DEDUP_REMOVED lines=45> */
[----:B------:R-:W-:Y:S06]  /*17a0*/  @!P1 BRA `(.L_x_969) ;  /* 0x000000c400a49947 */ /* 0x000fec0003800000 */
[----:B------:R-:W-:Y:S01]  /*17b0*/  SHF.R.S32.HI R19, RZ, 0x1f, R18 ;  /* 0x0000001fff137819 */ /* 0x000fe20000011412 */
[----:B------:R-:W0:Y:S01]  /*17c0*/  S2UR UR7, SR_CgaCtaId ;  /* 0x00000000000779c3 */ /* 0x000e220000008800 */
[----:B------:R-:W-:Y:S02]  /*17d0*/  UMOV UR6, 0x400 ;  /* 0x0000040000067882 */ /* 0x000fe40000000000 */
[----:B------:R-:W-:-:S04]  /*17e0*/  LEA.HI R23, R19, R18, RZ, 0x7 ;  /* 0x0000001213177211 */ /* 0x000fc800078f38ff */
[----:B------:R-:W-:-:S05]  /*17f0*/  SHF.R.S32.HI R56, RZ, 0x7, R23 ;  /* 0x00000007ff387819 */ /* 0x000fca0000011417 */
[----:B------:R-:W1:Y:S01]  /*1800*/  SHFL.IDX PT, R0, R56, RZ, 0x1f ;  /* 0x00001fff38007589 */ /* 0x000e6200000e0000 */
[----:B0-----:R-:W-:-:S04]  /*1810*/  ULEA UR8, UR7, UR6, 0x18 ;  /* 0x0000000607087291 */ /* 0x001fc8000f8ec03f */
[----:B------:R-:W-:Y:S02]  /*1820*/  UIADD3 UR6, UR8, 0x10400, URZ ;  /* 0x0001040008067890 */ /* 0x000fe4000fffe03f */
[----:B------:R-:W-:Y:S02]  /*1830*/  IMAD.U32 R16, RZ, RZ, UR8 ;  /* 0x00000008ff107e24 */ /* 0x000fe4000f8e00ff */
        /* <DEDUP_REMOVED lines=15> */
[----:B------:R-:W-:Y:S01]  /*1930*/  MOV R5, UR5 ;  /* 0x0000000500057c02 */ /* 0x000fe20008000f00 */
[----:B------:R-:W-:Y:S01]  /*1940*/  ULDC.64 UR4, c[0x4][0xb0] ;  /* 0x01002c0000047ab9 */ /* 0x000fe20000000a00 */
        /* <DEDUP_REMOVED lines=9> */
.L_x_970:
[----:B------:R-:W-:Y:S02]  /*19e0*/  R2UR UR4, R16 ;  /* 0x00000000100472ca */ /* 0x000fe400000e0000 */
[----:B------:R-:W-:-:S11]  /*19f0*/  SHF.L.U32 R0, RZ, 0x1f, RZ ;  /* 0x0000001fff007819 */ /* 0x000fd600000006ff */
[----:B------:R-:W0:Y:S02]  /*1a00*/  SYNCS.PHASECHK.TRANS64.TRYWAIT P0, [UR4+0x30800], R0 ;  /* 0x03080000ff0075a7 */ /* 0x000e240008000144 */
[----:B0-----:R-:W-:Y:S05]  /*1a10*/  @!P0 BRA `(.L_x_971) ;  /* 0x0000013400a08947 */ /* 0x001fea0003800000 */
.L_x_1145:
[----:B------:R-:W2:Y:S02]  /*1a20*/  LDL R2, [R1+0xc] ;  /* 0x00000c0001027983 */ /* 0x000ea40000100800 */
[----:B--2---:R-:W-:-:S13]  /*1a30*/  R2UR UR4, R2 ;  /* 0x00000000020472ca */ /* 0x004fda00000e0000 */
[----:B------:R-:W-:-:S06]  /*1a40*/  ULOP3.LUT UR4, UR4, 0x1, URZ, 0xfc, !UPT ;  /* 0x0000000104047892 */ /* 0x000fcc000f8efc3f */
[----:B------:R-:W-:-:S05]  /*1a50*/  IMAD.U32 R2, RZ, RZ, UR4 ;  /* 0x00000004ff027e24 */ /* 0x000fca000f8e00ff */
[----:B------:R-:W-:-:S13]  /*1a60*/  ISETP.NE.AND P4, PT, R2, 0x3, PT ;  /* 0x000000030200780c */ /* 0x000fda0003f85270 */
[----:B------:R-:W-:Y:S05]  /*1a70*/  @!P4 BRA `(.L_x_972) ;  /* 0x000000000004c947 */ /* 0x000fea0003800000 */
[----:B------:R-:W-:Y:S01]  /*1a80*/  BPT.TRAP 0x1 ;  /* 0x000000040000795c */ /* 0x000fe20000300000 */
.L_x_972:
[----:B------:R-:W-:-:S13]  /*1a90*/  R2UR UR4, R16 ;  /* 0x00000000100472ca */ /* 0x000fda00000e0000 */
[----:B------:R1:W2:Y:S01]  /*1aa0*/  SYNCS.PHASECHK.TRANS64.TRYWAIT P0, [UR4+0x30830], R0 ;  /* 0x03083000ff0075a7 */ /* 0x0002a20008000144 */
[----:B------:R-:W-:Y:S05]  /*1ab0*/  @!P4 BRA `(.L_x_973) ;  /* 0x000000000004c947 */ /* 0x000fea0003800000 */
[----:B------:R-:W-:Y:S01]  /*1ac0*/  BPT.TRAP 0x1 ;  /* 0x000000040000795c */ /* 0x000fe20000300000 */
.L_x_973:
[----:B------:R-:W3:Y:S01]  /*1ad0*/  S2R R2, SR_TID.X ;  /* 0x0000000000027919 */ /* 0x000ee20000002100 */
[----:B------:R-:W-:-:S05]  /*1ae0*/  IMAD.U32 R6, RZ, RZ, UR36 ;  /* 0x00000024ff067e24 */ /* 0x000fca000f8e00ff */
[----:B------:R-:W-:Y:S02]  /*1af0*/  LOP3.LUT R6, R6, 0x10000, RZ, 0xfc, !PT ;  /* 0x0001000006067812 */ /* 0x000fe400078efcff */
[----:B---3--:R-:W-:-:S04]  /*1b00*/  LOP3.LUT R2, R2, 0x7f, RZ, 0xc0, !PT ;  /* 0x0000007f02027812 */ /* 0x008fc800078ec0ff */
[----:B------:R-:W-:Y:S01]  /*1b10*/  ISETP.NE.AND P5, PT, R2, RZ, PT ;  /* 0x000000ff0200720c */ /* 0x000fe20003fa5270 */
[----:B--2---:R-:W-:-:S12]  /*1b20*/  @P0 BRA `(.L_x_974) ;  /* 0x00000000000c0947 */ /* 0x004fd80003800000 */
[----:B------:R-:W-:-:S13]  /*1b30*/  R2UR UR4, R16 ;  /* 0x00000000100472ca */ /* 0x000fda00000e0000 */
[----:B------:R-:W2:Y:S02]  /*1b40*/  SYNCS.PHASECHK.TRANS64.TRYWAIT P0, [UR4+0x30830], R0 ;  /* 0x03083000ff0075a7 */ /* 0x000ea40008000144 */
[----:B--2---:R-:W-:Y:S05]  /*1b50*/  @!P0 BRA `(.L_x_975) ;  /* 0x00000134006c8947 */ /* 0x004fea0003800000 */
.L_x_974:
[----:B------:R-:W-:Y:S05]  /*1b60*/  WARPSYNC.ALL ;  /* 0x0000000000007948 */ /* 0x000fea0003800000 */
[----:B------:R-:W-:Y:S01]  /*1b70*/  IMAD.MOV.U32 R7, RZ, RZ, 0x40000040 ;  /* 0x40000040ff077424 */ /* 0x000fe200078e00ff */
[----:B------:R-:W-:Y:S01]  /*1b80*/  R2UR UR14, R16 ;  /* 0x00000000100e72ca */ /* 0x000fe200000e0000 */
[----:B------:R-:W-:Y:S01]  /*1b90*/  WARPGROUP.ARRIVE ;  /* 0x00000000000079c5 */ /* 0x000fe20000000000 */
[----:B------:R-:W-:Y:S01]  /*1ba0*/  R2UR UR8, R6 ;  /* 0x00000000060872ca */ /* 0x000fe200000e0000 */
[----:B------:R-:W-:Y:S01]  /*1bb0*/  UMOV UR11, 0x40000040 ;  /* 0x40000040000b7882 */ /* 0x000fe20000000000 */
[----:B------:R-:W-:Y:S01]  /*1bc0*/  R2UR UR9, R7 ;  /* 0x00000000070972ca */ /* 0x000fe200000e0000 */
[----:B------:R-:W-:Y:S01]  /*1bd0*/  UMOV UR13, 0x40000040 ;  /* 0x40000040000d7882 */ /* 0x000fe20000000000 */
[----:B------:R-:W-:Y:S01]  /*1be0*/  UMOV UR7, 0x40000040 ;  /* 0x4000004000077882 */ /* 0x000fe20000000000 */
[----:B------:R-:W-:Y:S01]  /*1bf0*/  UMOV UR5, UR13 ;  /* 0x0000000d00057c82 */ /* 0x000fe20008000000 */
[----:B------:R-:W-:Y:S01]  /*1c00*/  IMAD.U32 R11, RZ, RZ, UR13 ;  /* 0x0000000dff0b7e24 */ /* 0x000fe2000f8e00ff */
[----:B------:R-:W-:Y:S01]  /*1c10*/  UMOV UR13, 0x40000040 ;  /* 0x40000040000d7882 */ /* 0x000fe20000000000 */
[----:B------:R-:W-:Y:S01]  /*1c20*/  UMOV UR17, 0x40000040 ;  /* 0x4000004000117882 */ /* 0x000fe20000000000 */
[----:B------:R-:W-:Y:S01]  /*1c30*/  UMOV UR21, 0x40000040 ;  /* 0x4000004000157882 */ /* 0x000fe20000000000 */
[----:B------:R-:W-:Y:S01]  /*1c40*/  UMOV UR25, 0x40000040 ;  /* 0x4000004000197882 */ /* 0x000fe20000000000 */
[----:B------:R-:W-:Y:S01]  /*1c50*/  UIADD3 UR4, UR14, 0x20400, URZ ;  /* 0x000204000e047890 */ /* 0x000fe2000fffe03f */
[----:B------:R-:W-:Y:S01]  /*1c60*/  LOP3.LUT R23, R23, 0xffffff80, RZ, 0xc0, !PT ;  /* 0xffffff8017177812 */ /* 0x000fe200078ec0ff */
[----:B------:R-:W-:Y:S01]  /*1c70*/  UMOV UR29, 0x40000040 ;  /* 0x40000040001d7882 */ /* 0x000fe20000000000 */
[----:B------:R-:W-:Y:S01]  /*1c80*/  UMOV UR33, 0x40000040 ;  /* 0x4000004000217882 */ /* 0x000fe20000000000 */
[----:B------:R-:W-:Y:S01]  /*1c90*/  USHF.R.U32.HI UR4, URZ, 0x4, UR4 ;  /* 0x000000043f047899 */ /* 0x000fe20008011604 */
[----:B------:R-:W-:Y:S01]  /*1ca0*/  IADD3 R23, R18, -R23, RZ ;  /* 0x8000001712177210 */ /* 0x000fe20007ffe0ff */
[----:B------:R-:W-:Y:S01]  /*1cb0*/  UMOV UR37, 0x40000040 ;  /* 0x4000004000257882 */ /* 0x000fe20000000000 */
[----:B------:R-:W-:Y:S01]  /*1cc0*/  UMOV UR41, 0x40000040 ;  /* 0x4000004000297882 */ /* 0x000fe20000000000 */
[----:B------:R-:W-:Y:S01]  /*1cd0*/  ULOP3.LUT UR4, UR4, 0x3fff, URZ, 0xc0, !UPT ;  /* 0x00003fff04047892 */ /* 0x000fe2000f8ec03f */
[----:B01----:R-:W-:Y:S01]  /*1ce0*/  SHF.R.S32.HI R0, RZ, 0x1f, R23 ;  /* 0x0000001fff007819 */ /* 0x003fe20000011417 */
[----:B------:R-:W-:Y:S01]  /*1cf0*/  UMOV UR45, 0x40000040 ;  /* 0x40000040002d7882 */ /* 0x000fe20000000000 */
[----:B------:R-:W-:Y:S01]  /*1d00*/  UMOV UR49, 0x40000040 ;  /* 0x4000004000317882 */ /* 0x000fe20000000000 */
[----:B------:R-:W-:Y:S01]  /*1d10*/  ULOP3.LUT UR15, UR4, 0x10000, URZ, 0xfc, !UPT ;  /* 0x00010000040f7892 */ /* 0x000fe2000f8efc3f */
[----:B------:R-:W-:Y:S01]  /*1d20*/  LEA.HI R19, R19, R18, RZ, 0x2 ;  /* 0x0000001213137211 */ /* 0x000fe200078f10ff */
[----:B------:R-:W-:Y:S01]  /*1d30*/  UMOV UR53, 0x40000040 ;  /* 0x4000004000357882 */ /* 0x000fe20000000000 */
[----:B------:R-:W-:Y:S01]  /*1d40*/  LEA.HI R3, R56, R56, RZ, 0x1 ;  /* 0x0000003838037211 */ /* 0x000fe200078f08ff */
[----:B------:R-:W-:Y:S01]  /*1d50*/  UIADD3 UR6, UR15, 0x2, URZ ;  /* 0x000000020f067890 */ /* 0x000fe2000fffe03f */
[-C--:B------:R-:W-:Y:S01]  /*1d60*/  LEA.HI R2, R0, R23.reuse, RZ, 0x2 ;  /* 0x0000001700027211 */ /* 0x080fe200078f10ff */
[----:B------:R-:W-:Y:S01]  /*1d70*/  IMAD.U32 R20, RZ, RZ, UR15 ;  /* 0x0000000fff147e24 */ /* 0x000fe2000f8e00ff */
[----:B------:R-:W-:Y:S01]  /*1d80*/  UMOV UR10, UR15 ;  /* 0x0000000f000a7c82 */ /* 0x000fe20008000000 */
[----:B------:R-:W-:Y:S01]  /*1d90*/  LOP3.LUT R19, R19, 0xfffffffc, RZ, 0xc0, !PT ;  /* 0xfffffffc13137812 */ /* 0x000fe200078ec0ff */
[----:B------:R-:W-:Y:S01]  /*1da0*/  HGMMA.64x64x16.F32 R24, gdesc[UR8], RZ, !UPT, gsb0 ;  /* 0x00e00000081879f0 */ /* 0x000fe2000c0008ff */
[----:B------:R-:W-:Y:S01]  /*1db0*/  R2UR UR10, R6 ;  /* 0x00000000060a72ca */ /* 0x000fe200000e0000 */
[----:B------:R-:W-:Y:S01]  /*1dc0*/  UMOV UR9, 0x40000040 ;  /* 0x4000004000097882 */ /* 0x000fe20000000000 */
[----:B------:R-:W-:Y:S01]  /*1dd0*/  LOP3.LUT R9, R3, 0x3fffffe, RZ, 0xc0, !PT ;  /* 0x03fffffe03097812 */ /* 0x000fe200078ec0ff */
[----:B------:R-:W-:Y:S01]  /*1de0*/  IMAD.U32 R15, RZ, RZ, UR9 ;  /* 0x00000009ff0f7e24 */ /* 0x000fe2000f8e00ff */
[----:B------:R-:W-:Y:S01]  /*1df0*/  LEA.HI R3, R0, R23, RZ, 0x5 ;  /* 0x0000001700037211 */ /* 0x000fe200078f28ff */
[----:B------:R-:W-:Y:S01]  /*1e00*/  IMAD.IADD R19, R18, 0x1, -R19 ;  /* 0x0000000112137824 */ /* 0x000fe200078e0a13 */
[--C-:B------:R-:W-:Y:S01]  /*1e10*/  SHF.R.S32.HI R0, RZ, 0x2, R2.reuse ;  /* 0x00000002ff007819 */ /* 0x100fe20000011402 */
[----:B------:R-:W-:Y:S01]  /*1e20*/  IMAD.IADD R9, R56, 0x1, -R9 ;  /* 0x0000000138097824 */ /* 0x000fe200078e0a09 */
[----:B------:R-:W-:Y:S01]  /*1e30*/  SHF.R.S32.HI R5, RZ, 0x1f, R2 ;  /* 0x0000001fff057819 */ /* 0x000fe20000011402 */
[----:B------:R-:W-:Y:S01]  /*1e40*/  ULEA UR27, UR39, 0xffffffc0, 0x6 ;  /* 0xffffffc0271b7891 */ /* 0x000fe2000f8e303f */
[----:B------:R-:W-:-:S02]  /*1e50*/  SHF.R.S32.HI R3, RZ, 0x5, R3 ;  /* 0x00000005ff037819 */ /* 0x000fc40000011403 */
[-C--:B------:R-:W-:Y:S01]  /*1e60*/  LEA.HI R5, R5, R0.reuse, RZ, 0x3 ;  /* 0x0000000005057211 */ /* 0x080fe200078f18ff */
[----:B------:R-:W-:Y:S01]  /*1e70*/  UIADD3 UR4, UR10, 0x2, URZ ;  /* 0x000000020a047890 */ /* 0x000fe2000fffe03f */
[----:B------:R-:W-:Y:S01]  /*1e80*/  LEA.HI R4, R19, R19, RZ, 0x1 ;  /* 0x0000001313047211 */ /* 0x000fe200078f08ff */
[----:B------:R-:W-:Y:S01]  /*1e90*/  UIADD3 UR16, UR10, 0x402, URZ ;  /* 0x000004020a107890 */ /* 0x000fe2000fffe03f */
[----:B------:R-:W-:Y:S01]  /*1ea0*/  LEA R3, R3, UR38, 0x4 ;  /* 0x0000002603037c11 */ /* 0x000fe2000f8e20ff */
[----:B------:R-:W-:Y:S01]  /*1eb0*/  UIADD3 UR20, UR10, 0x404, URZ ;  /* 0x000004040a147890 */ /* 0x000fe2000fffe03f */
[----:B------:R-:W-:Y:S01]  /*1ec0*/  LOP3.LUT R5, R5, 0xfffffff8, RZ, 0xc0, !PT ;  /* 0xfffffff805057812 */ /* 0x000fe200078ec0ff */
[----:B------:R-:W-:Y:S01]  /*1ed0*/  UIADD3 UR24, UR10, 0x406, URZ ;  /* 0x000004060a187890 */ /* 0x000fe2000fffe03f */
[----:B------:R-:W-:Y:S01]  /*1ee0*/  LOP3.LUT R4, R4, 0x1ffffffe, RZ, 0xc0, !PT ;  /* 0x1ffffffe04047812 */ /* 0x000fe200078ec0ff */
[----:B------:R-:W-:Y:S01]  /*1ef0*/  UMOV UR12, UR4 ;  /* 0x00000004000c7c82 */ /* 0x000fe20008000000 */
[----:B------:R-:W-:Y:S01]  /*1f00*/  UIADD3 UR28, UR10, 0x800, URZ ;  /* 0x000008000a1c7890 */ /* 0x000fe2000fffe03f */
[----:B------:R-:W-:Y:S01]  /*1f10*/  MOV R10, UR12 ;  /* 0x0000000c000a7c02 */ /* 0x000fe20008000f00 */
[----:B------:R-:W-:Y:S01]  /*1f20*/  UMOV UR4, UR12 ;  /* 0x0000000c00047c82 */ /* 0x000fe20008000000 */
[----:B------:R-:W-:Y:S01]  /*1f30*/  UIADD3 UR12, UR10, 0x400, URZ ;  /* 0x000004000a0c7890 */ /* 0x000fe2000fffe03f */
[----:B------:R-:W-:Y:S01]  /*1f40*/  IADD3 R0, R3, R0, -R5 ;  /* 0x0000000003007210 */ /* 0x000fe20007ffe805 */
[----:B------:R-:W-:Y:S01]  /*1f50*/  UIADD3 UR32, UR10, 0x802, URZ ;  /* 0x000008020a207890 */ /* 0x000fe2000fffe03f */
[----:B------:R-:W-:Y:S01]  /*1f60*/  IMAD.IADD R19, R19, 0x1, -R4 ;  /* 0x0000000113137824 */ /* 0x000fe200078e0a04 */
[----:B------:R-:W-:Y:S01]  /*1f70*/  UIADD3 UR36, UR10, 0x804, URZ ;  /* 0x000008040a247890 */ /* 0x000fe2000fffe03f */
[----:B------:R-:W-:Y:S01]  /*1f80*/  R2UR UR11, R17 ;  /* 0x00000000110b72ca */ /* 0x000fe200000e0000 */
[----:B------:R-:W-:Y:S01]  /*1f90*/  UIADD3 UR40, UR10, 0x806, URZ ;  /* 0x000008060a287890 */ /* 0x000fe2000fffe03f */
[----:B------:R-:W-:Y:S01]  /*1fa0*/  IMAD R0, R9, 0x40, R0 ;  /* 0x0000004009007824 */ /* 0x000fe200078e0200 */
[----:B------:R-:W-:Y:S01]  /*1fb0*/  UIADD3 UR44, UR10, 0xc00, URZ ;  /* 0x00000c000a2c7890 */ /* 0x000fe2000fffe03f */
[----:B------:R-:W-:Y:S01]  /*1fc0*/  LOP3.LUT R2, R2, 0x7ffffffc, RZ, 0xc0, !PT ;  /* 0x7ffffffc02027812 */ /* 0x000fe200078ec0ff */
[----:B------:R-:W-:Y:S01]  /*1fd0*/  UIADD3 UR48, UR10, 0xc02, URZ ;  /* 0x00000c020a307890 */ /* 0x000fe2000fffe03f */
[----:B------:R-:W-:Y:S01]  /*1fe0*/  IMAD R19, R19, 0x8, R0 ;  /* 0x0000000813137824 */ /* 0x000fe200078e0200 */
[----:B------:R-:W-:-:S02]  /*1ff0*/  UIADD3 UR52, UR10, 0xc04, URZ ;  /* 0x00000c040a347890 */ /* 0x000fc4000fffe03f */
[----:B------:R-:W-:Y:S02]  /*2000*/  IMAD.IADD R5, R23, 0x1, -R2 ;  /* 0x0000000117057824 */ /* 0x000fe400078e0a02 */
[----:B------:R-:W-:Y:S01]  /*2010*/  MOV R3, R19 ;  /* 0x0000001300037202 */ /* 0x000fe20000000f00 */
[----:B------:R-:W-:Y:S02]  /*2020*/  WARPGROUP.DEPBAR.LE gsb0, 0x0 ;  /* 0x00008000000079c5 */ /* 0x000fe40000010000 */
[----:B------:R-:W-:-:S06]  /*2030*/  WARPGROUP.ARRIVE ;  /* 0x00000000000079c5 */ /* 0x000fcc0000000000 */
[----:B------:R-:W-:Y:S01]  /*2040*/  HGMMA.64x64x16.F32 R24, gdesc[UR4], R24, gsb0 ;  /* 0x00e00000041879f0 */ /* 0x000fe20008000818 */
[----:B------:R-:W-:Y:S02]  /*2050*/  UIADD3 UR4, UR10, 0x4, URZ ;  /* 0x000000040a047890 */ /* 0x000fe4000fffe03f */
[----:B------:R-:W-:Y:S01]  /*2060*/  UIADD3 UR6, UR15, 0x4, URZ ;  /* 0x000000040f067890 */ /* 0x000fe2000fffe03f */
[----:B------:R-:W-:Y:S01]  /*2070*/  UMOV UR5, UR9 ;  /* 0x0000000900057c82 */ /* 0x000fe20008000000 */
[----:B------:R-:W-:Y:S01]  /*2080*/  UMOV UR7, 0x40000040 ;  /* 0x4000004000077882 */ /* 0x000fe20000000000 */
[----:B------:R-:W-:Y:S02]  /*2090*/  UMOV UR9, 0x40000040 ;  /* 0x4000004000097882 */ /* 0x000fe40000000000 */
[----:B------:R-:W-:Y:S02]  /*20a0*/  UMOV UR8, UR4 ;  /* 0x0000000400087c82 */ /* 0x000fe40008000000 */
[----:B------:R-:W-:Y:S01]  /*20b0*/  UMOV UR4, UR8 ;  /* 0x0000000800047c82 */ /* 0x000fe20008000000 */
[----:B------:R-:W-:Y:S01]  /*20c0*/  IMAD.U32 R14, RZ, RZ, UR8 ;  /* 0x00000008ff0e7e24 */ /* 0x000fe2000f8e00ff */
[----:B------:R-:W-:-:S02]  /*20d0*/  UIADD3 UR8, UR10, 0x6, URZ ;  /* 0x000000060a087890 */ /* 0x000fc4000fffe03f */
[----:B------:R-:W-:Y:S01]  /*20e0*/  UIADD3 UR10, UR10, 0xc06, URZ ;  /* 0x00000c060a0a7890 */ /* 0x000fe2000fffe03f */
[----:B------:R-:W-:Y:S02]  /*20f0*/  WARPGROUP.DEPBAR.LE gsb0, 0x0 ;  /* 0x00008000000079c5 */ /* 0x000fe40000010000 */
[----:B------:R-:W-:-:S06]  /*2100*/  WARPGROUP.ARRIVE ;  /* 0x00000000000079c5 */ /* 0x000fcc0000000000 */
[----:B------:R-:W-:Y:S01]  /*2110*/  HGMMA.64x64x16.F32 R24, gdesc[UR4], R24, gsb0 ;  /* 0x00e00000041879f0 */ /* 0x000fe20008000818 */
[----:B------:R-:W-:Y:S01]  /*2120*/  UIADD3 UR6, UR15, 0x6, URZ ;  /* 0x000000060f067890 */ /* 0x000fe2000fffe03f */
[----:B------:R-:W-:Y:S01]  /*2130*/  UMOV UR4, UR8 ;  /* 0x0000000800047c82 */ /* 0x000fe20008000000 */
[----:B------:R-:W-:Y:S01]  /*2140*/  UMOV UR5, UR9 ;  /* 0x0000000900057c82 */ /* 0x000fe20008000000 */
[----:B------:R-:W-:Y:S01]  /*2150*/  UMOV UR7, 0x40000040 ;  /* 0x4000004000077882 */ /* 0x000fe20000000000 */
        /* <DEDUP_REMOVED lines=82> */
[----:B------:R-:W-:Y:S01]  /*2680*/  UMOV UR5, 0x40000040 ;  /* 0x4000004000057882 */ /* 0x000fe20000000000 */
[----:B------:R-:W-:Y:S01]  /*2690*/  UMOV UR7, 0x40000040 ;  /* 0x4000004000077882 */ /* 0x000fe20000000000 */
[----:B------:R-:W-:Y:S01]  /*26a0*/  IMAD.U32 R12, RZ, RZ, UR4 ;  /* 0x00000004ff0c7e24 */ /* 0x000fe2000f8e00ff */
[----:B------:R-:W-:Y:S01]  /*26b0*/  ULDC UR10, c[0x0][0x2f0] ;  /* 0x0000bc00000a7ab9 */ /* 0x000fe20000000800 */
[----:B------:R-:W-:Y:S02]  /*26c0*/  IMAD.U32 R13, RZ, RZ, UR5 ;  /* 0x00000005ff0d7e24 */ /* 0x000fe4000f8e00ff */
[----:B------:R-:W-:Y:S01]  /*26d0*/  IMAD.U32 R9, RZ, RZ, UR10 ;  /* 0x0000000aff097e24 */ /* 0x000fe2000f8e00ff */
[----:B------:R-:W-:-:S02]  /*26e0*/  WARPGROUP.DEPBAR.LE gsb0, 0x0 ;  /* 0x00008000000079c5 */ /* 0x000fc40000010000 */
[----:B------:R-:W-:-:S06]  /*26f0*/  WARPGROUP.ARRIVE ;  /* 0x00000000000079c5 */ /* 0x000fcc0000000000 */
[----:B------:R-:W-:Y:S01]  /*2700*/  HGMMA.64x64x16.F32 R24, gdesc[UR4], R24, gsb0 ;  /* 0x00e00000041879f0 */ /* 0x000fe20008000818 */
[----:B------:R-:W-:Y:S01]  /*2710*/  ULDC UR4, c[0x0][0x448] ;  /* 0x0001120000047ab9 */ /* 0x000fe20000000800 */
[----:B------:R-:W-:Y:S01]  /*2720*/  ULDC UR7, c[0x0][0x9d8] ;  /* 0x0002760000077ab9 */ /* 0x000fe20000000800 */
[----:B------:R-:W-:-:S03]  /*2730*/  UISETP.NE.AND UP0, UPT, UR4, 0x1, UPT ;  /* 0x000000010400788c */ /* 0x000fc6000bf05270 */
[----:B------:R-:W-:Y:S02]  /*2740*/  UMOV UR4, 0xffffffc0 ;  /* 0xffffffc000047882 */ /* 0x000fe40000000000 */
[----:B------:R-:W-:Y:S01]  /*2750*/  UIMAD UR4, UR39, UR4, 0x40 ;  /* 0x00000040270474a4 */ /* 0x000fe2000f8e0204 */
[----:B------:R-:W-:Y:S02]  /*2760*/  PLOP3.LUT P0, PT, PT, PT, UP0, 0x80, 0x0 ;  /* 0x000000000000781c */ /* 0x000fe40003f0f008 */
[----:B------:R-:W-:Y:S01]  /*2770*/  PLOP3.LUT P1, PT, PT, PT, UP0, 0x80, 0x0 ;  /* 0x000000000000781c */ /* 0x000fe20003f2f008 */
[----:B------:R-:W-:Y:S02]  /*2780*/  UIMAD UR6, UR11, UR10, UR4 ;  /* 0x0000000a0b0672a4 */ /* 0x000fe4000f8e0204 */
[----:B------:R-:W-:-:S04]  /*2790*/  @UP0 ULDC UR5, c[0x0][0x44c] ;  /* 0x0001130000050ab9 */ /* 0x000fc80000000800 */
[----:B------:R-:W-:-:S04]  /*27a0*/  MOV R18, UR6 ;  /* 0x0000000600127c02 */ /* 0x000fc80008000f00 */
[----:B------:R-:W-:Y:S01]  /*27b0*/  @P0 IMAD.HI.U32 R0, R19, UR5, RZ ;  /* 0x0000000513000c27 */ /* 0x000fe2000f8e00ff */
[----:B------:R-:W-:-:S03]  /*27c0*/  @UP0 ULDC UR5, c[0x0][0x450] ;  /* 0x0001140000050ab9 */ /* 0x000fc60000000800 */
[----:B------:R-:W-:Y:S01]  /*27d0*/  IMAD R18, R5, -0x2, R18 ;  /* 0xfffffffe05127824 */ /* 0x000fe200078e0212 */
[----:B------:R-:W-:Y:S01]  /*27e0*/  @P1 SHF.R.U32.HI R3, RZ, UR5, R0 ;  /* 0x00000005ff031c19 */ /* 0x000fe20008011600 */
[----:B------:R-:W-:Y:S01]  /*27f0*/  UIADD3 UR5, UR4, 0x1, URZ ;  /* 0x0000000104057890 */ /* 0x000fe2000fffe03f */
[----:B------:R-:W-:-:S03]  /*2800*/  IMAD.U32 R0, RZ, RZ, UR14 ;  /* 0x0000000eff007e24 */ /* 0x000fc6000f8e00ff */
[----:B------:R-:W0:Y:S01]  /*2810*/  SHFL.IDX PT, R61, R3, RZ, 0x1c1f ;  /* 0x001c1fff033d7589 */ /* 0x000e2200000e0000 */
[----:B------:R-:W-:Y:S02]  /*2820*/  @!P5 VIADD R0, R0, 0x30840 ;  /* 0x000308400000d836 */ /* 0x000fe40000000000 */
[----:B------:R-:W-:Y:S01]  /*2830*/  IMAD.U32 R2, RZ, RZ, UR5 ;  /* 0x00000005ff027e24 */ /* 0x000fe2000f8e00ff */
[----:B------:R-:W-:Y:S02]  /*2840*/  ULDC UR5, c[0x0][0x9dc] ;  /* 0x0002770000057ab9 */ /* 0x000fe40000000800 */
[----:B------:R-:W-:Y:S01]  /*2850*/  ULOP3.LUT UR14, URZ, UR5, URZ, 0x33, !UPT ;  /* 0x000000053f0e7292 */ /* 0x000fe2000f8e333f */
[----:B------:R-:W-:Y:S01]  /*2860*/  IMAD R2, R5, -0x2, R2 ;  /* 0xfffffffe05027824 */ /* 0x000fe200078e0202 */
[----:B------:R-:W-:-:S03]  /*2870*/  @!P5 PRMT R0, RZ, 0x654, R0 ;  /* 0x00000654ff00d816 */ /* 0x000fc60000000000 */
[----:B------:R-:W-:Y:S01]  /*2880*/  IMAD R2, R9, UR11, R2 ;  /* 0x0000000b09027c24 */ /* 0x000fe2000f8e0202 */
[----:B------:R-:W-:Y:S01]  /*2890*/  ULDC UR11, c[0x0][0x288] ;  /* 0x0000a200000b7ab9 */ /* 0x000fe20000000800 */
[----:B------:R-:W-:Y:S02]  /*28a0*/  IMAD.U32 R21, RZ, RZ, UR14 ;  /* 0x0000000eff157e24 */ /* 0x000fe4000f8e00ff */
[----:B------:R-:W-:Y:S01]  /*28b0*/  VIADD R9, R2, -UR11 ;  /* 0x8000000b02097c36 */ /* 0x000fe20008000000 */
[----:B------:R-:W-:Y:S02]  /*28c0*/  WARPGROUP.DEPBAR.LE gsb0, 0x0 ;  /* 0x00008000000079c5 */ /* 0x000fe40000010000 */
[----:B------:R-:W-:Y:S01]  /*28d0*/  FMUL.FTZ R24, R24, UR7 ;  /* 0x0000000718187c20 */ /* 0x000fe20008410000 */
[----:B------:R-:W-:Y:S01]  /*28e0*/  FMUL.FTZ R25, R25, UR7 ;  /* 0x0000000719197c20 */ /* 0x000fe20008410000 */
[----:B------:R-:W-:Y:S01]  /*28f0*/  FMUL.FTZ R26, R26, UR7 ;  /* 0x000000071a1a7c20 */ /* 0x000fe20008410000 */
[----:B------:R-:W-:Y:S01]  /*2900*/  FMUL.FTZ R27, R27, UR7 ;  /* 0x000000071b1b7c20 */ /* 0x000fe20008410000 */
[----:B------:R-:W1:Y:S01]  /*2910*/  MUFU.TANH R57, R24 ;  /* 0x0000001800397308 */ /* 0x000e620000002400 */
[----:B------:R-:W-:Y:S01]  /*2920*/  FMUL.FTZ R28, R28, UR7 ;  /* 0x000000071c1c7c20 */ /* 0x000fe20008410000 */
[----:B------:R-:W-:Y:S01]  /*2930*/  FMUL.FTZ R29, R29, UR7 ;  /* 0x000000071d1d7c20 */ /* 0x000fe20008410000 */
[----:B------:R-:W-:Y:S01]  /*2940*/  FMUL.FTZ R30, R30, UR7 ;  /* 0x000000071e1e7c20 */ /* 0x000fe20008410000 */
[----:B------:R-:W-:Y:S01]  /*2950*/  FMUL.FTZ R31, R31, UR7 ;  /* 0x000000071f1f7c20 */ /* 0x000fe20008410000 */
[----:B------:R-:W-:Y:S01]  /*2960*/  FMUL.FTZ R32, R32, UR7 ;  /* 0x0000000720207c20 */ /* 0x000fe20008410000 */
[----:B------:R-:W-:Y:S01]  /*2970*/  FMUL.FTZ R33, R33, UR7 ;  /* 0x0000000721217c20 */ /* 0x000fe20008410000 */
[----:B------:R-:W-:Y:S01]  /*2980*/  FMUL.FTZ R34, R34, UR7 ;  /* 0x0000000722227c20 */ /* 0x000fe20008410000 */
[----:B------:R2:W3:Y:S01]  /*2990*/  MUFU.TANH R58, R25 ;  /* 0x00000019003a7308 */ /* 0x0004e20000002400 */
[----:B------:R-:W-:Y:S01]  /*29a0*/  FMUL.FTZ R35, R35, UR7 ;  /* 0x0000000723237c20 */ /* 0x000fe20008410000 */
[----:B------:R-:W-:Y:S01]  /*29b0*/  FMUL.FTZ R36, R36, UR7 ;  /* 0x0000000724247c20 */ /* 0x000fe20008410000 */
[----:B------:R-:W-:Y:S01]  /*29c0*/  FMUL.FTZ R37, R37, UR7 ;  /* 0x0000000725257c20 */ /* 0x000fe20008410000 */
[----:B------:R-:W-:Y:S01]  /*29d0*/  FMUL.FTZ R39, R39, UR7 ;  /* 0x0000000727277c20 */ /* 0x000fe20008410000 */
[----:B------:R-:W-:Y:S01]  /*29e0*/  FMUL.FTZ R40, R40, UR7 ;  /* 0x0000000728287c20 */ /* 0x000fe20008410000 */
[----:B------:R-:W-:Y:S01]  /*29f0*/  FMUL.FTZ R41, R41, UR7 ;  /* 0x0000000729297c20 */ /* 0x000fe20008410000 */
[----:B------:R-:W-:Y:S01]  /*2a00*/  FMUL.FTZ R42, R42, UR7 ;  /* 0x000000072a2a7c20 */ /* 0x000fe20008410000 */
[----:B------:R-:W-:Y:S01]  /*2a10*/  FMUL.FTZ R43, R43, UR7 ;  /* 0x000000072b2b7c20 */ /* 0x000fe20008410000 */
[----:B--2---:R-:W2:Y:S01]  /*2a20*/  LDC.64 R24, c[0x0][0x9e0] ;  /* 0x00027800ff187b82 */ /* 0x004ea20000000a00 */
        /* <DEDUP_REMOVED lines=12> */
[----:B------:R-:W4:Y:S01]  /*2af0*/  MUFU.TANH R26, R26 ;  /* 0x0000001a001a7308 */ /* 0x000f220000002400 */
[----:B------:R-:W-:Y:S01]  /*2b00*/  FMUL.FTZ R38, R38, UR7 ;  /* 0x0000000726267c20 */ /* 0x000fe20008410000 */
[----:B------:R0:W-:Y:S06]  /*2b10*/  @!P5 SYNCS.ARRIVE.TRANS64.RED.A1T0 RZ, [R0+URZ], RZ ;  /* 0x000000ff00ffd9a7 */ /* 0x0001ec000810043f */
[----:B------:R-:W0:Y:S01]  /*2b20*/  MUFU.TANH R27, R27 ;  /* 0x0000001b001b7308 */ /* 0x000e220000002400 */
[----:B--2---:R-:W-:Y:S01]  /*2b30*/  ISETP.GE.AND P6, PT, R25, 0x1, PT ;  /* 0x000000011900780c */ /* 0x004fe20003fc6270 */
[----:B------:R-:W-:-:S06]  /*2b40*/  IMAD.IADD R23, R9, 0x1, R24 ;  /* 0x0000000109177824 */ /* 0x000fcc00078e0218 */
[----:B------:R-:W2:Y:S01]  /*2b50*/  MUFU.TANH R28, R28 ;  /* 0x0000001c001c7308 */ /* 0x000ea20000002400 */
[----:B0-----:R-:W-:-:S07]  /*2b60*/  VIADDMNMX R0, R61, R23, R18, PT ;  /* 0x000000173d007246 */ /* 0x001fce0003800112 */
[----:B------:R-:W0:Y:S08]  /*2b70*/  MUFU.TANH R29, R29 ;  /* 0x0000001d001d7308 */ /* 0x000e300000002400 */
        /* <DEDUP_REMOVED lines=25> */
[----:B------:R5:W0:Y:S02]  /*2d10*/  MUFU.TANH R59, R38 ;  /* 0x00000026003b7308 */ /* 0x000a240000002400 */
[----:B-----5:R-:W-:-:S04]  /*2d20*/  VIADD R38, R9, UR14 ;  /* 0x0000000e09267c36 */ /* 0x020fc80008000000 */
[----:B------:R-:W-:Y:S01]  /*2d30*/  IMAD.IADD R2, R38, 0x1, R61 ;  /* 0x0000000126027824 */ /* 0x000fe200078e023d */
[----:B-1234-:R-:W-:Y:S06]  /*2d40*/  @!P6 BRA `(.L_x_976) ;  /* 0x00000000005ce947 */ /* 0x01efec0003800000 */
[----:B------:R-:W-:Y:S01]  /*2d50*/  R2UR UR5, R17 ;  /* 0x00000000110572ca */ /* 0x000fe200000e0000 */
[----:B------:R-:W-:Y:S01]  /*2d60*/  BSSY B0, `(.L_x_977) ;  /* 0x0000011000007945 */ /* 0x000fe20003800000 */
[----:B------:R-:W-:-:S11]  /*2d70*/  MOV R4, UR10 ;  /* 0x0000000a00047c02 */ /* 0x000fd60008000f00 */
[----:B------:R-:W-:-:S04]  /*2d80*/  IMAD R4, R4, UR5, R61 ;  /* 0x0000000504047c24 */ /* 0x000fc8000f8e023d */
[----:B------:R-:W-:-:S05]  /*2d90*/  VIADD R4, R4, -UR11 ;  /* 0x8000000b04047c36 */ /* 0x000fca0008000000 */
[----:B------:R-:W-:-:S13]  /*2da0*/  ISETP.GT.AND P0, PT, R4, -0x1, PT ;  /* 0xffffffff0400780c */ /* 0x000fda0003f04270 */
[----:B------:R-:W-:Y:S05]  /*2db0*/  @P0 BRA `(.L_x_978) ;  /* 0x00000000001c0947 */ /* 0x000fea0003800000 */
[----:B------:R-:W-:Y:S02]  /*2dc0*/  ISETP.NE.AND P0, PT, R25, 0x1, PT ;  /* 0x000000011900780c */ /* 0x000fe40003f05270 */
[----:B------:R-:W-:-:S11]  /*2dd0*/  LOP3.LUT R9, RZ, R4, RZ, 0x33, !PT ;  /* 0x00000004ff097212 */ /* 0x000fd600078e33ff */
[----:B------:R-:W1:Y:S02]  /*2de0*/  @P0 LDC.64 R60, c[0x0][0x9e8] ;  /* 0x00027a00ff3c0b82 */ /* 0x000e640000000a00 */
[----:B-1----:R-:W-:-:S05]  /*2df0*/  @P0 IMAD.HI.U32 R4, R9, R60, RZ ;  /* 0x0000003c09040227 */ /* 0x002fca00078e00ff */
[----:B------:R-:W-:-:S04]  /*2e00*/  @P0 SHF.R.U32.HI R9, RZ, R61, R4 ;  /* 0x0000003dff090219 */ /* 0x000fc80000011604 */
[----:B------:R-:W-:Y:S01]  /*2e10*/  LOP3.LUT R4, RZ, R9, RZ, 0x33, !PT ;  /* 0x00000009ff047212 */ /* 0x000fe200078e33ff */
[----:B------:R-:W-:Y:S06]  /*2e20*/  BRA `(.L_x_979) ;  /* 0x0000000000107947 */ /* 0x000fec0003800000 */
.L_x_978:
[----:B------:R-:W-:-:S13]  /*2e30*/  ISETP.NE.AND P0, PT, R25, 0x1, PT ;  /* 0x000000011900780c */ /* 0x000fda0003f05270 */
[----:B------:R-:W1:Y:S02]  /*2e40*/  @P0 LDC.64 R8, c[0x0][0x9e8] ;  /* 0x00027a00ff080b82 */ /* 0x000e640000000a00 */
[----:B-1----:R-:W-:-:S05]  /*2e50*/  @P0 IMAD.HI.U32 R8, R4, R8, RZ ;  /* 0x0000000804080227 */ /* 0x002fca00078e00ff */
[----:B------:R-:W-:-:S07]  /*2e60*/  @P0 SHF.R.U32.HI R4, RZ, R9, R8 ;  /* 0x00000009ff040219 */ /* 0x000fce0000011608 */
.L_x_979:
[----:B------:R-:W-:Y:S05]  /*2e70*/  BSYNC B0 ;  /* 0x0000000000007941 */ /* 0x000fea0003800000 */
.L_x_977:
[----:B------:R-:W-:-:S04]  /*2e80*/  IMAD R4, R4, R25, -UR27 ;  /* 0x8000001b04047e24 */ /* 0x000fc8000f8e0219 */
[----:B------:R-:W-:-:S05]  /*2e90*/  IMAD R9, R5, -0x2, R4 ;  /* 0xfffffffe05097824 */ /* 0x000fca00078e0204 */
[----:B------:R-:W-:Y:S02]  /*2ea0*/  VIMNMX R2, R2, R9, !PT ;  /* 0x0000000902027248 */ /* 0x000fe40007fe0100 */
[----:B------:R-:W-:-:S07]  /*2eb0*/  VIADDMNMX R0, R9, R25, R0, PT ;  /* 0x0000001909007246 */ /* 0x000fce0003800100 */
.L_x_976:
[----:B------:R-:W-:Y:S01]  /*2ec0*/  UISETP.GE.AND UP1, UPT, UR4, 0x2, UPT ;  /* 0x000000020400788c */ /* 0x000fe2000bf26270 */
[----:B------:R-:W1:Y:S01]  /*2ed0*/  SHFL.IDX PT, R3, R3, 0x1, 0x1c1f ;  /* 0x003c1f0003037f89 */ /* 0x000e6200000e0000 */
[----:B------:R-:W-:Y:S02]  /*2ee0*/  UISETP.GE.AND UP4, UPT, UR4, 0x9, UPT ;  /* 0x000000090400788c */ /* 0x000fe4000bf86270 */
[----:B------:R-:W-:Y:S02]  /*2ef0*/  UISETP.GE.AND UP2, UPT, UR4, 0x1, UPT ;  /* 0x000000010400788c */ /* 0x000fe4000bf46270 */
[----:B------:R-:W-:Y:S01]  /*2f00*/  PLOP3.LUT P1, PT, PT, PT, UP1, 0x40, 0x0 ;  /* 0x000000000000781c */ /* 0x000fe20003f2e818 */
[----:B------:R-:W-:Y:S01]  /*2f10*/  UP2UR UR26, UPR, URZ, 0x2 ;  /* 0x000000023f1a7883 */ /* 0x000fe20008000000 */
[----:B------:R-:W-:Y:S01]  /*2f20*/  PLOP3.LUT P0, PT, PT, PT, UP4, 0x40, 0x0 ;  /* 0x000000000000781c */ /* 0x000fe20003f0e848 */
[----:B------:R-:W-:Y:S01]  /*2f30*/  UISETP.GE.AND UP1, UPT, UR4, 0x12, UPT ;  /* 0x000000120400788c */ /* 0x000fe2000bf26270 */
[----:B------:R-:W-:Y:S01]  /*2f40*/  ISETP.GT.AND P1, PT, R2, 0x1, P1 ;  /* 0x000000010200780c */ /* 0x000fe20000f24270 */
[----:B------:R-:W-:Y:S01]  /*2f50*/  UISETP.GE.AND UP3, UPT, UR4, 0xa, UPT ;  /* 0x0000000a0400788c */ /* 0x000fe2000bf66270 */
[----:B------:R-:W-:Y:S01]  /*2f60*/  PLOP3.LUT P2, PT, PT, PT, UP2, 0x40, 0x0 ;  /* 0x000000000000781c */ /* 0x000fe20003f4e828 */
[----:B------:R-:W-:Y:S01]  /*2f70*/  UP2UR UR18, UPR, URZ, 0x2 ;  /* 0x000000023f127883 */ /* 0x000fe20008000000 */
[----:B------:R-:W-:Y:S01]  /*2f80*/  ISETP.LT.OR P1, PT, R0, 0x2, P1 ;  /* 0x000000020000780c */ /* 0x000fe20000f21670 */
[----:B------:R-:W-:Y:S01]  /*2f90*/  UP2UR UR23, UPR, URZ, 0x4 ;  /* 0x000000043f177883 */ /* 0x000fe20008000000 */
[C---:B------:R-:W-:Y:S01]  /*2fa0*/  ISETP.GT.AND P0, PT, R2.reuse, 0x8, P0 ;  /* 0x000000080200780c */ /* 0x040fe20000704270 */
[----:B------:R-:W-:Y:S01]  /*2fb0*/  UISETP.GE.AND UP2, UPT, UR4, 0x11, UPT ;  /* 0x000000110400788c */ /* 0x000fe2000bf46270 */
[----:B------:R-:W-:Y:S01]  /*2fc0*/  ISETP.GT.AND P2, PT, R2, RZ, P2 ;  /* 0x000000ff0200720c */ /* 0x000fe20001744270 */
[----:B------:R-:W-:Y:S01]  /*2fd0*/  UP2UR UR22, UPR, URZ, 0x10 ;  /* 0x000000103f167883 */ /* 0x000fe20008000000 */
[----:B------:R-:W-:Y:S01]  /*2fe0*/  FSEL R61, R58, -INF , !P1 ;  /* 0xff8000003a3d7808 */ /* 0x000fe20004800000 */
[----:B------:R-:W-:Y:S01]  /*2ff0*/  UP2UR UR15, UPR, URZ, 0x4 ;  /* 0x000000043f0f7883 */ /* 0x000fe20008000000 */
[----:B------:R-:W-:Y:S01]  /*3000*/  PLOP3.LUT P1, PT, PT, PT, UP1, 0x40, 0x0 ;  /* 0x000000000000781c */ /* 0x000fe20003f2e818 */
[----:B------:R-:W-:Y:S01]  /*3010*/  UISETP.GE.AND UP1, UPT, UR4, 0x19, UPT ;  /* 0x000000190400788c */ /* 0x000fe2000bf26270 */
[----:B------:R-:W-:Y:S01]  /*3020*/  PLOP3.LUT P3, PT, PT, PT, UP3, 0x40, 0x0 ;  /* 0x000000000000781c */ /* 0x000fe20003f6e838 */
[----:B------:R-:W-:Y:S01]  /*3030*/  UP2UR UR5, UPR, URZ, 0x8 ;  /* 0x000000083f057883 */ /* 0x000fe20008000000 */
[C---:B------:R-:W-:Y:S01]  /*3040*/  ISETP.LT.OR P0, PT, R0.reuse, 0x9, P0 ;  /* 0x000000090000780c */ /* 0x040fe20000701670 */
[----:B------:R-:W-:Y:S01]  /*3050*/  UP2UR UR19, UPR, URZ, 0x2 ;  /* 0x000000023f137883 */ /* 0x000fe20008000000 */
[----:B------:R-:W-:Y:S01]  /*3060*/  ISETP.LT.OR P2, PT, R0, 0x1, P2 ;  /* 0x000000010000780c */ /* 0x000fe20001741670 */
[----:B------:R-:W-:Y:S01]  /*3070*/  UISETP.GE.AND UP3, UPT, UR4, 0x31, UPT ;  /* 0x000000310400788c */ /* 0x000fe2000bf66270 */
[----:B------:R-:W-:Y:S01]  /*3080*/  ISETP.GT.AND P3, PT, R2, 0x9, P3 ;  /* 0x000000090200780c */ /* 0x000fe20001f64270 */
[----:B------:R-:W-:Y:S01]  /*3090*/  UISETP.GE.AND UP4, UPT, UR4, 0x32, UPT ;  /* 0x000000320400788c */ /* 0x000fe2000bf86270 */
[----:B------:R-:W-:Y:S01]  /*30a0*/  FSEL R63, R28, -INF , !P0 ;  /* 0xff8000001c3f7808 */ /* 0x000fe20004000000 */
[----:B------:R-:W-:Y:S01]  /*30b0*/  UISETP.GE.AND UP5, UPT, UR4, 0x39, UPT ;  /* 0x000000390400788c */ /* 0x000fe2000bfa6270 */
[----:B------:R-:W-:Y:S01]  /*30c0*/  FSEL R57, R57, -INF , !P2 ;  /* 0xff80000039397808 */ /* 0x000fe20005000000 */
[----:B------:R-:W-:Y:S01]  /*30d0*/  UISETP.GE.AND UP6, UPT, UR4, 0x3a, UPT ;  /* 0x0000003a0400788c */ /* 0x000fe2000bfc6270 */
[----:B------:R-:W-:Y:S01]  /*30e0*/  PLOP3.LUT P0, PT, PT, PT, UP1, 0x40, 0x0 ;  /* 0x000000000000781c */ /* 0x000fe20003f0e818 */
[----:B------:R-:W-:Y:S01]  /*30f0*/  UISETP.GE.AND UP1, UPT, UR4, 0x1a, UPT ;  /* 0x0000001a0400788c */ /* 0x000fe2000bf26270 */
[----:B------:R-:W-:Y:S01]  /*3100*/  PLOP3.LUT P2, PT, PT, PT, UP2, 0x40, 0x0 ;  /* 0x000000000000781c */ /* 0x000fe20003f4e828 */
[----:B------:R-:W-:Y:S01]  /*3110*/  UISETP.GE.AND UP2, UPT, UR4, 0x2a, UPT ;  /* 0x0000002a0400788c */ /* 0x000fe2000bf46270 */
[----:B------:R-:W-:Y:S01]  /*3120*/  ISETP.LT.OR P3, PT, R0, 0xa, P3 ;  /* 0x0000000a0000780c */ /* 0x000fe20001f61670 */
[----:B------:R-:W-:Y:S01]  /*3130*/  UP2UR UR6, UPR, URZ, 0x2 ;  /* 0x000000023f067883 */ /* 0x000fe20008000000 */
[----:B------:R-:W-:-:S02]  /*3140*/  ISETP.GT.AND P2, PT, R2, 0x10, P2 ;  /* 0x000000100200780c */ /* 0x000fc40001744270 */
[----:B0-----:R-:W-:Y:S02]  /*3150*/  FSEL R65, R29, -INF , !P3 ;  /* 0xff8000001d417808 */ /* 0x001fe40005800000 */
[----:B------:R-:W-:Y:S01]  /*3160*/  PLOP3.LUT P3, PT, PT, PT, UP1, 0x40, 0x0 ;  /* 0x000000000000781c */ /* 0x000fe20003f6e818 */
[----:B------:R-:W-:Y:S01]  /*3170*/  UISETP.GE.AND UP1, UPT, UR4, 0x21, UPT ;  /* 0x000000210400788c */ /* 0x000fe2000bf26270 */
[----:B------:R-:W-:Y:S02]  /*3180*/  ISETP.LT.OR P2, PT, R0, 0x11, P2 ;  /* 0x000000110000780c */ /* 0x000fe40001741670 */
[----:B------:R-:W-:Y:S01]  /*3190*/  ISETP.GT.AND P1, PT, R2, 0x11, P1 ;  /* 0x000000110200780c */ /* 0x000fe20000f24270 */
[----:B------:R-:W-:Y:S01]  /*31a0*/  UP2UR UR14, UPR, URZ, 0x2 ;  /* 0x000000023f0e7883 */ /* 0x000fe20008000000 */
[----:B------:R-:W-:Y:S02]  /*31b0*/  FSEL R67, R32, -INF , !P2 ;  /* 0xff80000020437808 */ /* 0x000fe40005000000 */
[----:B------:R-:W-:Y:S01]  /*31c0*/  PLOP3.LUT P2, PT, PT, PT, UP1, 0x40, 0x0 ;  /* 0x000000000000781c */ /* 0x000fe20003f4e818 */
[----:B------:R-:W-:Y:S01]  /*31d0*/  UISETP.GE.AND UP1, UPT, UR4, 0x22, UPT ;  /* 0x000000220400788c */ /* 0x000fe2000bf26270 */
[----:B------:R-:W-:-:S02]  /*31e0*/  ISETP.LT.OR P1, PT, R0, 0x12, P1 ;  /* 0x000000120000780c */ /* 0x000fc40000f21670 */
[C---:B------:R-:W-:Y:S01]  /*31f0*/  ISETP.GT.AND P0, PT, R2.reuse, 0x18, P0 ;  /* 0x000000180200780c */ /* 0x040fe20000704270 */
[----:B------:R-:W-:Y:S01]  /*3200*/  UP2UR UR7, UPR, URZ, 0x2 ;  /* 0x000000023f077883 */ /* 0x000fe20008000000 */
[----:B------:R-:W-:Y:S02]  /*3210*/  ISETP.GT.AND P3, PT, R2, 0x19, P3 ;  /* 0x000000190200780c */ /* 0x000fe40001f64270 */
[----:B------:R-:W-:Y:S02]  /*3220*/  FSEL R69, R33, -INF , !P1 ;  /* 0xff80000021457808 */ /* 0x000fe40004800000 */
[----:B------:R-:W-:Y:S01]  /*3230*/  PLOP3.LUT P1, PT, PT, PT, UP1, 0x40, 0x0 ;  /* 0x000000000000781c */ /* 0x000fe20003f2e818 */
[----:B------:R-:W-:Y:S01]  /*3240*/  UISETP.GE.AND UP1, UPT, UR4, 0x29, UPT ;  /* 0x000000290400788c */ /* 0x000fe2000bf26270 */
[C---:B------:R-:W-:Y:S02]  /*3250*/  ISETP.LT.OR P0, PT, R0.reuse, 0x19, P0 ;  /* 0x000000190000780c */ /* 0x040fe40000701670 */
[----:B------:R-:W-:-:S02]  /*3260*/  ISETP.LT.OR P3, PT, R0, 0x1a, P3 ;  /* 0x0000001a0000780c */ /* 0x000fc40001f61670 */
[----:B------:R-:W-:Y:S02]  /*3270*/  FSEL R71, R36, -INF , !P0 ;  /* 0xff80000024477808 */ /* 0x000fe40004000000 */
[----:B------:R-:W-:Y:S02]  /*3280*/  FSEL R73, R37, -INF , !P3 ;  /* 0xff80000025497808 */ /* 0x000fe40005800000 */
[----:B------:R-:W-:Y:S02]  /*3290*/  PLOP3.LUT P0, PT, PT, PT, UP1, 0x40, 0x0 ;  /* 0x000000000000781c */ /* 0x000fe40003f0e818 */
[----:B------:R-:W-:Y:S02]  /*32a0*/  PLOP3.LUT P3, PT, PT, PT, UP2, 0x40, 0x0 ;  /* 0x000000000000781c */ /* 0x000fe40003f6e828 */
[C---:B------:R-:W-:Y:S02]  /*32b0*/  ISETP.GT.AND P2, PT, R2.reuse, 0x20, P2 ;  /* 0x000000200200780c */ /* 0x040fe40001744270 */
[----:B------:R-:W-:-:S02]  /*32c0*/  ISETP.GT.AND P1, PT, R2, 0x21, P1 ;  /* 0x000000210200780c */ /* 0x000fc40000f24270 */
[C---:B------:R-:W-:Y:S02]  /*32d0*/  ISETP.GT.AND P0, PT, R2.reuse, 0x28, P0 ;  /* 0x000000280200780c */ /* 0x040fe40000704270 */
[----:B------:R-:W-:Y:S02]  /*32e0*/  ISETP.GT.AND P3, PT, R2, 0x29, P3 ;  /* 0x000000290200780c */ /* 0x000fe40001f64270 */
[C---:B------:R-:W-:Y:S02]  /*32f0*/  ISETP.LT.OR P2, PT, R0.reuse, 0x21, P2 ;  /* 0x000000210000780c */ /* 0x040fe40001741670 */
[C---:B------:R-:W-:Y:S02]  /*3300*/  ISETP.LT.OR P1, PT, R0.reuse, 0x22, P1 ;  /* 0x000000220000780c */ /* 0x040fe40000f21670 */
[C---:B------:R-:W-:Y:S02]  /*3310*/  ISETP.LT.OR P0, PT, R0.reuse, 0x29, P0 ;  /* 0x000000290000780c */ /* 0x040fe40000701670 */
[----:B------:R-:W-:-:S02]  /*3320*/  ISETP.LT.OR P3, PT, R0, 0x2a, P3 ;  /* 0x0000002a0000780c */ /* 0x000fc40001f61670 */
[----:B------:R-:W-:Y:S02]  /*3330*/  FSEL R75, R40, -INF , !P2 ;  /* 0xff800000284b7808 */ /* 0x000fe40005000000 */
[----:B------:R-:W-:Y:S02]  /*3340*/  FSEL R77, R41, -INF , !P1 ;  /* 0xff800000294d7808 */ /* 0x000fe40004800000 */
[----:B------:R-:W-:Y:S02]  /*3350*/  FSEL R79, R44, -INF , !P0 ;  /* 0xff8000002c4f7808 */ /* 0x000fe40004000000 */
[----:B------:R-:W-:Y:S02]  /*3360*/  FSEL R81, R45, -INF , !P3 ;  /* 0xff8000002d517808 */ /* 0x000fe40005800000 */
[----:B------:R-:W-:Y:S02]  /*3370*/  PLOP3.LUT P2, PT, PT, PT, UP3, 0x40, 0x0 ;  /* 0x000000000000781c */ /* 0x000fe40003f4e838 */
[----:B------:R-:W-:-:S02]  /*3380*/  PLOP3.LUT P1, PT, PT, PT, UP4, 0x40, 0x0 ;  /* 0x000000000000781c */ /* 0x000fc40003f2e848 */
[----:B------:R-:W-:Y:S02]  /*3390*/  PLOP3.LUT P0, PT, PT, PT, UP5, 0x40, 0x0 ;  /* 0x000000000000781c */ /* 0x000fe40003f0e858 */
[----:B------:R-:W-:Y:S02]  /*33a0*/  PLOP3.LUT P3, PT, PT, PT, UP6, 0x40, 0x0 ;  /* 0x000000000000781c */ /* 0x000fe40003f6e868 */
[C---:B------:R-:W-:Y:S02]  /*33b0*/  ISETP.GT.AND P2, PT, R2.reuse, 0x30, P2 ;  /* 0x000000300200780c */ /* 0x040fe40001744270 */
[C---:B------:R-:W-:Y:S02]  /*33c0*/  ISETP.GT.AND P1, PT, R2.reuse, 0x31, P1 ;  /* 0x000000310200780c */ /* 0x040fe40000f24270 */
[C---:B------:R-:W-:Y:S02]  /*33d0*/  ISETP.GT.AND P0, PT, R2.reuse, 0x38, P0 ;  /* 0x000000380200780c */ /* 0x040fe40000704270 */
[----:B------:R-:W-:Y:S01]  /*33e0*/  ISETP.GT.AND P3, PT, R2, 0x39, P3 ;  /* 0x000000390200780c */ /* 0x000fe20001f64270 */
[----:B-1----:R-:W-:Y:S01]  /*33f0*/  IMAD.IADD R2, R38, 0x1, R3 ;  /* 0x0000000126027824 */ /* 0x002fe200078e0203 */
[----:B------:R-:W-:-:S02]  /*3400*/  ISETP.LT.OR P2, PT, R0, 0x31, P2 ;  /* 0x000000310000780c */ /* 0x000fc40001741670 */
[C---:B------:R-:W-:Y:S02]  /*3410*/  ISETP.LT.OR P1, PT, R0.reuse, 0x32, P1 ;  /* 0x000000320000780c */ /* 0x040fe40000f21670 */
[C---:B------:R-:W-:Y:S02]  /*3420*/  ISETP.LT.OR P0, PT, R0.reuse, 0x39, P0 ;  /* 0x000000390000780c */ /* 0x040fe40000701670 */
[----:B------:R-:W-:Y:S02]  /*3430*/  ISETP.LT.OR P3, PT, R0, 0x3a, P3 ;  /* 0x0000003a0000780c */ /* 0x000fe40001f61670 */
[----:B------:R-:W-:Y:S02]  /*3440*/  VIADDMNMX R0, R3, R23, R18, PT ;  /* 0x0000001703007246 */ /* 0x000fe40003800112 */
[----:B------:R-:W-:Y:S02]  /*3450*/  FSEL R83, R48, -INF , !P2 ;  /* 0xff80000030537808 */ /* 0x000fe40005000000 */
[----:B------:R-:W-:-:S02]  /*3460*/  FSEL R85, R49, -INF , !P1 ;  /* 0xff80000031557808 */ /* 0x000fc40004800000 */
[----:B------:R-:W-:Y:S02]  /*3470*/  FSEL R87, R52, -INF , !P0 ;  /* 0xff80000034577808 */ /* 0x000fe40004000000 */
[----:B------:R-:W-:Y:S01]  /*3480*/  FSEL R53, R53, -INF , !P3 ;  /* 0xff80000035357808 */ /* 0x000fe20005800000 */
[----:B------:R-:W-:Y:S06]  /*3490*/  @!P6 BRA `(.L_x_980) ;  /* 0x00000000005ce947 */ /* 0x000fec0003800000 */
[----:B------:R-:W-:Y:S01]  /*34a0*/  R2UR UR4, R17 ;  /* 0x00000000110472ca */ /* 0x000fe200000e0000 */
[----:B------:R-:W-:Y:S01]  /*34b0*/  IMAD.U32 R4, RZ, RZ, UR10 ;  /* 0x0000000aff047e24 */ /* 0x000fe2000f8e00ff */
[----:B------:R-:W-:Y:S11]  /*34c0*/  BSSY B0, `(.L_x_981) ;  /* 0x0000010000007945 */ /* 0x000ff60003800000 */
[----:B------:R-:W-:-:S04]  /*34d0*/  IMAD R3, R4, UR4, R3 ;  /* 0x0000000404037c24 */ /* 0x000fc8000f8e0203 */
[----:B------:R-:W-:-:S05]  /*34e0*/  VIADD R3, R3, -UR11 ;  /* 0x8000000b03037c36 */ /* 0x000fca0008000000 */
[----:B------:R-:W-:-:S13]  /*34f0*/  ISETP.GT.AND P0, PT, R3, -0x1, PT ;  /* 0xffffffff0300780c */ /* 0x000fda0003f04270 */
[----:B------:R-:W-:Y:S05]  /*3500*/  @P0 BRA `(.L_x_982) ;  /* 0x00000000001c0947 */ /* 0x000fea0003800000 */
[----:B------:R-:W-:Y:S02]  /*3510*/  ISETP.NE.AND P0, PT, R25, 0x1, PT ;  /* 0x000000011900780c */ /* 0x000fe40003f05270 */
[----:B------:R-:W-:-:S11]  /*3520*/  LOP3.LUT R3, RZ, R3, RZ, 0x33, !PT ;  /* 0x00000003ff037212 */ /* 0x000fd600078e33ff */
[----:B------:R-:W0:Y:S02]  /*3530*/  @P0 LDC.64 R8, c[0x0][0x9e8] ;  /* 0x00027a00ff080b82 */ /* 0x000e240000000a00 */
[----:B0-----:R-:W-:-:S05]  /*3540*/  @P0 IMAD.HI.U32 R4, R3, R8, RZ ;  /* 0x0000000803040227 */ /* 0x001fca00078e00ff */
[----:B------:R-:W-:-:S04]  /*3550*/  @P0 SHF.R.U32.HI R3, RZ, R9, R4 ;  /* 0x00000009ff030219 */ /* 0x000fc80000011604 */
[----:B------:R-:W-:Y:S01]  /*3560*/  LOP3.LUT R3, RZ, R3, RZ, 0x33, !PT ;  /* 0x00000003ff037212 */ /* 0x000fe200078e33ff */
[----:B------:R-:W-:Y:S06]  /*3570*/  BRA `(.L_x_983) ;  /* 0x0000000000107947 */ /* 0x000fec0003800000 */
.L_x_982:
[----:B------:R-:W-:-:S13]  /*3580*/  ISETP.NE.AND P0, PT, R25, 0x1, PT ;  /* 0x000000011900780c */ /* 0x000fda0003f05270 */
[----:B------:R-:W0:Y:S02]  /*3590*/  @P0 LDC.64 R8, c[0x0][0x9e8] ;  /* 0x00027a00ff080b82 */ /* 0x000e240000000a00 */
[----:B0-----:R-:W-:-:S05]  /*35a0*/  @P0 IMAD.HI.U32 R4, R3, R8, RZ ;  /* 0x0000000803040227 */ /* 0x001fca00078e00ff */
[----:B------:R-:W-:-:S07]  /*35b0*/  @P0 SHF.R.U32.HI R3, RZ, R9, R4 ;  /* 0x00000009ff030219 */ /* 0x000fce0000011604 */
.L_x_983:
[----:B------:R-:W-:Y:S05]  /*35c0*/  BSYNC B0 ;  /* 0x0000000000007941 */ /* 0x000fea0003800000 */
.L_x_981:
[----:B------:R-:W-:-:S04]  /*35d0*/  IMAD R4, R3, R25, -UR27 ;  /* 0x8000001b03047e24 */ /* 0x000fc8000f8e0219 */
[----:B------:R-:W-:-:S05]  /*35e0*/  IMAD R3, R5, -0x2, R4 ;  /* 0xfffffffe05037824 */ /* 0x000fca00078e0204 */
[----:B------:R-:W-:Y:S02]  /*35f0*/  VIMNMX R2, R2, R3, !PT ;  /* 0x0000000302027248 */ /* 0x000fe40007fe0100 */
[----:B------:R-:W-:-:S07]  /*3600*/  VIADDMNMX R0, R3, R25, R0, PT ;  /* 0x0000001903007246 */ /* 0x000fce0003800100 */
.L_x_980:
[----:B------:R-:W-:Y:S01]  /*3610*/  FMNMX.FTZ R3, R57, R61, !PT ;  /* 0x0000003d39037209 */ /* 0x000fe20007810000 */
[----:B------:R-:W-:Y:S02]  /*3620*/  UP2UR UR4, UPR, URZ, 0x8 ;  /* 0x000000083f047883 */ /* 0x000fe40008000000 */
[----:B------:R-:W-:Y:S01]  /*3630*/  UISETP.NE.AND UP3, UPT, UR22, URZ, UPT ;  /* 0x0000003f1600728c */ /* 0x000fe2000bf65270 */
[----:B------:R-:W-:Y:S01]  /*3640*/  FMNMX.FTZ R3, R63, R3, !PT ;  /* 0x000000033f037209 */ /* 0x000fe20007810000 */
[----:B------:R-:W-:Y:S02]  /*3650*/  UP2UR UR22, UPR, URZ, 0x10 ;  /* 0x000000103f167883 */ /* 0x000fe40008000000 */
[----:B------:R-:W-:Y:S01]  /*3660*/  UISETP.NE.AND UP4, UPT, UR26, URZ, UPT ;  /* 0x0000003f1a00728c */ /* 0x000fe2000bf85270 */
[----:B------:R-:W-:Y:S01]  /*3670*/  FMNMX.FTZ R3, R65, R3, !PT ;  /* 0x0000000341037209 */ /* 0x000fe20007810000 */
[----:B------:R-:W-:Y:S01]  /*3680*/  UP2UR UR26, UPR, URZ, 0x20 ;  /* 0x000000203f1a7883 */ /* 0x000fe20008000000 */
[----:B------:R-:W-:Y:S01]  /*3690*/  PLOP3.LUT P2, PT, PT, PT, UP3, 0x40, 0x0 ;  /* 0x000000000000781c */ /* 0x000fe20003f4e838 */
[----:B------:R-:W-:Y:S01]  /*36a0*/  UISETP.NE.AND UP5, UPT, UR23, URZ, UPT ;  /* 0x0000003f1700728c */ /* 0x000fe2000bfa5270 */
[----:B------:R-:W-:Y:S01]  /*36b0*/  FMNMX.FTZ R3, R67, R3, !PT ;  /* 0x0000000343037209 */ /* 0x000fe20007810000 */
[----:B------:R-:W-:Y:S01]  /*36c0*/  UP2UR UR27, UPR, URZ, 0x1 ;  /* 0x000000013f1b7883 */ /* 0x000fe20008000000 */
[----:B------:R-:W-:Y:S01]  /*36d0*/  PLOP3.LUT P1, PT, PT, PT, UP4, 0x40, 0x0 ;  /* 0x000000000000781c */ /* 0x000fe20003f2e848 */
[----:B------:R-:W-:Y:S01]  /*36e0*/  UISETP.NE.AND UP0, UPT, UR15, URZ, UPT ;  /* 0x0000003f0f00728c */ /* 0x000fe2000bf05270 */
[----:B------:R-:W-:Y:S01]  /*36f0*/  FMNMX.FTZ R3, R69, R3, !PT ;  /* 0x0000000345037209 */ /* 0x000fe20007810000 */
[----:B------:R-:W-:Y:S01]  /*3700*/  UISETP.NE.AND UP3, UPT, UR18, URZ, UPT ;  /* 0x0000003f1200728c */ /* 0x000fe2000bf65270 */
[----:B------:R-:W-:Y:S01]  /*3710*/  PLOP3.LUT P3, PT, PT, PT, UP5, 0x40, 0x0 ;  /* 0x000000000000781c */ /* 0x000fe20003f6e858 */
[----:B------:R-:W-:Y:S01]  /*3720*/  UISETP.NE.AND UP5, UPT, UR5, URZ, UPT ;  /* 0x0000003f0500728c */ /* 0x000fe2000bfa5270 */
[----:B------:R-:W-:Y:S01]  /*3730*/  FMNMX.FTZ R3, R71, R3, !PT ;  /* 0x0000000347037209 */ /* 0x000fe20007810000 */
[----:B------:R-:W-:Y:S01]  /*3740*/  UISETP.NE.AND UP4, UPT, UR19, URZ, UPT ;  /* 0x0000003f1300728c */ /* 0x000fe2000bf85270 */
[C---:B------:R-:W-:Y:S01]  /*3750*/  ISETP.GT.AND P3, PT, R2.reuse, RZ, P3 ;  /* 0x000000ff0200720c */ /* 0x040fe20001f64270 */
[----:B------:R-:W-:Y:S01]  /*3760*/  ULDC UR5, c[0x0][0x988] ;  /* 0x0002620000057ab9 */ /* 0x000fe20000000800 */
[----:B------:R-:W-:Y:S01]  /*3770*/  FMNMX.FTZ R3, R73, R3, !PT ;  /* 0x0000000349037209 */ /* 0x000fe20007810000 */
[----:B------:R-:W-:Y:S01]  /*3780*/  UP2UR UR23, UPR, URZ, 0x40 ;  /* 0x000000403f177883 */ /* 0x000fe20008000000 */
[----:B------:R-:W-:Y:S01]  /*3790*/  ISETP.GT.AND P1, PT, R2, 0x1, P1 ;  /* 0x000000010200780c */ /* 0x000fe20000f24270 */
[----:B------:R-:W-:Y:S01]  /*37a0*/  UISETP.NE.AND UP6, UPT, UR14, URZ, UPT ;  /* 0x0000003f0e00728c */ /* 0x000fe2000bfc5270 */
[----:B------:R-:W-:-:S02]  /*37b0*/  FMNMX.FTZ R3, R75, R3, !PT ;  /* 0x000000034b037209 */ /* 0x000fc40007810000 */
[C---:B------:R-:W-:Y:S02]  /*37c0*/  ISETP.LT.OR P3, PT, R0.reuse, 0x1, P3 ;  /* 0x000000010000780c */ /* 0x040fe40001f61670 */
[----:B------:R-:W-:Y:S02]  /*37d0*/  FMNMX.FTZ R3, R77, R3, !PT ;  /* 0x000000034d037209 */ /* 0x000fe40007810000 */
[----:B------:R-:W-:Y:S02]  /*37e0*/  ISETP.LT.OR P1, PT, R0, 0x2, P1 ;  /* 0x000000020000780c */ /* 0x000fe40000f21670 */
[----:B------:R-:W-:Y:S02]  /*37f0*/  FMNMX.FTZ R3, R79, R3, !PT ;  /* 0x000000034f037209 */ /* 0x000fe40007810000 */
[----:B------:R-:W-:Y:S02]  /*3800*/  ISETP.GT.AND P2, PT, R2, 0x8, P2 ;  /* 0x000000080200780c */ /* 0x000fe40001744270 */
[----:B------:R-:W-:-:S02]  /*3810*/  FMNMX.FTZ R3, R81, R3, !PT ;  /* 0x0000000351037209 */ /* 0x000fc40007810000 */
[----:B------:R-:W-:Y:S02]  /*3820*/  ISETP.LT.OR P2, PT, R0, 0x9, P2 ;  /* 0x000000090000780c */ /* 0x000fe40001741670 */
[----:B------:R-:W-:Y:S02]  /*3830*/  FMNMX.FTZ R3, R83, R3, !PT ;  /* 0x0000000353037209 */ /* 0x000fe40007810000 */
[----:B------:R-:W-:Y:S02]  /*3840*/  FSEL R18, R30, -INF , !P2 ;  /* 0xff8000001e127808 */ /* 0x000fe40005000000 */
[----:B------:R-:W-:Y:S02]  /*3850*/  FMNMX.FTZ R3, R85, R3, !PT ;  /* 0x0000000355037209 */ /* 0x000fe40007810000 */
[----:B------:R-:W-:Y:S01]  /*3860*/  PLOP3.LUT P2, PT, PT, PT, UP4, 0x40, 0x0 ;  /* 0x000000000000781c */ /* 0x000fe20003f4e848 */
[----:B------:R-:W-:Y:S01]  /*3870*/  UISETP.NE.AND UP4, UPT, UR22, URZ, UPT ;  /* 0x0000003f1600728c */ /* 0x000fe2000bf85270 */
[----:B------:R-:W-:-:S02]  /*3880*/  FMNMX.FTZ R3, R87, R3, !PT ;  /* 0x0000000357037209 */ /* 0x000fc40007810000 */
[----:B------:R-:W-:Y:S02]  /*3890*/  ISETP.GT.AND P2, PT, R2, 0x18, P2 ;  /* 0x000000180200780c */ /* 0x000fe40001744270 */
[----:B------:R-:W-:Y:S02]  /*38a0*/  FMNMX.FTZ R3, R53, R3, !PT ;  /* 0x0000000335037209 */ /* 0x000fe40007810000 */
[----:B------:R-:W-:-:S03]  /*38b0*/  ISETP.LT.OR P2, PT, R0, 0x19, P2 ;  /* 0x000000190000780c */ /* 0x000fc60001741670 */
[----:B------:R-:W0:Y:S01]  /*38c0*/  SHFL.BFLY PT, R4, R3, 0x2, 0x1f ;  /* 0x0c401f0003047f89 */ /* 0x000e2200000e0000 */
[----:B------:R-:W-:Y:S02]  /*38d0*/  FSEL R28, R59, -INF , !P2 ;  /* 0xff8000003b1c7808 */ /* 0x000fe40005000000 */
[----:B------:R-:W-:-:S04]  /*38e0*/  PLOP3.LUT P2, PT, PT, PT, UP1, 0x40, 0x0 ;  /* 0x000000000000781c */ /* 0x000fc80003f4e818 */
[----:B------:R-:W-:-:S04]  /*38f0*/  ISETP.GT.AND P2, PT, R2, 0x28, P2 ;  /* 0x000000280200780c */ /* 0x000fc80001744270 */
[----:B------:R-:W-:Y:S02]  /*3900*/  ISETP.LT.OR P2, PT, R0, 0x29, P2 ;  /* 0x000000290000780c */ /* 0x000fe40001741670 */
[----:B0-----:R-:W-:-:S05]  /*3910*/  FMNMX.FTZ R9, R3, R4, !PT ;  /* 0x0000000403097209 */ /* 0x001fca0007810000 */
[----:B------:R-:W0:Y:S02]  /*3920*/  SHFL.BFLY PT, R4, R9, 0x1, 0x1f ;  /* 0x0c201f0009047f89 */ /* 0x000e2400000e0000 */
[----:B0-----:R-:W-:Y:S02]  /*3930*/  FMNMX.FTZ R4, R9, R4, !PT ;  /* 0x0000000409047209 */ /* 0x001fe40007810000 */
[----:B------:R-:W-:Y:S02]  /*3940*/  FSEL R9, R27, -INF , !P1 ;  /* 0xff8000001b097808 */ /* 0x000fe40004800000 */
[C---:B------:R-:W-:Y:S01]  /*3950*/  FSETP.NEU.FTZ.AND P0, PT, R4.reuse, -INF , PT ;  /* 0xff8000000400780b */ /* 0x040fe20003f1d000 */
[----:B------:R-:W-:Y:S01]  /*3960*/  FMUL.FTZ R8, R4, UR5 ;  /* 0x0000000504087c20 */ /* 0x000fe20008410000 */
[----:B------:R-:W-:Y:S01]  /*3970*/  PLOP3.LUT P1, PT, PT, PT, UP3, 0x40, 0x0 ;  /* 0x000000000000781c */ /* 0x000fe20003f2e838 */
[----:B------:R-:W-:-:S03]  /*3980*/  UISETP.NE.AND UP3, UPT, UR4, URZ, UPT ;  /* 0x0000003f0400728c */ /* 0x000fc6000bf65270 */
[----:B------:R-:W-:Y:S02]  /*3990*/  FSEL R38, R8, RZ, P0 ;  /* 0x000000ff08267208 */ /* 0x000fe40000000000 */
[----:B------:R-:W-:Y:S01]  /*39a0*/  PLOP3.LUT P0, PT, PT, PT, UP5, 0x40, 0x0 ;  /* 0x000000000000781c */ /* 0x000fe20003f0e858 */
[----:B------:R-:W-:Y:S01]  /*39b0*/  UISETP.NE.AND UP5, UPT, UR6, URZ, UPT ;  /* 0x0000003f0600728c */ /* 0x000fe2000bfa5270 */
[----:B------:R-:W-:Y:S01]  /*39c0*/  FSEL R8, R26, -INF , !P3 ;  /* 0xff8000001a087808 */ /* 0x000fe20005800000 */
[--C-:B------:R-:W-:Y:S01]  /*39d0*/  FFMA.FTZ R36, R57, UR5, -R38.reuse ;  /* 0x0000000539247c23 */ /* 0x100fe20008010826 */
[----:B------:R-:W-:Y:S01]  /*39e0*/  PLOP3.LUT P3, PT, PT, PT, UP0, 0x40, 0x0 ;  /* 0x000000000000781c */ /* 0x000fe20003f6e808 */
[----:B------:R-:W-:Y:S01]  /*39f0*/  UISETP.NE.AND UP0, UPT, UR7, URZ, UPT ;  /* 0x0000003f0700728c */ /* 0x000fe2000bf05270 */
[C---:B------:R-:W-:Y:S01]  /*3a00*/  ISETP.GT.AND P0, PT, R2.reuse, 0x9, P0 ;  /* 0x000000090200780c */ /* 0x040fe20000704270 */
[----:B------:R-:W-:Y:S01]  /*3a10*/  MUFU.EX2 R196, R36 ;  /* 0x0000002400c47308 */ /* 0x000fe20000000800 */
[----:B------:R-:W-:Y:S01]  /*3a20*/  ISETP.GT.AND P3, PT, R2, 0x10, P3 ;  /* 0x000000100200780c */ /* 0x000fe20001f64270 */
[--C-:B------:R-:W-:Y:S01]  /*3a30*/  FFMA.FTZ R37, R61, UR5, -R38.reuse ;  /* 0x000000053d257c23 */ /* 0x100fe20008010826 */
[----:B------:R-:W-:Y:S01]  /*3a40*/  ISETP.LT.OR P0, PT, R0, 0xa, P0 ;  /* 0x0000000a0000780c */ /* 0x000fe20000701670 */
[--C-:B------:R-:W-:Y:S01]  /*3a50*/  FFMA.FTZ R40, R63, UR5, -R38.reuse ;  /* 0x000000053f287c23 */ /* 0x100fe20008010826 */
[----:B------:R-:W-:Y:S01]  /*3a60*/  FMNMX.FTZ R3, R8, R9, !PT ;  /* 0x0000000908037209 */ /* 0x000fe20007810000 */
[--C-:B------:R-:W-:Y:S01]  /*3a70*/  FFMA.FTZ R41, R65, UR5, -R38.reuse ;  /* 0x0000000541297c23 */ /* 0x100fe20008010826 */
[----:B------:R-:W-:Y:S01]  /*3a80*/  FSEL R23, R31, -INF , !P0 ;  /* 0xff8000001f177808 */ /* 0x000fe20004000000 */
[--C-:B------:R-:W-:Y:S01]  /*3a90*/  FFMA.FTZ R44, R71, UR5, -R38.reuse ;  /* 0x00000005472c7c23 */ /* 0x100fe20008010826 */
[----:B------:R-:W-:Y:S01]  /*3aa0*/  ISETP.LT.OR P3, PT, R0, 0x11, P3 ;  /* 0x000000110000780c */ /* 0x000fe20001f61670 */
[----:B------:R-:W-:Y:S01]  /*3ab0*/  MUFU.EX2 R40, R40 ;  /* 0x0000002800287308 */ /* 0x000fe20000000800 */
[----:B------:R-:W-:Y:S01]  /*3ac0*/  ISETP.GT.AND P1, PT, R2, 0x11, P1 ;  /* 0x000000110200780c */ /* 0x000fe20000f24270 */
[--C-:B------:R-:W-:Y:S01]  /*3ad0*/  FFMA.FTZ R45, R73, UR5, -R38.reuse ;  /* 0x00000005492d7c23 */ /* 0x100fe20008010826 */
[----:B------:R-:W-:Y:S01]  /*3ae0*/  FMNMX.FTZ R30, R18, R3, !PT ;  /* 0x00000003121e7209 */ /* 0x000fe20007810000 */
[--C-:B------:R-:W-:Y:S01]  /*3af0*/  FFMA.FTZ R48, R79, UR5, -R38.reuse ;  /* 0x000000054f307c23 */ /* 0x100fe20008010826 */
[----:B------:R-:W-:Y:S01]  /*3b00*/  PLOP3.LUT P0, PT, PT, PT, UP5, 0x40, 0x0 ;  /* 0x000000000000781c */ /* 0x000fe20003f0e858 */
[----:B------:R-:W-:Y:S01]  /*3b10*/  UISETP.NE.AND UP5, UPT, UR26, URZ, UPT ;  /* 0x0000003f1a00728c */ /* 0x000fe2000bfa5270 */
[----:B------:R-:W-:Y:S01]  /*3b20*/  FSEL R26, R34, -INF , !P3 ;  /* 0xff800000221a7808 */ /* 0x000fe20005800000 */
[----:B------:R-:W-:Y:S01]  /*3b30*/  FFMA.FTZ R49, R81, UR5, -R38 ;  /* 0x0000000551317c23 */ /* 0x000fe20008010826 */
[----:B------:R-:W-:Y:S01]  /*3b40*/  ISETP.LT.OR P1, PT, R0, 0x12, P1 ;  /* 0x000000120000780c */ /* 0x000fe20000f21670 */
[----:B------:R-:W-:Y:S01]  /*3b50*/  MUFU.EX2 R41, R41 ;  /* 0x0000002900297308 */ /* 0x000fe20000000800 */
[----:B------:R-:W-:-:S02]  /*3b60*/  FMNMX.FTZ R3, R23, R30, !PT ;  /* 0x0000001e17037209 */ /* 0x000fc40007810000 */
[----:B------:R-:W-:Y:S01]  /*3b70*/  PLOP3.LUT P3, PT, PT, PT, UP6, 0x40, 0x0 ;  /* 0x000000000000781c */ /* 0x000fe20003f6e868 */
[----:B------:R-:W-:Y:S01]  /*3b80*/  UISETP.NE.AND UP6, UPT, UR23, URZ, UPT ;  /* 0x0000003f1700728c */ /* 0x000fe2000bfc5270 */
[----:B------:R-:W-:Y:S02]  /*3b90*/  FSEL R27, R35, -INF , !P1 ;  /* 0xff800000231b7808 */ /* 0x000fe40004800000 */
[----:B------:R-:W-:Y:S01]  /*3ba0*/  ISETP.GT.AND P0, PT, R2, 0x19, P0 ;  /* 0x000000190200780c */ /* 0x000fe20000704270 */
[----:B------:R-:W-:Y:S01]  /*3bb0*/  MUFU.EX2 R44, R44 ;  /* 0x0000002c002c7308 */ /* 0x000fe20000000800 */
[----:B------:R-:W-:Y:S02]  /*3bc0*/  FMNMX.FTZ R32, R26, R3, !PT ;  /* 0x000000031a207209 */ /* 0x000fe40007810000 */
[----:B------:R-:W-:Y:S01]  /*3bd0*/  PLOP3.LUT P1, PT, PT, PT, UP0, 0x40, 0x0 ;  /* 0x000000000000781c */ /* 0x000fe20003f2e808 */
[----:B------:R-:W-:Y:S01]  /*3be0*/  UISETP.NE.AND UP0, UPT, UR27, URZ, UPT ;  /* 0x0000003f1b00728c */ /* 0x000fe2000bf05270 */
[----:B------:R-:W-:-:S02]  /*3bf0*/  ISETP.GT.AND P3, PT, R2, 0x20, P3 ;  /* 0x000000200200780c */ /* 0x000fc40001f64270 */
[C---:B------:R-:W-:Y:S01]  /*3c00*/  ISETP.LT.OR P0, PT, R0.reuse, 0x1a, P0 ;  /* 0x0000001a0000780c */ /* 0x040fe20000701670 */
[----:B------:R-:W-:Y:S01]  /*3c10*/  MUFU.EX2 R45, R45 ;  /* 0x0000002d002d7308 */ /* 0x000fe20000000800 */
[----:B------:R-:W-:Y:S02]  /*3c20*/  FMNMX.FTZ R3, R27, R32, !PT ;  /* 0x000000201b037209 */ /* 0x000fe40007810000 */
[----:B------:R-:W-:Y:S02]  /*3c30*/  ISETP.LT.OR P3, PT, R0, 0x21, P3 ;  /* 0x000000210000780c */ /* 0x000fe40001f61670 */
[----:B------:R-:W-:Y:S02]  /*3c40*/  FSEL R29, R39, -INF , !P0 ;  /* 0xff800000271d7808 */ /* 0x000fe40004000000 */
[----:B------:R-:W-:Y:S01]  /*3c50*/  ISETP.GT.AND P1, PT, R2, 0x21, P1 ;  /* 0x000000210200780c */ /* 0x000fe20000f24270 */
[----:B------:R-:W0:Y:S01]  /*3c60*/  MUFU.EX2 R39, R37 ;  /* 0x0000002500277308 */ /* 0x000e220000000800 */
[----:B------:R-:W-:Y:S01]  /*3c70*/  FMNMX.FTZ R34, R28, R3, !PT ;  /* 0x000000031c227209 */ /* 0x000fe20007810000 */
[----:B------:R-:W-:Y:S01]  /*3c80*/  @UP0 ULDC UR6, c[0x0][0x44c] ;  /* 0x0001130000060ab9 */ /* 0x000fe20000000800 */
[----:B------:R-:W-:Y:S01]  /*3c90*/  PLOP3.LUT P0, PT, PT, PT, UP2, 0x40, 0x0 ;  /* 0x000000000000781c */ /* 0x000fe20003f0e828 */
[----:B------:R-:W-:Y:S01]  /*3ca0*/  UIMAD.WIDE.U32 UR6, UR38, UR6, URZ ;  /* 0x00000006260672a5 */ /* 0x000fe2000f8e003f */
[----:B------:R-:W-:Y:S01]  /*3cb0*/  FSEL R30, R42, -INF , !P3 ;  /* 0xff8000002a1e7808 */ /* 0x000fe20005800000 */
[--C-:B------:R-:W-:Y:S01]  /*3cc0*/  FFMA.FTZ R42, R67, UR5, -R38.reuse ;  /* 0x00000005432a7c23 */ /* 0x100fe20008010826 */
[----:B------:R-:W-:Y:S01]  /*3cd0*/  ISETP.LT.OR P1, PT, R0, 0x22, P1 ;  /* 0x000000220000780c */ /* 0x000fe20000f21670 */
[----:B------:R-:W-:Y:S01]  /*3ce0*/  MUFU.EX2 R48, R48 ;  /* 0x0000003000307308 */ /* 0x000fe20000000800 */
[----:B------:R-:W-:Y:S01]  /*3cf0*/  FMNMX.FTZ R3, R29, R34, !PT ;  /* 0x000000221d037209 */ /* 0x000fe20007810000 */
[----:B------:R-:W-:Y:S01]  /*3d00*/  @UP0 ULDC UR4, c[0x0][0x450] ;  /* 0x0001140000040ab9 */ /* 0x000fe20000000800 */
[----:B------:R-:W-:Y:S01]  /*3d10*/  ISETP.GT.AND P0, PT, R2, 0x29, P0 ;  /* 0x000000290200780c */ /* 0x000fe20000704270 */
[----:B------:R-:W-:Y:S01]  /*3d20*/  @UP0 USHF.R.U32.HI UR38, URZ, UR4, UR7 ;  /* 0x000000043f260299 */ /* 0x000fe20008011607 */
[----:B------:R-:W-:Y:S01]  /*3d30*/  PLOP3.LUT P3, PT, PT, PT, UP3, 0x40, 0x0 ;  /* 0x000000000000781c */ /* 0x000fe20003f6e838 */
[----:B------:R-:W-:Y:S01]  /*3d40*/  UIADD3 UR6, UR39, -0x2, URZ ;  /* 0xfffffffe27067890 */ /* 0x000fe2000fffe03f */
[----:B------:R-:W-:Y:S01]  /*3d50*/  FSEL R31, R43, -INF , !P1 ;  /* 0xff8000002b1f7808 */ /* 0x000fe20004800000 */
[----:B------:R-:W-:Y:S01]  /*3d60*/  FFMA.FTZ R43, R69, UR5, -R38 ;  /* 0x00000005452b7c23 */ /* 0x000fe20008010826 */
[----:B------:R-:W-:Y:S01]  /*3d70*/  FMNMX.FTZ R34, R30, R3, !PT ;  /* 0x000000031e227209 */ /* 0x000fe20007810000 */
[----:B------:R-:W-:Y:S01]  /*3d80*/  MUFU.EX2 R42, R42 ;  /* 0x0000002a002a7308 */ /* 0x000fe20000000800 */
[----:B------:R-:W-:Y:S01]  /*3d90*/  ISETP.LT.OR P0, PT, R0, 0x2a, P0 ;  /* 0x0000002a0000780c */ /* 0x000fe20000701670 */
[----:B------:R-:W-:Y:S01]  /*3da0*/  UIADD3 UR38, UR42, UR38, URZ ;  /* 0x000000262a267290 */ /* 0x000fe2000fffe03f */
[----:B------:R-:W-:-:S02]  /*3db0*/  PLOP3.LUT P1, PT, PT, PT, UP4, 0x40, 0x0 ;  /* 0x000000000000781c */ /* 0x000fc40003f2e848 */
[----:B------:R-:W-:Y:S01]  /*3dc0*/  FSEL R32, R46, -INF , !P2 ;  /* 0xff8000002e207808 */ /* 0x000fe20005000000 */
[--C-:B------:R-:W-:Y:S01]  /*3dd0*/  FFMA.FTZ R46, R75, UR5, -R38.reuse ;  /* 0x000000054b2e7c23 */ /* 0x100fe20008010826 */
[----:B------:R-:W-:Y:S01]  /*3de0*/  ISETP.GT.AND P3, PT, R2, 0x30, P3 ;  /* 0x000000300200780c */ /* 0x000fe20001f64270 */
[----:B------:R-:W1:Y:S01]  /*3df0*/  MUFU.EX2 R43, R43 ;  /* 0x0000002b002b7308 */ /* 0x000e620000000800 */
[----:B------:R-:W-:Y:S01]  /*3e00*/  FMNMX.FTZ R3, R31, R34, !PT ;  /* 0x000000221f037209 */ /* 0x000fe20007810000 */
[----:B------:R-:W-:Y:S01]  /*3e10*/  VIADD R24, R24, UR38 ;  /* 0x0000002618187c36 */ /* 0x000fe20008000000 */
[----:B------:R-:W-:Y:S01]  /*3e20*/  FSEL R33, R47, -INF , !P0 ;  /* 0xff8000002f217808 */ /* 0x000fe20004000000 */
[----:B------:R-:W-:Y:S01]  /*3e30*/  FFMA.FTZ R47, R77, UR5, -R38 ;  /* 0x000000054d2f7c23 */ /* 0x000fe20008010826 */
[----:B------:R-:W-:Y:S02]  /*3e40*/  PLOP3.LUT P2, PT, PT, PT, UP5, 0x40, 0x0 ;  /* 0x000000000000781c */ /* 0x000fe40003f4e858 */
[----:B------:R-:W-:Y:S01]  /*3e50*/  PLOP3.LUT P0, PT, PT, PT, UP6, 0x40, 0x0 ;  /* 0x000000000000781c */ /* 0x000fe20003f0e868 */
[----:B------:R-:W-:Y:S01]  /*3e60*/  MUFU.EX2 R46, R46 ;  /* 0x0000002e002e7308 */ /* 0x000fe20000000800 */
[----:B------:R-:W-:-:S02]  /*3e70*/  ISETP.GT.AND P1, PT, R2, 0x31, P1 ;  /* 0x000000310200780c */ /* 0x000fc40000f24270 */
[----:B------:R-:W-:Y:S02]  /*3e80*/  ISETP.LT.OR P3, PT, R0, 0x31, P3 ;  /* 0x000000310000780c */ /* 0x000fe40001f61670 */
[----:B------:R-:W-:Y:S02]  /*3e90*/  FMNMX.FTZ R34, R32, R3, !PT ;  /* 0x0000000320227209 */ /* 0x000fe40007810000 */
[C---:B------:R-:W-:Y:S01]  /*3ea0*/  ISETP.GT.AND P2, PT, R2.reuse, 0x38, P2 ;  /* 0x000000380200780c */ /* 0x040fe20001744270 */
[----:B------:R-:W2:Y:S01]  /*3eb0*/  MUFU.EX2 R47, R47 ;  /* 0x0000002f002f7308 */ /* 0x000ea20000000800 */
[----:B------:R-:W-:Y:S02]  /*3ec0*/  ISETP.GT.AND P0, PT, R2, 0x39, P0 ;  /* 0x000000390200780c */ /* 0x000fe40000704270 */
[----:B------:R-:W-:Y:S02]  /*3ed0*/  ISETP.LT.OR P1, PT, R0, 0x32, P1 ;  /* 0x000000320000780c */ /* 0x000fe40000f21670 */
[----:B------:R-:W-:Y:S01]  /*3ee0*/  FSEL R2, R50, -INF , !P3 ;  /* 0xff80000032027808 */ /* 0x000fe20005800000 */
[----:B------:R-:W-:Y:S01]  /*3ef0*/  FFMA.FTZ R50, R83, UR5, -R38 ;  /* 0x0000000553327c23 */ /* 0x000fe20008010826 */
[----:B------:R-:W-:Y:S01]  /*3f00*/  FMNMX.FTZ R3, R33, R34, !PT ;  /* 0x0000002221037209 */ /* 0x000fe20007810000 */
[----:B------:R-:W3:Y:S01]  /*3f10*/  MUFU.EX2 R49, R49 ;  /* 0x0000003100317308 */ /* 0x000ee20000000800 */
[----:B------:R-:W-:-:S02]  /*3f20*/  ISETP.LT.OR P2, PT, R0, 0x39, P2 ;  /* 0x000000390000780c */ /* 0x000fc40001741670 */
[----:B------:R-:W-:Y:S01]  /*3f30*/  FSEL R34, R51, -INF , !P1 ;  /* 0xff80000033227808 */ /* 0x000fe20004800000 */
[----:B------:R-:W-:Y:S01]  /*3f40*/  FFMA.FTZ R51, R85, UR5, -R38 ;  /* 0x0000000555337c23 */ /* 0x000fe20008010826 */
[----:B------:R-:W-:Y:S02]  /*3f50*/  FMNMX.FTZ R3, R2, R3, !PT ;  /* 0x0000000302037209 */ /* 0x000fe40007810000 */
[----:B------:R-:W-:Y:S01]  /*3f60*/  ISETP.LT.OR P0, PT, R0, 0x3a, P0 ;  /* 0x0000003a0000780c */ /* 0x000fe20000701670 */
[----:B------:R-:W-:Y:S01]  /*3f70*/  MUFU.EX2 R50, R50 ;  /* 0x0000003200327308 */ /* 0x000fe20000000800 */
[----:B------:R-:W-:Y:S02]  /*3f80*/  FSEL R0, R54, -INF , !P2 ;  /* 0xff80000036007808 */ /* 0x000fe40005000000 */
[----:B------:R-:W-:Y:S02]  /*3f90*/  FMNMX.FTZ R3, R34, R3, !PT ;  /* 0x0000000322037209 */ /* 0x000fe40007810000 */
[----:B------:R-:W-:Y:S01]  /*3fa0*/  FSEL R35, R55, -INF , !P0 ;  /* 0xff80000037237808 */ /* 0x000fe20004000000 */
[----:B0-----:R-:W-:Y:S01]  /*3fb0*/  FADD.FTZ R55, R196, R39 ;  /* 0x00000027c4377221 */ /* 0x001fe20000010000 */
[----:B------:R-:W-:Y:S01]  /*3fc0*/  FMNMX.FTZ R36, R0, R3, !PT ;  /* 0x0000000300247209 */ /* 0x000fe20007810000 */
[----:B------:R-:W0:Y:S01]  /*3fd0*/  MUFU.EX2 R51, R51 ;  /* 0x0000003300337308 */ /* 0x000e220000000800 */
[----:B------:R-:W-:-:S02]  /*3fe0*/  F2FP.F16.F32.PACK_AB R196, R39, R196 ;  /* 0x000000c427c4723e */ /* 0x000fc400000000ff */
[----:B------:R-:W-:Y:S02]  /*3ff0*/  FMNMX.FTZ R36, R35, R36, !PT ;  /* 0x0000002423247209 */ /* 0x000fe40007810000 */
[----:B------:R-:W-:Y:S02]  /*4000*/  F2FP.F16.F32.PACK_AB R198, R41, R40 ;  /* 0x0000002829c6723e */ /* 0x000fe400000000ff */
[----:B-1----:R-:W-:Y:S01]  /*4010*/  F2FP.F16.F32.PACK_AB R192, R43, R42 ;  /* 0x0000002a2bc0723e */ /* 0x002fe200000000ff */
[----:B------:R-:W1:Y:S01]  /*4020*/  SHFL.BFLY PT, R3, R36, 0x2, 0x1f ;  /* 0x0c401f0024037f89 */ /* 0x000e6200000e0000 */
[----:B------:R-:W-:Y:S02]  /*4030*/  F2FP.F16.F32.PACK_AB R194, R45, R44 ;  /* 0x0000002c2dc2723e */ /* 0x000fe400000000ff */
[----:B--2---:R-:W-:Y:S02]  /*4040*/  F2FP.F16.F32.PACK_AB R188, R47, R46 ;  /* 0x0000002e2fbc723e */ /* 0x004fe400000000ff */
[----:B---3--:R-:W-:-:S02]  /*4050*/  F2FP.F16.F32.PACK_AB R190, R49, R48 ;  /* 0x0000003031be723e */ /* 0x008fc400000000ff */
[----:B0-----:R-:W-:Y:S02]  /*4060*/  F2FP.F16.F32.PACK_AB R184, R51, R50 ;  /* 0x0000003233b8723e */ /* 0x001fe400000000ff */
[----:B-1----:R-:W-:-:S05]  /*4070*/  FMNMX.FTZ R37, R36, R3, !PT ;  /* 0x0000000324257209 */ /* 0x002fca0007810000 */
[----:B------:R-:W0:Y:S02]  /*4080*/  SHFL.BFLY PT, R36, R37, 0x1, 0x1f ;  /* 0x0c201f0025247f89 */ /* 0x000e2400000e0000 */
[----:B0-----:R-:W-:Y:S01]  /*4090*/  FMNMX.FTZ R3, R37, R36, !PT ;  /* 0x0000002425037209 */ /* 0x001fe20007810000 */
[--C-:B------:R-:W-:Y:S01]  /*40a0*/  FFMA.FTZ R36, R87, UR5, -R38.reuse ;  /* 0x0000000557247c23 */ /* 0x100fe20008010826 */
[----:B------:R-:W-:Y:S02]  /*40b0*/  FFMA.FTZ R38, R53, UR5, -R38 ;  /* 0x0000000535267c23 */ /* 0x000fe40008010826 */
[C---:B------:R-:W-:Y:S01]  /*40c0*/  FSETP.NEU.FTZ.AND P0, PT, R3.reuse, -INF , PT ;  /* 0xff8000000300780b */ /* 0x040fe20003f1d000 */
[----:B------:R-:W-:Y:S02]  /*40d0*/  FMUL.FTZ R37, R3, UR5 ;  /* 0x0000000503257c20 */ /* 0x000fe40008410000 */
[----:B------:R-:W-:Y:S03]  /*40e0*/  MUFU.EX2 R36, R36 ;  /* 0x0000002400247308 */ /* 0x000fe60000000800 */
[----:B------:R-:W-:-:S05]  /*40f0*/  FSEL R53, R37, RZ, P0 ;  /* 0x000000ff25357208 */ /* 0x000fca0000000000 */
[--C-:B------:R-:W-:Y:S01]  /*4100*/  FFMA.FTZ R8, R8, UR5, -R53.reuse ;  /* 0x0000000508087c23 */ /* 0x100fe20008010835 */
[--C-:B------:R-:W-:Y:S01]  /*4110*/  FFMA.FTZ R9, R9, UR5, -R53.reuse ;  /* 0x0000000509097c23 */ /* 0x100fe20008010835 */
[--C-:B------:R-:W-:Y:S01]  /*4120*/  FFMA.FTZ R18, R18, UR5, -R53.reuse ;  /* 0x0000000512127c23 */ /* 0x100fe20008010835 */
[--C-:B------:R-:W-:Y:S01]  /*4130*/  FFMA.FTZ R23, R23, UR5, -R53.reuse ;  /* 0x0000000517177c23 */ /* 0x100fe20008010835 */
[--C-:B------:R-:W-:Y:S01]  /*4140*/  FFMA.FTZ R26, R26, UR5, -R53.reuse ;  /* 0x000000051a1a7c23 */ /* 0x100fe20008010835 */
[--C-:B------:R-:W-:Y:S01]  /*4150*/  FFMA.FTZ R27, R27, UR5, -R53.reuse ;  /* 0x000000051b1b7c23 */ /* 0x100fe20008010835 */
[----:B------:R-:W-:Y:S01]  /*4160*/  MUFU.EX2 R8, R8 ;  /* 0x0000000800087308 */ /* 0x000fe20000000800 */
[--C-:B------:R-:W-:Y:S01]  /*4170*/  FFMA.FTZ R28, R28, UR5, -R53.reuse ;  /* 0x000000051c1c7c23 */ /* 0x100fe20008010835 */
[--C-:B------:R-:W-:Y:S01]  /*4180*/  FFMA.FTZ R29, R29, UR5, -R53.reuse ;  /* 0x000000051d1d7c23 */ /* 0x100fe20008010835 */
[--C-:B------:R-:W-:Y:S01]  /*4190*/  FFMA.FTZ R30, R30, UR5, -R53.reuse ;  /* 0x000000051e1e7c23 */ /* 0x100fe20008010835 */
[--C-:B------:R-:W-:Y:S01]  /*41a0*/  FFMA.FTZ R31, R31, UR5, -R53.reuse ;  /* 0x000000051f1f7c23 */ /* 0x100fe20008010835 */
[--C-:B------:R-:W-:Y:S01]  /*41b0*/  FFMA.FTZ R32, R32, UR5, -R53.reuse ;  /* 0x0000000520207c23 */ /* 0x100fe20008010835 */
[--C-:B------:R-:W-:Y:S01]  /*41c0*/  FFMA.FTZ R33, R33, UR5, -R53.reuse ;  /* 0x0000000521217c23 */ /* 0x100fe20008010835 */
[--C-:B------:R-:W-:Y:S01]  /*41d0*/  FFMA.FTZ R2, R2, UR5, -R53.reuse ;  /* 0x0000000502027c23 */ /* 0x100fe20008010835 */
[----:B------:R-:W0:Y:S01]  /*41e0*/  MUFU.EX2 R9, R9 ;  /* 0x0000000900097308 */ /* 0x000e220000000800 */
[--C-:B------:R-:W-:Y:S01]  /*41f0*/  FFMA.FTZ R34, R34, UR5, -R53.reuse ;  /* 0x0000000522227c23 */ /* 0x100fe20008010835 */
[--C-:B------:R-:W-:Y:S01]  /*4200*/  FFMA.FTZ R0, R0, UR5, -R53.reuse ;  /* 0x0000000500007c23 */ /* 0x100fe20008010835 */
[----:B------:R-:W-:-:S05]  /*4210*/  FFMA.FTZ R35, R35, UR5, -R53 ;  /* 0x0000000523237c23 */ /* 0x000fca0008010835 */
[----:B------:R1:W2:Y:S08]  /*4220*/  MUFU.EX2 R199, R18 ;  /* 0x0000001200c77308 */ /* 0x0002b00000000800 */
[----:B------:R3:W4:Y:S01]  /*4230*/  MUFU.EX2 R52, R23 ;  /* 0x0000001700347308 */ /* 0x0007220000000800 */
[----:B-1----:R-:W-:Y:S01]  /*4240*/  FADD.FTZ R18, R40, R55 ;  /* 0x0000003728127221 */ /* 0x002fe20000010000 */
[----:B0-----:R-:W-:-:S06]  /*4250*/  F2FP.F16.F32.PACK_AB R197, R9, R8 ;  /* 0x0000000809c5723e */ /* 0x001fcc00000000ff */
[----:B------:R-:W-:Y:S01]  /*4260*/  MUFU.EX2 R26, R26 ;  /* 0x0000001a001a7308 */ /* 0x000fe20000000800 */
[----:B---3--:R-:W-:-:S04]  /*4270*/  FADD.FTZ R23, R41, R18 ;  /* 0x0000001229177221 */ /* 0x008fc80000010000 */
[----:B------:R-:W-:-:S03]  /*4280*/  FADD.FTZ R18, R42, R23 ;  /* 0x000000172a127221 */ /* 0x000fc60000010000 */
[----:B------:R-:W0:Y:S01]  /*4290*/  MUFU.EX2 R27, R27 ;  /* 0x0000001b001b7308 */ /* 0x000e220000000800 */
[----:B------:R-:W-:Y:S01]  /*42a0*/  FADD.FTZ R23, R43, R18 ;  /* 0x000000122b177221 */ /* 0x000fe20000010000 */
[----:B------:R-:W-:-:S06]  /*42b0*/  FADD.FTZ R18, R8, R9 ;  /* 0x0000000908127221 */ /* 0x000fcc0000010000 */
[----:B------:R1:W3:Y:S08]  /*42c0*/  MUFU.EX2 R37, R38 ;  /* 0x0000002600257308 */ /* 0x0002f00000000800 */
[----:B------:R-:W5:Y:S01]  /*42d0*/  MUFU.EX2 R28, R28 ;  /* 0x0000001c001c7308 */ /* 0x000f620000000800 */
[----:B-1----:R-:W-:Y:S01]  /*42e0*/  FADD.FTZ R38, R44, R23 ;  /* 0x000000172c267221 */ /* 0x002fe20000010000 */
[----:B--2---:R-:W-:Y:S01]  /*42f0*/  FADD.FTZ R23, R199, R18 ;  /* 0x00000012c7177221 */ /* 0x004fe20000010000 */
[----:B----4-:R-:W-:-:S02]  /*4300*/  F2FP.F16.F32.PACK_AB R199, R52, R199 ;  /* 0x000000c734c7723e */ /* 0x010fc400000000ff */
[----:B------:R-:W-:Y:S01]  /*4310*/  FADD.FTZ R55, R45, R38 ;  /* 0x000000262d377221 */ /* 0x000fe20000010000 */
[----:B------:R-:W-:Y:S01]  /*4320*/  FADD.FTZ R23, R52, R23 ;  /* 0x0000001734177221 */ /* 0x000fe20000010000 */
[----:B0-----:R-:W-:Y:S01]  /*4330*/  F2FP.F16.F32.PACK_AB R193, R27, R26 ;  /* 0x0000001a1bc1723e */ /* 0x001fe200000000ff */
[----:B------:R-:W0:Y:S01]  /*4340*/  MUFU.EX2 R29, R29 ;  /* 0x0000001d001d7308 */ /* 0x000e220000000800 */
[----:B------:R-:W-:Y:S01]  /*4350*/  FADD.FTZ R38, R46, R55 ;  /* 0x000000372e267221 */ /* 0x000fe20000010000 */
[----:B------:R-:W-:Y:S01]  /*4360*/  FADD.FTZ R18, R26, R23 ;  /* 0x000000171a127221 */ /* 0x000fe20000010000 */
[----:B---3--:R-:W-:Y:S02]  /*4370*/  F2FP.F16.F32.PACK_AB R186, R37, R36 ;  /* 0x0000002425ba723e */ /* 0x008fe400000000ff */
[----:B------:R-:W-:Y:S01]  /*4380*/  FADD.FTZ R55, R47, R38 ;  /* 0x000000262f377221 */ /* 0x000fe20000010000 */
[----:B------:R-:W-:Y:S02]  /*4390*/  FADD.FTZ R23, R27, R18 ;  /* 0x000000121b177221 */ /* 0x000fe40000010000 */
[----:B------:R-:W1:Y:S01]  /*43a0*/  MUFU.EX2 R30, R30 ;  /* 0x0000001e001e7308 */ /* 0x000e620000000800 */
[----:B------:R-:W-:Y:S01]  /*43b0*/  FADD.FTZ R38, R48, R55 ;  /* 0x0000003730267221 */ /* 0x000fe20000010000 */
[----:B-----5:R-:W-:-:S03]  /*43c0*/  FADD.FTZ R18, R28, R23 ;  /* 0x000000171c127221 */ /* 0x020fc60000010000 */
[----:B------:R-:W-:-:S03]  /*43d0*/  FADD.FTZ R39, R49, R38 ;  /* 0x0000002631277221 */ /* 0x000fc60000010000 */
[----:B------:R-:W2:Y:S01]  /*43e0*/  MUFU.EX2 R31, R31 ;  /* 0x0000001f001f7308 */ /* 0x000ea20000000800 */
[C---:B0-----:R-:W-:Y:S01]  /*43f0*/  FADD.FTZ R23, R29.reuse, R18 ;  /* 0x000000121d177221 */ /* 0x041fe20000010000 */
[----:B------:R-:W-:Y:S01]  /*4400*/  FADD.FTZ R38, R50, R39 ;  /* 0x0000002732267221 */ /* 0x000fe20000010000 */
[----:B------:R-:W-:-:S03]  /*4410*/  F2FP.F16.F32.PACK_AB R195, R29, R28 ;  /* 0x0000001c1dc3723e */ /* 0x000fc600000000ff */
[----:B------:R-:W-:Y:S02]  /*4420*/  FADD.FTZ R39, R51, R38 ;  /* 0x0000002633277221 */ /* 0x000fe40000010000 */
[----:B------:R-:W-:Y:S01]  /*4430*/  MUFU.EX2 R32, R32 ;  /* 0x0000002000207308 */ /* 0x000fe20000000800 */
[----:B-1----:R-:W-:-:S07]  /*4440*/  FADD.FTZ R18, R30, R23 ;  /* 0x000000171e127221 */ /* 0x002fce0000010000 */
[----:B------:R-:W0:Y:S01]  /*4450*/  MUFU.EX2 R33, R33 ;  /* 0x0000002100217308 */ /* 0x000e220000000800 */
[C---:B--2---:R-:W-:Y:S01]  /*4460*/  FADD.FTZ R23, R31.reuse, R18 ;  /* 0x000000121f177221 */ /* 0x044fe20000010000 */
[----:B------:R-:W-:Y:S01]  /*4470*/  FADD.FTZ R18, R36, R39 ;  /* 0x0000002724127221 */ /* 0x000fe20000010000 */
[----:B------:R-:W-:-:S03]  /*4480*/  F2FP.F16.F32.PACK_AB R189, R31, R30 ;  /* 0x0000001e1fbd723e */ /* 0x000fc600000000ff */
[----:B------:R-:W-:Y:S02]  /*4490*/  FADD.FTZ R18, R37, R18 ;  /* 0x0000001225127221 */ /* 0x000fe40000010000 */
[----:B------:R-:W1:Y:S08]  /*44a0*/  MUFU.EX2 R2, R2 ;  /* 0x0000000200027308 */ /* 0x000e700000000800 */
[----:B------:R2:W3:Y:S01]  /*44b0*/  MUFU.EX2 R185, R34 ;  /* 0x0000002200b97308 */ /* 0x0004e20000000800 */
[----:B0-----:R-:W-:-:S07]  /*44c0*/  F2FP.F16.F32.PACK_AB R191, R33, R32 ;  /* 0x0000002021bf723e */ /* 0x001fce00000000ff */
[----:B------:R-:W0:Y:S01]  /*44d0*/  MUFU.EX2 R0, R0 ;  /* 0x0000000000007308 */ /* 0x000e220000000800 */
[----:B--2---:R-:W-:-:S04]  /*44e0*/  FADD.FTZ R34, R32, R23 ;  /* 0x0000001720227221 */ /* 0x004fc80000010000 */
[----:B------:R-:W-:-:S03]  /*44f0*/  FADD.FTZ R23, R33, R34 ;  /* 0x0000002221177221 */ /* 0x000fc60000010000 */
[----:B------:R-:W2:Y:S01]  /*4500*/  MUFU.EX2 R35, R35 ;  /* 0x0000002300237308 */ /* 0x000ea20000000800 */
[----:B-1----:R-:W-:-:S04]  /*4510*/  FADD.FTZ R8, R2, R23 ;  /* 0x0000001702087221 */ /* 0x002fc80000010000 */
[C---:B---3--:R-:W-:Y:S01]  /*4520*/  FADD.FTZ R9, R185.reuse, R8 ;  /* 0x00000008b9097221 */ /* 0x048fe20000010000 */
[----:B------:R-:W-:-:S03]  /*4530*/  F2FP.F16.F32.PACK_AB R185, R185, R2 ;  /* 0x00000002b9b9723e */ /* 0x000fc600000000ff */
[----:B0-----:R-:W-:-:S04]  /*4540*/  FADD.FTZ R8, R0, R9 ;  /* 0x0000000900087221 */ /* 0x001fc80000010000 */
[C---:B--2---:R-:W-:Y:S01]  /*4550*/  FADD.FTZ R9, R35.reuse, R8 ;  /* 0x0000000823097221 */ /* 0x044fe20000010000 */
[----:B------:R-:W-:Y:S01]  /*4560*/  F2FP.F16.F32.PACK_AB R187, R35, R0 ;  /* 0x0000000023bb723e */ /* 0x000fe200000000ff */
[----:B------:R-:W-:Y:S06]  /*4570*/  @!P6 BRA `(.L_x_984) ;  /* 0x000000000044e947 */ /* 0x000fec0003800000 */
[----:B------:R-:W-:Y:S01]  /*4580*/  ISETP.LT.AND P0, PT, RZ, UR38, PT ;  /* 0x00000026ff007c0c */ /* 0x000fe2000bf01270 */
[----:B------:R-:W-:-:S06]  /*4590*/  UIADD3 UR4, UR38, -0x1, URZ ;  /* 0xffffffff26047890 */ /* 0x000fcc000fffe03f */
[----:B------:R-:W-:-:S06]  /*45a0*/  MOV R0, UR4 ;  /* 0x0000000400007c02 */ /* 0x000fcc0008000f00 */
[----:B------:R-:W-:Y:S05]  /*45b0*/  @P0 BRA `(.L_x_985) ;  /* 0x00000000001c0947 */ /* 0x000fea0003800000 */
[----:B------:R-:W-:Y:S01]  /*45c0*/  ISETP.NE.AND P0, PT, R25, 0x1, PT ;  /* 0x000000011900780c */ /* 0x000fe20003f05270 */
[----:B------:R-:W-:-:S12]  /*45d0*/  IMAD R23, RZ, RZ, -UR38 ;  /* 0x80000026ff177e24 */ /* 0x000fd8000f8e02ff */
[----:B------:R-:W0:Y:S02]  /*45e0*/  @P0 LDC.64 R26, c[0x0][0x9e8] ;  /* 0x00027a00ff1a0b82 */ /* 0x000e240000000a00 */
[----:B0-----:R-:W-:-:S05]  /*45f0*/  @P0 IMAD.HI.U32 R0, R23, R26, RZ ;  /* 0x0000001a17000227 */ /* 0x001fca00078e00ff */
[----:B------:R-:W-:-:S04]  /*4600*/  @P0 SHF.R.U32.HI R23, RZ, R27, R0 ;  /* 0x0000001bff170219 */ /* 0x000fc80000011600 */
[----:B------:R-:W-:Y:S01]  /*4610*/  LOP3.LUT R0, RZ, R23, RZ, 0x33, !PT ;  /* 0x00000017ff007212 */ /* 0x000fe200078e33ff */
[----:B------:R-:W-:Y:S06]  /*4620*/  BRA `(.L_x_986) ;  /* 0x0000000000107947 */ /* 0x000fec0003800000 */
.L_x_985:
[----:B------:R-:W-:-:S13]  /*4630*/  ISETP.NE.AND P0, PT, R25, 0x1, PT ;  /* 0x000000011900780c */ /* 0x000fda0003f05270 */
[----:B------:R-:W0:Y:S02]  /*4640*/  @P0 LDC.64 R26, c[0x0][0x9e8] ;  /* 0x00027a00ff1a0b82 */ /* 0x000e240000000a00 */
[----:B0-----:R-:W-:-:S05]  /*4650*/  @P0 IMAD.HI.U32 R2, R0, R26, RZ ;  /* 0x0000001a00020227 */ /* 0x001fca00078e00ff */
[----:B------:R-:W-:-:S07]  /*4660*/  @P0 SHF.R.U32.HI R0, RZ, R27, R2 ;  /* 0x0000001bff000219 */ /* 0x000fce0000011602 */
.L_x_986:
[----:B------:R-:W-:-:S05]  /*4670*/  IMAD R25, R0, R25, R25 ;  /* 0x0000001900197224 */ /* 0x000fca00078e0219 */
[----:B------:R-:W-:-:S07]  /*4680*/  VIMNMX R24, R24, R25, PT ;  /* 0x0000001918187248 */ /* 0x000fce0003fe0100 */
.L_x_984:
[----:B------:R-:W-:Y:S01]  /*4690*/  R2UR UR4, R22 ;  /* 0x00000000160472ca */ /* 0x000fe200000e0000 */
[----:B------:R-:W-:Y:S01]  /*46a0*/  UMOV UR7, URZ ;  /* 0x0000003f00077c82 */ /* 0x000fe20008000000 */
[----:B------:R-:W-:Y:S01]  /*46b0*/  SHF.R.S32.HI R23, RZ, 0x1f, R24 ;  /* 0x0000001fff177819 */ /* 0x000fe20000011418 */
[----:B------:R-:W-:Y:S01]  /*46c0*/  IMAD.U32 R8, RZ, RZ, UR7 ;  /* 0x00000007ff087e24 */ /* 0x000fe2000f8e00ff */
[----:B------:R-:W-:Y:S01]  /*46d0*/  CS2R R150, SRZ ;  /* 0x0000000000967805 */ /* 0x000fe2000001ff00 */
[----:B------:R-:W-:Y:S01]  /*46e0*/  IMAD.MOV.U32 R0, RZ, RZ, 0x3f800000 ;  /* 0x3f800000ff007424 */ /* 0x000fe200078e00ff */
[----:B------:R-:W-:Y:S01]  /*46f0*/  LEA.HI R23, R23, R24, RZ, 0x6 ;  /* 0x0000001817177211 */ /* 0x000fe200078f30ff */
[----:B------:R-:W-:Y:S01]  /*4700*/  IMAD.MOV.U32 R2, RZ, RZ, 0x3f800000 ;  /* 0x3f800000ff027424 */ /* 0x000fe200078e00ff */
[----:B------:R-:W-:Y:S02]  /*4710*/  CS2R R148, SRZ ;  /* 0x0000000000947805 */ /* 0x000fe4000001ff00 */
[----:B------:R-:W-:-:S02]  /*4720*/  CS2R R146, SRZ ;  /* 0x0000000000927805 */ /* 0x000fc4000001ff00 */
[----:B------:R-:W-:Y:S02]  /*4730*/  SHF.R.S32.HI R23, RZ, 0x6, R23 ;  /* 0x00000006ff177819 */ /* 0x000fe40000011417 */
[----:B------:R-:W-:Y:S02]  /*4740*/  CS2R R144, SRZ ;  /* 0x0000000000907805 */ /* 0x000fe4000001ff00 */
[----:B------:R-:W-:Y:S02]  /*4750*/  CS2R R142, SRZ ;  /* 0x00000000008e7805 */ /* 0x000fe4000001ff00 */
[----:B------:R-:W-:Y:S02]  /*4760*/  CS2R R140, SRZ ;  /* 0x00000000008c7805 */ /* 0x000fe4000001ff00 */
[----:B------:R-:W-:Y:S01]  /*4770*/  VIMNMX R23, R23, UR4, !PT ;  /* 0x0000000417177c48 */ /* 0x000fe2000ffe0100 */
[----:B------:R-:W-:Y:S01]  /*4780*/  UMOV UR4, URZ ;  /* 0x0000003f00047c82 */ /* 0x000fe20008000000 */
[----:B------:R-:W-:-:S02]  /*4790*/  CS2R R138, SRZ ;  /* 0x00000000008a7805 */ /* 0x000fc4000001ff00 */
[----:B------:R-:W-:Y:S02]  /*47a0*/  CS2R R136, SRZ ;  /* 0x0000000000887805 */ /* 0x000fe4000001ff00 */
[----:B------:R-:W-:Y:S02]  /*47b0*/  ISETP.LE.AND P0, PT, R23, UR6, PT ;  /* 0x0000000617007c0c */ /* 0x000fe4000bf03270 */
        /* <DEDUP_REMOVED lines=57> */
[----:B------:R-:W-:Y:S01]  /*4b50*/  UMOV UR4, URZ ;  /* 0x0000003f00047c82 */ /* 0x000fe20008000000 */
[----:B------:R-:W-:Y:S01]  /*4b60*/  MOV R2, 0x3f800000 ;  /* 0x3f80000000027802 */ /* 0x000fe20000000f00 */
[----:B------:R-:W-:Y:S01]  /*4b70*/  IMAD.U32 R202, RZ, RZ, UR4 ;  /* 0x00000004ffca7e24 */ /* 0x000fe2000f8e00ff */
[----:B------:R-:W-:Y:S01]  /*4b80*/  UMOV UR60, URZ ;  /* 0x0000003f003c7c82 */ /* 0x000fe20008000000 */
[----:B------:R-:W-:Y:S01]  /*4b90*/  IMAD.MOV.U32 R0, RZ, RZ, 0x3f800000 ;  /* 0x3f800000ff007424 */ /* 0x000fe200078e00ff */
[----:B------:R-:W-:Y:S01]  /*4ba0*/  ULDC UR7, c[0x0][0x9d8] ;  /* 0x0002760000077ab9 */ /* 0x000fe20000000800 */
[----:B------:R-:W-:-:S07]  /*4bb0*/  IMAD.MOV.U32 R151, RZ, RZ, RZ ;  /* 0x000000ffff977224 */ /* 0x000fce00078e00ff */
.L_x_1004:
[----:B------:R-:W-:Y:S01]  /*4bc0*/  R2UR UR10, R202 ;  /* 0x00000000ca0a72ca */ /* 0x000fe200000e0000 */
[----:B------:R-:W-:-:S04]  /*4bd0*/  UIADD3 UR4, UR60, 0x1, URZ ;  /* 0x000000013c047890 */ /* 0x000fc8000fffe03f */
[----:B------:R-:W-:-:S04]  /*4be0*/  UISETP.NE.AND UP1, UPT, UR4, 0x2, UPT ;  /* 0x000000020400788c */ /* 0x000fc8000bf25270 */
[----:B------:R-:W-:Y:S02]  /*4bf0*/  USEL UR5, URZ, 0x1, UP1 ;  /* 0x000000013f057887 */ /* 0x000fe40008800000 */
[----:B------:R-:W-:Y:S02]  /*4c00*/  USEL UR4, UR4, URZ, UP1 ;  /* 0x0000003f04047287 */ /* 0x000fe40008800000 */
[----:B------:R-:W-:-:S06]  /*4c10*/  ULOP3.LUT UR5, UR10, UR5, URZ, 0x3c, !UPT ;  /* 0x000000050a057292 */ /* 0x000fcc000f8e3c3f */
[----:B------:R-:W-:Y:S01]  /*4c20*/  IMAD.U32 R8, RZ, RZ, UR5 ;  /* 0x00000005ff087e24 */ /* 0x000fe2000f8e00ff */
[----:B------:R-:W-:Y:S06]  /*4c30*/  @!P4 BRA `(.L_x_988) ;  /* 0x000000000004c947 */ /* 0x000fec0003800000 */
[----:B------:R-:W-:Y:S01]  /*4c40*/  BPT.TRAP 0x1 ;  /* 0x000000040000795c */ /* 0x000fe20000300000 */
.L_x_988:
[----:B------:R-:W-:Y:S02]  /*4c50*/  R2UR UR10, R16 ;  /* 0x00000000100a72ca */ /* 0x000fe400000e0000 */
[----:B------:R-:W-:-:S11]  /*4c60*/  R2UR UR5, R8 ;  /* 0x00000000080572ca */ /* 0x000fd600000e0000 */
[----:B------:R-:W-:Y:S02]  /*4c70*/  ULEA UR61, UR4, UR10, 0x3 ;  /* 0x0000000a043d7291 */ /* 0x000fe4000f8e183f */
[----:B------:R-:W-:-:S05]  /*4c80*/  IMAD.U32 R152, RZ, RZ, UR5 ;  /* 0x00000005ff987e24 */ /* 0x000fca000f8e00ff */
[----:B------:R-:W-:-:S04]  /*4c90*/  SHF.L.U32 R152, R152, 0x1f, RZ ;  /* 0x0000001f98987819 */ /* 0x000fc800000006ff */
[----:B------:R0:W1:Y:S01]  /*4ca0*/  SYNCS.PHASECHK.TRANS64.TRYWAIT P0, [UR61+0x30830], R152 ;  /* 0x03083098ff0075a7 */ /* 0x000062000800017d */
[----:B------:R-:W-:Y:S05]  /*4cb0*/  @!P4 BRA `(.L_x_989) ;  /* 0x000000000004c947 */ /* 0x000fea0003800000 */
[----:B------:R-:W-:Y:S01]  /*4cc0*/  BPT.TRAP 0x1 ;  /* 0x000000040000795c */ /* 0x000fe20000300000 */
.L_x_989:
[----:B-1----:R-:W-:Y:S05]  /*4cd0*/  @P0 BRA `(.L_x_990) ;  /* 0x0000000000080947 */ /* 0x002fea0003800000 */
[----:B------:R-:W1:Y:S02]  /*4ce0*/  SYNCS.PHASECHK.TRANS64.TRYWAIT P0, [UR61+0x30830], R152 ;  /* 0x03083098ff0075a7 */ /* 0x000e64000800017d */
[----:B-1----:R-:W-:Y:S05]  /*4cf0*/  @!P0 BRA `(.L_x_991) ;  /* 0x0000010400208947 */ /* 0x002fea0003800000 */
.L_x_990:
[----:B------:R-:W-:Y:S01]  /*4d00*/  R2UR UR5, R20 ;  /* 0x00000000140572ca */ /* 0x000fe200000e0000 */
[----:B01----:R-:W-:Y:S01]  /*4d10*/  WARPGROUP.ARRIVE ;  /* 0x00000000000079c5 */ /* 0x003fe20000000000 */
[----:B------:R-:W-:Y:S01]  /*4d20*/  R2UR UR56, R6 ;  /* 0x00000000063872ca */ /* 0x000fe200000e0000 */
[----:B------:R-:W-:Y:S01]  /*4d30*/  UMOV UR59, 0x40000040 ;  /* 0x40000040003b7882 */ /* 0x000fe20000000000 */
[----:B------:R-:W-:Y:S01]  /*4d40*/  R2UR UR57, R7 ;  /* 0x00000000073972ca */ /* 0x000fe200000e0000 */
[----:B------:R-:W-:Y:S01]  /*4d50*/  UMOV UR55, 0x40000040 ;  /* 0x4000004000377882 */ /* 0x000fe20000000000 */
[----:B------:R-:W-:Y:S01]  /*4d60*/  MOV R200, UR53 ;  /* 0x0000003500c87c02 */ /* 0x000fe20008000f00 */
[----:B------:R-:W-:Y:S01]  /*4d70*/  UMOV UR11, 0x40000040 ;  /* 0x40000040000b7882 */ /* 0x000fe20000000000 */
[----:B------:R-:W-:Y:S01]  /*4d80*/  MOV R201, UR52 ;  /* 0x0000003400c97c02 */ /* 0x000fe20008000f00 */
[----:B------:R-:W-:Y:S01]  /*4d90*/  UMOV UR15, 0x40000040 ;  /* 0x40000040000f7882 */ /* 0x000fe20000000000 */
[----:B------:R-:W-:Y:S01]  /*4da0*/  R2UR UR52, R10 ;  /* 0x000000000a3472ca */ /* 0x000fe200000e0000 */
[----:B------:R-:W-:Y:S01]  /*4db0*/  UMOV UR19, 0x40000040 ;  /* 0x4000004000137882 */ /* 0x000fe20000000000 */
[----:B------:R-:W-:Y:S01]  /*4dc0*/  R2UR UR53, R11 ;  /* 0x000000000b3572ca */ /* 0x000fe200000e0000 */
[----:B------:R-:W-:Y:S01]  /*4dd0*/  ULEA UR5, UR4, UR5, 0xb ;  /* 0x0000000504057291 */ /* 0x000fe2000f8e583f */
        /* <DEDUP_REMOVED lines=9> */
[----:B------:R-:W-:Y:S01]  /*4e70*/  HGMMA.64x64x16.F32 R152, gdesc[UR56], RZ, !UPT, gsb0 ;  /* 0x00e00000389879f0 */ /* 0x000fe2000c0008ff */
[----:B------:R-:W-:Y:S01]  /*4e80*/  UMOV UR54, UR10 ;  /* 0x0000000a00367c82 */ /* 0x000fe20008000000 */
[----:B------:R-:W-:Y:S01]  /*4e90*/  R2UR UR56, R14 ;  /* 0x000000000e3872ca */ /* 0x000fe200000e0000 */
[----:B------:R-:W-:Y:S01]  /*4ea0*/  UIADD3 UR10, UR5, 0x4, URZ ;  /* 0x00000004050a7890 */ /* 0x000fe2000fffe03f */
[----:B------:R-:W-:Y:S01]  /*4eb0*/  R2UR UR57, R15 ;  /* 0x000000000f3972ca */ /* 0x000fe200000e0000 */
[----:B------:R-:W-:Y:S01]  /*4ec0*/  UMOV UR59, 0x40000040 ;  /* 0x40000040003b7882 */ /* 0x000fe20000000000 */
[----:B------:R-:W-:Y:S01]  /*4ed0*/  UIADD3 UR22, UR5, 0x204, URZ ;  /* 0x0000020405167890 */ /* 0x000fe2000fffe03f */
[-C--:B------:R-:W-:Y:S01]  /*4ee0*/  FMUL.FTZ R29, R29, R0.reuse ;  /* 0x000000001d1d7220 */ /* 0x080fe20000410000 */
[----:B------:R-:W-:Y:S01]  /*4ef0*/  UIADD3 UR26, UR5, 0x206, URZ ;  /* 0x00000206051a7890 */ /* 0x000fe2000fffe03f */
[-C--:B------:R-:W-:Y:S01]  /*4f00*/  FMUL.FTZ R32, R32, R0.reuse ;  /* 0x0000000020207220 */ /* 0x080fe20000410000 */
[----:B------:R-:W-:Y:S01]  /*4f10*/  UMOV UR58, UR10 ;  /* 0x0000000a003a7c82 */ /* 0x000fe20008000000 */
        /* <DEDUP_REMOVED lines=72> */
[----:B------:R-:W-:Y:S01]  /*53a0*/  HGMMA.64x64x16.F32 R152, gdesc[UR52], R152, gsb0 ;  /* 0x00e00000349879f0 */ /* 0x000fe20008000898 */
[----:B------:R-:W-:Y:S01]  /*53b0*/  R2UR UR53, R200 ;  /* 0x00000000c83572ca */ /* 0x000fe200000e0000 */
[----:B------:R-:W-:Y:S01]  /*53c0*/  UIADD3 UR54, UR5, 0x604, URZ ;  /* 0x0000060405367890 */ /* 0x000fe2000fffe03f */
[----:B------:R-:W-:Y:S01]  /*53d0*/  R2UR UR52, R201 ;  /* 0x00000000c93472ca */ /* 0x000fe200000e0000 */
[----:B------:R-:W-:Y:S01]  /*53e0*/  UMOV UR55, 0x40000040 ;  /* 0x4000004000377882 */ /* 0x000fe20000000000 */
[----:B------:R-:W-:Y:S01]  /*53f0*/  UIADD3 UR5, UR5, 0x606, URZ ;  /* 0x0000060605057890 */ /* 0x000fe2000fffe03f */
        /* <DEDUP_REMOVED lines=68> */
[----:B------:R-:W-:Y:S01]  /*5840*/  HGMMA.64x64x16.F32 R152, gdesc[UR56], R152, gsb0 ;  /* 0x00e00000389879f0 */ /* 0x000fe20008000898 */
[----:B------:R-:W-:Y:S01]  /*5850*/  R2UR UR56, R12 ;  /* 0x000000000c3872ca */ /* 0x000fe200000e0000 */
[----:B------:R-:W-:Y:S01]  /*5860*/  UMOV UR58, UR5 ;  /* 0x00000005003a7c82 */ /* 0x000fe20008000000 */
[----:B------:R-:W-:Y:S01]  /*5870*/  R2UR UR57, R13 ;  /* 0x000000000d3972ca */ /* 0x000fe200000e0000 */
[----:B------:R-:W-:Y:S01]  /*5880*/  UMOV UR59, 0x40000040 ;  /* 0x40000040003b7882 */ /* 0x000fe20000000000 */
[----:B------:R-:W-:Y:S02]  /*5890*/  WARPGROUP.DEPBAR.LE gsb0, 0x0 ;  /* 0x00008000000079c5 */ /* 0x000fe40000010000 */
[----:B------:R-:W-:-:S06]  /*58a0*/  WARPGROUP.ARRIVE ;  /* 0x00000000000079c5 */ /* 0x000fcc0000000000 */
[----:B------:R-:W-:Y:S03]  /*58b0*/  HGMMA.64x64x16.F32 R152, gdesc[UR8], R152, gsb0 ;  /* 0x00e00000089879f0 */ /* 0x000fe60008000898 */
        /* <DEDUP_REMOVED lines=37> */
[----:B------:R-:W-:Y:S05]  /*5b10*/  @!P4 BRA `(.L_x_992) ;  /* 0x000000000004c947 */ /* 0x000fea0003800000 */
[----:B------:R-:W-:Y:S01]  /*5b20*/  BPT.TRAP 0x1 ;  /* 0x000000040000795c */ /* 0x000fe20000300000 */
.L_x_992:
        /* <DEDUP_REMOVED lines=8> */
.L_x_993:
[----:B-1----:R-:W-:Y:S05]  /*5bb0*/  @P0 BRA `(.L_x_994) ;  /* 0x0000000000080947 */ /* 0x002fea0003800000 */
[----:B------:R-:W1:Y:S02]  /*5bc0*/  SYNCS.PHASECHK.TRANS64.TRYWAIT P0, [UR14+0x30850], R0 ;  /* 0x03085000ff0075a7 */ /* 0x000e64000800014e */
[----:B-1----:R-:W-:Y:S05]  /*5bd0*/  @!P0 BRA `(.L_x_995) ;  /* 0x000000f400808947 */ /* 0x002fea0003800000 */
.L_x_994:
[----:B------:R-:W-:Y:S01]  /*5be0*/  R2UR UR5, R16 ;  /* 0x00000000100572ca */ /* 0x000fe200000e0000 */
[----:B------:R-:W-:Y:S01]  /*5bf0*/  WARPGROUP.ARRIVE ;  /* 0x00000000000079c5 */ /* 0x000fe20000000000 */
[----:B------:R-:W-:Y:S01]  /*5c00*/  UMOV UR11, 0x40000040 ;  /* 0x40000040000b7882 */ /* 0x000fe20000000000 */
[----:B------:R-:W-:Y:S01]  /*5c10*/  PLOP3.LUT P0, PT, PT, PT, UP0, 0x80, 0x0 ;  /* 0x000000000000781c */ /* 0x000fe20003f0f008 */
[----:B------:R-:W-:Y:S01]  /*5c20*/  FMUL.FTZ R157, R157, UR7 ;  /* 0x000000079d9d7c20 */ /* 0x000fe20008410000 */
[----:B------:R-:W-:Y:S01]  /*5c30*/  PLOP3.LUT P1, PT, PT, PT, UP0, 0x80, 0x0 ;  /* 0x000000000000781c */ /* 0x000fe20003f2f008 */
[----:B------:R-:W-:Y:S01]  /*5c40*/  FMUL.FTZ R2, R155, UR7 ;  /* 0x000000079b027c20 */ /* 0x000fe20008410000 */
[----:B------:R-:W-:Y:S01]  /*5c50*/  FMUL.FTZ R155, R162, UR7 ;  /* 0x00000007a29b7c20 */ /* 0x000fe20008410000 */
[----:B------:R-:W-:Y:S01]  /*5c60*/  FMUL.FTZ R162, R175, UR7 ;  /* 0x00000007afa27c20 */ /* 0x000fe20008410000 */
[----:B------:R-:W-:Y:S01]  /*5c70*/  MOV R175, R19 ;  /* 0x0000001300af7202 */ /* 0x000fe20000000f00 */
[----:B------:R-:W-:Y:S01]  /*5c80*/  USHF.L.U32 UR15, UR6, 0x6, URZ ;  /* 0x00000006060f7899 */ /* 0x000fe2000800063f */
[----:B------:R-:W-:Y:S01]  /*5c90*/  R2UR UR19, R17 ;  /* 0x00000000111372ca */ /* 0x000fe200000e0000 */
[----:B01----:R-:W-:Y:S01]  /*5ca0*/  FMUL.FTZ R0, R154, UR7 ;  /* 0x000000079a007c20 */ /* 0x003fe20008410000 */
[----:B------:R-:W-:Y:S01]  /*5cb0*/  UIADD3 UR5, UR5, 0x400, URZ ;  /* 0x0000040005057890 */ /* 0x000fe2000fffe03f */
[----:B------:R-:W-:Y:S01]  /*5cc0*/  FMUL.FTZ R154, R159, UR7 ;  /* 0x000000079f9a7c20 */ /* 0x000fe20008410000 */
[----:B------:R-:W-:Y:S01]  /*5cd0*/  ULDC UR22, c[0x0][0x2f0] ;  /* 0x0000bc0000167ab9 */ /* 0x000fe20000000800 */
[----:B------:R-:W-:Y:S01]  /*5ce0*/  FMUL.FTZ R159, R170, UR7 ;  /* 0x00000007aa9f7c20 */ /* 0x000fe20008410000 */
[----:B------:R-:W-:Y:S01]  /*5cf0*/  USHF.R.U32.HI UR5, URZ, 0x4, UR5 ;  /* 0x000000043f057899 */ /* 0x000fe20008011605 */
[----:B------:R-:W-:Y:S01]  /*5d00*/  FMUL.FTZ R170, R173, UR7 ;  /* 0x00000007adaa7c20 */ /* 0x000fe20008410000 */
[----:B------:R-:W-:Y:S01]  /*5d10*/  FMUL.FTZ R152, R152, UR7 ;  /* 0x0000000798987c20 */ /* 0x000fe20008410000 */
[----:B------:R-:W-:Y:S01]  /*5d20*/  FMUL.FTZ R165, R165, UR7 ;  /* 0x00000007a5a57c20 */ /* 0x000fe20008410000 */
[----:B------:R-:W-:Y:S01]  /*5d30*/  ULOP3.LUT UR5, UR5, 0x3fff, URZ, 0xc0, !UPT ;  /* 0x00003fff05057892 */ /* 0x000fe2000f8ec03f */
[----:B------:R-:W-:Y:S01]  /*5d40*/  FMUL.FTZ R172, R172, UR7 ;  /* 0x00000007acac7c20 */ /* 0x000fe20008410000 */
[----:B------:R-:W-:Y:S01]  /*5d50*/  FMUL.FTZ R180, R180, UR7 ;  /* 0x00000007b4b47c20 */ /* 0x000fe20008410000 */
[----:B------:R-:W-:Y:S01]  /*5d60*/  FMUL.FTZ R181, R181, UR7 ;  /* 0x00000007b5b57c20 */ /* 0x000fe20008410000 */
[----:B------:R-:W-:Y:S01]  /*5d70*/  ULOP3.LUT UR5, UR5, 0x2000000, URZ, 0xfc, !UPT ;  /* 0x0200000005057892 */ /* 0x000fe2000f8efc3f */
[----:B------:R-:W-:Y:S01]  /*5d80*/  R2UR UR18, R21 ;  /* 0x00000000151272ca */ /* 0x000fe200000e0000 */
[----:B------:R-:W-:Y:S01]  /*5d90*/  FMUL.FTZ R182, R182, UR7 ;  /* 0x00000007b6b67c20 */ /* 0x000fe20008410000 */
[----:B------:R-:W0:Y:S01]  /*5da0*/  MUFU.TANH R152, R152 ;  /* 0x0000009800987308 */ /* 0x000e220000002400 */
[----:B------:R-:W-:-:S07]  /*5db0*/  ULEA UR5, UR60, UR5, 0xb ;  /* 0x000000053c057291 */ /* 0x000fce000f8e583f */
[----:B------:R-:W-:Y:S01]  /*5dc0*/  UMOV UR10, UR5 ;  /* 0x00000005000a7c82 */ /* 0x000fe20008000000 */
[----:B------:R-:W1:Y:S01]  /*5dd0*/  MUFU.TANH R0, R0 ;  /* 0x0000000000007308 */ /* 0x000e620000002400 */
[----:B------:R-:W-:Y:S01]  /*5de0*/  HGMMA.64x256x16.F32 R24, R196, gdesc[UR8].tnspB, R24, gsb0 ;  /* 0x43e00008c4187df0 */ /* 0x000fe20008000818 */
[----:B------:R-:W-:Y:S01]  /*5df0*/  UIADD3 UR10, UR5, 0x80, URZ ;  /* 0x00000080050a7890 */ /* 0x000fe2000fffe03f */
[----:B------:R-:W-:-:S05]  /*5e00*/  UMOV UR11, 0x40000040 ;  /* 0x40000040000b7882 */ /* 0x000fca0000000000 */
[----:B------:R-:W2:Y:S08]  /*5e10*/  MUFU.TANH R2, R2 ;  /* 0x0000000200027308 */ /* 0x000eb00000002400 */
[----:B------:R-:W3:Y:S08]  /*5e20*/  MUFU.TANH R154, R154 ;  /* 0x0000009a009a7308 */ /* 0x000ef00000002400 */
[----:B------:R-:W4:Y:S08]  /*5e30*/  MUFU.TANH R155, R155 ;  /* 0x0000009b009b7308 */ /* 0x000f300000002400 */
[----:B------:R-:W0:Y:S08]  /*5e40*/  MUFU.TANH R165, R165 ;  /* 0x000000a500a57308 */ /* 0x000e300000002400 */
[----:B------:R-:W0:Y:S08]  /*5e50*/  MUFU.TANH R159, R159 ;  /* 0x0000009f009f7308 */ /* 0x000e300000002400 */
[----:B------:R-:W0:Y:S08]  /*5e60*/  MUFU.TANH R172, R172 ;  /* 0x000000ac00ac7308 */ /* 0x000e300000002400 */
[----:B------:R-:W0:Y:S08]  /*5e70*/  MUFU.TANH R170, R170 ;  /* 0x000000aa00aa7308 */ /* 0x000e300000002400 */
[----:B------:R-:W0:Y:S08]  /*5e80*/  MUFU.TANH R162, R162 ;  /* 0x000000a200a27308 */ /* 0x000e300000002400 */
[----:B------:R-:W0:Y:S08]  /*5e90*/  MUFU.TANH R180, R180 ;  /* 0x000000b400b47308 */ /* 0x000e300000002400 */
[----:B------:R-:W0:Y:S01]  /*5ea0*/  MUFU.TANH R181, R181 ;  /* 0x000000b500b57308 */ /* 0x000e220000002400 */
[----:B------:R-:W-:-:S02]  /*5eb0*/  WARPGROUP.DEPBAR.LE gsb0, 0x0 ;  /* 0x00008000000079c5 */ /* 0x000fc40000010000 */
        /* <DEDUP_REMOVED lines=9> */
[----:B------:R-:W-:Y:S02]  /*5f50*/  UMOV UR11, 0x40000040 ;  /* 0x40000040000b7882 */ /* 0x000fe40000000000 */
[----:B------:R-:W-:Y:S01]  /*5f60*/  @UP0 ULDC UR5, c[0x0][0x44c] ;  /* 0x0001130000050ab9 */ /* 0x000fe20000000800 */
[----:B------:R-:W-:Y:S02]  /*5f70*/  WARPGROUP.DEPBAR.LE gsb0, 0x0 ;  /* 0x00008000000079c5 */ /* 0x000fe40000010000 */
[----:B------:R-:W-:Y:S01]  /*5f80*/  WARPGROUP.ARRIVE ;  /* 0x00000000000079c5 */ /* 0x000fe20000000000 */
[----:B------:R-:W-:Y:S01]  /*5f90*/  FMUL.FTZ R188, R153, UR7 ;  /* 0x0000000799bc7c20 */ /* 0x000fe20008410000 */
[----:B------:R-:W-:Y:S01]  /*5fa0*/  FMUL.FTZ R153, R158, UR7 ;  /* 0x000000079e997c20 */ /* 0x000fe20008410000 */
[----:B------:R-:W-:Y:S01]  /*5fb0*/  FMUL.FTZ R191, R169, UR7 ;  /* 0x00000007a9bf7c20 */ /* 0x000fe20008410000 */
[----:B------:R-:W-:Y:S01]  /*5fc0*/  FMUL.FTZ R158, R167, UR7 ;  /* 0x00000007a79e7c20 */ /* 0x000fe20008410000 */
[----:B------:R-:W-:-:S15]  /*5fd0*/  FMUL.FTZ R190, R168, UR7 ;  /* 0x00000007a8be7c20 */ /* 0x000fde0008410000 */
[----:B------:R-:W-:-:S01]  /*5fe0*/  NOP ;  /* 0x0000000000007918 */ /* 0x000fc20000000000 */
[----:B------:R-:W-:Y:S01]  /*5ff0*/  HGMMA.64x256x16.F32 R24, R184, gdesc[UR8].tnspB, R24, gsb0 ;  /* 0x43e00008b8187df0 */ /* 0x000fe20008000818 */
[----:B------:R-:W-:Y:S01]  /*6000*/  FMUL.FTZ R189, R156, UR7 ;  /* 0x000000079cbd7c20 */ /* 0x000fe20008410000 */
[----:B------:R-:W-:Y:S01]  /*6010*/  UMOV UR10, UR22 ;  /* 0x00000016000a7c82 */ /* 0x000fe20008000000 */
[----:B------:R-:W-:Y:S01]  /*6020*/  FMUL.FTZ R156, R163, UR7 ;  /* 0x00000007a39c7c20 */ /* 0x000fe20008410000 */
[----:B------:R-:W-:Y:S01]  /*6030*/  FMUL.FTZ R163, R178, UR7 ;  /* 0x00000007b2a37c20 */ /* 0x000fe20008410000 */
[----:B------:R-:W-:Y:S01]  /*6040*/  IMAD.U32 R173, RZ, RZ, UR10 ;  /* 0x0000000affad7e24 */ /* 0x000fe2000f8e00ff */
[----:B------:R-:W-:Y:S01]  /*6050*/  ULDC UR22, c[0x0][0x288] ;  /* 0x0000a20000167ab9 */ /* 0x000fe20000000800 */
[----:B------:R-:W0:Y:S01]  /*6060*/  MUFU.TANH R188, R188 ;  /* 0x000000bc00bc7308 */ /* 0x000e220000002400 */
[----:B------:R-:W-:-:S07]  /*6070*/  UMOV UR11, UR22 ;  /* 0x00000016000b7c82 */ /* 0x000fce0008000000 */
[----:B------:R-:W0:Y:S08]  /*6080*/  MUFU.TANH R189, R189 ;  /* 0x000000bd00bd7308 */ /* 0x000e300000002400 */
[----:B------:R-:W0:Y:S08]  /*6090*/  MUFU.TANH R153, R153 ;  /* 0x0000009900997308 */ /* 0x000e300000002400 */
[----:B------:R-:W0:Y:S08]  /*60a0*/  MUFU.TANH R156, R156 ;  /* 0x0000009c009c7308 */ /* 0x000e300000002400 */
[----:B------:R-:W0:Y:S08]  /*60b0*/  MUFU.TANH R158, R158 ;  /* 0x0000009e009e7308 */ /* 0x000e300000002400 */
[----:B------:R-:W0:Y:S08]  /*60c0*/  MUFU.TANH R190, R190 ;  /* 0x000000be00be7308 */ /* 0x000e300000002400 */
[----:B------:R-:W0:Y:S08]  /*60d0*/  MUFU.TANH R191, R191 ;  /* 0x000000bf00bf7308 */ /* 0x000e300000002400 */
[----:B------:R-:W0:Y:S01]  /*60e0*/  MUFU.TANH R163, R163 ;  /* 0x000000a300a37308 */ /* 0x000e220000002400 */
[----:B------:R-:W-:-:S07]  /*60f0*/  WARPGROUP.DEPBAR.LE gsb0, 0x0 ;  /* 0x00008000000079c5 */ /* 0x000fce0000010000 */
[----:B------:R5:W0:Y:S01]  /*6100*/  MUFU.TANH R184, R157 ;  /* 0x0000009d00b87308 */ /* 0x000a220000002400 */
        /* <DEDUP_REMOVED lines=8> */
[----:B-----5:R-:W-:Y:S01]  /*6190*/  FMUL.FTZ R157, R166, UR7 ;  /* 0x00000007a69d7c20 */ /* 0x020fe20008410000 */
[----:B------:R-:W-:Y:S01]  /*61a0*/  @P0 IMAD.HI.U32 R166, R19, UR5, RZ ;  /* 0x0000000513a60c27 */ /* 0x000fe2000f8e00ff */
[----:B------:R-:W-:Y:S01]  /*61b0*/  @UP0 ULDC UR5, c[0x0][0x450] ;  /* 0x0001140000050ab9 */ /* 0x000fe20000000800 */
[----:B------:R-:W0:Y:S03]  /*61c0*/  MUFU.TANH R185, R185 ;  /* 0x000000b900b97308 */ /* 0x000e260000002400 */
[----:B------:R-:W-:Y:S01]  /*61d0*/  @P1 SHF.R.U32.HI R175, RZ, UR5, R166 ;  /* 0x00000005ffaf1c19 */ /* 0x000fe200080116a6 */
[----:B------:R-:W-:Y:S01]  /*61e0*/  IMAD.U32 R166, RZ, RZ, UR61 ;  /* 0x0000003dffa67e24 */ /* 0x000fe2000f8e00ff */
[----:B------:R-:W-:-:S03]  /*61f0*/  UIADD3 UR5, -UR15, 0x1, URZ ;  /* 0x000000010f057890 */ /* 0x000fc6000fffe13f */
[----:B------:R-:W-:Y:S01]  /*6200*/  @!P5 VIADD R166, R166, 0x30840 ;  /* 0x00030840a6a6d836 */ /* 0x000fe20000000000 */
[----:B------:R-:W5:Y:S01]  /*6210*/  SHFL.IDX PT, R169, R175, RZ, 0x1c1f ;  /* 0x001c1fffafa97589 */ /* 0x000f6200000e0000 */
[----:B------:R-:W0:Y:S01]  /*6220*/  MUFU.TANH R186, R186 ;  /* 0x000000ba00ba7308 */ /* 0x000e220000002400 */
[----:B------:R-:W-:Y:S02]  /*6230*/  IMAD.U32 R168, RZ, RZ, UR5 ;  /* 0x00000005ffa87e24 */ /* 0x000fe4000f8e00ff */
[----:B------:R-:W-:Y:S02]  /*6240*/  @!P5 PRMT R167, RZ, 0x654, R166 ;  /* 0x00000654ffa7d816 */ /* 0x000fe400000000a6 */
[----:B------:R-:W-:Y:S02]  /*6250*/  IMAD R168, R5, -0x2, R168 ;  /* 0xfffffffe05a87824 */ /* 0x000fe400078e02a8 */
[----:B------:R1:W-:Y:S01]  /*6260*/  @!P5 SYNCS.ARRIVE.TRANS64.RED.A1T0 RZ, [R167+URZ], RZ ;  /* 0x000000ffa7ffd9a7 */ /* 0x0003e2000810043f */
[----:B------:R-:W0:Y:S01]  /*6270*/  MUFU.TANH R187, R187 ;  /* 0x000000bb00bb7308 */ /* 0x000e220000002400 */
[----:B------:R-:W-:Y:S01]  /*6280*/  IMAD R168, R173, UR19, R168 ;  /* 0x00000013ada87c24 */ /* 0x000fe2000f8e02a8 */
[----:B------:R-:W-:-:S03]  /*6290*/  ULDC UR19, c[0x0][0x9e0] ;  /* 0x0002780000137ab9 */ /* 0x000fc60000000800 */
[----:B------:R-:W-:Y:S02]  /*62a0*/  VIADD R168, R168, -UR11 ;  /* 0x8000000ba8a87c36 */ /* 0x000fe40008000000 */
[----:B-1----:R-:W-:Y:S01]  /*62b0*/  FMUL.FTZ R167, R183, UR7 ;  /* 0x00000007b7a77c20 */ /* 0x002fe20008410000 */
[----:B------:R-:W1:Y:S01]  /*62c0*/  MUFU.TANH R157, R157 ;  /* 0x0000009d009d7308 */ /* 0x000e620000002400 */
[C---:B------:R-:W-:Y:S01]  /*62d0*/  VIADD R192, R168.reuse, UR18 ;  /* 0x00000012a8c07c36 */ /* 0x040fe20008000000 */
[----:B------:R-:W-:-:S05]  /*62e0*/  IADD3 R183, R168, UR19, RZ ;  /* 0x00000013a8b77c10 */ /* 0x000fca000fffe0ff */
[--C-:B-----5:R-:W-:Y:S01]  /*62f0*/  IMAD.IADD R178, R183, 0x1, R169.reuse ;  /* 0x00000001b7b27824 */ /* 0x120fe200078e02a9 */
[----:B------:R-:W0:Y:S01]  /*6300*/  MUFU.TANH R160, R160 ;  /* 0x000000a000a07308 */ /* 0x000e220000002400 */
[----:B------:R-:W-:-:S07]  /*6310*/  IMAD.IADD R179, R192, 0x1, R169 ;  /* 0x00000001c0b37824 */ /* 0x000fce00078e02a9 */
[----:B------:R-:W0:Y:S08]  /*6320*/  MUFU.TANH R161, R161 ;  /* 0x000000a100a17308 */ /* 0x000e300000002400 */
[----:B------:R-:W0:Y:S08]  /*6330*/  MUFU.TANH R171, R171 ;  /* 0x000000ab00ab7308 */ /* 0x000e300000002400 */
[----:B------:R-:W0:Y:S08]  /*6340*/  MUFU.TANH R176, R176 ;  /* 0x000000b000b07308 */ /* 0x000e300000002400 */
[----:B------:R-:W0:Y:S08]  /*6350*/  MUFU.TANH R164, R164 ;  /* 0x000000a400a47308 */ /* 0x000e300000002400 */
[----:B------:R0:W0:Y:S08]  /*6360*/  MUFU.TANH R166, R182 ;  /* 0x000000b600a67308 */ /* 0x0000300000002400 */
[----:B------:R-:W0:Y:S01]  /*6370*/  MUFU.TANH R167, R167 ;  /* 0x000000a700a77308 */ /* 0x000e220000002400 */
[----:B-1234-:R-:W-:Y:S05]  /*6380*/  @!P6 BRA `(.L_x_996) ;  /* 0x00000000006ce947 */ /* 0x01efea0003800000 */
[----:B------:R-:W-:Y:S01]  /*6390*/  R2UR UR5, R17 ;  /* 0x00000000110572ca */ /* 0x000fe200000e0000 */
[----:B------:R-:W-:Y:S01]  /*63a0*/  IMAD.U32 R168, RZ, RZ, UR10 ;  /* 0x0000000affa87e24 */ /* 0x000fe2000f8e00ff */
[----:B------:R-:W-:Y:S11]  /*63b0*/  BSSY B0, `(.L_x_997) ;  /* 0x0000014000007945 */ /* 0x000ff60003800000 */
[----:B------:R-:W-:-:S04]  /*63c0*/  IMAD R168, R168, UR5, R169 ;  /* 0x00000005a8a87c24 */ /* 0x000fc8000f8e02a9 */
[----:B------:R-:W-:-:S05]  /*63d0*/  VIADD R173, R168, -UR11 ;  /* 0x8000000ba8ad7c36 */ /* 0x000fca0008000000 */
[----:B------:R-:W-:-:S13]  /*63e0*/  ISETP.GT.AND P0, PT, R173, -0x1, PT ;  /* 0xffffffffad00780c */ /* 0x000fda0003f04270 */
[----:B------:R-:W-:Y:S05]  /*63f0*/  @P0 BRA `(.L_x_998) ;  /* 0x0000000000240947 */ /* 0x000fea0003800000 */
[----:B------:R-:W-:Y:S01]  /*6400*/  ULDC UR5, c[0x0][0x9e4] ;  /* 0x0002790000057ab9 */ /* 0x000fe20000000800 */
[----:B------:R-:W-:Y:S02]  /*6410*/  LOP3.LUT R173, RZ, R173, RZ, 0x33, !PT ;  /* 0x000000adffad7212 */ /* 0x000fe400078e33ff */
[----:B------:R-:W-:-:S04]  /*6420*/  MOV R177, UR5 ;  /* 0x0000000500b17c02 */ /* 0x000fc80008000f00 */
[----:B------:R-:W-:-:S13]  /*6430*/  ISETP.NE.AND P0, PT, R177, 0x1, PT ;  /* 0x00000001b100780c */ /* 0x000fda0003f05270 */
[----:B------:R-:W1:Y:S02]  /*6440*/  @P0 LDC.64 R168, c[0x0][0x9e8] ;  /* 0x00027a00ffa80b82 */ /* 0x000e640000000a00 */
[----:B-1----:R-:W-:-:S05]  /*6450*/  @P0 IMAD.HI.U32 R168, R173, R168, RZ ;  /* 0x000000a8ada80227 */ /* 0x002fca00078e00ff */
[----:B------:R-:W-:-:S04]  /*6460*/  @P0 SHF.R.U32.HI R173, RZ, R169, R168 ;  /* 0x000000a9ffad0219 */ /* 0x000fc800000116a8 */
[----:B------:R-:W-:Y:S01]  /*6470*/  LOP3.LUT R173, RZ, R173, RZ, 0x33, !PT ;  /* 0x000000adffad7212 */ /* 0x000fe200078e33ff */
[----:B------:R-:W-:Y:S06]  /*6480*/  BRA `(.L_x_999) ;  /* 0x0000000000187947 */ /* 0x000fec0003800000 */
.L_x_998:
[----:B------:R-:W-:Y:S02]  /*6490*/  ULDC UR5, c[0x0][0x9e4] ;  /* 0x0002790000057ab9 */ /* 0x000fe40000000800 */
[----:B------:R-:W-:-:S05]  /*64a0*/  IMAD.U32 R177, RZ, RZ, UR5 ;  /* 0x00000005ffb17e24 */ /* 0x000fca000f8e00ff */
[----:B------:R-:W-:-:S13]  /*64b0*/  ISETP.NE.AND P0, PT, R177, 0x1, PT ;  /* 0x00000001b100780c */ /* 0x000fda0003f05270 */
[----:B------:R-:W1:Y:S02]  /*64c0*/  @P0 LDC.64 R168, c[0x0][0x9e8] ;  /* 0x00027a00ffa80b82 */ /* 0x000e640000000a00 */
[----:B-1----:R-:W-:-:S05]  /*64d0*/  @P0 IMAD.HI.U32 R168, R173, R168, RZ ;  /* 0x000000a8ada80227 */ /* 0x002fca00078e00ff */
[----:B------:R-:W-:-:S07]  /*64e0*/  @P0 SHF.R.U32.HI R173, RZ, R169, R168 ;  /* 0x000000a9ffad0219 */ /* 0x000fce00000116a8 */
.L_x_999:
[----:B------:R-:W-:Y:S05]  /*64f0*/  BSYNC B0 ;  /* 0x0000000000007941 */ /* 0x000fea0003800000 */
.L_x_997:
[----:B------:R-:W-:-:S04]  /*6500*/  IMAD R168, R173, R177, -UR15 ;  /* 0x8000000fada87e24 */ /* 0x000fc8000f8e02b1 */
[----:B------:R-:W-:-:S05]  /*6510*/  IMAD R168, R5, -0x2, R168 ;  /* 0xfffffffe05a87824 */ /* 0x000fca00078e02a8 */
[----:B------:R-:W-:Y:S02]  /*6520*/  VIADDMNMX R178, R168, R177, R178, PT ;  /* 0x000000b1a8b27246 */ /* 0x000fe400038001b2 */
[----:B------:R-:W-:-:S07]  /*6530*/  VIMNMX R179, R179, R168, !PT ;  /* 0x000000a8b3b37248 */ /* 0x000fce0007fe0100 */
.L_x_996:
[----:B------:R-:W-:-:S06]  /*6540*/  UISETP.GT.AND UP1, UPT, UR6, -0x1, UPT ;  /* 0xffffffff0600788c */ /* 0x000fcc000bf24270 */
[----:B------:R-:W-:-:S04]  /*6550*/  PLOP3.LUT P0, PT, PT, PT, UP1, 0x80, 0x0 ;  /* 0x000000000000781c */ /* 0x000fc80003f0f018 */
[C---:B------:R-:W-:Y:S02]  /*6560*/  ISETP.GT.AND P1, PT, R179.reuse, RZ, P0 ;  /* 0x000000ffb300720c */ /* 0x040fe40000724270 */
[C---:B------:R-:W-:Y:S02]  /*6570*/  ISETP.GT.AND P3, PT, R179.reuse, 0x1, P0 ;  /* 0x00000001b300780c */ /* 0x040fe40000764270 */
[----:B------:R-:W-:Y:S02]  /*6580*/  ISETP.LT.OR P2, PT, R178, 0x1, P1 ;  /* 0x00000001b200780c */ /* 0x000fe40000f41670 */
[C---:B------:R-:W-:Y:S02]  /*6590*/  ISETP.GT.AND P1, PT, R179.reuse, 0x8, P0 ;  /* 0x00000008b300780c */ /* 0x040fe40000724270 */
[----:B0-----:R-:W-:Y:S02]  /*65a0*/  FSEL R177, R152, -INF , !P2 ;  /* 0xff80000098b17808 */ /* 0x001fe40005000000 */
[----:B------:R-:W-:Y:S01]  /*65b0*/  ISETP.GT.AND P2, PT, R179, 0x9, P0 ;  /* 0x00000009b300780c */ /* 0x000fe20000744270 */
[----:B------:R-:W0:Y:S01]  /*65c0*/  SHFL.IDX PT, R152, R175, 0x1, 0x1c1f ;  /* 0x003c1f00af987f89 */ /* 0x000e2200000e0000 */
[----:B------:R-:W-:-:S02]  /*65d0*/  ISETP.LT.OR P1, PT, R178, 0x9, P1 ;  /* 0x00000009b200780c */ /* 0x000fc40000f21670 */
[C---:B------:R-:W-:Y:S02]  /*65e0*/  ISETP.LT.OR P3, PT, R178.reuse, 0x2, P3 ;  /* 0x00000002b200780c */ /* 0x040fe40001f61670 */
[----:B------:R-:W-:Y:S02]  /*65f0*/  ISETP.LT.OR P2, PT, R178, 0xa, P2 ;  /* 0x0000000ab200780c */ /* 0x000fe40001741670 */
[----:B------:R-:W-:Y:S02]  /*6600*/  FSEL R189, R189, -INF , !P1 ;  /* 0xff800000bdbd7808 */ /* 0x000fe40004800000 */
[----:B------:R-:W-:Y:S02]  /*6610*/  FSEL R188, R188, -INF , !P3 ;  /* 0xff800000bcbc7808 */ /* 0x000fe40005800000 */
[----:B------:R-:W-:Y:S02]  /*6620*/  ISETP.GT.AND P1, PT, R179, 0x11, P0 ;  /* 0x00000011b300780c */ /* 0x000fe40000724270 */
[----:B------:R-:W-:-:S02]  /*6630*/  FSEL R184, R184, -INF , !P2 ;  /* 0xff800000b8b87808 */ /* 0x000fc40005000000 */
[C---:B------:R-:W-:Y:S02]  /*6640*/  ISETP.GT.AND P3, PT, R179.reuse, 0x10, P0 ;  /* 0x00000010b300780c */ /* 0x040fe40000764270 */
[----:B------:R-:W-:Y:S02]  /*6650*/  ISETP.GT.AND P2, PT, R179, 0x18, P0 ;  /* 0x00000018b300780c */ /* 0x000fe40000744270 */
[C---:B------:R-:W-:Y:S02]  /*6660*/  ISETP.LT.OR P1, PT, R178.reuse, 0x12, P1 ;  /* 0x00000012b200780c */ /* 0x040fe40000f21670 */
[C---:B------:R-:W-:Y:S02]  /*6670*/  ISETP.LT.OR P3, PT, R178.reuse, 0x11, P3 ;  /* 0x00000011b200780c */ /* 0x040fe40001f61670 */
[----:B------:R-:W-:Y:S02]  /*6680*/  ISETP.LT.OR P2, PT, R178, 0x19, P2 ;  /* 0x00000019b200780c */ /* 0x000fe40001741670 */
[----:B------:R-:W-:-:S02]  /*6690*/  FSEL R186, R186, -INF , !P1 ;  /* 0xff800000baba7808 */ /* 0x000fc40004800000 */
[----:B------:R-:W-:Y:S02]  /*66a0*/  FSEL R185, R185, -INF , !P3 ;  /* 0xff800000b9b97808 */ /* 0x000fe40005800000 */
[----:B------:R-:W-:Y:S02]  /*66b0*/  ISETP.GT.AND P1, PT, R179, 0x20, P0 ;  /* 0x00000020b300780c */ /* 0x000fe40000724270 */
[----:B------:R-:W-:Y:S02]  /*66c0*/  FSEL R187, R187, -INF , !P2 ;  /* 0xff800000bbbb7808 */ /* 0x000fe40005000000 */
[C---:B------:R-:W-:Y:S02]  /*66d0*/  ISETP.GT.AND P3, PT, R179.reuse, 0x19, P0 ;  /* 0x00000019b300780c */ /* 0x040fe40000764270 */
[----:B------:R-:W-:Y:S02]  /*66e0*/  ISETP.GT.AND P2, PT, R179, 0x21, P0 ;  /* 0x00000021b300780c */ /* 0x000fe40000744270 */
        /* <DEDUP_REMOVED lines=14> */
[----:B------:R-:W-:Y:S02]  /*67d0*/  FSEL R170, R171, -INF , !P2 ;  /* 0xff800000abaa7808 */ /* 0x000fe40005000000 */
[C---:B------:R-:W-:Y:S02]  /*67e0*/  ISETP.GT.AND P3, PT, R179.reuse, 0x31, P0 ;  /* 0x00000031b300780c */ /* 0x040fe40000764270 */
[C---:B------:R-:W-:Y:S02]  /*67f0*/  ISETP.GT.AND P1, PT, R179.reuse, 0x38, P0 ;  /* 0x00000038b300780c */ /* 0x040fe40000724270 */
[----:B------:R-:W-:Y:S01]  /*6800*/  ISETP.GT.AND P2, PT, R179, 0x39, P0 ;  /* 0x00000039b300780c */ /* 0x000fe20000744270 */
[----:B0-----:R-:W-:Y:S01]  /*6810*/  IMAD.IADD R179, R192, 0x1, R152 ;  /* 0x00000001c0b37824 */ /* 0x001fe200078e0298 */
[----:B------:R-:W-:-:S02]  /*6820*/  ISETP.LT.OR P3, PT, R178, 0x32, P3 ;  /* 0x00000032b200780c */ /* 0x000fc40001f61670 */
[C---:B------:R-:W-:Y:S02]  /*6830*/  ISETP.LT.OR P1, PT, R178.reuse, 0x39, P1 ;  /* 0x00000039b200780c */ /* 0x040fe40000f21670 */
[----:B------:R-:W-:Y:S01]  /*6840*/  ISETP.LT.OR P2, PT, R178, 0x3a, P2 ;  /* 0x0000003ab200780c */ /* 0x000fe20001741670 */
[----:B------:R-:W-:Y:S01]  /*6850*/  IMAD.IADD R178, R183, 0x1, R152 ;  /* 0x00000001b7b27824 */ /* 0x000fe200078e0298 */
[----:B------:R-:W-:Y:S02]  /*6860*/  FSEL R176, R176, -INF , !P3 ;  /* 0xff800000b0b07808 */ /* 0x000fe40005800000 */
        /* <DEDUP_REMOVED lines=14> */
[----:B------:R-:W0:Y:S02]  /*6950*/  @P1 LDC.64 R168, c[0x0][0x9e8] ;  /* 0x00027a00ffa81b82 */ /* 0x000e240000000a00 */
[----:B0-----:R-:W-:-:S05]  /*6960*/  @P1 IMAD.HI.U32 R168, R181, R168, RZ ;  /* 0x000000a8b5a81227 */ /* 0x001fca00078e00ff */
[----:B------:R-:W-:-:S04]  /*6970*/  @P1 SHF.R.U32.HI R181, RZ, R169, R168 ;  /* 0x000000a9ffb51219 */ /* 0x000fc800000116a8 */
[----:B------:R-:W-:Y:S01]  /*6980*/  LOP3.LUT R181, RZ, R181, RZ, 0x33, !PT ;  /* 0x000000b5ffb57212 */ /* 0x000fe200078e33ff */
[----:B------:R-:W-:Y:S06]  /*6990*/  BRA `(.L_x_1003) ;  /* 0x0000000000187947 */ /* 0x000fec0003800000 */
.L_x_1002:
[----:B------:R-:W-:Y:S02]  /*69a0*/  ULDC UR5, c[0x0][0x9e4] ;  /* 0x0002790000057ab9 */ /* 0x000fe40000000800 */
[----:B------:R-:W-:-:S05]  /*69b0*/  IMAD.U32 R183, RZ, RZ, UR5 ;  /* 0x00000005ffb77e24 */ /* 0x000fca000f8e00ff */
[----:B------:R-:W-:-:S13]  /*69c0*/  ISETP.NE.AND P1, PT, R183, 0x1, PT ;  /* 0x00000001b700780c */ /* 0x000fda0003f25270 */
[----:B------:R-:W0:Y:S02]  /*69d0*/  @P1 LDC.64 R168, c[0x0][0x9e8] ;  /* 0x00027a00ffa81b82 */ /* 0x000e240000000a00 */
[----:B0-----:R-:W-:-:S05]  /*69e0*/  @P1 IMAD.HI.U32 R168, R181, R168, RZ ;  /* 0x000000a8b5a81227 */ /* 0x001fca00078e00ff */
[----:B------:R-:W-:-:S07]  /*69f0*/  @P1 SHF.R.U32.HI R181, RZ, R169, R168 ;  /* 0x000000a9ffb51219 */ /* 0x000fce00000116a8 */
.L_x_1003:
[----:B------:R-:W-:Y:S05]  /*6a00*/  BSYNC B0 ;  /* 0x0000000000007941 */ /* 0x000fea0003800000 */
.L_x_1001:
[----:B------:R-:W-:-:S04]  /*6a10*/  IMAD R152, R181, R183, -UR15 ;  /* 0x8000000fb5987e24 */ /* 0x000fc8000f8e02b7 */
[----:B------:R-:W-:-:S05]  /*6a20*/  IMAD R152, R5, -0x2, R152 ;  /* 0xfffffffe05987824 */ /* 0x000fca00078e0298 */
[----:B------:R-:W-:Y:S02]  /*6a30*/  VIADDMNMX R178, R152, R183, R178, PT ;  /* 0x000000b798b27246 */ /* 0x000fe400038001b2 */
[----:B------:R-:W-:-:S07]  /*6a40*/  VIMNMX R179, R179, R152, !PT ;  /* 0x00000098b3b37248 */ /* 0x000fce0007fe0100 */
.L_x_1000:
[----:B------:R-:W-:Y:S01]  /*6a50*/  FMNMX.FTZ R169, R177, R4, !PT ;  /* 0x00000004b1a97209 */ /* 0x000fe20007810000 */
[----:B------:R-:W-:Y:S01]  /*6a60*/  ULDC UR5, c[0x0][0x988] ;  /* 0x0002620000057ab9 */ /* 0x000fe20000000800 */
[----:B------:R-:W-:Y:S01]  /*6a70*/  ISETP.GT.AND P1, PT, R179, 0x1, P0 ;  /* 0x00000001b300780c */ /* 0x000fe20000724270 */
[----:B------:R-:W-:Y:S01]  /*6a80*/  UMOV UR60, UR4 ;  /* 0x00000004003c7c82 */ /* 0x000fe20008000000 */
[----:B------:R-:W-:Y:S02]  /*6a90*/  FMNMX.FTZ R152, R188, R169, !PT ;  /* 0x000000a9bc987209 */ /* 0x000fe40007810000 */
[----:B------:R-:W-:Y:S02]  /*6aa0*/  ISETP.LT.OR P1, PT, R178, 0x2, P1 ;  /* 0x00000002b200780c */ /* 0x000fe40000f21670 */
[----:B------:R-:W-:Y:S02]  /*6ab0*/  FMNMX.FTZ R169, R189, R152, !PT ;  /* 0x00000098bda97209 */ /* 0x000fe40007810000 */
[----:B------:R-:W-:-:S02]  /*6ac0*/  FSEL R2, R2, -INF , !P1 ;  /* 0xff80000002027808 */ /* 0x000fc40004800000 */
[----:B------:R-:W-:Y:S02]  /*6ad0*/  FMNMX.FTZ R152, R184, R169, !PT ;  /* 0x000000a9b8987209 */ /* 0x000fe40007810000 */
[----:B------:R-:W-:Y:S02]  /*6ae0*/  ISETP.GT.AND P1, PT, R179, RZ, P0 ;  /* 0x000000ffb300720c */ /* 0x000fe40000724270 */
[----:B------:R-:W-:Y:S02]  /*6af0*/  FMNMX.FTZ R169, R185, R152, !PT ;  /* 0x00000098b9a97209 */ /* 0x000fe40007810000 */
[----:B------:R-:W-:Y:S02]  /*6b00*/  ISETP.LT.OR P1, PT, R178, 0x1, P1 ;  /* 0x00000001b200780c */ /* 0x000fe40000f21670 */
[----:B------:R-:W-:Y:S02]  /*6b10*/  FMNMX.FTZ R152, R186, R169, !PT ;  /* 0x000000a9ba987209 */ /* 0x000fe40007810000 */
[----:B------:R-:W-:-:S02]  /*6b20*/  ISETP.GT.AND P2, PT, R179, 0x8, P0 ;  /* 0x00000008b300780c */ /* 0x000fc40000744270 */
[----:B------:R-:W-:Y:S02]  /*6b30*/  FMNMX.FTZ R169, R187, R152, !PT ;  /* 0x00000098bba97209 */ /* 0x000fe40007810000 */
[----:B------:R-:W-:Y:S02]  /*6b40*/  ISETP.GT.AND P3, PT, R179, 0x9, P0 ;  /* 0x00000009b300780c */ /* 0x000fe40000764270 */
[----:B------:R-:W-:Y:S02]  /*6b50*/  FMNMX.FTZ R169, R174, R169, !PT ;  /* 0x000000a9aea97209 */ /* 0x000fe40007810000 */
[----:B------:R-:W-:Y:S02]  /*6b60*/  ISETP.LT.OR P2, PT, R178, 0x9, P2 ;  /* 0x00000009b200780c */ /* 0x000fe40001741670 */
[----:B------:R-:W-:Y:S02]  /*6b70*/  FMNMX.FTZ R152, R190, R169, !PT ;  /* 0x000000a9be987209 */ /* 0x000fe40007810000 */
[----:B------:R-:W-:-:S02]  /*6b80*/  ISETP.LT.OR P3, PT, R178, 0xa, P3 ;  /* 0x0000000ab200780c */ /* 0x000fc40001f61670 */
[----:B------:R-:W-:Y:S02]  /*6b90*/  FMNMX.FTZ R169, R173, R152, !PT ;  /* 0x00000098ada97209 */ /* 0x000fe40007810000 */
[----:B------:R-:W-:Y:S02]  /*6ba0*/  FSEL R153, R153, -INF , !P2 ;  /* 0xff80000099997808 */ /* 0x000fe40005000000 */
[----:B------:R-:W-:Y:S02]  /*6bb0*/  FMNMX.FTZ R152, R172, R169, !PT ;  /* 0x000000a9ac987209 */ /* 0x000fe40007810000 */
[----:B------:R-:W-:Y:S02]  /*6bc0*/  FSEL R154, R154, -INF , !P3 ;  /* 0xff8000009a9a7808 */ /* 0x000fe40005800000 */
[----:B------:R-:W-:Y:S02]  /*6bd0*/  FMNMX.FTZ R169, R165, R152, !PT ;  /* 0x00000098a5a97209 */ /* 0x000fe40007810000 */
[----:B------:R-:W-:-:S02]  /*6be0*/  ISETP.GT.AND P2, PT, R179, 0x10, P0 ;  /* 0x00000010b300780c */ /* 0x000fc40000744270 */
[----:B------:R-:W-:Y:S02]  /*6bf0*/  FMNMX.FTZ R169, R170, R169, !PT ;  /* 0x000000a9aaa97209 */ /* 0x000fe40007810000 */
[----:B------:R-:W-:Y:S02]  /*6c00*/  ISETP.GT.AND P3, PT, R179, 0x11, P0 ;  /* 0x00000011b300780c */ /* 0x000fe40000764270 */
[----:B------:R-:W-:Y:S02]  /*6c10*/  FMNMX.FTZ R152, R176, R169, !PT ;  /* 0x000000a9b0987209 */ /* 0x000fe40007810000 */
[C---:B------:R-:W-:Y:S02]  /*6c20*/  ISETP.LT.OR P2, PT, R178.reuse, 0x11, P2 ;  /* 0x00000011b200780c */ /* 0x040fe40001741670 */
[----:B------:R-:W-:Y:S02]  /*6c30*/  FMNMX.FTZ R152, R175, R152, !PT ;  /* 0x00000098af987209 */ /* 0x000fe40007810000 */
[----:B------:R-:W-:-:S02]  /*6c40*/  ISETP.LT.OR P3, PT, R178, 0x12, P3 ;  /* 0x00000012b200780c */ /* 0x000fc40001f61670 */
[----:B------:R-:W-:Y:S02]  /*6c50*/  FMNMX.FTZ R168, R171, R152, !PT ;  /* 0x00000098aba87209 */ /* 0x000fe40007810000 */
[----:B------:R-:W-:Y:S02]  /*6c60*/  FSEL R155, R155, -INF , !P2 ;  /* 0xff8000009b9b7808 */ /* 0x000fe40005000000 */
[----:B------:R-:W-:Y:S01]  /*6c70*/  FSEL R156, R156, -INF , !P3 ;  /* 0xff8000009c9c7808 */ /* 0x000fe20005800000 */
[----:B------:R-:W0:Y:S01]  /*6c80*/  SHFL.BFLY PT, R169, R168, 0x2, 0x1f ;  /* 0x0c401f00a8a97f89 */ /* 0x000e2200000e0000 */
[C---:B------:R-:W-:Y:S02]  /*6c90*/  ISETP.GT.AND P3, PT, R179.reuse, 0x20, P0 ;  /* 0x00000020b300780c */ /* 0x040fe40000764270 */
[----:B------:R-:W-:Y:S02]  /*6ca0*/  ISETP.GT.AND P2, PT, R179, 0x19, P0 ;  /* 0x00000019b300780c */ /* 0x000fe40000744270 */
[----:B------:R-:W-:-:S02]  /*6cb0*/  ISETP.LT.OR P3, PT, R178, 0x21, P3 ;  /* 0x00000021b200780c */ /* 0x000fc40001f61670 */
[----:B------:R-:W-:Y:S02]  /*6cc0*/  ISETP.LT.OR P2, PT, R178, 0x1a, P2 ;  /* 0x0000001ab200780c */ /* 0x000fe40001741670 */
[----:B------:R-:W-:Y:S02]  /*6cd0*/  FSEL R159, R159, -INF , !P3 ;  /* 0xff8000009f9f7808 */ /* 0x000fe40005800000 */
[----:B------:R-:W-:Y:S02]  /*6ce0*/  FSEL R158, R158, -INF , !P2 ;  /* 0xff8000009e9e7808 */ /* 0x000fe40005000000 */
[----:B------:R-:W-:-:S04]  /*6cf0*/  ISETP.GT.AND P2, PT, R179, 0x28, P0 ;  /* 0x00000028b300780c */ /* 0x000fc80000744270 */
[----:B------:R-:W-:-:S04]  /*6d00*/  ISETP.LT.OR P2, PT, R178, 0x29, P2 ;  /* 0x00000029b200780c */ /* 0x000fc80001741670 */
[----:B------:R-:W-:Y:S02]  /*6d10*/  FSEL R161, R161, -INF , !P2 ;  /* 0xff800000a1a17808 */ /* 0x000fe40005000000 */
[C---:B------:R-:W-:Y:S02]  /*6d20*/  ISETP.GT.AND P2, PT, R179.reuse, 0x30, P0 ;  /* 0x00000030b300780c */ /* 0x040fe40000744270 */
[----:B0-----:R-:W-:Y:S02]  /*6d30*/  FMNMX.FTZ R169, R168, R169, !PT ;  /* 0x000000a9a8a97209 */ /* 0x001fe40007810000 */
[----:B------:R-:W-:Y:S02]  /*6d40*/  FSEL R168, R0, -INF , !P1 ;  /* 0xff80000000a87808 */ /* 0x000fe40004800000 */
[----:B------:R-:W-:Y:S01]  /*6d50*/  ISETP.GT.AND P1, PT, R179, 0x18, P0 ;  /* 0x00000018b300780c */ /* 0x000fe20000724270 */
[----:B------:R-:W0:Y:S01]  /*6d60*/  SHFL.BFLY PT, R152, R169, 0x1, 0x1f ;  /* 0x0c201f00a9987f89 */ /* 0x000e2200000e0000 */
[----:B------:R-:W-:-:S02]  /*6d70*/  ISETP.LT.OR P2, PT, R178, 0x31, P2 ;  /* 0x00000031b200780c */ /* 0x000fc40001741670 */
[C---:B------:R-:W-:Y:S02]  /*6d80*/  ISETP.LT.OR P1, PT, R178.reuse, 0x19, P1 ;  /* 0x00000019b200780c */ /* 0x040fe40000f21670 */
[----:B------:R-:W-:Y:S02]  /*6d90*/  FSEL R163, R163, -INF , !P2 ;  /* 0xff800000a3a37808 */ /* 0x000fe40005000000 */
[----:B------:R-:W-:Y:S02]  /*6da0*/  FSEL R157, R157, -INF , !P1 ;  /* 0xff8000009d9d7808 */ /* 0x000fe40004800000 */
[C---:B------:R-:W-:Y:S02]  /*6db0*/  ISETP.GT.AND P1, PT, R179.reuse, 0x21, P0 ;  /* 0x00000021b300780c */ /* 0x040fe40000724270 */
[----:B------:R-:W-:Y:S02]  /*6dc0*/  ISETP.GT.AND P2, PT, R179, 0x38, P0 ;  /* 0x00000038b300780c */ /* 0x000fe40000744270 */
[----:B------:R-:W-:-:S02]  /*6dd0*/  ISETP.LT.OR P1, PT, R178, 0x22, P1 ;  /* 0x00000022b200780c */ /* 0x000fc40000f21670 */
[----:B------:R-:W-:Y:S02]  /*6de0*/  ISETP.LT.OR P2, PT, R178, 0x39, P2 ;  /* 0x00000039b200780c */ /* 0x000fe40001741670 */
[----:B------:R-:W-:Y:S02]  /*6df0*/  FSEL R160, R160, -INF , !P1 ;  /* 0xff800000a0a07808 */ /* 0x000fe40004800000 */
[----:B------:R-:W-:Y:S02]  /*6e00*/  ISETP.GT.AND P1, PT, R179, 0x29, P0 ;  /* 0x00000029b300780c */ /* 0x000fe40000724270 */
[----:B------:R-:W-:Y:S02]  /*6e10*/  FSEL R166, R166, -INF , !P2 ;  /* 0xff800000a6a67808 */ /* 0x000fe40005000000 */
[----:B------:R-:W-:Y:S02]  /*6e20*/  ISETP.LT.OR P1, PT, R178, 0x2a, P1 ;  /* 0x0000002ab200780c */ /* 0x000fe40000f21670 */
[----:B0-----:R-:W-:-:S02]  /*6e30*/  FMNMX.FTZ R152, R169, R152, !PT ;  /* 0x00000098a9987209 */ /* 0x001fc40007810000 */
[----:B------:R-:W-:Y:S02]  /*6e40*/  FMNMX.FTZ R169, R168, R3, !PT ;  /* 0x00000003a8a97209 */ /* 0x000fe40007810000 */
[----:B------:R-:W-:Y:S02]  /*6e50*/  FSETP.NEU.FTZ.AND P3, PT, R152, -INF , PT ;  /* 0xff8000009800780b */ /* 0x000fe40003f7d000 */
[----:B------:R-:W-:Y:S02]  /*6e60*/  FMNMX.FTZ R0, R2, R169, !PT ;  /* 0x000000a902007209 */ /* 0x000fe40007810000 */
[----:B------:R-:W-:Y:S02]  /*6e70*/  FSEL R162, R162, -INF , !P1 ;  /* 0xff800000a2a27808 */ /* 0x000fe40004800000 */
[----:B------:R-:W-:Y:S02]  /*6e80*/  FMNMX.FTZ R169, R153, R0, !PT ;  /* 0x0000000099a97209 */ /* 0x000fe40007810000 */
[----:B------:R-:W-:-:S02]  /*6e90*/  ISETP.GT.AND P1, PT, R179, 0x31, P0 ;  /* 0x00000031b300780c */ /* 0x000fc40000724270 */
[----:B------:R-:W-:Y:S02]  /*6ea0*/  FMNMX.FTZ R0, R154, R169, !PT ;  /* 0x000000a99a007209 */ /* 0x000fe40007810000 */
[----:B------:R-:W-:Y:S02]  /*6eb0*/  ISETP.LT.OR P1, PT, R178, 0x32, P1 ;  /* 0x00000032b200780c */ /* 0x000fe40000f21670 */
[----:B------:R-:W-:Y:S01]  /*6ec0*/  FMNMX.FTZ R169, R155, R0, !PT ;  /* 0x000000009ba97209 */ /* 0x000fe20007810000 */
[----:B------:R-:W-:Y:S01]  /*6ed0*/  FMUL.FTZ R0, R152, UR5 ;  /* 0x0000000598007c20 */ /* 0x000fe20008410000 */
[----:B------:R-:W-:Y:S02]  /*6ee0*/  ISETP.GT.AND P0, PT, R179, 0x39, P0 ;  /* 0x00000039b300780c */ /* 0x000fe40000704270 */
[----:B------:R-:W-:Y:S02]  /*6ef0*/  FMNMX.FTZ R180, R156, R169, !PT ;  /* 0x000000a99cb47209 */ /* 0x000fe40007810000 */
[----:B------:R-:W-:-:S02]  /*6f00*/  FSEL R0, R0, RZ, P3 ;  /* 0x000000ff00007208 */ /* 0x000fc40001800000 */
[----:B------:R-:W-:Y:S02]  /*6f10*/  FMNMX.FTZ R169, R157, R180, !PT ;  /* 0x000000b49da97209 */ /* 0x000fe40007810000 */
[----:B------:R-:W-:Y:S01]  /*6f20*/  FSEL R164, R164, -INF , !P1 ;  /* 0xff800000a4a47808 */ /* 0x000fe20004800000 */
[--C-:B------:R-:W-:Y:S01]  /*6f30*/  FFMA.FTZ R181, R177, UR5, -R0.reuse ;  /* 0x00000005b1b57c23 */ /* 0x100fe20008010800 */
[----:B------:R-:W-:Y:S01]  /*6f40*/  FMNMX.FTZ R180, R158, R169, !PT ;  /* 0x000000a99eb47209 */ /* 0x000fe20007810000 */
[--C-:B------:R-:W-:Y:S01]  /*6f50*/  FFMA.FTZ R194, R187, UR5, -R0.reuse ;  /* 0x00000005bbc27c23 */ /* 0x100fe20008010800 */
[----:B------:R-:W-:Y:S01]  /*6f60*/  ISETP.LT.OR P0, PT, R178, 0x3a, P0 ;  /* 0x0000003ab200780c */ /* 0x000fe20000701670 */
[----:B------:R0:W-:Y:S01]  /*6f70*/  MUFU.EX2 R169, R181 ;  /* 0x000000b500a97308 */ /* 0x0001e20000000800 */
[----:B------:R-:W-:Y:S01]  /*6f80*/  FMNMX.FTZ R177, R159, R180, !PT ;  /* 0x000000b49fb17209 */ /* 0x000fe20007810000 */
[--C-:B------:R-:W-:Y:S01]  /*6f90*/  FFMA.FTZ R184, R184, UR5, -R0.reuse ;  /* 0x00000005b8b87c23 */ /* 0x100fe20008010800 */
[--C-:B------:R-:W-:Y:S01]  /*6fa0*/  FFMA.FTZ R196, R188, UR5, -R0.reuse ;  /* 0x00000005bcc47c23 */ /* 0x100fe20008010800 */
[--C-:B------:R-:W-:Y:S01]  /*6fb0*/  FFMA.FTZ R192, R185, UR5, -R0.reuse ;  /* 0x00000005b9c07c23 */ /* 0x100fe20008010800 */
[----:B------:R-:W-:Y:S01]  /*6fc0*/  FMNMX.FTZ R180, R160, R177, !PT ;  /* 0x000000b1a0b47209 */ /* 0x000fe20007810000 */
[--C-:B------:R-:W-:Y:S01]  /*6fd0*/  FFMA.FTZ R188, R190, UR5, -R0.reuse ;  /* 0x00000005bebc7c23 */ /* 0x100fe20008010800 */
[--C-:B------:R-:W-:Y:S01]  /*6fe0*/  FFMA.FTZ R198, R189, UR5, -R0.reuse ;  /* 0x00000005bdc67c23 */ /* 0x100fe20008010800 */
[--C-:B------:R-:W-:Y:S01]  /*6ff0*/  FFMA.FTZ R173, R173, UR5, -R0.reuse ;  /* 0x00000005adad7c23 */ /* 0x100fe20008010800 */
[----:B------:R-:W-:Y:S01]  /*7000*/  FMNMX.FTZ R177, R161, R180, !PT ;  /* 0x000000b4a1b17209 */ /* 0x000fe20007810000 */
[--C-:B0-----:R-:W-:Y:S01]  /*7010*/  FFMA.FTZ R181, R174, UR5, -R0.reuse ;  /* 0x00000005aeb57c23 */ /* 0x101fe20008010800 */
[--C-:B------:R-:W-:Y:S01]  /*7020*/  FFMA.FTZ R190, R172, UR5, -R0.reuse ;  /* 0x00000005acbe7c23 */ /* 0x100fe20008010800 */
[--C-:B------:R-:W-:Y:S01]  /*7030*/  FFMA.FTZ R185, R176, UR5, -R0.reuse ;  /* 0x00000005b0b97c23 */ /* 0x100fe20008010800 */
[----:B------:R-:W-:Y:S01]  /*7040*/  FMNMX.FTZ R180, R162, R177, !PT ;  /* 0x000000b1a2b47209 */ /* 0x000fe20007810000 */
[----:B------:R-:W-:Y:S01]  /*7050*/  FFMA.FTZ R171, R171, UR5, -R0 ;  /* 0x00000005abab7c23 */ /* 0x000fe20008010800 */
[----:B------:R-:W-:Y:S02]  /*7060*/  MUFU.EX2 R196, R196 ;  /* 0x000000c400c47308 */ /* 0x000fe40000000800 */
[----:B------:R-:W-:-:S04]  /*7070*/  FMNMX.FTZ R177, R163, R180, !PT ;  /* 0x000000b4a3b17209 */ /* 0x000fc80007810000 */
[----:B------:R-:W-:Y:S02]  /*7080*/  FMNMX.FTZ R179, R164, R177, !PT ;  /* 0x000000b1a4b37209 */ /* 0x000fe40007810000 */
[----:B------:R-:W-:Y:S01]  /*7090*/  FSEL R177, R167, -INF , !P0 ;  /* 0xff800000a7b17808 */ /* 0x000fe20004000000 */
[----:B------:R-:W-:Y:S01]  /*70a0*/  MUFU.EX2 R198, R198 ;  /* 0x000000c600c67308 */ /* 0x000fe20000000800 */
[----:B------:R-:W-:Y:S01]  /*70b0*/  FMNMX.FTZ R178, R166, R179, !PT ;  /* 0x000000b3a6b27209 */ /* 0x000fe20007810000 */
[--C-:B------:R-:W-:Y:S01]  /*70c0*/  FFMA.FTZ R179, R186, UR5, -R0.reuse ;  /* 0x00000005bab37c23 */ /* 0x100fe20008010800 */
[----:B------:R-:W-:Y:S01]  /*70d0*/  FFMA.FTZ R186, R175, UR5, -R0 ;  /* 0x00000005afba7c23 */ /* 0x000fe20008010800 */
[----:B------:R-:W-:Y:S02]  /*70e0*/  FSEL R175, R152, RZ, P3 ;  /* 0x000000ff98af7208 */ /* 0x000fe40001800000 */
[----:B------:R-:W-:Y:S02]  /*70f0*/  FMNMX.FTZ R178, R177, R178, !PT ;  /* 0x000000b2b1b27209 */ /* 0x000fe40007810000 */
[----:B------:R0:W-:Y:S01]  /*7100*/  MUFU.EX2 R167, R184 ;  /* 0x000000b800a77308 */ /* 0x0001e20000000800 */
[----:B------:R-:W-:-:S02]  /*7110*/  FADD.FTZ R175, -R175, R4 ;  /* 0x00000004afaf7221 */ /* 0x000fc40000010100 */
[----:B------:R-:W1:Y:S05]  /*7120*/  SHFL.BFLY PT, R183, R178, 0x2, 0x1f ;  /* 0x0c401f00b2b77f89 */ /* 0x000e6a00000e0000 */
[----:B------:R-:W-:Y:S01]  /*7130*/  MUFU.EX2 R192, R192 ;  /* 0x000000c000c07308 */ /* 0x000fe20000000800 */
[----:B0-----:R-:W-:-:S07]  /*7140*/  FFMA.FTZ R184, R170, UR5, -R0 ;  /* 0x00000005aab87c23 */ /* 0x001fce0008010800 */
[----:B------:R-:W-:Y:S08]  /*7150*/  MUFU.EX2 R179, R179 ;  /* 0x000000b300b37308 */ /* 0x000ff00000000800 */
[----:B------:R-:W-:Y:S01]  /*7160*/  MUFU.EX2 R194, R194 ;  /* 0x000000c200c27308 */ /* 0x000fe20000000800 */
[----:B-1----:R-:W-:Y:S01]  /*7170*/  FMNMX.FTZ R174, R178, R183, !PT ;  /* 0x000000b7b2ae7209 */ /* 0x002fe20007810000 */
[----:B------:R-:W-:Y:S01]  /*7180*/  FFMA.FTZ R183, R165, UR5, -R0 ;  /* 0x00000005a5b77c23 */ /* 0x000fe20008010800 */
[----:B------:R-:W-:-:S03]  /*7190*/  FMUL.FTZ R0, R175, UR5 ;  /* 0x00000005af007c20 */ /* 0x000fc60008410000 */
[----:B------:R-:W0:Y:S02]  /*71a0*/  SHFL.BFLY PT, R187, R174, 0x1, 0x1f ;  /* 0x0c201f00aebb7f89 */ /* 0x000e2400000e0000 */
[----:B------:R-:W-:Y:S08]  /*71b0*/  MUFU.EX2 R181, R181 ;  /* 0x000000b500b57308 */ /* 0x000ff00000000800 */
[----:B------:R-:W1:Y:S08]  /*71c0*/  MUFU.EX2 R0, R0 ;  /* 0x0000000000007308 */ /* 0x000e700000000800 */
[----:B------:R-:W-:Y:S01]  /*71d0*/  MUFU.EX2 R188, R188 ;  /* 0x000000bc00bc7308 */ /* 0x000fe20000000800 */
[----:B0-----:R-:W-:-:S07]  /*71e0*/  FMNMX.FTZ R165, R174, R187, !PT ;  /* 0x000000bbaea57209 */ /* 0x001fce0007810000 */
[----:B------:R-:W-:Y:S01]  /*71f0*/  MUFU.EX2 R173, R173 ;  /* 0x000000ad00ad7308 */ /* 0x000fe20000000800 */
[C---:B------:R-:W-:Y:S01]  /*7200*/  FSETP.NEU.FTZ.AND P0, PT, R165.reuse, -INF , PT ;  /* 0xff800000a500780b */ /* 0x040fe20003f1d000 */
[----:B------:R-:W-:-:S06]  /*7210*/  FMUL.FTZ R4, R165, UR5 ;  /* 0x00000005a5047c20 */ /* 0x000fcc0008410000 */
[----:B------:R-:W-:Y:S01]  /*7220*/  MUFU.EX2 R190, R190 ;  /* 0x000000be00be7308 */ /* 0x000fe20000000800 */
[----:B------:R-:W-:-:S05]  /*7230*/  FSEL R175, R4, RZ, P0 ;  /* 0x000000ff04af7208 */ /* 0x000fca0000000000 */
[--C-:B------:R-:W-:Y:S01]  /*7240*/  FFMA.FTZ R4, R2, UR5, -R175.reuse ;  /* 0x0000000502047c23 */ /* 0x100fe200080108af */
[----:B------:R-:W-:Y:S01]  /*7250*/  FSEL R2, R165, RZ, P0 ;  /* 0x000000ffa5027208 */ /* 0x000fe20000000000 */
[--C-:B------:R-:W-:Y:S01]  /*7260*/  FFMA.FTZ R197, R168, UR5, -R175.reuse ;  /* 0x00000005a8c57c23 */ /* 0x100fe200080108af */
[--C-:B------:R-:W-:Y:S01]  /*7270*/  FFMA.FTZ R199, R153, UR5, -R175.reuse ;  /* 0x0000000599c77c23 */ /* 0x100fe200080108af */
[--C-:B------:R-:W-:Y:S01]  /*7280*/  FFMA.FTZ R154, R154, UR5, -R175.reuse ;  /* 0x000000059a9a7c23 */ /* 0x100fe200080108af */
[----:B------:R-:W-:Y:S01]  /*7290*/  FFMA.FTZ R193, R155, UR5, -R175 ;  /* 0x000000059bc17c23 */ /* 0x000fe200080108af */
[----:B------:R-:W-:Y:S01]  /*72a0*/  FADD.FTZ R2, -R2, R3 ;  /* 0x0000000302027221 */ /* 0x000fe20000010100 */
[----:B------:R-:W-:Y:S01]  /*72b0*/  MUFU.EX2 R4, R4 ;  /* 0x0000000400047308 */ /* 0x000fe20000000800 */
[----:B-1----:R-:W-:Y:S01]  /*72c0*/  FFMA.FTZ R3, R0, R18, R169 ;  /* 0x0000001200037223 */ /* 0x002fe200000100a9 */
[--C-:B------:R-:W-:Y:S01]  /*72d0*/  FFMA.FTZ R156, R156, UR5, -R175.reuse ;  /* 0x000000059c9c7c23 */ /* 0x100fe200080108af */
[----:B------:R-:W-:Y:S01]  /*72e0*/  FMUL.FTZ R2, R2, UR5 ;  /* 0x0000000502027c20 */ /* 0x000fe20008410000 */
[----:B------:R-:W-:Y:S01]  /*72f0*/  FFMA.FTZ R195, R157, UR5, -R175 ;  /* 0x000000059dc37c23 */ /* 0x000fe200080108af */
[----:B------:R-:W-:Y:S01]  /*7300*/  FADD.FTZ R3, R196, R3 ;  /* 0x00000003c4037221 */ /* 0x000fe20000010000 */
[--C-:B------:R-:W-:Y:S01]  /*7310*/  FFMA.FTZ R158, R158, UR5, -R175.reuse ;  /* 0x000000059e9e7c23 */ /* 0x100fe200080108af */
[----:B------:R-:W-:Y:S01]  /*7320*/  FFMA.FTZ R189, R159, UR5, -R175 ;  /* 0x000000059fbd7c23 */ /* 0x000fe200080108af */
[----:B------:R-:W-:Y:S01]  /*7330*/  MUFU.EX2 R197, R197 ;  /* 0x000000c500c57308 */ /* 0x000fe20000000800 */
[----:B------:R-:W-:Y:S01]  /*7340*/  FADD.FTZ R18, R198, R3 ;  /* 0x00000003c6127221 */ /* 0x000fe20000010000 */
[--C-:B------:R-:W-:Y:S01]  /*7350*/  FFMA.FTZ R160, R160, UR5, -R175.reuse ;  /* 0x00000005a0a07c23 */ /* 0x100fe200080108af */
[--C-:B------:R-:W-:Y:S01]  /*7360*/  FFMA.FTZ R161, R161, UR5, -R175.reuse ;  /* 0x00000005a1a17c23 */ /* 0x100fe200080108af */
[--C-:B------:R-:W-:Y:S01]  /*7370*/  FFMA.FTZ R162, R162, UR5, -R175.reuse ;  /* 0x00000005a2a27c23 */ /* 0x100fe200080108af */
[----:B------:R-:W-:Y:S01]  /*7380*/  FADD.FTZ R3, R167, R18 ;  /* 0x00000012a7037221 */ /* 0x000fe20000010000 */
[--C-:B------:R-:W-:Y:S01]  /*7390*/  FFMA.FTZ R163, R163, UR5, -R175.reuse ;  /* 0x00000005a3a37c23 */ /* 0x100fe200080108af */
[----:B------:R-:W-:Y:S01]  /*73a0*/  FFMA.FTZ R164, R164, UR5, -R175 ;  /* 0x00000005a4a47c23 */ /* 0x000fe200080108af */
[----:B------:R-:W0:Y:S01]  /*73b0*/  MUFU.EX2 R2, R2 ;  /* 0x0000000200027308 */ /* 0x000e220000000800 */
[----:B------:R-:W-:Y:S01]  /*73c0*/  FADD.FTZ R168, R192, R3 ;  /* 0x00000003c0a87221 */ /* 0x000fe20000010000 */
[--C-:B------:R-:W-:Y:S01]  /*73d0*/  FFMA.FTZ R166, R166, UR5, -R175.reuse ;  /* 0x00000005a6a67c23 */ /* 0x100fe200080108af */
[----:B------:R-:W-:Y:S01]  /*73e0*/  FFMA.FTZ R175, R177, UR5, -R175 ;  /* 0x00000005b1af7c23 */ /* 0x000fe200080108af */
[----:B------:R-:W-:Y:S01]  /*73f0*/  IMAD.U32 R153, RZ, RZ, UR14 ;  /* 0x0000000eff997e24 */ /* 0x000fe2000f8e00ff */
[----:B------:R-:W-:-:S02]  /*7400*/  R2UR UR14, R8 ;  /* 0x00000000080e72ca */ /* 0x000fc400000e0000 */
[----:B------:R-:W-:Y:S01]  /*7410*/  ISETP.LT.AND P0, PT, R23, UR6, PT ;  /* 0x0000000617007c0c */ /* 0x000fe2000bf01270 */
[----:B------:R-:W1:Y:S01]  /*7420*/  MUFU.EX2 R199, R199 ;  /* 0x000000c700c77308 */ /* 0x000e620000000800 */
[----:B------:R-:W-:Y:S01]  /*7430*/  @!P5 VIADD R153, R153, 0x30860 ;  /* 0x000308609999d836 */ /* 0x000fe20000000000 */
[----:B------:R-:W-:Y:S01]  /*7440*/  UIADD3 UR6, UR6, -0x1, URZ ;  /* 0xffffffff06067890 */ /* 0x000fe2000fffe03f */
[----:B------:R-:W-:Y:S02]  /*7450*/  F2FP.F16.F32.PACK_AB R196, R196, R169 ;  /* 0x000000a9c4c4723e */ /* 0x000fe400000000ff */
[----:B------:R-:W-:Y:S02]  /*7460*/  F2FP.F16.F32.PACK_AB R198, R167, R198 ;  /* 0x000000c6a7c6723e */ /* 0x000fe400000000ff */
[----:B------:R-:W-:Y:S01]  /*7470*/  @!P5 PRMT R153, RZ, 0x654, R153 ;  /* 0x00000654ff99d816 */ /* 0x000fe20000000099 */
[----:B------:R-:W2:Y:S01]  /*7480*/  MUFU.EX2 R154, R154 ;  /* 0x0000009a009a7308 */ /* 0x000ea20000000800 */
[----:B0-----:R-:W-:Y:S01]  /*7490*/  FFMA.FTZ R9, R2, R9, R197 ;  /* 0x0000000902097223 */ /* 0x001fe200000100c5 */
[----:B------:R-:W-:Y:S01]  /*74a0*/  MOV R202, UR14 ;  /* 0x0000000e00ca7c02 */ /* 0x000fe20008000f00 */
[----:B------:R0:W-:Y:S01]  /*74b0*/  @!P5 SYNCS.ARRIVE.TRANS64.RED.A1T0 RZ, [R153+URZ], RZ ;  /* 0x000000ff99ffd9a7 */ /* 0x0001e2000810043f */
[C---:B------:R-:W-:Y:S01]  /*74c0*/  F2FP.F16.F32.PACK_AB R197, R4.reuse, R197 ;  /* 0x000000c504c5723e */ /* 0x040fe200000000ff */
[----:B------:R-:W-:Y:S01]  /*74d0*/  FADD.FTZ R18, R4, R9 ;  /* 0x0000000904127221 */ /* 0x000fe20000010000 */
[C---:B------:R-:W-:Y:S01]  /*74e0*/  FADD.FTZ R9, R179.reuse, R168 ;  /* 0x000000a8b3097221 */ /* 0x040fe20000010000 */
[----:B------:R-:W-:Y:S01]  /*74f0*/  F2FP.F16.F32.PACK_AB R192, R179, R192 ;  /* 0x000000c0b3c0723e */ /* 0x000fe200000000ff */
[----:B------:R-:W3:Y:S01]  /*7500*/  MUFU.EX2 R193, R193 ;  /* 0x000000c100c17308 */ /* 0x000ee20000000800 */
[----:B-1----:R-:W-:Y:S01]  /*7510*/  FADD.FTZ R3, R199, R18 ;  /* 0x00000012c7037221 */ /* 0x002fe20000010000 */
[----:B------:R-:W-:Y:S01]  /*7520*/  FADD.FTZ R168, R194, R9 ;  /* 0x00000009c2a87221 */ /* 0x000fe20000010000 */
[----:B------:R-:W-:Y:S01]  /*7530*/  F2FP.F16.F32.PACK_AB R194, R181, R194 ;  /* 0x000000c2b5c2723e */ /* 0x000fe200000000ff */
[----:B------:R-:W-:-:S02]  /*7540*/  IMAD.MOV.U32 R4, RZ, RZ, R152 ;  /* 0x000000ffff047224 */ /* 0x000fc400078e0098 */
[----:B------:R-:W-:Y:S02]  /*7550*/  FADD.FTZ R9, R181, R168 ;  /* 0x000000a8b5097221 */ /* 0x000fe40000010000 */
[----:B------:R-:W1:Y:S01]  /*7560*/  MUFU.EX2 R156, R156 ;  /* 0x0000009c009c7308 */ /* 0x000e620000000800 */
[----:B--2---:R-:W-:Y:S01]  /*7570*/  FADD.FTZ R18, R154, R3 ;  /* 0x000000039a127221 */ /* 0x004fe20000010000 */
[----:B------:R-:W-:Y:S01]  /*7580*/  FADD.FTZ R168, R188, R9 ;  /* 0x00000009bca87221 */ /* 0x000fe20000010000 */
[C---:B------:R-:W-:Y:S02]  /*7590*/  F2FP.F16.F32.PACK_AB R188, R173.reuse, R188 ;  /* 0x000000bcadbc723e */ /* 0x040fe400000000ff */
[----:B------:R-:W-:Y:S01]  /*75a0*/  F2FP.F16.F32.PACK_AB R199, R154, R199 ;  /* 0x000000c79ac7723e */ /* 0x000fe200000000ff */
[----:B------:R-:W-:Y:S02]  /*75b0*/  FADD.FTZ R9, R173, R168 ;  /* 0x000000a8ad097221 */ /* 0x000fe40000010000 */
[----:B------:R-:W2:Y:S01]  /*75c0*/  MUFU.EX2 R195, R195 ;  /* 0x000000c300c37308 */ /* 0x000ea20000000800 */
[----:B---3--:R-:W-:-:S07]  /*75d0*/  FADD.FTZ R3, R193, R18 ;  /* 0x00000012c1037221 */ /* 0x008fce0000010000 */
[----:B------:R-:W3:Y:S01]  /*75e0*/  MUFU.EX2 R158, R158 ;  /* 0x0000009e009e7308 */ /* 0x000ee20000000800 */
[C---:B-1----:R-:W-:Y:S01]  /*75f0*/  FADD.FTZ R18, R156.reuse, R3 ;  /* 0x000000039c127221 */ /* 0x042fe20000010000 */
[----:B------:R-:W-:-:S06]  /*7600*/  F2FP.F16.F32.PACK_AB R193, R156, R193 ;  /* 0x000000c19cc1723e */ /* 0x000fcc00000000ff */
[----:B------:R-:W1:Y:S01]  /*7610*/  MUFU.EX2 R189, R189 ;  /* 0x000000bd00bd7308 */ /* 0x000e620000000800 */
[----:B--2---:R-:W-:-:S07]  /*7620*/  FADD.FTZ R3, R195, R18 ;  /* 0x00000012c3037221 */ /* 0x004fce0000010000 */
[----:B------:R-:W2:Y:S01]  /*7630*/  MUFU.EX2 R160, R160 ;  /* 0x000000a000a07308 */ /* 0x000ea20000000800 */
[C---:B---3--:R-:W-:Y:S01]  /*7640*/  FADD.FTZ R18, R158.reuse, R3 ;  /* 0x000000039e127221 */ /* 0x048fe20000010000 */
[----:B------:R-:W-:-:S06]  /*7650*/  F2FP.F16.F32.PACK_AB R195, R158, R195 ;  /* 0x000000c39ec3723e */ /* 0x000fcc00000000ff */
[----:B------:R-:W3:Y:S01]  /*7660*/  MUFU.EX2 R170, R161 ;  /* 0x000000a100aa7308 */ /* 0x000ee20000000800 */
[----:B-1----:R-:W-:-:S07]  /*7670*/  FADD.FTZ R3, R189, R18 ;  /* 0x00000012bd037221 */ /* 0x002fce0000010000 */
[----:B------:R1:W4:Y:S01]  /*7680*/  MUFU.EX2 R191, R162 ;  /* 0x000000a200bf7308 */ /* 0x0003220000000800 */
[C---:B--2---:R-:W-:Y:S01]  /*7690*/  FADD.FTZ R3, R160.reuse, R3 ;  /* 0x00000003a0037221 */ /* 0x044fe20000010000 */
[----:B------:R-:W-:-:S06]  /*76a0*/  F2FP.F16.F32.PACK_AB R189, R160, R189 ;  /* 0x000000bda0bd723e */ /* 0x000fcc00000000ff */
[----:B------:R-:W2:Y:S01]  /*76b0*/  MUFU.EX2 R183, R183 ;  /* 0x000000b700b77308 */ /* 0x000ea20000000800 */
[----:B---3--:R-:W-:Y:S01]  /*76c0*/  FADD.FTZ R3, R170, R3 ;  /* 0x00000003aa037221 */ /* 0x008fe20000010000 */
[----:B-1----:R-:W-:-:S06]  /*76d0*/  FADD.FTZ R162, R190, R9 ;  /* 0x00000009bea27221 */ /* 0x002fcc0000010000 */
[----:B------:R-:W1:Y:S01]  /*76e0*/  MUFU.EX2 R172, R163 ;  /* 0x000000a300ac7308 */ /* 0x000e620000000800 */
[C---:B----4-:R-:W-:Y:S01]  /*76f0*/  FADD.FTZ R3, R191.reuse, R3 ;  /* 0x00000003bf037221 */ /* 0x050fe20000010000 */
[----:B------:R-:W-:-:S06]  /*7700*/  F2FP.F16.F32.PACK_AB R191, R191, R170 ;  /* 0x000000aabfbf723e */ /* 0x000fcc00000000ff */
[----:B------:R-:W3:Y:S01]  /*7710*/  MUFU.EX2 R184, R184 ;  /* 0x000000b800b87308 */ /* 0x000ee20000000800 */
[C---:B--2---:R-:W-:Y:S01]  /*7720*/  FADD.FTZ R9, R183.reuse, R162 ;  /* 0x000000a2b7097221 */ /* 0x044fe20000010000 */
[----:B------:R-:W-:-:S06]  /*7730*/  F2FP.F16.F32.PACK_AB R190, R183, R190 ;  /* 0x000000beb7be723e */ /* 0x000fcc00000000ff */
[----:B------:R-:W2:Y:S01]  /*7740*/  MUFU.EX2 R164, R164 ;  /* 0x000000a400a47308 */ /* 0x000ea20000000800 */
[----:B-1----:R-:W-:-:S07]  /*7750*/  FADD.FTZ R3, R172, R3 ;  /* 0x00000003ac037221 */ /* 0x002fce0000010000 */
[----:B------:R-:W1:Y:S01]  /*7760*/  MUFU.EX2 R185, R185 ;  /* 0x000000b900b97308 */ /* 0x000e620000000800 */
[----:B---3--:R-:W-:-:S07]  /*7770*/  FADD.FTZ R18, R184, R9 ;  /* 0x00000009b8127221 */ /* 0x008fce0000010000 */
[----:B------:R-:W3:Y:S01]  /*7780*/  MUFU.EX2 R166, R166 ;  /* 0x000000a600a67308 */ /* 0x000ee20000000800 */
[----:B--2---:R-:W-:-:S07]  /*7790*/  FADD.FTZ R3, R164, R3 ;  /* 0x00000003a4037221 */ /* 0x004fce0000010000 */
[----:B------:R-:W2:Y:S01]  /*77a0*/  MUFU.EX2 R186, R186 ;  /* 0x000000ba00ba7308 */ /* 0x000ea20000000800 */
[C---:B-1----:R-:W-:Y:S01]  /*77b0*/  FADD.FTZ R9, R185.reuse, R18 ;  /* 0x00000012b9097221 */ /* 0x042fe20000010000 */
[----:B------:R-:W-:Y:S02]  /*77c0*/  F2FP.F16.F32.PACK_AB R184, R185, R184 ;  /* 0x000000b8b9b8723e */ /* 0x000fe400000000ff */
[----:B------:R-:W-:-:S04]  /*77d0*/  F2FP.F16.F32.PACK_AB R185, R164, R172 ;  /* 0x000000aca4b9723e */ /* 0x000fc800000000ff */
[----:B------:R-:W1:Y:S01]  /*77e0*/  MUFU.EX2 R175, R175 ;  /* 0x000000af00af7308 */ /* 0x000e620000000800 */
[----:B---3--:R-:W-:-:S07]  /*77f0*/  FADD.FTZ R3, R166, R3 ;  /* 0x00000003a6037221 */ /* 0x008fce0000010000 */
[----:B------:R-:W3:Y:S01]  /*7800*/  MUFU.EX2 R171, R171 ;  /* 0x000000ab00ab7308 */ /* 0x000ee20000000800 */
[----:B--2---:R-:W-:Y:S01]  /*7810*/  FADD.FTZ R18, R186, R9 ;  /* 0x00000009ba127221 */ /* 0x004fe20000010000 */
[C---:B-1----:R-:W-:Y:S01]  /*7820*/  FADD.FTZ R9, R175.reuse, R3 ;  /* 0x00000003af097221 */ /* 0x042fe20000010000 */
[----:B------:R-:W-:Y:S01]  /*7830*/  F2FP.F16.F32.PACK_AB R187, R175, R166 ;  /* 0x000000a6afbb723e */ /* 0x000fe200000000ff */
[----:B------:R-:W-:Y:S02]  /*7840*/  IMAD.MOV.U32 R3, RZ, RZ, R165 ;  /* 0x000000ffff037224 */ /* 0x000fe400078e00a5 */
[C---:B---3--:R-:W-:Y:S01]  /*7850*/  FADD.FTZ R18, R171.reuse, R18 ;  /* 0x00000012ab127221 */ /* 0x048fe20000010000 */
[----:B------:R-:W-:Y:S01]  /*7860*/  F2FP.F16.F32.PACK_AB R186, R171, R186 ;  /* 0x000000baabba723e */ /* 0x000fe200000000ff */
[----:B0-----:R-:W-:Y:S06]  /*7870*/  @P0 BRA `(.L_x_1004) ;  /* 0xffffffd000d00947 */ /* 0x001fec000383ffff */
[----:B------:R-:W-:Y:S02]  /*7880*/  IMAD.MOV.U32 R3, RZ, RZ, R165 ;  /* 0x000000ffff037224 */ /* 0x000fe400078e00a5 */
[----:B------:R-:W-:-:S07]  /*7890*/  IMAD.MOV.U32 R4, RZ, RZ, R152 ;  /* 0x000000ffff047224 */ /* 0x000fce00078e0098 */
.L_x_987:
[----:B------:R-:W0:Y:S01]  /*78a0*/  S2UR UR7, SR_CTAID.X ;  /* 0x00000000000779c3 */ /* 0x000e220000002500 */
[----:B------:R-:W-:Y:S01]  /*78b0*/  ULDC UR14, c[0x0][0x448] ;  /* 0x00011200000e7ab9 */ /* 0x000fe20000000800 */
[----:B------:R-:W-:Y:S01]  /*78c0*/  R2UR UR19, R17 ;  /* 0x00000000111372ca */ /* 0x000fe200000e0000 */
[----:B------:R-:W-:Y:S02]  /*78d0*/  UISETP.NE.AND UP0, UPT, UR14, 0x1, UPT ;  /* 0x000000010e00788c */ /* 0x000fe4000bf05270 */
[----:B------:R-:W-:-:S09]  /*78e0*/  UIADD3 UR11, -UR11, 0x1, URZ ;  /* 0x000000010b0b7890 */ /* 0x000fd2000fffe13f */
[----:B------:R-:W-:Y:S01]  /*78f0*/  @UP0 ULDC UR14, c[0x0][0x44c] ;  /* 0x00011300000e0ab9 */ /* 0x000fe20000000800 */
[----:B------:R-:W-:Y:S02]  /*7900*/  UIMAD UR11, UR19, UR10, UR11 ;  /* 0x0000000a130b72a4 */ /* 0x000fe4000f8e020b */
[----:B0-----:R-:W-:-:S03]  /*7910*/  ULEA UR18, UR7, 0x7f, 0x7 ;  /* 0x0000007f07127891 */ /* 0x001fc6000f8e383f */
[----:B------:R-:W-:Y:S01]  /*7920*/  ULDC UR7, c[0x0][0x9e4] ;  /* 0x0002790000077ab9 */ /* 0x000fe20000000800 */
[----:B------:R-:W-:Y:S02]  /*7930*/  UIMAD.WIDE.U32 UR14, UR18, UR14, URZ ;  /* 0x0000000e120e72a5 */ /* 0x000fe4000f8e003f */
[----:B------:R-:W-:Y:S01]  /*7940*/  UISETP.GE.AND UP1, UPT, UR7, 0x1, UPT ;  /* 0x000000010700788c */ /* 0x000fe2000bf26270 */
[----:B------:R-:W-:Y:S01]  /*7950*/  UMOV UR10, UR18 ;  /* 0x00000012000a7c82 */ /* 0x000fe20008000000 */
[----:B------:R-:W-:Y:S02]  /*7960*/  @UP0 ULDC UR18, c[0x0][0x450] ;  /* 0x0001140000120ab9 */ /* 0x000fe40000000800 */
[----:B------:R-:W-:Y:S02]  /*7970*/  @UP0 USHF.R.U32.HI UR10, URZ, UR18, UR15 ;  /* 0x000000123f0a0299 */ /* 0x000fe4000801160f */
[----:B------:R-:W-:Y:S01]  /*7980*/  PLOP3.LUT P6, PT, PT, PT, UP1, 0x80, 0x0 ;  /* 0x000000000000781c */ /* 0x000fe20003fcf018 */
[----:B------:R-:W-:Y:S01]  /*7990*/  ULDC UR18, c[0x0][0x9dc] ;  /* 0x0002770000127ab9 */ /* 0x000fe20000000800 */
[----:B------:R-:W-:-:S04]  /*79a0*/  UIADD3 UR10, UR11, UR10, URZ ;  /* 0x0000000a0b0a7290 */ /* 0x000fc8000fffe03f */
[----:B------:R-:W-:-:S07]  /*79b0*/  UIADD3 UR18, UR10, -UR18, URZ ;  /* 0x800000120a127290 */ /* 0x000fce000fffe03f */
[----:B------:R-:W-:Y:S05]  /*79c0*/  @!P6 BRA `(.L_x_1005) ;  /* 0x000000000048e947 */ /* 0x000fea0003800000 */
[----:B------:R-:W-:Y:S02]  /*79d0*/  UMOV UR19, UR10 ;  /* 0x0000000a00137c82 */ /* 0x000fe40008000000 */
        /* <DEDUP_REMOVED lines=10> */
.L_x_1006:
[----:B------:R-:W-:-:S11]  /*7a80*/  UISETP.NE.AND UP1, UPT, UR7, 0x1, UPT ;  /* 0x000000010700788c */ /* 0x000fd6000bf25270 */
[----:B------:R-:W-:Y:S02]  /*7a90*/  @UP1 ULDC.64 UR10, c[0x0][0x9e8] ;  /* 0x00027a00000a1ab9 */ /* 0x000fe40000000a00 */
[----:B------:R-:W-:-:S04]  /*7aa0*/  UIMAD.WIDE.U32 UR14, UR19, UR10, URZ ;  /* 0x0000000a130e72a5 */ /* 0x000fc8000f8e003f */
[----:B------:R-:W-:-:S12]  /*7ab0*/  @UP1 USHF.R.U32.HI UR19, URZ, UR11, UR15 ;  /* 0x0000000b3f131299 */ /* 0x000fd8000801160f */
.L_x_1007:
[----:B------:R-:W-:-:S04]  /*7ac0*/  UIMAD UR7, UR19, UR7, URZ ;  /* 0x00000007130772a4 */ /* 0x000fc8000f8e023f */
[----:B------:R-:W-:-:S04]  /*7ad0*/  UISETP.LT.AND UP1, UPT, UR18, UR7, UPT ;  /* 0x000000071200728c */ /* 0x000fc8000bf21270 */
[----:B------:R-:W-:-:S12]  /*7ae0*/  USEL UR18, UR18, UR7, !UP1 ;  /* 0x0000000712127287 */ /* 0x000fd8000c800000 */
.L_x_1005:
[----:B------:R-:W-:Y:S01]  /*7af0*/  UIADD3 UR18, UR18, 0x3f, URZ ;  /* 0x0000003f12127890 */ /* 0x000fe2000fffe03f */
[----:B------:R-:W-:-:S03]  /*7b00*/  R2UR UR10, R22 ;  /* 0x00000000160a72ca */ /* 0x000fc600000e0000 */
[----:B------:R-:W-:-:S04]  /*7b10*/  USHF.R.S32.HI UR7, URZ, 0x1f, UR18 ;  /* 0x0000001f3f077899 */ /* 0x000fc80008011412 */
[----:B------:R-:W-:-:S04]  /*7b20*/  ULEA.HI UR7, UR7, UR18, URZ, 0x6 ;  /* 0x0000001207077291 */ /* 0x000fc8000f8f303f */
[----:B------:R-:W-:-:S04]  /*7b30*/  USHF.R.S32.HI UR7, URZ, 0x6, UR7 ;  /* 0x000000063f077899 */ /* 0x000fc80008011407 */
[----:B------:R-:W-:-:S04]  /*7b40*/  UISETP.LT.AND UP1, UPT, UR10, UR7, UPT ;  /* 0x000000070a00728c */ /* 0x000fc8000bf21270 */
[----:B------:R-:W-:-:S04]  /*7b50*/  USEL UR10, UR10, UR7, !UP1 ;  /* 0x000000070a0a7287 */ /* 0x000fc8000c800000 */
[----:B------:R-:W-:Y:S02]  /*7b60*/  UISETP.GE.AND UP1, UPT, UR6, UR10, UPT ;  /* 0x0000000a0600728c */ /* 0x000fe4000bf26270 */
[----:B------:R-:W-:-:S04]  /*7b70*/  IMAD.U32 R202, RZ, RZ, UR10 ;  /* 0x0000000affca7e24 */ /* 0x000fc8000f8e00ff */
[----:B------:R-:W-:-:S13]  /*7b80*/  PLOP3.LUT P0, PT, PT, PT, UP1, 0x80, 0x0 ;  /* 0x000000000000781c */ /* 0x000fda0003f0f018 */
[----:B------:R-:W-:Y:S05]  /*7b90*/  @!P0 BRA `(.L_x_1008) ;  /* 0x0000002000448947 */ /* 0x000fea0003800000 */
[----:B------:R-:W-:Y:S01]  /*7ba0*/  R2UR UR61, R8 ;  /* 0x00000000083d72ca */ /* 0x000fe200000e0000 */
[----:B------:R-:W-:Y:S01]  /*7bb0*/  IMAD.MOV.U32 R200, RZ, RZ, R3 ;  /* 0x000000ffffc87224 */ /* 0x000fe200078e0003 */
[----:B------:R-:W-:Y:S01]  /*7bc0*/  MOV R203, UR6 ;  /* 0x0000000600cb7c02 */ /* 0x000fe20008000f00 */
[----:B------:R-:W-:Y:S01]  /*7bd0*/  IMAD.MOV.U32 R201, RZ, RZ, R4 ;  /* 0x000000ffffc97224 */ /* 0x000fe200078e0004 */
[----:B------:R-:W-:Y:S01]  /*7be0*/  UMOV UR7, UR4 ;  /* 0x0000000400077c82 */ /* 0x000fe20008000000 */
[----:B------:R-:W-:-:S10]  /*7bf0*/  ULDC UR6, c[0x0][0x9d8] ;  /* 0x0002760000067ab9 */ /* 0x000fd40000000800 */
.L_x_1017:
        /* <DEDUP_REMOVED lines=8> */
.L_x_1009:
        /* <DEDUP_REMOVED lines=8> */
.L_x_1010:
[----:B-1----:R-:W-:Y:S05]  /*7d00*/  @P0 BRA `(.L_x_1011) ;  /* 0x0000000000080947 */ /* 0x002fea0003800000 */
[----:B------:R-:W1:Y:S02]  /*7d10*/  SYNCS.PHASECHK.TRANS64.TRYWAIT P0, [UR60+0x30830], R3 ;  /* 0x03083003ff0075a7 */ /* 0x000e64000800017c */
[----:B-1----:R-:W-:Y:S05]  /*7d20*/  @!P0 BRA `(.L_x_1012) ;  /* 0x000000d400448947 */ /* 0x002fea0003800000 */
.L_x_1011:
[----:B------:R-:W-:Y:S01]  /*7d30*/  R2UR UR5, R20 ;  /* 0x00000000140572ca */ /* 0x000fe200000e0000 */
[----:B------:R-:W-:Y:S01]  /*7d40*/  WARPGROUP.ARRIVE ;  /* 0x00000000000079c5 */ /* 0x000fe20000000000 */
[----:B------:R-:W-:Y:S01]  /*7d50*/  R2UR UR56, R6 ;  /* 0x00000000063872ca */ /* 0x000fe200000e0000 */
[----:B------:R-:W-:Y:S01]  /*7d60*/  UMOV UR59, 0x40000040 ;  /* 0x40000040003b7882 */ /* 0x000fe20000000000 */
[----:B------:R-:W-:Y:S01]  /*7d70*/  R2UR UR57, R7 ;  /* 0x00000000073972ca */ /* 0x000fe200000e0000 */
[----:B------:R-:W-:Y:S01]  /*7d80*/  UMOV UR11, 0x40000040 ;  /* 0x40000040000b7882 */ /* 0x000fe20000000000 */
[----:B------:R-:W-:Y:S01]  /*7d90*/  UMOV UR15, 0x40000040 ;  /* 0x40000040000f7882 */ /* 0x000fe20000000000 */
[----:B------:R-:W-:Y:S01]  /*7da0*/  UMOV UR19, 0x40000040 ;  /* 0x4000004000137882 */ /* 0x000fe20000000000 */
[----:B------:R-:W-:Y:S01]  /*7db0*/  UMOV UR23, 0x40000040 ;  /* 0x4000004000177882 */ /* 0x000fe20000000000 */
[----:B------:R-:W-:Y:S01]  /*7dc0*/  UMOV UR27, 0x40000040 ;  /* 0x40000040001b7882 */ /* 0x000fe20000000000 */
[----:B------:R-:W-:Y:S01]  /*7dd0*/  UMOV UR31, 0x40000040 ;  /* 0x40000040001f7882 */ /* 0x000fe20000000000 */
[----:B------:R-:W-:Y:S01]  /*7de0*/  UMOV UR35, 0x40000040 ;  /* 0x4000004000237882 */ /* 0x000fe20000000000 */
[----:B------:R-:W-:Y:S01]  /*7df0*/  UMOV UR39, 0x40000040 ;  /* 0x4000004000277882 */ /* 0x000fe20000000000 */
        /* <DEDUP_REMOVED lines=88> */
[----:B------:R-:W-:Y:S01]  /*8380*/  FMUL.FTZ R149, R149, R0 ;  /* 0x0000000095957220 */ /* 0x000fe20000410000 */
        /* <DEDUP_REMOVED lines=73> */
[----:B------:R-:W-:Y:S01]  /*8820*/  UIADD3 UR58, UR5, 0x606, URZ ;  /* 0x00000606053a7890 */ /* 0x000fe2000fffe03f */
        /* <DEDUP_REMOVED lines=44> */
.L_x_1013:
[----:B------:R-:W-:Y:S01]  /*8af0*/  R2UR UR5, R16 ;  /* 0x00000000100572ca */ /* 0x000fe200000e0000 */
[----:B------:R-:W-:-:S05]  /*8b00*/  IMAD.U32 R0, RZ, RZ, UR61 ;  /* 0x0000003dff007e24 */ /* 0x000fca000f8e00ff */
[----:B------:R-:W-:-:S07]  /*8b10*/  SHF.L.U32 R0, R0, 0x1f, RZ ;  /* 0x0000001f00007819 */ /* 0x000fce00000006ff */
[----:B------:R-:W-:-:S09]  /*8b20*/  ULEA UR14, UR7, UR5, 0x3 ;  /* 0x00000005070e7291 */ /* 0x000fd2000f8e183f */
[----:B------:R2:W3:Y:S01]  /*8b30*/  SYNCS.PHASECHK.TRANS64.TRYWAIT P0, [UR14+0x30850], R0 ;  /* 0x03085000ff0075a7 */ /* 0x0004e2000800014e */
[----:B------:R-:W-:Y:S05]  /*8b40*/  @!P4 BRA `(.L_x_1014) ;  /* 0x000000000004c947 */ /* 0x000fea0003800000 */
[----:B------:R-:W-:Y:S01]  /*8b50*/  BPT.TRAP 0x1 ;  /* 0x000000040000795c */ /* 0x000fe20000300000 */
.L_x_1014:
[----:B---3--:R-:W-:Y:S05]  /*8b60*/  @P0 BRA `(.L_x_1015) ;  /* 0x0000000000080947 */ /* 0x008fea0003800000 */
[----:B------:R-:W3:Y:S02]  /*8b70*/  SYNCS.PHASECHK.TRANS64.TRYWAIT P0, [UR14+0x30850], R0 ;  /* 0x03085000ff0075a7 */ /* 0x000ee4000800014e */
[----:B---3--:R-:W-:Y:S05]  /*8b80*/  @!P0 BRA `(.L_x_1016) ;  /* 0x000000c400c48947 */ /* 0x008fea0003800000 */
.L_x_1015:
[----:B------:R-:W-:Y:S01]  /*8b90*/  R2UR UR5, R16 ;  /* 0x00000000100572ca */ /* 0x000fe200000e0000 */
[----:B------:R-:W-:Y:S01]  /*8ba0*/  WARPGROUP.ARRIVE ;  /* 0x00000000000079c5 */ /* 0x000fe20000000000 */
[----:B------:R-:W-:Y:S01]  /*8bb0*/  UMOV UR11, 0x40000040 ;  /* 0x40000040000b7882 */ /* 0x000fe20000000000 */
[----:B------:R-:W-:Y:S01]  /*8bc0*/  FMUL.FTZ R2, R152, UR6 ;  /* 0x0000000698027c20 */ /* 0x000fe20008410000 */
[----:B01----:R-:W-:Y:S01]  /*8bd0*/  FMUL.FTZ R3, R153, UR6 ;  /* 0x0000000699037c20 */ /* 0x003fe20008410000 */
[----:B------:R-:W-:Y:S01]  /*8be0*/  FMUL.FTZ R152, R155, UR6 ;  /* 0x000000069b987c20 */ /* 0x000fe20008410000 */
[----:B------:R-:W-:Y:S01]  /*8bf0*/  FMUL.FTZ R155, R156, UR6 ;  /* 0x000000069c9b7c20 */ /* 0x000fe20008410000 */
[----:B------:R-:W-:Y:S01]  /*8c00*/  FMUL.FTZ R156, R157, UR6 ;  /* 0x000000069d9c7c20 */ /* 0x000fe20008410000 */
[----:B------:R-:W-:Y:S01]  /*8c10*/  FMUL.FTZ R157, R160, UR6 ;  /* 0x00000006a09d7c20 */ /* 0x000fe20008410000 */
[----:B------:R-:W2:Y:S01]  /*8c20*/  MUFU.TANH R2, R2 ;  /* 0x0000000200027308 */ /* 0x000ea20000002400 */
        /* <DEDUP_REMOVED lines=8> */
[----:B------:R-:W0:Y:S01]  /*8cb0*/  MUFU.TANH R3, R3 ;  /* 0x0000000300037308 */ /* 0x000e220000002400 */
[----:B------:R-:W-:Y:S01]  /*8cc0*/  FMUL.FTZ R161, R168, UR6 ;  /* 0x00000006a8a17c20 */ /* 0x000fe20008410000 */
[----:B------:R-:W-:Y:S01]  /*8cd0*/  FMUL.FTZ R168, R173, UR6 ;  /* 0x00000006ada87c20 */ /* 0x000fe20008410000 */
[----:B------:R-:W-:Y:S01]  /*8ce0*/  ULOP3.LUT UR5, UR5, 0x3fff, URZ, 0xc0, !UPT ;  /* 0x00003fff05057892 */ /* 0x000fe2000f8ec03f */
[----:B------:R-:W-:Y:S01]  /*8cf0*/  FMUL.FTZ R164, R169, UR6 ;  /* 0x00000006a9a47c20 */ /* 0x000fe20008410000 */
[----:B------:R-:W-:Y:S01]  /*8d00*/  FMUL.FTZ R165, R172, UR6 ;  /* 0x00000006aca57c20 */ /* 0x000fe20008410000 */
[----:B------:R-:W-:Y:S01]  /*8d10*/  FMUL.FTZ R172, R177, UR6 ;  /* 0x00000006b1ac7c20 */ /* 0x000fe20008410000 */
[----:B------:R-:W-:Y:S01]  /*8d20*/  ULOP3.LUT UR5, UR5, 0x2000000, URZ, 0xfc, !UPT ;  /* 0x0200000005057892 */ /* 0x000fe2000f8efc3f */
[----:B------:R-:W1:Y:S01]  /*8d30*/  MUFU.TANH R155, R155 ;  /* 0x0000009b009b7308 */ /* 0x000e620000002400 */
[----:B--2---:R-:W-:Y:S01]  /*8d40*/  FMNMX.FTZ R0, R2, R201, !PT ;  /* 0x000000c902007209 */ /* 0x004fe20007810000 */
[----:B------:R-:W-:Y:S01]  /*8d50*/  FMUL.FTZ R169, R176, UR6 ;  /* 0x00000006b0a97c20 */ /* 0x000fe20008410000 */
[----:B------:R-:W-:Y:S01]  /*8d60*/  ULEA UR7, UR7, UR5, 0xb ;  /* 0x0000000507077291 */ /* 0x000fe2000f8e583f */
[----:B------:R-:W-:Y:S01]  /*8d70*/  FMUL.FTZ R176, R181, UR6 ;  /* 0x00000006b5b07c20 */ /* 0x000fe20008410000 */
[----:B------:R-:W-:Y:S01]  /*8d80*/  FMUL.FTZ R162, R162, UR6 ;  /* 0x00000006a2a27c20 */ /* 0x000fe20008410000 */
[----:B------:R-:W-:Y:S01]  /*8d90*/  FMUL.FTZ R163, R163, UR6 ;  /* 0x00000006a3a37c20 */ /* 0x000fe20008410000 */
[----:B------:R-:W-:Y:S01]  /*8da0*/  FMUL.FTZ R166, R166, UR6 ;  /* 0x00000006a6a67c20 */ /* 0x000fe20008410000 */
[----:B------:R-:W2:Y:S01]  /*8db0*/  MUFU.TANH R156, R156 ;  /* 0x0000009c009c7308 */ /* 0x000ea20000002400 */
[----:B0-----:R-:W-:Y:S01]  /*8dc0*/  FMNMX.FTZ R0, R3, R0, !PT ;  /* 0x0000000003007209 */ /* 0x001fe20007810000 */
[----:B------:R-:W-:Y:S01]  /*8dd0*/  UMOV UR10, UR7 ;  /* 0x00000007000a7c82 */ /* 0x000fe20008000000 */
[----:B------:R-:W-:Y:S01]  /*8de0*/  FMUL.FTZ R167, R167, UR6 ;  /* 0x00000006a7a77c20 */ /* 0x000fe20008410000 */
[----:B------:R-:W-:Y:S01]  /*8df0*/  HGMMA.64x256x16.F32 R24, R196, gdesc[UR8].tnspB, R24, gsb0 ;  /* 0x43e00008c4187df0 */ /* 0x000fe20008000818 */
[----:B------:R-:W-:Y:S01]  /*8e00*/  UIADD3 UR10, UR7, 0x80, URZ ;  /* 0x00000080070a7890 */ /* 0x000fe2000fffe03f */
[----:B------:R-:W-:Y:S01]  /*8e10*/  FMUL.FTZ R170, R170, UR6 ;  /* 0x00000006aaaa7c20 */ /* 0x000fe20008410000 */
[----:B------:R-:W-:Y:S01]  /*8e20*/  UMOV UR11, 0x40000040 ;  /* 0x40000040000b7882 */ /* 0x000fe20000000000 */
[----:B------:R-:W0:Y:S01]  /*8e30*/  MUFU.TANH R157, R157 ;  /* 0x0000009d009d7308 */ /* 0x000e220000002400 */
[----:B-1----:R-:W-:Y:S01]  /*8e40*/  FMNMX.FTZ R173, R155, R0, !PT ;  /* 0x000000009bad7209 */ /* 0x002fe20007810000 */
[----:B------:R-:W-:Y:S01]  /*8e50*/  FMUL.FTZ R171, R171, UR6 ;  /* 0x00000006abab7c20 */ /* 0x000fe20008410000 */
[----:B------:R-:W-:Y:S01]  /*8e60*/  FMUL.FTZ R174, R174, UR6 ;  /* 0x00000006aeae7c20 */ /* 0x000fe20008410000 */
[----:B------:R-:W-:Y:S01]  /*8e70*/  FMUL.FTZ R175, R175, UR6 ;  /* 0x00000006afaf7c20 */ /* 0x000fe20008410000 */
[----:B------:R-:W-:Y:S01]  /*8e80*/  ULDC UR15, c[0x0][0x988] ;  /* 0x00026200000f7ab9 */ /* 0x000fe20000000800 */
[----:B------:R-:W-:Y:S01]  /*8e90*/  R2UR UR18, R202 ;  /* 0x00000000ca1272ca */ /* 0x000fe200000e0000 */
[----:B------:R-:W-:Y:S01]  /*8ea0*/  UMOV UR5, UR15 ;  /* 0x0000000f00057c82 */ /* 0x000fe20008000000 */
[----:B------:R-:W1:Y:S01]  /*8eb0*/  MUFU.TANH R158, R158 ;  /* 0x0000009e009e7308 */ /* 0x000e620000002400 */
[----:B--2---:R-:W-:-:S02]  /*8ec0*/  FMNMX.FTZ R0, R156, R173, !PT ;  /* 0x000000ad9c007209 */ /* 0x004fc40007810000 */
[----:B------:R-:W-:Y:S02]  /*8ed0*/  R2UR UR15, R203 ;  /* 0x00000000cb0f72ca */ /* 0x000fe400000e0000 */
[----:B------:R-:W-:-:S03]  /*8ee0*/  R2UR UR61, R8 ;  /* 0x00000000083d72ca */ /* 0x000fc600000e0000 */
[----:B------:R-:W2:Y:S01]  /*8ef0*/  MUFU.TANH R159, R159 ;  /* 0x0000009f009f7308 */ /* 0x000ea20000002400 */
[----:B0-----:R-:W-:-:S07]  /*8f00*/  FMNMX.FTZ R173, R157, R0, !PT ;  /* 0x000000009dad7209 */ /* 0x001fce0007810000 */
[----:B------:R-:W0:Y:S01]  /*8f10*/  MUFU.TANH R160, R160 ;  /* 0x000000a000a07308 */ /* 0x000e220000002400 */
[----:B-1----:R-:W-:Y:S01]  /*8f20*/  FMNMX.FTZ R0, R158, R173, !PT ;  /* 0x000000ad9e007209 */ /* 0x002fe20007810000 */
[----:B------:R-:W-:Y:S01]  /*8f30*/  FMUL.FTZ R173, R180, UR6 ;  /* 0x00000006b4ad7c20 */ /* 0x000fe20008410000 */
[----:B------:R-:W-:Y:S01]  /*8f40*/  FMUL.FTZ R180, R183, UR6 ;  /* 0x00000006b7b47c20 */ /* 0x000fe20008410000 */
[----:B------:R-:W-:-:S04]  /*8f50*/  UISETP.GT.AND UP1, UPT, UR15, UR18, UPT ;  /* 0x000000120f00728c */ /* 0x000fc8000bf24270 */
[----:B------:R-:W1:Y:S01]  /*8f60*/  MUFU.TANH R161, R161 ;  /* 0x000000a100a17308 */ /* 0x000e620000002400 */
[----:B--2---:R-:W-:Y:S02]  /*8f70*/  FMNMX.FTZ R177, R159, R0, !PT ;  /* 0x000000009fb17209 */ /* 0x004fe40007810000 */
[----:B------:R-:W-:-:S05]  /*8f80*/  PLOP3.LUT P0, PT, PT, PT, UP1, 0x80, 0x0 ;  /* 0x000000000000781c */ /* 0x000fca0003f0f018 */
        /* <DEDUP_REMOVED lines=17> */
[----:B--2---:R-:W-:-:S05]  /*90a0*/  FMNMX.FTZ R177, R176, R177, !PT ;  /* 0x000000b1b0b17209 */ /* 0x004fca0007810000 */
[----:B------:R-:W2:Y:S02]  /*90b0*/  SHFL.BFLY PT, R0, R177, 0x2, 0x1f ;  /* 0x0c401f00b1007f89 */ /* 0x000ea400000e0000 */
[----:B------:R-:W3:Y:S01]  /*90c0*/  MUFU.TANH R153, R153 ;  /* 0x0000009900997308 */ /* 0x000ee20000002400 */
[----:B0-----:R-:W-:-:S07]  /*90d0*/  FMNMX.FTZ R181, R23, R200, !PT ;  /* 0x000000c817b57209 */ /* 0x001fce0007810000 */
[----:B------:R-:W0:Y:S08]  /*90e0*/  MUFU.TANH R154, R154 ;  /* 0x0000009a009a7308 */ /* 0x000e300000002400 */
[----:B------:R-:W4:Y:S01]  /*90f0*/  MUFU.TANH R162, R162 ;  /* 0x000000a200a27308 */ /* 0x000f220000002400 */
[----:B--2---:R-:W-:Y:S01]  /*9100*/  FMNMX.FTZ R4, R177, R0, !PT ;  /* 0x00000000b1047209 */ /* 0x004fe20007810000 */
[----:B------:R-:W-:-:S06]  /*9110*/  FMUL.FTZ R177, R178, UR6 ;  /* 0x00000006b2b17c20 */ /* 0x000fcc0008410000 */
[----:B------:R-:W2:Y:S01]  /*9120*/  MUFU.TANH R163, R163 ;  /* 0x000000a300a37308 */ /* 0x000ea20000002400 */
[----:B-1----:R-:W-:Y:S01]  /*9130*/  FMNMX.FTZ R0, R152, R181, !PT ;  /* 0x000000b598007209 */ /* 0x002fe20007810000 */
[----:B------:R-:W-:Y:S01]  /*9140*/  FMUL.FTZ R178, R179, UR6 ;  /* 0x00000006b3b27c20 */ /* 0x000fe20008410000 */
[----:B------:R-:W-:Y:S02]  /*9150*/  FMUL.FTZ R179, R182, UR6 ;  /* 0x00000006b6b37c20 */ /* 0x000fe40008410000 */
[----:B---3--:R-:W-:-:S03]  /*9160*/  FMNMX.FTZ R181, R153, R0, !PT ;  /* 0x0000000099b57209 */ /* 0x008fc60007810000 */
[----:B------:R-:W1:Y:S01]  /*9170*/  MUFU.TANH R166, R166 ;  /* 0x000000a600a67308 */ /* 0x000e620000002400 */
[----:B0-----:R-:W-:-:S04]  /*9180*/  FMNMX.FTZ R181, R154, R181, !PT ;  /* 0x000000b59ab57209 */ /* 0x001fc80007810000 */
[----:B----4-:R-:W-:-:S03]  /*9190*/  FMNMX.FTZ R0, R162, R181, !PT ;  /* 0x000000b5a2007209 */ /* 0x010fc60007810000 */
[----:B------:R-:W0:Y:S01]  /*91a0*/  MUFU.TANH R167, R167 ;  /* 0x000000a700a77308 */ /* 0x000e220000002400 */
[----:B--2---:R-:W-:-:S07]  /*91b0*/  FMNMX.FTZ R181, R163, R0, !PT ;  /* 0x00000000a3b57209 */ /* 0x004fce0007810000 */
[----:B------:R-:W2:Y:S01]  /*91c0*/  MUFU.TANH R170, R170 ;  /* 0x000000aa00aa7308 */ /* 0x000ea20000002400 */
[----:B-1----:R-:W-:-:S07]  /*91d0*/  FMNMX.FTZ R0, R166, R181, !PT ;  /* 0x000000b5a6007209 */ /* 0x002fce0007810000 */
[----:B------:R-:W1:Y:S01]  /*91e0*/  MUFU.TANH R171, R171 ;  /* 0x000000ab00ab7308 */ /* 0x000e620000002400 */
[----:B0-----:R-:W-:-:S07]  /*91f0*/  FMNMX.FTZ R181, R167, R0, !PT ;  /* 0x00000000a7b57209 */ /* 0x001fce0007810000 */
[----:B------:R-:W0:Y:S08]  /*9200*/  MUFU.TANH R174, R174 ;  /* 0x000000ae00ae7308 */ /* 0x000e300000002400 */
[----:B------:R-:W3:Y:S08]  /*9210*/  MUFU.TANH R175, R175 ;  /* 0x000000af00af7308 */ /* 0x000ef00000002400 */
[----:B------:R-:W4:Y:S08]  /*9220*/  MUFU.TANH R177, R177 ;  /* 0x000000b100b17308 */ /* 0x000f300000002400 */
[----:B------:R-:W5:Y:S08]  /*9230*/  MUFU.TANH R178, R178 ;  /* 0x000000b200b27308 */ /* 0x000f700000002400 */
[----:B------:R-:W5:Y:S08]  /*9240*/  MUFU.TANH R179, R179 ;  /* 0x000000b300b37308 */ /* 0x000f700000002400 */
[----:B------:R-:W5:Y:S01]  /*9250*/  MUFU.TANH R180, R180 ;  /* 0x000000b400b47308 */ /* 0x000f620000002400 */
        /* <DEDUP_REMOVED lines=11> */
[----:B------:R-:W-:Y:S01]  /*9310*/  UMOV UR7, UR4 ;  /* 0x0000000400077c82 */ /* 0x000fe20008000000 */
[----:B------:R-:W-:Y:S02]  /*9320*/  WARPGROUP.DEPBAR.LE gsb0, 0x0 ;  /* 0x00008000000079c5 */ /* 0x000fe40000010000 */
[----:B------:R-:W-:Y:S01]  /*9330*/  WARPGROUP.ARRIVE ;  /* 0x00000000000079c5 */ /* 0x000fe20000000000 */
[----:B------:R-:W2:-:S15]  /*9340*/  SHFL.BFLY PT, R189, R4, 0x1, 0x1f ;  /* 0x0c201f0004bd7f89 */ /* 0x000e9e00000e0000 */
[----:B------:R-:W-:-:S05]  /*9350*/  NOP ;  /* 0x0000000000007918 */ /* 0x000fca0000000000 */
[----:B------:R-:W-:Y:S01]  /*9360*/  HGMMA.64x256x16.F32 R24, R184, gdesc[UR8].tnspB, R24, gsb0 ;  /* 0x43e00008b8187df0 */ /* 0x000fe20008000818 */
[----:B------:R-:W-:-:S06]  /*9370*/  UIADD3 UR10, UR15, -0x1, URZ ;  /* 0xffffffff0f0a7890 */ /* 0x000fcc000fffe03f */
[----:B------:R-:W-:Y:S01]  /*9380*/  IMAD.U32 R203, RZ, RZ, UR10 ;  /* 0x0000000affcb7e24 */ /* 0x000fe2000f8e00ff */
[----:B--2---:R-:W-:-:S05]  /*9390*/  FMNMX.FTZ R4, R4, R189, !PT ;  /* 0x000000bd04047209 */ /* 0x004fca0007810000 */
[C---:B------:R-:W-:Y:S01]  /*93a0*/  FADD.FTZ R182, -R4.reuse, R201 ;  /* 0x000000c904b67221 */ /* 0x040fe20000010100 */
[----:B------:R-:W-:Y:S01]  /*93b0*/  FMUL.FTZ R189, R4, UR5 ;  /* 0x0000000504bd7c20 */ /* 0x000fe20008410000 */
[----:B------:R-:W-:Y:S02]  /*93c0*/  IMAD.MOV.U32 R201, RZ, RZ, R4 ;  /* 0x000000ffffc97224 */ /* 0x000fe400078e0004 */
[----:B------:R-:W-:Y:S01]  /*93d0*/  FMUL.FTZ R188, R182, UR5 ;  /* 0x00000005b6bc7c20 */ /* 0x000fe20008410000 */
[----:B------:R-:W-:Y:S01]  /*93e0*/  FMNMX.FTZ R182, R170, R181, !PT ;  /* 0x000000b5aab67209 */ /* 0x000fe20007810000 */
[--C-:B------:R-:W-:Y:S01]  /*93f0*/  FFMA.FTZ R181, R2, UR5, -R189.reuse ;  /* 0x0000000502b57c23 */ /* 0x100fe200080108bd */
[--C-:B------:R-:W-:Y:S01]  /*9400*/  FFMA.FTZ R196, R3, UR5, -R189.reuse ;  /* 0x0000000503c47c23 */ /* 0x100fe200080108bd */
[--C-:B------:R-:W-:Y:S01]  /*9410*/  FFMA.FTZ R198, R155, UR5, -R189.reuse ;  /* 0x000000059bc67c23 */ /* 0x100fe200080108bd */
[----:B-1----:R-:W-:Y:S01]  /*9420*/  FMNMX.FTZ R183, R171, R182, !PT ;  /* 0x000000b6abb77209 */ /* 0x002fe20007810000 */
[--C-:B------:R-:W-:Y:S01]  /*9430*/  FFMA.FTZ R155, R156, UR5, -R189.reuse ;  /* 0x000000059c9b7c23 */ /* 0x100fe200080108bd */
[----:B------:R1:W-:Y:S01]  /*9440*/  MUFU.EX2 R0, R188 ;  /* 0x000000bc00007308 */ /* 0x0003e20000000800 */
[--C-:B------:R-:W-:Y:S01]  /*9450*/  FFMA.FTZ R192, R157, UR5, -R189.reuse ;  /* 0x000000059dc07c23 */ /* 0x100fe200080108bd */
[----:B0-----:R-:W-:Y:S01]  /*9460*/  FMNMX.FTZ R2, R174, R183, !PT ;  /* 0x000000b7ae027209 */ /* 0x001fe20007810000 */
[--C-:B------:R-:W-:Y:S01]  /*9470*/  FFMA.FTZ R157, R158, UR5, -R189.reuse ;  /* 0x000000059e9d7c23 */ /* 0x100fe200080108bd */
[--C-:B------:R-:W-:Y:S01]  /*9480*/  FFMA.FTZ R194, R159, UR5, -R189.reuse ;  /* 0x000000059fc27c23 */ /* 0x100fe200080108bd */
[--C-:B------:R-:W-:Y:S01]  /*9490*/  FFMA.FTZ R159, R160, UR5, -R189.reuse ;  /* 0x00000005a09f7c23 */ /* 0x100fe200080108bd */
[----:B---3--:R-:W-:Y:S01]  /*94a0*/  FMNMX.FTZ R2, R175, R2, !PT ;  /* 0x00000002af027209 */ /* 0x008fe20007810000 */
[--C-:B------:R-:W-:Y:S01]  /*94b0*/  FFMA.FTZ R190, R165, UR5, -R189.reuse ;  /* 0x00000005a5be7c23 */ /* 0x100fe200080108bd */
[----:B------:R-:W-:Y:S01]  /*94c0*/  MUFU.EX2 R181, R181 ;  /* 0x000000b500b57308 */ /* 0x000fe20000000800 */
[--C-:B-1----:R-:W-:Y:S01]  /*94d0*/  FFMA.FTZ R188, R161, UR5, -R189.reuse ;  /* 0x00000005a1bc7c23 */ /* 0x102fe200080108bd */
[----:B----4-:R-:W-:Y:S01]  /*94e0*/  FMNMX.FTZ R3, R177, R2, !PT ;  /* 0x00000002b1037209 */ /* 0x010fe20007810000 */
[--C-:B------:R-:W-:Y:S01]  /*94f0*/  FFMA.FTZ R161, R164, UR5, -R189.reuse ;  /* 0x00000005a4a17c23 */ /* 0x100fe200080108bd */
[----:B------:R-:W-:-:S02]  /*9500*/  FFMA.FTZ R165, R168, UR5, -R189 ;  /* 0x00000005a8a57c23 */ /* 0x000fc400080108bd */
[----:B-----5:R-:W-:Y:S02]  /*9510*/  FMNMX.FTZ R2, R178, R3, !PT ;  /* 0x00000003b2027209 */ /* 0x020fe40007810000 */
[----:B------:R-:W-:Y:S02]  /*9520*/  MUFU.EX2 R196, R196 ;  /* 0x000000c400c47308 */ /* 0x000fe40000000800 */
[----:B------:R-:W-:-:S04]  /*9530*/  FMNMX.FTZ R3, R179, R2, !PT ;  /* 0x00000002b3037209 */ /* 0x000fc80007810000 */
[----:B------:R-:W-:Y:S02]  /*9540*/  FMNMX.FTZ R3, R180, R3, !PT ;  /* 0x00000003b4037209 */ /* 0x000fe40007810000 */
[----:B------:R-:W-:Y:S03]  /*9550*/  MUFU.EX2 R198, R198 ;  /* 0x000000c600c67308 */ /* 0x000fe60000000800 */
[----:B------:R-:W0:Y:S05]  /*9560*/  SHFL.BFLY PT, R2, R3, 0x2, 0x1f ;  /* 0x0c401f0003027f89 */ /* 0x000e2a00000e0000 */
[----:B------:R-:W-:Y:S08]  /*9570*/  MUFU.EX2 R155, R155 ;  /* 0x0000009b009b7308 */ /* 0x000ff00000000800 */
[----:B------:R-:W-:Y:S08]  /*9580*/  MUFU.EX2 R192, R192 ;  /* 0x000000c000c07308 */ /* 0x000ff00000000800 */
[----:B------:R-:W-:Y:S01]  /*9590*/  MUFU.EX2 R157, R157 ;  /* 0x0000009d009d7308 */ /* 0x000fe20000000800 */
[----:B0-----:R-:W-:-:S05]  /*95a0*/  FMNMX.FTZ R2, R3, R2, !PT ;  /* 0x0000000203027209 */ /* 0x001fca0007810000 */
[----:B------:R-:W0:Y:S02]  /*95b0*/  SHFL.BFLY PT, R3, R2, 0x1, 0x1f ;  /* 0x0c201f0002037f89 */ /* 0x000e2400000e0000 */
[----:B------:R-:W-:Y:S08]  /*95c0*/  MUFU.EX2 R194, R194 ;  /* 0x000000c200c27308 */ /* 0x000ff00000000800 */
[----:B------:R-:W-:Y:S08]  /*95d0*/  MUFU.EX2 R159, R159 ;  /* 0x0000009f009f7308 */ /* 0x000ff00000000800 */
[----:B------:R-:W-:Y:S01]  /*95e0*/  MUFU.EX2 R188, R188 ;  /* 0x000000bc00bc7308 */ /* 0x000fe20000000800 */
[----:B0-----:R-:W-:-:S07]  /*95f0*/  FMNMX.FTZ R3, R2, R3, !PT ;  /* 0x0000000302037209 */ /* 0x001fce0007810000 */
[----:B------:R-:W-:Y:S01]  /*9600*/  MUFU.EX2 R161, R161 ;  /* 0x000000a100a17308 */ /* 0x000fe20000000800 */
[C---:B------:R-:W-:Y:S01]  /*9610*/  FADD.FTZ R2, -R3.reuse, R200 ;  /* 0x000000c803027221 */ /* 0x040fe20000010100 */
[----:B------:R-:W-:Y:S01]  /*9620*/  FMUL.FTZ R156, R3, UR5 ;  /* 0x00000005039c7c20 */ /* 0x000fe20008410000 */
[----:B------:R-:W-:Y:S02]  /*9630*/  IMAD.MOV.U32 R200, RZ, RZ, R3 ;  /* 0x000000ffffc87224 */ /* 0x000fe400078e0003 */
[----:B------:R-:W-:Y:S01]  /*9640*/  FMUL.FTZ R2, R2, UR5 ;  /* 0x0000000502027c20 */ /* 0x000fe20008410000 */
        /* <DEDUP_REMOVED lines=12> */
[----:B------:R-:W1:Y:S01]  /*9710*/  MUFU.EX2 R2, R2 ;  /* 0x0000000200027308 */ /* 0x000e620000000800 */
[----:B0-----:R-:W-:-:S02]  /*9720*/  IMAD.U32 R23, RZ, RZ, UR60 ;  /* 0x0000003cff177e24 */ /* 0x001fc4000f8e00ff */
[--C-:B------:R-:W-:Y:S01]  /*9730*/  FFMA.FTZ R175, R175, UR5, -R156.reuse ;  /* 0x00000005afaf7c23 */ /* 0x100fe2000801089c */
[--C-:B------:R-:W-:Y:S01]  /*9740*/  FFMA.FTZ R177, R177, UR5, -R156.reuse ;  /* 0x00000005b1b17c23 */ /* 0x100fe2000801089c */
[--C-:B------:R-:W-:Y:S01]  /*9750*/  FFMA.FTZ R178, R178, UR5, -R156.reuse ;  /* 0x00000005b2b27c23 */ /* 0x100fe2000801089c */
[----:B------:R-:W-:Y:S02]  /*9760*/  @!P5 VIADD R23, R23, 0x30840 ;  /* 0x000308401717d836 */ /* 0x000fe40000000000 */
[--C-:B------:R-:W-:Y:S01]  /*9770*/  FFMA.FTZ R179, R179, UR5, -R156.reuse ;  /* 0x00000005b3b37c23 */ /* 0x100fe2000801089c */
[----:B------:R-:W-:Y:S01]  /*9780*/  FFMA.FTZ R156, R180, UR5, -R156 ;  /* 0x00000005b49c7c23 */ /* 0x000fe2000801089c */
[----:B------:R0:W2:Y:S01]  /*9790*/  MUFU.EX2 R158, R152 ;  /* 0x00000098009e7308 */ /* 0x0000a20000000800 */
[----:B------:R-:W-:-:S07]  /*97a0*/  @!P5 PRMT R23, RZ, 0x654, R23 ;  /* 0x00000654ff17d816 */ /* 0x000fce0000000017 */
[----:B------:R-:W3:Y:S01]  /*97b0*/  MUFU.EX2 R160, R153 ;  /* 0x0000009900a07308 */ /* 0x000ee20000000800 */
[----:B-1----:R-:W-:Y:S01]  /*97c0*/  FFMA.FTZ R9, R2, R9, R197 ;  /* 0x0000000902097223 */ /* 0x002fe200000100c5 */
[----:B0-----:R-:W-:-:S05]  /*97d0*/  MOV R152, UR14 ;  /* 0x0000000e00987c02 */ /* 0x001fca0008000f00 */
[----:B------:R-:W-:Y:S01]  /*97e0*/  @!P5 VIADD R152, R152, 0x30860 ;  /* 0x000308609898d836 */ /* 0x000fe20000000000 */
[----:B------:R-:W0:Y:S01]  /*97f0*/  MUFU.EX2 R154, R154 ;  /* 0x0000009a009a7308 */ /* 0x000e220000000800 */
[C---:B--2---:R-:W-:Y:S01]  /*9800*/  FADD.FTZ R9, R158.reuse, R9 ;  /* 0x000000099e097221 */ /* 0x044fe20000010000 */
[----:B------:R-:W-:Y:S02]  /*9810*/  F2FP.F16.F32.PACK_AB R197, R158, R197 ;  /* 0x000000c59ec5723e */ /* 0x000fe400000000ff */
[----:B------:R-:W-:-:S04]  /*9820*/  @!P5 PRMT R152, RZ, 0x654, R152 ;  /* 0x00000654ff98d816 */ /* 0x000fc80000000098 */
[----:B------:R-:W1:Y:S01]  /*9830*/  MUFU.EX2 R162, R162 ;  /* 0x000000a200a27308 */ /* 0x000e620000000800 */
[----:B---3--:R-:W-:-:S07]  /*9840*/  FADD.FTZ R9, R160, R9 ;  /* 0x00000009a0097221 */ /* 0x008fce0000010000 */
        /* <DEDUP_REMOVED lines=13> */
[----:B------:R-:W-:Y:S01]  /*9920*/  MUFU.EX2 R190, R190 ;  /* 0x000000be00be7308 */ /* 0x000fe20000000800 */
[----:B--2---:R-:W-:-:S07]  /*9930*/  FADD.FTZ R9, R170, R9 ;  /* 0x00000009aa097221 */ /* 0x004fce0000010000 */
[----:B------:R-:W1:Y:S01]  /*9940*/  MUFU.EX2 R174, R174 ;  /* 0x000000ae00ae7308 */ /* 0x000e620000000800 */
[----:B0-----:R-:W-:-:S07]  /*9950*/  FADD.FTZ R9, R171, R9 ;  /* 0x00000009ab097221 */ /* 0x001fce0000010000 */
[----:B------:R-:W-:Y:S08]  /*9960*/  MUFU.EX2 R165, R165 ;  /* 0x000000a500a57308 */ /* 0x000ff00000000800 */
[----:B------:R-:W0:Y:S01]  /*9970*/  MUFU.EX2 R175, R175 ;  /* 0x000000af00af7308 */ /* 0x000e220000000800 */
[----:B-1----:R-:W-:-:S07]  /*9980*/  FADD.FTZ R9, R174, R9 ;  /* 0x00000009ae097221 */ /* 0x002fce0000010000 */
[----:B------:R-:W-:Y:S08]  /*9990*/  MUFU.EX2 R178, R178 ;  /* 0x000000b200b27308 */ /* 0x000ff00000000800 */
[----:B------:R-:W-:Y:S01]  /*99a0*/  MUFU.EX2 R154, R179 ;  /* 0x000000b3009a7308 */ /* 0x000fe20000000800 */
[C---:B0-----:R-:W-:Y:S01]  /*99b0*/  FADD.FTZ R9, R175.reuse, R9 ;  /* 0x00000009af097221 */ /* 0x041fe20000010000 */
[----:B------:R-:W-:-:S06]  /*99c0*/  F2FP.F16.F32.PACK_AB R191, R175, R174 ;  /* 0x000000aeafbf723e */ /* 0x000fcc00000000ff */
[----:B------:R-:W0:Y:S01]  /*99d0*/  MUFU.EX2 R156, R156 ;  /* 0x0000009c009c7308 */ /* 0x000e220000000800 */
[----:B------:R-:W-:Y:S02]  /*99e0*/  WARPGROUP.DEPBAR.LE gsb0, 0x0 ;  /* 0x00008000000079c5 */ /* 0x000fe40000010000 */
[----:B------:R1:W-:Y:S01]  /*99f0*/  @!P5 SYNCS.ARRIVE.TRANS64.RED.A1T0 RZ, [R23+URZ], RZ ;  /* 0x000000ff17ffd9a7 */ /* 0x0003e2000810043f */
[--C-:B------:R-:W-:Y:S01]  /*9a00*/  FFMA.FTZ R184, R169, UR5, -R189.reuse ;  /* 0x00000005a9b87c23 */ /* 0x100fe200080108bd */
[--C-:B------:R-:W-:Y:S01]  /*9a10*/  FFMA.FTZ R169, R172, UR5, -R189.reuse ;  /* 0x00000005aca97c23 */ /* 0x100fe200080108bd */
[--C-:B------:R-:W-:Y:S01]  /*9a20*/  FFMA.FTZ R186, R173, UR5, -R189.reuse ;  /* 0x00000005adba7c23 */ /* 0x100fe200080108bd */
[----:B------:R-:W-:Y:S01]  /*9a30*/  FFMA.FTZ R173, R176, UR5, -R189 ;  /* 0x00000005b0ad7c23 */ /* 0x000fe200080108bd */
[----:B------:R-:W-:Y:S02]  /*9a40*/  F2FP.F16.F32.PACK_AB R189, R171, R170 ;  /* 0x000000aaabbd723e */ /* 0x000fe400000000ff */
[----:B------:R-:W-:Y:S01]  /*9a50*/  MUFU.EX2 R184, R184 ;  /* 0x000000b800b87308 */ /* 0x000fe20000000800 */
[----:B-1----:R-:W-:Y:S01]  /*9a60*/  FFMA.FTZ R23, R0, R18, R181 ;  /* 0x0000001200177223 */ /* 0x002fe200000100b5 */
[----:B------:R1:W-:Y:S01]  /*9a70*/  @!P5 SYNCS.ARRIVE.TRANS64.RED.A1T0 RZ, [R152+URZ], RZ ;  /* 0x000000ff98ffd9a7 */ /* 0x0003e2000810043f */
[----:B0-----:R-:W-:-:S02]  /*9a80*/  F2FP.F16.F32.PACK_AB R187, R156, R154 ;  /* 0x0000009a9cbb723e */ /* 0x001fc400000000ff */
[C---:B------:R-:W-:Y:S01]  /*9a90*/  FADD.FTZ R23, R196.reuse, R23 ;  /* 0x00000017c4177221 */ /* 0x040fe20000010000 */
[----:B------:R-:W-:Y:S02]  /*9aa0*/  F2FP.F16.F32.PACK_AB R196, R196, R181 ;  /* 0x000000b5c4c4723e */ /* 0x000fe400000000ff */
[----:B------:R-:W-:Y:S01]  /*9ab0*/  MUFU.EX2 R169, R169 ;  /* 0x000000a900a97308 */ /* 0x000fe20000000800 */
[----:B------:R-:W-:Y:S01]  /*9ac0*/  FADD.FTZ R18, R198, R23 ;  /* 0x00000017c6127221 */ /* 0x000fe20000010000 */
[----:B------:R-:W-:-:S03]  /*9ad0*/  F2FP.F16.F32.PACK_AB R198, R155, R198 ;  /* 0x000000c69bc6723e */ /* 0x000fc600000000ff */
[----:B------:R-:W-:-:S03]  /*9ae0*/  FADD.FTZ R23, R155, R18 ;  /* 0x000000129b177221 */ /* 0x000fc60000010000 */
[----:B-1----:R-:W0:Y:S01]  /*9af0*/  MUFU.EX2 R152, R177 ;  /* 0x000000b100987308 */ /* 0x002e220000000800 */
[----:B------:R-:W-:Y:S01]  /*9b00*/  FADD.FTZ R18, R192, R23 ;  /* 0x00000017c0127221 */ /* 0x000fe20000010000 */
[----:B------:R-:W-:-:S03]  /*9b10*/  F2FP.F16.F32.PACK_AB R192, R157, R192 ;  /* 0x000000c09dc0723e */ /* 0x000fc600000000ff */
[----:B------:R-:W-:-:S03]  /*9b20*/  FADD.FTZ R23, R157, R18 ;  /* 0x000000129d177221 */ /* 0x000fc60000010000 */
[----:B------:R-:W1:Y:S01]  /*9b30*/  MUFU.EX2 R186, R186 ;  /* 0x000000ba00ba7308 */ /* 0x000e620000000800 */
[----:B------:R-:W-:Y:S01]  /*9b40*/  FADD.FTZ R18, R194, R23 ;  /* 0x00000017c2127221 */ /* 0x000fe20000010000 */
[----:B------:R-:W-:-:S03]  /*9b50*/  F2FP.F16.F32.PACK_AB R194, R159, R194 ;  /* 0x000000c29fc2723e */ /* 0x000fc600000000ff */
[----:B------:R-:W-:-:S03]  /*9b60*/  FADD.FTZ R23, R159, R18 ;  /* 0x000000129f177221 */ /* 0x000fc60000010000 */
[----:B------:R-:W2:Y:S01]  /*9b70*/  MUFU.EX2 R173, R173 ;  /* 0x000000ad00ad7308 */ /* 0x000ea20000000800 */
[----:B------:R-:W-:Y:S01]  /*9b80*/  FADD.FTZ R18, R188, R23 ;  /* 0x00000017bc127221 */ /* 0x000fe20000010000 */
[----:B0-----:R-:W-:Y:S01]  /*9b90*/  FADD.FTZ R9, R152, R9 ;  /* 0x0000000998097221 */ /* 0x001fe20000010000 */
[C---:B------:R-:W-:Y:S02]  /*9ba0*/  F2FP.F16.F32.PACK_AB R188, R161.reuse, R188 ;  /* 0x000000bca1bc723e */ /* 0x040fe400000000ff */
[----:B------:R-:W-:Y:S01]  /*9bb0*/  FADD.FTZ R23, R161, R18 ;  /* 0x00000012a1177221 */ /* 0x000fe20000010000 */
[C---:B------:R-:W-:Y:S01]  /*9bc0*/  FADD.FTZ R9, R178.reuse, R9 ;  /* 0x00000009b2097221 */ /* 0x040fe20000010000 */
[----:B------:R-:W-:Y:S02]  /*9bd0*/  F2FP.F16.F32.PACK_AB R185, R178, R152 ;  /* 0x00000098b2b9723e */ /* 0x000fe400000000ff */
[----:B------:R-:W-:Y:S01]  /*9be0*/  FADD.FTZ R18, R190, R23 ;  /* 0x00000017be127221 */ /* 0x000fe20000010000 */
[----:B------:R-:W-:Y:S01]  /*9bf0*/  FADD.FTZ R9, R154, R9 ;  /* 0x000000099a097221 */ /* 0x000fe20000010000 */
[----:B------:R-:W-:-:S02]  /*9c00*/  F2FP.F16.F32.PACK_AB R190, R165, R190 ;  /* 0x000000bea5be723e */ /* 0x000fc400000000ff */
[----:B------:R-:W-:Y:S01]  /*9c10*/  FADD.FTZ R23, R165, R18 ;  /* 0x00000012a5177221 */ /* 0x000fe20000010000 */
[----:B------:R-:W-:-:S03]  /*9c20*/  FADD.FTZ R9, R156, R9 ;  /* 0x000000099c097221 */ /* 0x000fc60000010000 */
[----:B------:R-:W-:Y:S01]  /*9c30*/  FADD.FTZ R18, R184, R23 ;  /* 0x00000017b8127221 */ /* 0x000fe20000010000 */
[----:B------:R-:W-:-:S03]  /*9c40*/  F2FP.F16.F32.PACK_AB R184, R169, R184 ;  /* 0x000000b8a9b8723e */ /* 0x000fc600000000ff */
[----:B------:R-:W-:-:S04]  /*9c50*/  FADD.FTZ R23, R169, R18 ;  /* 0x00000012a9177221 */ /* 0x000fc80000010000 */
[----:B-1----:R-:W-:Y:S01]  /*9c60*/  FADD.FTZ R18, R186, R23 ;  /* 0x00000017ba127221 */ /* 0x002fe20000010000 */
[----:B--2---:R-:W-:-:S03]  /*9c70*/  F2FP.F16.F32.PACK_AB R186, R173, R186 ;  /* 0x000000baadba723e */ /* 0x004fc600000000ff */
[----:B------:R-:W-:Y:S01]  /*9c80*/  FADD.FTZ R18, R173, R18 ;  /* 0x00000012ad127221 */ /* 0x000fe20000010000 */
[----:B------:R-:W-:Y:S06]  /*9c90*/  @P0 BRA `(.L_x_1017) ;  /* 0xffffffdc00d80947 */ /* 0x000fec000383ffff */
[----:B------:R-:W-:-:S05]  /*9ca0*/  UMOV UR6, UR10 ;  /* 0x0000000a00067c82 */ /* 0x000fca0008000000 */
.L_x_1008:
[----:B------:R-:W-:-:S13]  /*9cb0*/  R2UR UR7, R22 ;  /* 0x00000000160772ca */ /* 0x000fda00000e0000 */
[----:B------:R-:W-:-:S06]  /*9cc0*/  UISETP.GE.AND UP1, UPT, UR6, UR7, UPT ;  /* 0x000000070600728c */ /* 0x000fcc000bf26270 */
[----:B------:R-:W-:-:S13]  /*9cd0*/  PLOP3.LUT P0, PT, PT, PT, UP1, 0x80, 0x0 ;  /* 0x000000000000781c */ /* 0x000fda0003f0f018 */
[----:B------:R-:W-:Y:S05]  /*9ce0*/  @!P0 BRA `(.L_x_1018) ;  /* 0x0000002c00248947 */ /* 0x000fea0003800000 */
[----:B------:R-:W-:Y:S01]  /*9cf0*/  R2UR UR5, R8 ;  /* 0x00000000080572ca */ /* 0x000fe200000e0000 */
[----:B------:R-:W-:Y:S01]  /*9d00*/  IMAD.MOV.U32 R200, RZ, RZ, R3 ;  /* 0x000000ffffc87224 */ /* 0x000fe200078e0003 */
[----:B------:R-:W-:Y:S01]  /*9d10*/  MOV R23, R4 ;  /* 0x0000000400177202 */ /* 0x000fe20000000f00 */
[----:B------:R-:W-:Y:S01]  /*9d20*/  UMOV UR60, UR4 ;  /* 0x00000004003c7c82 */ /* 0x000fe20008000000 */
[----:B------:R-:W-:-:S09]  /*9d30*/  ULDC UR7, c[0x0][0x9d8] ;  /* 0x0002760000077ab9 */ /* 0x000fd20000000800 */
[----:B------:R-:W-:-:S07]  /*9d40*/  IMAD.U32 R201, RZ, RZ, UR5 ;  /* 0x00000005ffc97e24 */ /* 0x000fce000f8e00ff */
.L_x_1035:
        /* <DEDUP_REMOVED lines=9> */
.L_x_1019:
        /* <DEDUP_REMOVED lines=8> */
.L_x_1020:
[----:B-1----:R-:W-:Y:S05]  /*9e60*/  @P0 BRA `(.L_x_1021) ;  /* 0x0000000000080947 */ /* 0x002fea0003800000 */
[----:B------:R-:W1:Y:S02]  /*9e70*/  SYNCS.PHASECHK.TRANS64.TRYWAIT P0, [UR61+0x30830], R3 ;  /* 0x03083003ff0075a7 */ /* 0x000e64000800017d */
[----:B-1----:R-:W-:Y:S05]  /*9e80*/  @!P0 BRA `(.L_x_1022) ;  /* 0x000000b4001c8947 */ /* 0x002fea0003800000 */
.L_x_1021:
        /* <DEDUP_REMOVED lines=220> */
.L_x_1023:
[----:B------:R-:W-:Y:S02]  /*ac50*/  R2UR UR10, R16 ;  /* 0x00000000100a72ca */ /* 0x000fe400000e0000 */
[----:B------:R-:W-:-:S11]  /*ac60*/  R2UR UR5, R201 ;  /* 0x00000000c90572ca */ /* 0x000fd600000e0000 */
[----:B------:R-:W-:Y:S02]  /*ac70*/  ULEA UR14, UR60, UR10, 0x3 ;  /* 0x0000000a3c0e7291 */ /* 0x000fe4000f8e183f */
[----:B------:R-:W-:-:S05]  /*ac80*/  IMAD.U32 R0, RZ, RZ, UR5 ;  /* 0x00000005ff007e24 */ /* 0x000fca000f8e00ff */
[----:B------:R-:W-:-:S04]  /*ac90*/  SHF.L.U32 R0, R0, 0x1f, RZ ;  /* 0x0000001f00007819 */ /* 0x000fc800000006ff */
[----:B------:R2:W3:Y:S01]  /*aca0*/  SYNCS.PHASECHK.TRANS64.TRYWAIT P0, [UR14+0x30850], R0 ;  /* 0x03085000ff0075a7 */ /* 0x0004e2000800014e */
[----:B------:R-:W-:Y:S05]  /*acb0*/  @!P4 BRA `(.L_x_1024) ;  /* 0x000000000004c947 */ /* 0x000fea0003800000 */
[----:B------:R-:W-:Y:S01]  /*acc0*/  BPT.TRAP 0x1 ;  /* 0x000000040000795c */ /* 0x000fe20000300000 */
.L_x_1024:
[----:B---3--:R-:W-:Y:S05]  /*acd0*/  @P0 BRA `(.L_x_1025) ;  /* 0x0000000000080947 */ /* 0x008fea0003800000 */
[----:B------:R-:W3:Y:S02]  /*ace0*/  SYNCS.PHASECHK.TRANS64.TRYWAIT P0, [UR14+0x30850], R0 ;  /* 0x03085000ff0075a7 */ /* 0x000ee4000800014e */
[----:B---3--:R-:W-:Y:S05]  /*acf0*/  @!P0 BRA `(.L_x_1026) ;  /* 0x000000a400988947 */ /* 0x008fea0003800000 */
.L_x_1025:
[----:B------:R-:W-:Y:S01]  /*ad00*/  R2UR UR5, R16 ;  /* 0x00000000100572ca */ /* 0x000fe200000e0000 */
[----:B------:R-:W-:Y:S01]  /*ad10*/  WARPGROUP.ARRIVE ;  /* 0x00000000000079c5 */ /* 0x000fe20000000000 */
[----:B------:R-:W-:Y:S01]  /*ad20*/  UMOV UR11, 0x40000040 ;  /* 0x40000040000b7882 */ /* 0x000fe20000000000 */
[----:B------:R-:W-:Y:S01]  /*ad30*/  PLOP3.LUT P0, PT, PT, PT, UP0, 0x80, 0x0 ;  /* 0x000000000000781c */ /* 0x000fe20003f0f008 */
[----:B------:R-:W-:Y:S01]  /*ad40*/  FMUL.FTZ R2, R155, UR7 ;  /* 0x000000079b027c20 */ /* 0x000fe20008410000 */
[----:B------:R-:W-:Y:S01]  /*ad50*/  FMUL.FTZ R155, R166, UR7 ;  /* 0x00000007a69b7c20 */ /* 0x000fe20008410000 */
[----:B-1----:R-:W-:Y:S01]  /*ad60*/  FMUL.FTZ R4, R152, UR7 ;  /* 0x0000000798047c20 */ /* 0x002fe20008410000 */
[----:B------:R-:W-:Y:S01]  /*ad70*/  FMUL.FTZ R152, R159, UR7 ;  /* 0x000000079f987c20 */ /* 0x000fe20008410000 */
[----:B------:R-:W-:Y:S01]  /*ad80*/  FMUL.FTZ R159, R174, UR7 ;  /* 0x00000007ae9f7c20 */ /* 0x000fe20008410000 */
[----:B------:R-:W-:Y:S02]  /*ad90*/  IMAD.MOV.U32 R174, RZ, RZ, R19 ;  /* 0x000000ffffae7224 */ /* 0x000fe400078e0013 */
[----:B------:R-:W-:Y:S01]  /*ada0*/  FMUL.FTZ R176, R176, UR7 ;  /* 0x00000007b0b07c20 */ /* 0x000fe20008410000 */
[----:B------:R-:W-:Y:S01]  /*adb0*/  R2UR UR22, R17 ;  /* 0x00000000111672ca */ /* 0x000fe200000e0000 */
[----:B------:R-:W-:Y:S01]  /*adc0*/  FMUL.FTZ R157, R157, UR7 ;  /* 0x000000079d9d7c20 */ /* 0x000fe20008410000 */
[----:B------:R-:W-:Y:S01]  /*add0*/  UIADD3 UR5, UR5, 0x400, URZ ;  /* 0x0000040005057890 */ /* 0x000fe2000fffe03f */
[----:B0-2---:R-:W-:Y:S01]  /*ade0*/  FMUL.FTZ R0, R154, UR7 ;  /* 0x000000079a007c20 */ /* 0x005fe20008410000 */
[----:B------:R-:W-:Y:S01]  /*adf0*/  ULDC UR18, c[0x0][0x2f0] ;  /* 0x0000bc0000127ab9 */ /* 0x000fe20000000800 */
[----:B------:R-:W-:Y:S01]  /*ae00*/  FMUL.FTZ R3, R158, UR7 ;  /* 0x000000079e037c20 */ /* 0x000fe20008410000 */
[----:B------:R-:W-:Y:S01]  /*ae10*/  USHF.R.U32.HI UR5, URZ, 0x4, UR5 ;  /* 0x000000043f057899 */ /* 0x000fe20008011605 */
[----:B------:R-:W-:Y:S01]  /*ae20*/  FMUL.FTZ R154, R163, UR7 ;  /* 0x00000007a39a7c20 */ /* 0x000fe20008410000 */
[----:B------:R-:W-:Y:S01]  /*ae30*/  R2UR UR15, R21 ;  /* 0x00000000150f72ca */ /* 0x000fe200000e0000 */
[----:B------:R-:W-:Y:S01]  /*ae40*/  FMUL.FTZ R161, R161, UR7 ;  /* 0x00000007a1a17c20 */ /* 0x000fe20008410000 */
[----:B------:R-:W-:Y:S01]  /*ae50*/  ULOP3.LUT UR5, UR5, 0x3fff, URZ, 0xc0, !UPT ;  /* 0x00003fff05057892 */ /* 0x000fe2000f8ec03f */
[----:B------:R-:W-:Y:S01]  /*ae60*/  FMUL.FTZ R164, R164, UR7 ;  /* 0x00000007a4a47c20 */ /* 0x000fe20008410000 */
[----:B------:R-:W-:Y:S01]  /*ae70*/  FMUL.FTZ R165, R165, UR7 ;  /* 0x00000007a5a57c20 */ /* 0x000fe20008410000 */
[----:B------:R-:W-:Y:S01]  /*ae80*/  FMUL.FTZ R158, R171, UR7 ;  /* 0x00000007ab9e7c20 */ /* 0x000fe20008410000 */
[----:B------:R-:W-:Y:S01]  /*ae90*/  ULOP3.LUT UR5, UR5, 0x2000000, URZ, 0xfc, !UPT ;  /* 0x0200000005057892 */ /* 0x000fe2000f8efc3f */
[----:B------:R-:W-:Y:S01]  /*aea0*/  FMUL.FTZ R163, R178, UR7 ;  /* 0x00000007b2a37c20 */ /* 0x000fe20008410000 */
[----:B------:R-:W-:Y:S01]  /*aeb0*/  FMUL.FTZ R181, R181, UR7 ;  /* 0x00000007b5b57c20 */ /* 0x000fe20008410000 */
[----:B------:R-:W-:Y:S01]  /*aec0*/  FMUL.FTZ R177, R177, UR7 ;  /* 0x00000007b1b17c20 */ /* 0x000fe20008410000 */
[----:B------:R-:W-:Y:S01]  /*aed0*/  ULEA UR5, UR60, UR5, 0xb ;  /* 0x000000053c057291 */ /* 0x000fe2000f8e583f */
[----:B------:R-:W-:Y:S01]  /*aee0*/  FMUL.FTZ R182, R182, UR7 ;  /* 0x00000007b6b67c20 */ /* 0x000fe20008410000 */
[----:B------:R-:W0:Y:S01]  /*aef0*/  MUFU.TANH R4, R4 ;  /* 0x0000000400047308 */ /* 0x000e220000002400 */
[----:B------:R-:W-:Y:S01]  /*af00*/  ULDC UR19, c[0x0][0x288] ;  /* 0x0000a20000137ab9 */ /* 0x000fe20000000800 */
[----:B------:R-:W-:-:S03]  /*af10*/  FMUL.FTZ R180, R180, UR7 ;  /* 0x00000007b4b47c20 */ /* 0x000fc60008410000 */
[----:B------:R-:W-:Y:S02]  /*af20*/  UMOV UR10, UR5 ;  /* 0x00000005000a7c82 */ /* 0x000fe40008000000 */
[----:B------:R-:W-:Y:S01]  /*af30*/  HGMMA.64x256x16.F32 R24, R196, gdesc[UR8].tnspB, R24, gsb0 ;  /* 0x43e00008c4187df0 */ /* 0x000fe20008000818 */
[----:B------:R-:W-:Y:S01]  /*af40*/  UIADD3 UR10, UR5, 0x80, URZ ;  /* 0x00000080050a7890 */ /* 0x000fe2000fffe03f */
[----:B------:R-:W1:Y:S01]  /*af50*/  MUFU.TANH R0, R0 ;  /* 0x0000000000007308 */ /* 0x000e620000002400 */
[----:B------:R-:W-:-:S07]  /*af60*/  UMOV UR11, 0x40000040 ;  /* 0x40000040000b7882 */ /* 0x000fce0000000000 */
        /* <DEDUP_REMOVED lines=18> */
[----:B------:R-:W-:Y:S01]  /*b090*/  WARPGROUP.ARRIVE ;  /* 0x00000000000079c5 */ /* 0x000fe20000000000 */
[----:B------:R-:W-:Y:S01]  /*b0a0*/  IMAD.U32 R195, RZ, RZ, UR18 ;  /* 0x00000012ffc37e24 */ /* 0x000fe2000f8e00ff */
[----:B------:R-:W-:Y:S01]  /*b0b0*/  ULDC UR18, c[0x0][0x9e0] ;  /* 0x0002780000127ab9 */ /* 0x000fe20000000800 */
[----:B------:R-:W0:-:S15]  /*b0c0*/  MUFU.TANH R192, R180 ;  /* 0x000000b400c07308 */ /* 0x000e1e0000002400 */
[----:B------:R-:W-:-:S05]  /*b0d0*/  NOP ;  /* 0x0000000000007918 */ /* 0x000fca0000000000 */
[----:B------:R-:W-:Y:S01]  /*b0e0*/  HGMMA.64x256x16.F32 R24, R188, gdesc[UR8].tnspB, R24, gsb0 ;  /* 0x43e00008bc187df0 */ /* 0x000fe20008000818 */
[----:B------:R-:W-:Y:S01]  /*b0f0*/  UIADD3 UR10, UR5, 0x180, URZ ;  /* 0x00000180050a7890 */ /* 0x000fe2000fffe03f */
[----:B------:R-:W-:Y:S02]  /*b100*/  UMOV UR11, 0x40000040 ;  /* 0x40000040000b7882 */ /* 0x000fe40000000000 */
[----:B------:R-:W-:Y:S02]  /*b110*/  @UP0 ULDC UR5, c[0x0][0x44c] ;  /* 0x0001130000050ab9 */ /* 0x000fe40000000800 */
[----:B------:R-:W-:Y:S01]  /*b120*/  @P0 IMAD.HI.U32 R166, R19, UR5, RZ ;  /* 0x0000000513a60c27 */ /* 0x000fe2000f8e00ff */
[----:B------:R-:W-:-:S04]  /*b130*/  @UP0 ULDC UR5, c[0x0][0x450] ;  /* 0x0001140000050ab9 */ /* 0x000fc80000000800 */
[----:B------:R-:W-:Y:S02]  /*b140*/  @P0 SHF.R.U32.HI R174, RZ, UR5, R166 ;  /* 0x00000005ffae0c19 */ /* 0x000fe400080116a6 */
[----:B------:R-:W-:-:S05]  /*b150*/  MOV R166, UR61 ;  /* 0x0000003d00a67c02 */ /* 0x000fca0008000f00 */
[----:B------:R-:W-:Y:S01]  /*b160*/  @!P5 VIADD R166, R166, 0x30840 ;  /* 0x00030840a6a6d836 */ /* 0x000fe20000000000 */
[----:B------:R-:W-:Y:S02]  /*b170*/  WARPGROUP.DEPBAR.LE gsb0, 0x0 ;  /* 0x00008000000079c5 */ /* 0x000fe40000010000 */
[----:B------:R-:W-:Y:S01]  /*b180*/  WARPGROUP.ARRIVE ;  /* 0x00000000000079c5 */ /* 0x000fe20000000000 */
[----:B------:R-:W-:Y:S01]  /*b190*/  FMUL.FTZ R189, R156, UR7 ;  /* 0x000000079cbd7c20 */ /* 0x000fe20008410000 */
[----:B------:R5:W0:Y:S01]  /*b1a0*/  MUFU.TANH R190, R176 ;  /* 0x000000b000be7308 */ /* 0x000a220000002400 */
[----:B------:R-:W-:Y:S01]  /*b1b0*/  FMUL.FTZ R156, R167, UR7 ;  /* 0x00000007a79c7c20 */ /* 0x000fe20008410000 */
[----:B------:R-:W-:Y:S01]  /*b1c0*/  @!P5 PRMT R167, RZ, 0x654, R166 ;  /* 0x00000654ffa7d816 */ /* 0x000fe200000000a6 */
[----:B------:R-:W-:Y:S02]  /*b1d0*/  FMUL.FTZ R188, R153, UR7 ;  /* 0x0000000799bc7c20 */ /* 0x000fe40008410000 */
[----:B------:R-:W-:Y:S01]  /*b1e0*/  HGMMA.64x256x16.F32 R24, R184, gdesc[UR8].tnspB, R24, gsb0 ;  /* 0x43e00008b8187df0 */ /* 0x000fe20008000818 */
[----:B------:R-:W-:Y:S01]  /*b1f0*/  USHF.L.U32 UR10, UR6, 0x6, URZ ;  /* 0x00000006060a7899 */ /* 0x000fe2000800063f */
[----:B------:R-:W-:Y:S01]  /*b200*/  FMUL.FTZ R153, R162, UR7 ;  /* 0x00000007a2997c20 */ /* 0x000fe20008410000 */
[----:B------:R-:W-:Y:S01]  /*b210*/  FMUL.FTZ R162, R179, UR7 ;  /* 0x00000007b3a27c20 */ /* 0x000fe20008410000 */
[----:B------:R-:W0:Y:S01]  /*b220*/  MUFU.TANH R189, R189 ;  /* 0x000000bd00bd7308 */ /* 0x000e220000002400 */
[----:B------:R-:W-:Y:S01]  /*b230*/  UIADD3 UR5, -UR10, 0x1, URZ ;  /* 0x000000010a057890 */ /* 0x000fe2000fffe13f */
[----:B-----5:R-:W5:Y:S06]  /*b240*/  SHFL.IDX PT, R176, R174, RZ, 0x1c1f ;  /* 0x001c1fffaeb07589 */ /* 0x020f6c00000e0000 */
[----:B------:R-:W0:Y:S08]  /*b250*/  MUFU.TANH R188, R188 ;  /* 0x000000bc00bc7308 */ /* 0x000e300000002400 */
[----:B------:R-:W0:Y:S08]  /*b260*/  MUFU.TANH R153, R153 ;  /* 0x0000009900997308 */ /* 0x000e300000002400 */
[----:B------:R-:W0:Y:S08]  /*b270*/  MUFU.TANH R156, R156 ;  /* 0x0000009c009c7308 */ /* 0x000e300000002400 */
[----:B------:R-:W0:Y:S08]  /*b280*/  MUFU.TANH R191, R177 ;  /* 0x000000b100bf7308 */ /* 0x000e300000002400 */
[----:B------:R-:W0:Y:S08]  /*b290*/  MUFU.TANH R162, R162 ;  /* 0x000000a200a27308 */ /* 0x000e300000002400 */
[----:B------:R-:W0:Y:S01]  /*b2a0*/  MUFU.TANH R166, R182 ;  /* 0x000000b600a67308 */ /* 0x000e220000002400 */
[----:B------:R-:W-:-:S02]  /*b2b0*/  WARPGROUP.DEPBAR.LE gsb0, 0x0 ;  /* 0x00008000000079c5 */ /* 0x000fc40000010000 */
[----:B------:R-:W-:Y:S01]  /*b2c0*/  FMUL.FTZ R186, R168, UR7 ;  /* 0x00000007a8ba7c20 */ /* 0x000fe20008410000 */
[----:B------:R-:W-:-:S04]  /*b2d0*/  IMAD.U32 R168, RZ, RZ, UR5 ;  /* 0x00000005ffa87e24 */ /* 0x000fc8000f8e00ff */
[----:B------:R1:W0:Y:S01]  /*b2e0*/  MUFU.TANH R184, R157 ;  /* 0x0000009d00b87308 */ /* 0x0002220000002400 */
[----:B------:R-:W-:Y:S01]  /*b2f0*/  FMUL.FTZ R185, R160, UR7 ;  /* 0x00000007a0b97c20 */ /* 0x000fe20008410000 */
[----:B------:R2:W-:Y:S01]  /*b300*/  @!P5 SYNCS.ARRIVE.TRANS64.RED.A1T0 RZ, [R167+URZ], RZ ;  /* 0x000000ffa7ffd9a7 */ /* 0x0005e2000810043f */
[----:B------:R-:W-:Y:S01]  /*b310*/  FMUL.FTZ R187, R169, UR7 ;  /* 0x00000007a9bb7c20 */ /* 0x000fe20008410000 */
[----:B------:R-:W-:Y:S01]  /*b320*/  FMUL.FTZ R160, R175, UR7 ;  /* 0x00000007afa07c20 */ /* 0x000fe20008410000 */
[----:B------:R-:W-:-:S03]  /*b330*/  IMAD R168, R5, -0x2, R168 ;  /* 0xfffffffe05a87824 */ /* 0x000fc600078e02a8 */
[----:B------:R-:W0:Y:S01]  /*b340*/  MUFU.TANH R185, R185 ;  /* 0x000000b900b97308 */ /* 0x000e220000002400 */
[----:B-1----:R-:W-:Y:S01]  /*b350*/  FMUL.FTZ R157, R170, UR7 ;  /* 0x00000007aa9d7c20 */ /* 0x002fe20008410000 */
[----:B------:R-:W-:Y:S01]  /*b360*/  FMUL.FTZ R170, R172, UR7 ;  /* 0x00000007acaa7c20 */ /* 0x000fe20008410000 */
[----:B------:R-:W-:Y:S01]  /*b370*/  FMUL.FTZ R172, R173, UR7 ;  /* 0x00000007adac7c20 */ /* 0x000fe20008410000 */
[----:B--2---:R-:W-:Y:S01]  /*b380*/  FMUL.FTZ R167, R183, UR7 ;  /* 0x00000007b7a77c20 */ /* 0x004fe20008410000 */
[----:B------:R-:W-:-:S03]  /*b390*/  IMAD R168, R195, UR22, R168 ;  /* 0x00000016c3a87c24 */ /* 0x000fc6000f8e02a8 */
[----:B------:R-:W1:Y:S01]  /*b3a0*/  MUFU.TANH R186, R186 ;  /* 0x000000ba00ba7308 */ /* 0x000e620000002400 */
[----:B------:R-:W-:-:S04]  /*b3b0*/  VIADD R168, R168, -UR19 ;  /* 0x80000013a8a87c36 */ /* 0x000fc80008000000 */
[C---:B------:R-:W-:Y:S01]  /*b3c0*/  VIADD R183, R168.reuse, UR18 ;  /* 0x00000012a8b77c36 */ /* 0x040fe20008000000 */
[----:B------:R-:W-:Y:S02]  /*b3d0*/  IADD3 R193, R168, UR15, RZ ;  /* 0x0000000fa8c17c10 */ /* 0x000fe4000fffe0ff */
[----:B------:R-:W2:Y:S01]  /*b3e0*/  MUFU.TANH R187, R187 ;  /* 0x000000bb00bb7308 */ /* 0x000ea20000002400 */
[--C-:B-----5:R-:W-:Y:S02]  /*b3f0*/  IMAD.IADD R179, R183, 0x1, R176.reuse ;  /* 0x00000001b7b37824 */ /* 0x120fe400078e02b0 */
[----:B------:R-:W-:-:S05]  /*b400*/  IMAD.IADD R180, R193, 0x1, R176 ;  /* 0x00000001c1b47824 */ /* 0x000fca00078e02b0 */
[----:B------:R-:W0:Y:S08]  /*b410*/  MUFU.TANH R157, R157 ;  /* 0x0000009d009d7308 */ /* 0x000e300000002400 */
[----:B------:R-:W0:Y:S08]  /*b420*/  MUFU.TANH R170, R170 ;  /* 0x000000aa00aa7308 */ /* 0x000e300000002400 */
[----:B------:R-:W0:Y:S08]  /*b430*/  MUFU.TANH R172, R172 ;  /* 0x000000ac00ac7308 */ /* 0x000e300000002400 */
[----:B------:R-:W0:Y:S08]  /*b440*/  MUFU.TANH R160, R160 ;  /* 0x000000a000a07308 */ /* 0x000e300000002400 */
[----:B------:R-:W0:Y:S01]  /*b450*/  MUFU.TANH R167, R167 ;  /* 0x000000a700a77308 */ /* 0x000e220000002400 */
[----:B-1234-:R-:W-:Y:S05]  /*b460*/  @!P6 BRA `(.L_x_1027) ;  /* 0x00000000006ce947 */ /* 0x01efea0003800000 */
[----:B------:R-:W-:Y:S01]  /*b470*/  R2UR UR11, R17 ;  /* 0x00000000110b72ca */ /* 0x000fe200000e0000 */
[----:B------:R-:W-:Y:S01]  /*b480*/  ULDC UR5, c[0x0][0x288] ;  /* 0x0000a20000057ab9 */ /* 0x000fe20000000800 */
[----:B------:R-:W-:Y:S11]  /*b490*/  BSSY B0, `(.L_x_1028) ;  /* 0x0000014000007945 */ /* 0x000ff60003800000 */
[----:B------:R-:W-:-:S04]  /*b4a0*/  IMAD R168, R195, UR11, R176 ;  /* 0x0000000bc3a87c24 */ /* 0x000fc8000f8e02b0 */
[----:B------:R-:W-:-:S05]  /*b4b0*/  VIADD R171, R168, -UR5 ;  /* 0x80000005a8ab7c36 */ /* 0x000fca0008000000 */
[----:B------:R-:W-:-:S13]  /*b4c0*/  ISETP.GT.AND P0, PT, R171, -0x1, PT ;  /* 0xffffffffab00780c */ /* 0x000fda0003f04270 */
[----:B------:R-:W-:Y:S05]  /*b4d0*/  @P0 BRA `(.L_x_1029) ;  /* 0x0000000000240947 */ /* 0x000fea0003800000 */
[----:B------:R-:W-:Y:S01]  /*b4e0*/  ULDC UR5, c[0x0][0x9e4] ;  /* 0x0002790000057ab9 */ /* 0x000fe20000000800 */
[----:B------:R-:W-:Y:S01]  /*b4f0*/  LOP3.LUT R171, RZ, R171, RZ, 0x33, !PT ;  /* 0x000000abffab7212 */ /* 0x000fe200078e33ff */
[----:B------:R-:W-:-:S05]  /*b500*/  IMAD.U32 R176, RZ, RZ, UR5 ;  /* 0x00000005ffb07e24 */ /* 0x000fca000f8e00ff */
[----:B------:R-:W-:-:S13]  /*b510*/  ISETP.NE.AND P0, PT, R176, 0x1, PT ;  /* 0x00000001b000780c */ /* 0x000fda0003f05270 */
[----:B------:R-:W1:Y:S02]  /*b520*/  @P0 LDC.64 R168, c[0x0][0x9e8] ;  /* 0x00027a00ffa80b82 */ /* 0x000e640000000a00 */
[----:B-1----:R-:W-:-:S05]  /*b530*/  @P0 IMAD.HI.U32 R168, R171, R168, RZ ;  /* 0x000000a8aba80227 */ /* 0x002fca00078e00ff */
[----:B------:R-:W-:-:S04]  /*b540*/  @P0 SHF.R.U32.HI R171, RZ, R169, R168 ;  /* 0x000000a9ffab0219 */ /* 0x000fc800000116a8 */
[----:B------:R-:W-:Y:S01]  /*b550*/  LOP3.LUT R171, RZ, R171, RZ, 0x33, !PT ;  /* 0x000000abffab7212 */ /* 0x000fe200078e33ff */
[----:B------:R-:W-:Y:S06]  /*b560*/  BRA `(.L_x_1030) ;  /* 0x0000000000187947 */ /* 0x000fec0003800000 */
.L_x_1029:
[----:B------:R-:W-:Y:S02]  /*b570*/  ULDC UR5, c[0x0][0x9e4] ;  /* 0x0002790000057ab9 */ /* 0x000fe40000000800 */
[----:B------:R-:W-:-:S05]  /*b580*/  IMAD.U32 R176, RZ, RZ, UR5 ;  /* 0x00000005ffb07e24 */ /* 0x000fca000f8e00ff */
[----:B------:R-:W-:-:S13]  /*b590*/  ISETP.NE.AND P0, PT, R176, 0x1, PT ;  /* 0x00000001b000780c */ /* 0x000fda0003f05270 */
[----:B------:R-:W1:Y:S02]  /*b5a0*/  @P0 LDC.64 R168, c[0x0][0x9e8] ;  /* 0x00027a00ffa80b82 */ /* 0x000e640000000a00 */
[----:B-1----:R-:W-:-:S05]  /*b5b0*/  @P0 IMAD.HI.U32 R168, R171, R168, RZ ;  /* 0x000000a8aba80227 */ /* 0x002fca00078e00ff */
[----:B------:R-:W-:-:S07]  /*b5c0*/  @P0 SHF.R.U32.HI R171, RZ, R169, R168 ;  /* 0x000000a9ffab0219 */ /* 0x000fce00000116a8 */
.L_x_1030:
[----:B------:R-:W-:Y:S05]  /*b5d0*/  BSYNC B0 ;  /* 0x0000000000007941 */ /* 0x000fea0003800000 */
.L_x_1028:
[----:B------:R-:W-:-:S04]  /*b5e0*/  IMAD R168, R171, R176, -UR10 ;  /* 0x8000000aaba87e24 */ /* 0x000fc8000f8e02b0 */
[----:B------:R-:W-:-:S05]  /*b5f0*/  IMAD R168, R5, -0x2, R168 ;  /* 0xfffffffe05a87824 */ /* 0x000fca00078e02a8 */
[----:B------:R-:W-:Y:S02]  /*b600*/  VIADDMNMX R179, R168, R176, R179, PT ;  /* 0x000000b0a8b37246 */ /* 0x000fe400038001b3 */
[----:B------:R-:W-:-:S07]  /*b610*/  VIMNMX R180, R180, R168, !PT ;  /* 0x000000a8b4b47248 */ /* 0x000fce0007fe0100 */
.L_x_1027:
[----:B------:R-:W-:-:S06]  /*b620*/  UISETP.GT.AND UP1, UPT, UR6, -0x1, UPT ;  /* 0xffffffff0600788c */ /* 0x000fcc000bf24270 */
[----:B------:R-:W-:-:S04]  /*b630*/  PLOP3.LUT P0, PT, PT, PT, UP1, 0x80, 0x0 ;  /* 0x000000000000781c */ /* 0x000fc80003f0f018 */
[C---:B------:R-:W-:Y:S02]  /*b640*/  ISETP.GT.AND P1, PT, R180.reuse, RZ, P0 ;  /* 0x000000ffb400720c */ /* 0x040fe40000724270 */
[C---:B------:R-:W-:Y:S02]  /*b650*/  ISETP.GT.AND P3, PT, R180.reuse, 0x1, P0 ;  /* 0x00000001b400780c */ /* 0x040fe40000764270 */
[C---:B------:R-:W-:Y:S02]  /*b660*/  ISETP.LT.OR P2, PT, R179.reuse, 0x1, P1 ;  /* 0x00000001b300780c */ /* 0x040fe40000f41670 */
[----:B------:R-:W-:Y:S02]  /*b670*/  ISETP.GT.AND P1, PT, R180, 0x8, P0 ;  /* 0x00000008b400780c */ /* 0x000fe40000724270 */
        /* <DEDUP_REMOVED lines=8> */
[----:B------:R-:W-:Y:S02]  /*b700*/  FSEL R184, R184, -INF , !P2 ;  /* 0xff800000b8b87808 */ /* 0x000fe40005000000 */
[----:B------:R-:W-:-:S02]  /*b710*/  ISETP.GT.AND P3, PT, R180, 0x10, P0 ;  /* 0x00000010b400780c */ /* 0x000fc40000764270 */
        /* <DEDUP_REMOVED lines=10> */
[----:B------:R-:W-:Y:S02]  /*b7c0*/  ISETP.GT.AND P2, PT, R180, 0x21, P0 ;  /* 0x00000021b400780c */ /* 0x000fe40000744270 */
        /* <DEDUP_REMOVED lines=21> */
[----:B------:R-:W-:Y:S02]  /*b920*/  ISETP.LT.OR P2, PT, R179, 0x3a, P2 ;  /* 0x0000003ab300780c */ /* 0x000fe40001741670 */
[----:B------:R-:W-:Y:S02]  /*b930*/  IADD3 R179, R183, R4, RZ ;  /* 0x00000004b7b37210 */ /* 0x000fe40007ffe0ff */
[----:B------:R-:W-:Y:S02]  /*b940*/  FSEL R174, R191, -INF , !P3 ;  /* 0xff800000bfae7808 */ /* 0x000fe40005800000 */
[----:B------:R-:W-:Y:S02]  /*b950*/  FSEL R170, R192, -INF , !P1 ;  /* 0xff800000c0aa7808 */ /* 0x000fe40004800000 */
[----:B------:R-:W-:Y:S01]  /*b960*/  FSEL R161, R181, -INF , !P2 ;  /* 0xff800000b5a17808 */ /* 0x000fe20005000000 */
[----:B------:R-:W-:Y:S06]  /*b970*/  @!P6 BRA `(.L_x_1031) ;  /* 0x00000000006ce947 */ /* 0x000fec0003800000 */
        /* <DEDUP_REMOVED lines=11> */
[----:B------:R-:W0:Y:S02]  /*ba30*/  @P1 LDC.64 R164, c[0x0][0x9e8] ;  /* 0x00027a00ffa41b82 */ /* 0x000e240000000a00 */
[----:B0-----:R-:W-:-:S05]  /*ba40*/  @P1 IMAD.HI.U32 R164, R181, R164, RZ ;  /* 0x000000a4b5a41227 */ /* 0x001fca00078e00ff */
[----:B------:R-:W-:-:S04]  /*ba50*/  @P1 SHF.R.U32.HI R181, RZ, R165, R164 ;  /* 0x000000a5ffb51219 */ /* 0x000fc800000116a4 */
[----:B------:R-:W-:Y:S01]  /*ba60*/  LOP3.LUT R181, RZ, R181, RZ, 0x33, !PT ;  /* 0x000000b5ffb57212 */ /* 0x000fe200078e33ff */
[----:B------:R-:W-:Y:S06]  /*ba70*/  BRA `(.L_x_1034) ;  /* 0x0000000000187947 */ /* 0x000fec0003800000 */
.L_x_1033:
[----:B------:R-:W-:Y:S02]  /*ba80*/  ULDC UR5, c[0x0][0x9e4] ;  /* 0x0002790000057ab9 */ /* 0x000fe40000000800 */
[----:B------:R-:W-:-:S05]  /*ba90*/  IMAD.U32 R182, RZ, RZ, UR5 ;  /* 0x00000005ffb67e24 */ /* 0x000fca000f8e00ff */
[----:B------:R-:W-:-:S13]  /*baa0*/  ISETP.NE.AND P1, PT, R182, 0x1, PT ;  /* 0x00000001b600780c */ /* 0x000fda0003f25270 */
[----:B------:R-:W0:Y:S02]  /*bab0*/  @P1 LDC.64 R164, c[0x0][0x9e8] ;  /* 0x00027a00ffa41b82 */ /* 0x000e240000000a00 */
[----:B0-----:R-:W-:-:S05]  /*bac0*/  @P1 IMAD.HI.U32 R164, R181, R164, RZ ;  /* 0x000000a4b5a41227 */ /* 0x001fca00078e00ff */
[----:B------:R-:W-:-:S07]  /*bad0*/  @P1 SHF.R.U32.HI R181, RZ, R165, R164 ;  /* 0x000000a5ffb51219 */ /* 0x000fce00000116a4 */
.L_x_1034:
[----:B------:R-:W-:Y:S05]  /*bae0*/  BSYNC B0 ;  /* 0x0000000000007941 */ /* 0x000fea0003800000 */
.L_x_1032:
[----:B------:R-:W-:-:S04]  /*baf0*/  IMAD R4, R181, R182, -UR10 ;  /* 0x8000000ab5047e24 */ /* 0x000fc8000f8e02b6 */
[----:B------:R-:W-:-:S05]  /*bb00*/  IMAD R4, R5, -0x2, R4 ;  /* 0xfffffffe05047824 */ /* 0x000fca00078e0204 */
[----:B------:R-:W-:Y:S02]  /*bb10*/  VIADDMNMX R179, R4, R182, R179, PT ;  /* 0x000000b604b37246 */ /* 0x000fe400038001b3 */
[----:B------:R-:W-:-:S07]  /*bb20*/  VIMNMX R180, R180, R4, !PT ;  /* 0x00000004b4b47248 */ /* 0x000fce0007fe0100 */
.L_x_1031:
        /* <DEDUP_REMOVED lines=9> */
[C---:B------:R-:W-:Y:S02]  /*bbc0*/  ISETP.GT.AND P1, PT, R180.reuse, RZ, P0 ;  /* 0x000000ffb400720c */ /* 0x040fe40000724270 */
[----:B------:R-:W-:Y:S02]  /*bbd0*/  FMNMX.FTZ R4, R185, R4, !PT ;  /* 0x00000004b9047209 */ /* 0x000fe40007810000 */
[----:B------:R-:W-:Y:S02]  /*bbe0*/  ISETP.GT.AND P2, PT, R180, 0x8, P0 ;  /* 0x00000008b400780c */ /* 0x000fe40000744270 */
[----:B------:R-:W-:Y:S02]  /*bbf0*/  FMNMX.FTZ R165, R171, R4, !PT ;  /* 0x00000004aba57209 */ /* 0x000fe40007810000 */
[----:B------:R-:W-:-:S02]  /*bc00*/  ISETP.LT.OR P1, PT, R179, 0x1, P1 ;  /* 0x00000001b300780c */ /* 0x000fc40000f21670 */
[----:B------:R-:W-:Y:S02]  /*bc10*/  FMNMX.FTZ R4, R168, R165, !PT ;  /* 0x000000a5a8047209 */ /* 0x000fe40007810000 */
[----:B------:R-:W-:Y:S02]  /*bc20*/  ISETP.LT.OR P2, PT, R179, 0x9, P2 ;  /* 0x00000009b300780c */ /* 0x000fe40001741670 */
[----:B------:R-:W-:Y:S02]  /*bc30*/  FMNMX.FTZ R4, R177, R4, !PT ;  /* 0x00000004b1047209 */ /* 0x000fe40007810000 */
[----:B------:R-:W-:Y:S02]  /*bc40*/  ISETP.GT.AND P3, PT, R180, 0x9, P0 ;  /* 0x00000009b400780c */ /* 0x000fe40000764270 */
[----:B------:R-:W-:Y:S02]  /*bc50*/  FMNMX.FTZ R165, R173, R4, !PT ;  /* 0x00000004ada57209 */ /* 0x000fe40007810000 */
[----:B------:R-:W-:-:S02]  /*bc60*/  FSEL R2, R3, -INF , !P2 ;  /* 0xff80000003027808 */ /* 0x000fc40005000000 */
        /* <DEDUP_REMOVED lines=13> */
[C---:B------:R-:W-:Y:S02]  /*bd40*/  ISETP.LT.OR P3, PT, R179.reuse, 0x12, P3 ;  /* 0x00000012b300780c */ /* 0x040fe40001f61670 */
[----:B------:R-:W-:Y:S01]  /*bd50*/  ISETP.GT.AND P2, PT, R180, 0x19, P0 ;  /* 0x00000019b400780c */ /* 0x000fe20000744270 */
[----:B------:R-:W0:Y:S01]  /*bd60*/  SHFL.BFLY PT, R4, R165, 0x2, 0x1f ;  /* 0x0c401f00a5047f89 */ /* 0x000e2200000e0000 */
[----:B------:R-:W-:Y:S02]  /*bd70*/  FSEL R154, R154, -INF , !P3 ;  /* 0xff8000009a9a7808 */ /* 0x000fe40005800000 */
[----:B------:R-:W-:Y:S02]  /*bd80*/  ISETP.GT.AND P3, PT, R180, 0x20, P0 ;  /* 0x00000020b400780c */ /* 0x000fe40000764270 */
[----:B------:R-:W-:-:S02]  /*bd90*/  ISETP.LT.OR P2, PT, R179, 0x1a, P2 ;  /* 0x0000001ab300780c */ /* 0x000fc40001741670 */
[----:B------:R-:W-:Y:S02]  /*bda0*/  ISETP.LT.OR P3, PT, R179, 0x21, P3 ;  /* 0x00000021b300780c */ /* 0x000fe40001f61670 */
[----:B------:R-:W-:Y:S02]  /*bdb0*/  FSEL R156, R156, -INF , !P2 ;  /* 0xff8000009c9c7808 */ /* 0x000fe40005000000 */
[----:B------:R-:W-:Y:S02]  /*bdc0*/  ISETP.GT.AND P2, PT, R180, 0x28, P0 ;  /* 0x00000028b400780c */ /* 0x000fe40000744270 */
[----:B------:R-:W-:Y:S02]  /*bdd0*/  FSEL R157, R157, -INF , !P3 ;  /* 0xff8000009d9d7808 */ /* 0x000fe40005800000 */
[----:B------:R-:W-:Y:S02]  /*bde0*/  ISETP.LT.OR P2, PT, R179, 0x29, P2 ;  /* 0x00000029b300780c */ /* 0x000fe40001741670 */
[----:B------:R-:W-:-:S02]  /*bdf0*/  R2UR UR10, R22 ;  /* 0x00000000160a72ca */ /* 0x000fc400000e0000 */
[----:B------:R-:W-:Y:S02]  /*be00*/  FSEL R159, R159, -INF , !P2 ;  /* 0xff8000009f9f7808 */ /* 0x000fe40005000000 */
[----:B------:R-:W-:Y:S02]  /*be10*/  ISETP.GT.AND P2, PT, R180, 0x30, P0 ;  /* 0x00000030b400780c */ /* 0x000fe40000744270 */
[----:B0-----:R-:W-:Y:S02]  /*be20*/  FMNMX.FTZ R181, R165, R4, !PT ;  /* 0x00000004a5b57209 */ /* 0x001fe40007810000 */
[----:B------:R-:W-:Y:S02]  /*be30*/  FSEL R165, R0, -INF , !P1 ;  /* 0xff80000000a57808 */ /* 0x000fe40004800000 */
[----:B------:R-:W-:Y:S01]  /*be40*/  ISETP.GT.AND P1, PT, R180, 0x18, P0 ;  /* 0x00000018b400780c */ /* 0x000fe20000724270 */
[----:B------:R-:W0:Y:S01]  /*be50*/  SHFL.BFLY PT, R4, R181, 0x1, 0x1f ;  /* 0x0c201f00b5047f89 */ /* 0x000e2200000e0000 */
[----:B------:R-:W-:Y:S01]  /*be60*/  FMNMX.FTZ R3, R165, R200, !PT ;  /* 0x000000c8a5037209 */ /* 0x000fe20007810000 */
[----:B------:R-:W-:Y:S01]  /*be70*/  UISETP.GT.AND UP1, UPT, UR6, UR10, UPT ;  /* 0x0000000a0600728c */ /* 0x000fe2000bf24270 */
[----:B------:R-:W-:Y:S01]  /*be80*/  ISETP.LT.OR P1, PT, R179, 0x19, P1 ;  /* 0x00000019b300780c */ /* 0x000fe20000f21670 */
[----:B------:R-:W-:Y:S01]  /*be90*/  UIADD3 UR6, UR6, -0x1, URZ ;  /* 0xffffffff06067890 */ /* 0x000fe2000fffe03f */
[----:B------:R-:W-:-:S02]  /*bea0*/  FMNMX.FTZ R3, R164, R3, !PT ;  /* 0x00000003a4037209 */ /* 0x000fc40007810000 */
[----:B------:R-:W-:Y:S02]  /*beb0*/  FSEL R155, R155, -INF , !P1 ;  /* 0xff8000009b9b7808 */ /* 0x000fe40004800000 */
[----:B------:R-:W-:Y:S02]  /*bec0*/  FMNMX.FTZ R3, R2, R3, !PT ;  /* 0x0000000302037209 */ /* 0x000fe40007810000 */
[----:B------:R-:W-:Y:S02]  /*bed0*/  ISETP.GT.AND P1, PT, R180, 0x21, P0 ;  /* 0x00000021b400780c */ /* 0x000fe40000724270 */
[----:B------:R-:W-:Y:S02]  /*bee0*/  FMNMX.FTZ R0, R152, R3, !PT ;  /* 0x0000000398007209 */ /* 0x000fe40007810000 */
[----:B------:R-:W-:Y:S02]  /*bef0*/  ISETP.LT.OR P1, PT, R179, 0x22, P1 ;  /* 0x00000022b300780c */ /* 0x000fe40000f21670 */
[----:B------:R-:W-:-:S02]  /*bf00*/  FMNMX.FTZ R3, R153, R0, !PT ;  /* 0x0000000099037209 */ /* 0x000fc40007810000 */
[----:B------:R-:W-:Y:S02]  /*bf10*/  FSEL R158, R158, -INF , !P1 ;  /* 0xff8000009e9e7808 */ /* 0x000fe40004800000 */
[----:B------:R-:W-:Y:S02]  /*bf20*/  FMNMX.FTZ R0, R154, R3, !PT ;  /* 0x000000039a007209 */ /* 0x000fe40007810000 */
[----:B------:R-:W-:Y:S02]  /*bf30*/  ISETP.GT.AND P1, PT, R180, 0x29, P0 ;  /* 0x00000029b400780c */ /* 0x000fe40000724270 */
[----:B------:R-:W-:Y:S02]  /*bf40*/  FMNMX.FTZ R3, R155, R0, !PT ;  /* 0x000000009b037209 */ /* 0x000fe40007810000 */
[----:B------:R-:W-:Y:S02]  /*bf50*/  ISETP.LT.OR P1, PT, R179, 0x2a, P1 ;  /* 0x0000002ab300780c */ /* 0x000fe40000f21670 */
[----:B------:R-:W-:-:S02]  /*bf60*/  FMNMX.FTZ R0, R156, R3, !PT ;  /* 0x000000039c007209 */ /* 0x000fc40007810000 */
[----:B------:R-:W-:Y:S02]  /*bf70*/  ISETP.LT.OR P2, PT, R179, 0x31, P2 ;  /* 0x00000031b300780c */ /* 0x000fe40001741670 */
[----:B------:R-:W-:Y:S02]  /*bf80*/  FMNMX.FTZ R3, R157, R0, !PT ;  /* 0x000000009d037209 */ /* 0x000fe40007810000 */
[----:B------:R-:W-:Y:S02]  /*bf90*/  FSEL R160, R160, -INF , !P1 ;  /* 0xff800000a0a07808 */ /* 0x000fe40004800000 */
[----:B------:R-:W-:Y:S02]  /*bfa0*/  FMNMX.FTZ R0, R158, R3, !PT ;  /* 0x000000039e007209 */ /* 0x000fe40007810000 */
[----:B0-----:R-:W-:Y:S02]  /*bfb0*/  FMNMX.FTZ R4, R181, R4, !PT ;  /* 0x00000004b5047209 */ /* 0x001fe40007810000 */
[----:B------:R-:W-:-:S02]  /*bfc0*/  ISETP.GT.AND P1, PT, R180, 0x31, P0 ;  /* 0x00000031b400780c */ /* 0x000fc40000724270 */
[----:B------:R-:W-:Y:S01]  /*bfd0*/  FMNMX.FTZ R3, R159, R0, !PT ;  /* 0x000000009f037209 */ /* 0x000fe20007810000 */
[----:B------:R-:W-:Y:S01]  /*bfe0*/  FMUL.FTZ R181, R4, UR5 ;  /* 0x0000000504b57c20 */ /* 0x000fe20008410000 */
[----:B------:R-:W-:Y:S02]  /*bff0*/  FSEL R163, R163, -INF , !P2 ;  /* 0xff800000a3a37808 */ /* 0x000fe40005000000 */
[----:B------:R-:W-:Y:S02]  /*c000*/  ISETP.GT.AND P2, PT, R180, 0x38, P0 ;  /* 0x00000038b400780c */ /* 0x000fe40000744270 */
[----:B------:R-:W-:Y:S02]  /*c010*/  ISETP.LT.OR P1, PT, R179, 0x32, P1 ;  /* 0x00000032b300780c */ /* 0x000fe40000f21670 */
[----:B------:R-:W-:Y:S02]  /*c020*/  FMNMX.FTZ R0, R160, R3, !PT ;  /* 0x00000003a0007209 */ /* 0x000fe40007810000 */
[----:B------:R-:W-:-:S02]  /*c030*/  FSETP.NEU.FTZ.AND P3, PT, R4, -INF , PT ;  /* 0xff8000000400780b */ /* 0x000fc40003f7d000 */
[----:B------:R-:W-:Y:S02]  /*c040*/  ISETP.GT.AND P0, PT, R180, 0x39, P0 ;  /* 0x00000039b400780c */ /* 0x000fe40000704270 */
[----:B------:R-:W-:Y:S02]  /*c050*/  ISETP.LT.OR P2, PT, R179, 0x39, P2 ;  /* 0x00000039b300780c */ /* 0x000fe40001741670 */
[----:B------:R-:W-:Y:S02]  /*c060*/  FSEL R162, R162, -INF , !P1 ;  /* 0xff800000a2a27808 */ /* 0x000fe40004800000 */
[----:B------:R-:W-:Y:S02]  /*c070*/  FMNMX.FTZ R3, R163, R0, !PT ;  /* 0x00000000a3037209 */ /* 0x000fe40007810000 */
[----:B------:R-:W-:Y:S02]  /*c080*/  FSEL R182, R181, RZ, P3 ;  /* 0x000000ffb5b67208 */ /* 0x000fe40001800000 */
[----:B------:R-:W-:-:S02]  /*c090*/  ISETP.LT.OR P0, PT, R179, 0x3a, P0 ;  /* 0x0000003ab300780c */ /* 0x000fc40000701670 */
[----:B------:R-:W-:Y:S01]  /*c0a0*/  FSEL R166, R166, -INF , !P2 ;  /* 0xff800000a6a67808 */ /* 0x000fe20005000000 */
[--C-:B------:R-:W-:Y:S01]  /*c0b0*/  FFMA.FTZ R181, R178, UR5, -R182.reuse ;  /* 0x00000005b2b57c23 */ /* 0x100fe200080108b6 */
[----:B------:R-:W-:Y:S01]  /*c0c0*/  FMNMX.FTZ R3, R162, R3, !PT ;  /* 0x00000003a2037209 */ /* 0x000fe20007810000 */
[--C-:B------:R-:W-:Y:S01]  /*c0d0*/  FFMA.FTZ R194, R168, UR5, -R182.reuse ;  /* 0x00000005a8c27c23 */ /* 0x100fe200080108b6 */
[----:B------:R-:W-:Y:S01]  /*c0e0*/  FSEL R178, R167, -INF , !P0 ;  /* 0xff800000a7b27808 */ /* 0x000fe20004000000 */
[--C-:B------:R-:W-:Y:S01]  /*c0f0*/  FFMA.FTZ R196, R188, UR5, -R182.reuse ;  /* 0x00000005bcc47c23 */ /* 0x100fe200080108b6 */
[----:B------:R-:W-:Y:S01]  /*c100*/  FMNMX.FTZ R3, R166, R3, !PT ;  /* 0x00000003a6037209 */ /* 0x000fe20007810000 */
[----:B------:R-:W-:Y:S01]  /*c110*/  MUFU.EX2 R181, R181 ;  /* 0x000000b500b57308 */ /* 0x000fe20000000800 */
[----:B------:R-:W-:Y:S01]  /*c120*/  FSEL R168, R4, RZ, P3 ;  /* 0x000000ff04a87208 */ /* 0x000fe20001800000 */
[--C-:B------:R-:W-:Y:S01]  /*c130*/  FFMA.FTZ R198, R189, UR5, -R182.reuse ;  /* 0x00000005bdc67c23 */ /* 0x100fe200080108b6 */
[----:B------:R-:W-:Y:S01]  /*c140*/  FMNMX.FTZ R3, R178, R3, !PT ;  /* 0x00000003b2037209 */ /* 0x000fe20007810000 */
[--C-:B------:R-:W-:Y:S01]  /*c150*/  FFMA.FTZ R184, R184, UR5, -R182.reuse ;  /* 0x00000005b8b87c23 */ /* 0x100fe200080108b6 */
[--C-:B------:R-:W-:Y:S01]  /*c160*/  FFMA.FTZ R192, R185, UR5, -R182.reuse ;  /* 0x00000005b9c07c23 */ /* 0x100fe200080108b6 */
[----:B------:R-:W-:Y:S01]  /*c170*/  FADD.FTZ R168, -R168, R23 ;  /* 0x00000017a8a87221 */ /* 0x000fe20000010100 */
[--C-:B------:R-:W-:Y:S01]  /*c180*/  FFMA.FTZ R171, R171, UR5, -R182.reuse ;  /* 0x00000005abab7c23 */ /* 0x100fe200080108b6 */
[----:B------:R-:W0:Y:S01]  /*c190*/  SHFL.BFLY PT, R0, R3, 0x2, 0x1f ;  /* 0x0c401f0003007f89 */ /* 0x000e2200000e0000 */
[----:B------:R-:W-:Y:S01]  /*c1a0*/  MUFU.EX2 R196, R196 ;  /* 0x000000c400c47308 */ /* 0x000fe20000000800 */
[----:B------:R-:W-:Y:S01]  /*c1b0*/  FMUL.FTZ R168, R168, UR5 ;  /* 0x00000005a8a87c20 */ /* 0x000fe20008410000 */
[--C-:B------:R-:W-:Y:S01]  /*c1c0*/  FFMA.FTZ R177, R177, UR5, -R182.reuse ;  /* 0x00000005b1b17c23 */ /* 0x100fe200080108b6 */
[--C-:B------:R-:W-:Y:S01]  /*c1d0*/  FFMA.FTZ R188, R173, UR5, -R182.reuse ;  /* 0x00000005adbc7c23 */ /* 0x100fe200080108b6 */
[--C-:B------:R-:W-:Y:S01]  /*c1e0*/  FFMA.FTZ R173, R176, UR5, -R182.reuse ;  /* 0x00000005b0ad7c23 */ /* 0x100fe200080108b6 */
[--C-:B------:R-:W-:Y:S01]  /*c1f0*/  FFMA.FTZ R190, R175, UR5, -R182.reuse ;  /* 0x00000005afbe7c23 */ /* 0x100fe200080108b6 */
[--C-:B------:R-:W-:Y:S01]  /*c200*/  FFMA.FTZ R175, R172, UR5, -R182.reuse ;  /* 0x00000005acaf7c23 */ /* 0x100fe200080108b6 */
[--C-:B------:R-:W-:Y:S01]  /*c210*/  FFMA.FTZ R186, R170, UR5, -R182.reuse ;  /* 0x00000005aaba7c23 */ /* 0x100fe200080108b6 */
[----:B------:R-:W-:Y:S01]  /*c220*/  MUFU.EX2 R198, R198 ;  /* 0x000000c600c67308 */ /* 0x000fe20000000800 */
[----:B------:R-:W-:Y:S01]  /*c230*/  FFMA.FTZ R161, R161, UR5, -R182 ;  /* 0x00000005a1a17c23 */ /* 0x000fe200080108b6 */
[----:B------:R-:W-:-:S06]  /*c240*/  R2UR UR10, R8 ;  /* 0x00000000080a72ca */ /* 0x000fcc00000e0000 */
[----:B------:R1:W-:Y:S01]  /*c250*/  MUFU.EX2 R167, R184 ;  /* 0x000000b800a77308 */ /* 0x0003e20000000800 */
[----:B0-----:R-:W-:-:S07]  /*c260*/  FMNMX.FTZ R0, R3, R0, !PT ;  /* 0x0000000003007209 */ /* 0x001fce0007810000 */
[----:B------:R-:W-:Y:S01]  /*c270*/  MUFU.EX2 R192, R192 ;  /* 0x000000c000c07308 */ /* 0x000fe20000000800 */
[--C-:B-1----:R-:W-:Y:S01]  /*c280*/  FFMA.FTZ R184, R169, UR5, -R182.reuse ;  /* 0x00000005a9b87c23 */ /* 0x102fe200080108b6 */
[----:B------:R-:W-:Y:S01]  /*c290*/  FFMA.FTZ R169, R174, UR5, -R182 ;  /* 0x00000005aea97c23 */ /* 0x000fe200080108b6 */
[----:B------:R-:W-:Y:S01]  /*c2a0*/  IMAD.U32 R201, RZ, RZ, UR10 ;  /* 0x0000000affc97e24 */ /* 0x000fe2000f8e00ff */
[----:B------:R-:W0:Y:S04]  /*c2b0*/  SHFL.BFLY PT, R3, R0, 0x1, 0x1f ;  /* 0x0c201f0000037f89 */ /* 0x000e2800000e0000 */
[----:B------:R-:W-:Y:S08]  /*c2c0*/  MUFU.EX2 R171, R171 ;  /* 0x000000ab00ab7308 */ /* 0x000ff00000000800 */
[----:B------:R-:W-:Y:S08]  /*c2d0*/  MUFU.EX2 R194, R194 ;  /* 0x000000c200c27308 */ /* 0x000ff00000000800 */
[----:B------:R-:W-:Y:S01]  /*c2e0*/  MUFU.EX2 R177, R177 ;  /* 0x000000b100b17308 */ /* 0x000fe20000000800 */
[----:B0-----:R-:W-:-:S04]  /*c2f0*/  FMNMX.FTZ R3, R0, R3, !PT ;  /* 0x0000000300037209 */ /* 0x001fc80007810000 */
[C---:B------:R-:W-:Y:S01]  /*c300*/  FSETP.NEU.FTZ.AND P0, PT, R3.reuse, -INF , PT ;  /* 0xff8000000300780b */ /* 0x040fe20003f1d000 */
[----:B------:R-:W-:Y:S02]  /*c310*/  FMUL.FTZ R0, R3, UR5 ;  /* 0x0000000503007c20 */ /* 0x000fe40008410000 */
[----:B------:R-:W-:Y:S03]  /*c320*/  MUFU.EX2 R188, R188 ;  /* 0x000000bc00bc7308 */ /* 0x000fe60000000800 */
[----:B------:R-:W-:-:S05]  /*c330*/  FSEL R179, R0, RZ, P0 ;  /* 0x000000ff00b37208 */ /* 0x000fca0000000000 */
[----:B------:R-:W0:Y:S01]  /*c340*/  MUFU.EX2 R0, R168 ;  /* 0x000000a800007308 */ /* 0x000e220000000800 */
[--C-:B------:R-:W-:Y:S01]  /*c350*/  FFMA.FTZ R193, R153, UR5, -R179.reuse ;  /* 0x0000000599c17c23 */ /* 0x100fe200080108b3 */
[----:B------:R-:W-:Y:S01]  /*c360*/  FSEL R153, R3, RZ, P0 ;  /* 0x000000ff03997208 */ /* 0x000fe20000000000 */
[--C-:B------:R-:W-:Y:S01]  /*c370*/  FFMA.FTZ R197, R165, UR5, -R179.reuse ;  /* 0x00000005a5c57c23 */ /* 0x100fe200080108b3 */
[--C-:B------:R-:W-:Y:S01]  /*c380*/  FFMA.FTZ R164, R164, UR5, -R179.reuse ;  /* 0x00000005a4a47c23 */ /* 0x100fe200080108b3 */
[--C-:B------:R-:W-:Y:S01]  /*c390*/  FFMA.FTZ R199, R2, UR5, -R179.reuse ;  /* 0x0000000502c77c23 */ /* 0x100fe200080108b3 */
[--C-:B------:R-:W-:Y:S01]  /*c3a0*/  FFMA.FTZ R152, R152, UR5, -R179.reuse ;  /* 0x0000000598987c23 */ /* 0x100fe200080108b3 */
[----:B------:R-:W-:Y:S01]  /*c3b0*/  FADD.FTZ R153, -R153, R200 ;  /* 0x000000c899997221 */ /* 0x000fe20000010100 */
[--C-:B------:R-:W-:Y:S01]  /*c3c0*/  FFMA.FTZ R195, R155, UR5, -R179.reuse ;  /* 0x000000059bc37c23 */ /* 0x100fe200080108b3 */
[----:B------:R-:W-:Y:S01]  /*c3d0*/  MUFU.EX2 R197, R197 ;  /* 0x000000c500c57308 */ /* 0x000fe20000000800 */
[--C-:B------:R-:W-:Y:S01]  /*c3e0*/  FFMA.FTZ R154, R154, UR5, -R179.reuse ;  /* 0x000000059a9a7c23 */ /* 0x100fe200080108b3 */
[----:B------:R-:W-:Y:S01]  /*c3f0*/  FMUL.FTZ R153, R153, UR5 ;  /* 0x0000000599997c20 */ /* 0x000fe20008410000 */
[--C-:B------:R-:W-:Y:S01]  /*c400*/  FFMA.FTZ R156, R156, UR5, -R179.reuse ;  /* 0x000000059c9c7c23 */ /* 0x100fe200080108b3 */
[--C-:B------:R-:W-:Y:S01]  /*c410*/  FFMA.FTZ R189, R157, UR5, -R179.reuse ;  /* 0x000000059dbd7c23 */ /* 0x100fe200080108b3 */
[--C-:B------:R-:W-:Y:S01]  /*c420*/  FFMA.FTZ R158, R158, UR5, -R179.reuse ;  /* 0x000000059e9e7c23 */ /* 0x100fe200080108b3 */
[--C-:B------:R-:W-:Y:S01]  /*c430*/  FFMA.FTZ R159, R159, UR5, -R179.reuse ;  /* 0x000000059f9f7c23 */ /* 0x100fe200080108b3 */
[----:B------:R-:W-:Y:S01]  /*c440*/  FFMA.FTZ R160, R160, UR5, -R179 ;  /* 0x00000005a0a07c23 */ /* 0x000fe200080108b3 */
[----:B------:R-:W1:Y:S01]  /*c450*/  MUFU.EX2 R2, R153 ;  /* 0x0000009900027308 */ /* 0x000e620000000800 */
[----:B0-----:R-:W-:Y:S01]  /*c460*/  FFMA.FTZ R155, R0, R18, R181 ;  /* 0x00000012009b7223 */ /* 0x001fe200000100b5 */
[--C-:B------:R-:W-:Y:S01]  /*c470*/  FFMA.FTZ R163, R163, UR5, -R179.reuse ;  /* 0x00000005a3a37c23 */ /* 0x100fe200080108b3 */
[--C-:B------:R-:W-:Y:S01]  /*c480*/  FFMA.FTZ R162, R162, UR5, -R179.reuse ;  /* 0x00000005a2a27c23 */ /* 0x100fe200080108b3 */
[----:B------:R-:W-:Y:S01]  /*c490*/  FFMA.FTZ R166, R166, UR5, -R179 ;  /* 0x00000005a6a67c23 */ /* 0x000fe200080108b3 */
[----:B------:R-:W-:Y:S01]  /*c4a0*/  FADD.FTZ R155, R196, R155 ;  /* 0x0000009bc49b7221 */ /* 0x000fe20000010000 */
[----:B------:R-:W-:Y:S01]  /*c4b0*/  FFMA.FTZ R178, R178, UR5, -R179 ;  /* 0x00000005b2b27c23 */ /* 0x000fe200080108b3 */
[----:B------:R-:W-:Y:S01]  /*c4c0*/  PLOP3.LUT P0, PT, PT, PT, UP1, 0x80, 0x0 ;  /* 0x000000000000781c */ /* 0x000fe20003f0f018 */
[----:B------:R-:W0:Y:S01]  /*c4d0*/  MUFU.EX2 R164, R164 ;  /* 0x000000a400a47308 */ /* 0x000e220000000800 */
[----:B------:R-:W-:Y:S01]  /*c4e0*/  FADD.FTZ R18, R198, R155 ;  /* 0x0000009bc6127221 */ /* 0x000fe20000010000 */
[----:B------:R-:W-:Y:S01]  /*c4f0*/  F2FP.F16.F32.PACK_AB R196, R196, R181 ;  /* 0x000000b5c4c4723e */ /* 0x000fe200000000ff */
[----:B------:R-:W-:Y:S01]  /*c500*/  IMAD.MOV.U32 R200, RZ, RZ, R3 ;  /* 0x000000ffffc87224 */ /* 0x000fe200078e0003 */
[C---:B------:R-:W-:Y:S01]  /*c510*/  F2FP.F16.F32.PACK_AB R198, R167.reuse, R198 ;  /* 0x000000c6a7c6723e */ /* 0x040fe200000000ff */
[----:B------:R-:W-:-:S03]  /*c520*/  FADD.FTZ R155, R167, R18 ;  /* 0x00000012a79b7221 */ /* 0x000fc60000010000 */
[----:B------:R-:W2:Y:S01]  /*c530*/  MUFU.EX2 R199, R199 ;  /* 0x000000c700c77308 */ /* 0x000ea20000000800 */
[----:B-1----:R-:W-:Y:S01]  /*c540*/  FFMA.FTZ R9, R2, R9, R197 ;  /* 0x0000000902097223 */ /* 0x002fe200000100c5 */
[----:B------:R-:W-:Y:S01]  /*c550*/  FADD.FTZ R168, R192, R155 ;  /* 0x0000009bc0a87221 */ /* 0x000fe20000010000 */
[----:B------:R-:W-:Y:S01]  /*c560*/  IMAD.U32 R155, RZ, RZ, UR14 ;  /* 0x0000000eff9b7e24 */ /* 0x000fe2000f8e00ff */
[C---:B------:R-:W-:Y:S02]  /*c570*/  F2FP.F16.F32.PACK_AB R192, R171.reuse, R192 ;  /* 0x000000c0abc0723e */ /* 0x040fe400000000ff */
[----:B------:R-:W-:Y:S02]  /*c580*/  FADD.FTZ R153, R171, R168 ;  /* 0x000000a8ab997221 */ /* 0x000fe40000010000 */
[----:B------:R-:W1:Y:S01]  /*c590*/  MUFU.EX2 R152, R152 ;  /* 0x0000009800987308 */ /* 0x000e620000000800 */
[----:B0-----:R-:W-:Y:S01]  /*c5a0*/  FADD.FTZ R18, R164, R9 ;  /* 0x00000009a4127221 */ /* 0x001fe20000010000 */
[----:B------:R-:W-:Y:S01]  /*c5b0*/  FADD.FTZ R168, R194, R153 ;  /* 0x00000099c2a87221 */ /* 0x000fe20000010000 */
[----:B------:R-:W-:-:S02]  /*c5c0*/  @!P5 IADD3 R155, R155, 0x30860, RZ ;  /* 0x000308609b9bd810 */ /* 0x000fc40007ffe0ff */
[C---:B------:R-:W-:Y:S01]  /*c5d0*/  F2FP.F16.F32.PACK_AB R194, R177.reuse, R194 ;  /* 0x000000c2b1c2723e */ /* 0x040fe200000000ff */
[----:B------:R-:W-:Y:S01]  /*c5e0*/  FADD.FTZ R153, R177, R168 ;  /* 0x000000a8b1997221 */ /* 0x000fe20000010000 */
[----:B------:R-:W-:Y:S01]  /*c5f0*/  @!P5 PRMT R155, RZ, 0x654, R155 ;  /* 0x00000654ff9bd816 */ /* 0x000fe2000000009b */
[----:B------:R-:W0:Y:S01]  /*c600*/  MUFU.EX2 R193, R193 ;  /* 0x000000c100c17308 */ /* 0x000e220000000800 */
[----:B--2---:R-:W-:Y:S01]  /*c610*/  FADD.FTZ R9, R199, R18 ;  /* 0x00000012c7097221 */ /* 0x004fe20000010000 */
[----:B------:R-:W-:Y:S01]  /*c620*/  FADD.FTZ R168, R188, R153 ;  /* 0x00000099bca87221 */ /* 0x000fe20000010000 */
[----:B------:R2:W-:Y:S01]  /*c630*/  @!P5 SYNCS.ARRIVE.TRANS64.RED.A1T0 RZ, [R155+URZ], RZ ;  /* 0x000000ff9bffd9a7 */ /* 0x0005e2000810043f */
[----:B------:R-:W-:-:S04]  /*c640*/  F2FP.F16.F32.PACK_AB R197, R164, R197 ;  /* 0x000000c5a4c5723e */ /* 0x000fc800000000ff */
[----:B------:R-:W3:Y:S01]  /*c650*/  MUFU.EX2 R154, R154 ;  /* 0x0000009a009a7308 */ /* 0x000ee20000000800 */
[C---:B-1----:R-:W-:Y:S01]  /*c660*/  FADD.FTZ R18, R152.reuse, R9 ;  /* 0x0000000998127221 */ /* 0x042fe20000010000 */
[----:B------:R-:W-:-:S06]  /*c670*/  F2FP.F16.F32.PACK_AB R199, R152, R199 ;  /* 0x000000c798c7723e */ /* 0x000fcc00000000ff */
[----:B------:R-:W1:Y:S01]  /*c680*/  MUFU.EX2 R195, R195 ;  /* 0x000000c300c37308 */ /* 0x000e620000000800 */
[----:B0-----:R-:W-:-:S07]  /*c690*/  FADD.FTZ R9, R193, R18 ;  /* 0x00000012c1097221 */ /* 0x001fce0000010000 */
[----:B------:R-:W0:Y:S01]  /*c6a0*/  MUFU.EX2 R156, R156 ;  /* 0x0000009c009c7308 */ /* 0x000e220000000800 */
[C---:B---3--:R-:W-:Y:S01]  /*c6b0*/  FADD.FTZ R18, R154.reuse, R9 ;  /* 0x000000099a127221 */ /* 0x048fe20000010000 */
[----:B------:R-:W-:-:S06]  /*c6c0*/  F2FP.F16.F32.PACK_AB R193, R154, R193 ;  /* 0x000000c19ac1723e */ /* 0x000fcc00000000ff */
[----:B------:R-:W3:Y:S01]  /*c6d0*/  MUFU.EX2 R189, R189 ;  /* 0x000000bd00bd7308 */ /* 0x000ee20000000800 */
[----:B-1----:R-:W-:-:S07]  /*c6e0*/  FADD.FTZ R9, R195, R18 ;  /* 0x00000012c3097221 */ /* 0x002fce0000010000 */
[----:B------:R-:W1:Y:S01]  /*c6f0*/  MUFU.EX2 R173, R173 ;  /* 0x000000ad00ad7308 */ /* 0x000e620000000800 */
[C---:B0-----:R-:W-:Y:S01]  /*c700*/  FADD.FTZ R18, R156.reuse, R9 ;  /* 0x000000099c127221 */ /* 0x041fe20000010000 */
[----:B------:R-:W-:-:S06]  /*c710*/  F2FP.F16.F32.PACK_AB R195, R156, R195 ;  /* 0x000000c39cc3723e */ /* 0x000fcc00000000ff */
[----:B------:R-:W0:Y:S01]  /*c720*/  MUFU.EX2 R158, R158 ;  /* 0x0000009e009e7308 */ /* 0x000e220000000800 */
[----:B---3--:R-:W-:-:S07]  /*c730*/  FADD.FTZ R9, R189, R18 ;  /* 0x00000012bd097221 */ /* 0x008fce0000010000 */
[----:B------:R-:W-:Y:S01]  /*c740*/  MUFU.EX2 R190, R190 ;  /* 0x000000be00be7308 */ /* 0x000fe20000000800 */
[C---:B-1----:R-:W-:Y:S01]  /*c750*/  FADD.FTZ R153, R173.reuse, R168 ;  /* 0x000000a8ad997221 */ /* 0x042fe20000010000 */
[----:B------:R-:W-:-:S06]  /*c760*/  F2FP.F16.F32.PACK_AB R188, R173, R188 ;  /* 0x000000bcadbc723e */ /* 0x000fcc00000000ff */
[----:B------:R-:W1:Y:S01]  /*c770*/  MUFU.EX2 R170, R159 ;  /* 0x0000009f00aa7308 */ /* 0x000e620000000800 */
[C---:B0-----:R-:W-:Y:S01]  /*c780*/  FADD.FTZ R9, R158.reuse, R9 ;  /* 0x000000099e097221 */ /* 0x041fe20000010000 */
[----:B------:R-:W-:-:S06]  /*c790*/  F2FP.F16.F32.PACK_AB R189, R158, R189 ;  /* 0x000000bd9ebd723e */ /* 0x000fcc00000000ff */
[----:B------:R-:W0:Y:S08]  /*c7a0*/  MUFU.EX2 R175, R175 ;  /* 0x000000af00af7308 */ /* 0x000e300000000800 */
[----:B------:R3:W4:Y:S01]  /*c7b0*/  MUFU.EX2 R191, R160 ;  /* 0x000000a000bf7308 */ /* 0x0007220000000800 */
[----:B-1----:R-:W-:-:S07]  /*c7c0*/  FADD.FTZ R9, R170, R9 ;  /* 0x00000009aa097221 */ /* 0x002fce0000010000 */
[----:B------:R-:W1:Y:S01]  /*c7d0*/  MUFU.EX2 R184, R184 ;  /* 0x000000b800b87308 */ /* 0x000e620000000800 */
[----:B---3--:R-:W-:Y:S01]  /*c7e0*/  FADD.FTZ R160, R190, R153 ;  /* 0x00000099bea07221 */ /* 0x008fe20000010000 */
[----:B0-----:R-:W-:-:S03]  /*c7f0*/  F2FP.F16.F32.PACK_AB R190, R175, R190 ;  /* 0x000000beafbe723e */ /* 0x001fc600000000ff */
[----:B------:R-:W-:-:S03]  /*c800*/  FADD.FTZ R153, R175, R160 ;  /* 0x000000a0af997221 */ /* 0x000fc60000010000 */
[----:B------:R-:W0:Y:S01]  /*c810*/  MUFU.EX2 R172, R163 ;  /* 0x000000a300ac7308 */ /* 0x000e220000000800 */
[C---:B----4-:R-:W-:Y:S01]  /*c820*/  FADD.FTZ R9, R191.reuse, R9 ;  /* 0x00000009bf097221 */ /* 0x050fe20000010000 */
[----:B------:R-:W-:-:S06]  /*c830*/  F2FP.F16.F32.PACK_AB R191, R191, R170 ;  /* 0x000000aabfbf723e */ /* 0x000fcc00000000ff */
[----:B------:R-:W3:Y:S01]  /*c840*/  MUFU.EX2 R169, R169 ;  /* 0x000000a900a97308 */ /* 0x000ee20000000800 */
[----:B-1----:R-:W-:-:S07]  /*c850*/  FADD.FTZ R18, R184, R153 ;  /* 0x00000099b8127221 */ /* 0x002fce0000010000 */
[----:B------:R-:W1:Y:S01]  /*c860*/  MUFU.EX2 R162, R162 ;  /* 0x000000a200a27308 */ /* 0x000e620000000800 */
[----:B0-----:R-:W-:-:S07]  /*c870*/  FADD.FTZ R9, R172, R9 ;  /* 0x00000009ac097221 */ /* 0x001fce0000010000 */
[----:B------:R-:W0:Y:S01]  /*c880*/  MUFU.EX2 R186, R186 ;  /* 0x000000ba00ba7308 */ /* 0x000e220000000800 */
[C---:B---3--:R-:W-:Y:S01]  /*c890*/  FADD.FTZ R153, R169.reuse, R18 ;  /* 0x00000012a9997221 */ /* 0x048fe20000010000 */
[----:B------:R-:W-:-:S06]  /*c8a0*/  F2FP.F16.F32.PACK_AB R184, R169, R184 ;  /* 0x000000b8a9b8723e */ /* 0x000fcc00000000ff */
[----:B------:R-:W3:Y:S01]  /*c8b0*/  MUFU.EX2 R166, R166 ;  /* 0x000000a600a67308 */ /* 0x000ee20000000800 */
[C---:B-1----:R-:W-:Y:S01]  /*c8c0*/  FADD.FTZ R9, R162.reuse, R9 ;  /* 0x00000009a2097221 */ /* 0x042fe20000010000 */
[----:B------:R-:W-:-:S06]  /*c8d0*/  F2FP.F16.F32.PACK_AB R185, R162, R172 ;  /* 0x000000aca2b9723e */ /* 0x000fcc00000000ff */
[----:B------:R-:W1:Y:S01]  /*c8e0*/  MUFU.EX2 R23, R161 ;  /* 0x000000a100177308 */ /* 0x000e620000000800 */
[----:B0-----:R-:W-:-:S07]  /*c8f0*/  FADD.FTZ R18, R186, R153 ;  /* 0x00000099ba127221 */ /* 0x001fce0000010000 */
[----:B------:R-:W0:Y:S01]  /*c900*/  MUFU.EX2 R178, R178 ;  /* 0x000000b200b27308 */ /* 0x000e220000000800 */
[----:B---3--:R-:W-:Y:S01]  /*c910*/  FADD.FTZ R9, R166, R9 ;  /* 0x00000009a6097221 */ /* 0x008fe20000010000 */
[C---:B-1----:R-:W-:Y:S01]  /*c920*/  FADD.FTZ R18, R23.reuse, R18 ;  /* 0x0000001217127221 */ /* 0x042fe20000010000 */
[----:B------:R-:W-:Y:S01]  /*c930*/  F2FP.F16.F32.PACK_AB R186, R23, R186 ;  /* 0x000000ba17ba723e */ /* 0x000fe200000000ff */
[----:B------:R-:W-:Y:S02]  /*c940*/  IMAD.MOV.U32 R23, RZ, RZ, R4 ;  /* 0x000000ffff177224 */ /* 0x000fe400078e0004 */
[C---:B0-----:R-:W-:Y:S01]  /*c950*/  FADD.FTZ R9, R178.reuse, R9 ;  /* 0x00000009b2097221 */ /* 0x041fe20000010000 */
[----:B------:R-:W-:Y:S01]  /*c960*/  F2FP.F16.F32.PACK_AB R187, R178, R166 ;  /* 0x000000a6b2bb723e */ /* 0x000fe200000000ff */
[----:B--2---:R-:W-:Y:S06]  /*c970*/  @P0 BRA `(.L_x_1035) ;  /* 0xffffffd000f40947 */ /* 0x004fec000383ffff */
.L_x_1018:
        /* <DEDUP_REMOVED lines=131> */
.L_x_1036:
        /* <DEDUP_REMOVED lines=8> */
.L_x_1037:
[----:B-1----:R-:W-:Y:S05]  /*d230*/  @P0 BRA `(.L_x_1038) ;  /* 0x0000000000080947 */ /* 0x002fea0003800000 */
[----:B------:R-:W1:Y:S02]  /*d240*/  SYNCS.PHASECHK.TRANS64.TRYWAIT P0, [UR7+0x30850], R0 ;  /* 0x03085000ff0075a7 */ /* 0x000e640008000147 */
[----:B-1----:R-:W-:Y:S05]  /*d250*/  @!P0 BRA `(.L_x_1039) ;  /* 0x0000008000588947 */ /* 0x002fea0003800000 */
.L_x_1038:
[----:B------:R-:W-:Y:S01]  /*d260*/  R2UR UR6, R16 ;  /* 0x00000000100672ca */ /* 0x000fe200000e0000 */
[----:B------:R-:W-:Y:S01]  /*d270*/  WARPGROUP.ARRIVE ;  /* 0x00000000000079c5 */ /* 0x000fe20000000000 */
[----:B------:R-:W-:Y:S01]  /*d280*/  UMOV UR11, 0x40000040 ;  /* 0x40000040000b7882 */ /* 0x000fe20000000000 */
[----:B-1----:R-:W1:Y:S01]  /*d290*/  SHFL.BFLY PT, R5, R18, 0x2, 0x1f ;  /* 0x0c401f0012057f89 */ /* 0x002e6200000e0000 */
[----:B------:R-:W-:Y:S02]  /*d2a0*/  IMAD.MOV.U32 R6, RZ, RZ, RZ ;  /* 0x000000ffff067224 */ /* 0x000fe400078e00ff */
[----:B------:R-:W-:Y:S01]  /*d2b0*/  IMAD.U32 R13, RZ, RZ, UR5 ;  /* 0x00000005ff0d7e24 */ /* 0x000fe2000f8e00ff */
[----:B0-----:R-:W0:Y:S06]  /*d2c0*/  SHFL.BFLY PT, R0, R9, 0x2, 0x1f ;  /* 0x0c401f0009007f89 */ /* 0x001e2c00000e0000 */
[----:B------:R-:W-:-:S04]  /*d2d0*/  UIADD3 UR6, UR6, 0x400, URZ ;  /* 0x0000040006067890 */ /* 0x000fc8000fffe03f */
[----:B------:R-:W-:-:S04]  /*d2e0*/  USHF.R.U32.HI UR6, URZ, 0x4, UR6 ;  /* 0x000000043f067899 */ /* 0x000fc80008011606 */
[----:B------:R-:W-:-:S04]  /*d2f0*/  ULOP3.LUT UR6, UR6, 0x3fff, URZ, 0xc0, !UPT ;  /* 0x00003fff06067892 */ /* 0x000fc8000f8ec03f */
[----:B------:R-:W-:Y:S01]  /*d300*/  ULOP3.LUT UR6, UR6, 0x2000000, URZ, 0xfc, !UPT ;  /* 0x0200000006067892 */ /* 0x000fe2000f8efc3f */
[----:B-1----:R-:W-:-:S03]  /*d310*/  FADD.FTZ R5, R5, R18 ;  /* 0x0000001205057221 */ /* 0x002fc60000010000 */
[----:B------:R-:W-:Y:S01]  /*d320*/  ULEA UR4, UR4, UR6, 0xb ;  /* 0x0000000604047291 */ /* 0x000fe2000f8e583f */
[----:B0-----:R-:W-:Y:S01]  /*d330*/  FADD.FTZ R2, R0, R9 ;  /* 0x0000000900027221 */ /* 0x001fe20000010000 */
[----:B------:R-:W-:Y:S02]  /*d340*/  IMAD.U32 R9, RZ, RZ, UR7 ;  /* 0x00000007ff097e24 */ /* 0x000fe4000f8e00ff */
[----:B------:R-:W-:Y:S01]  /*d350*/  UIADD3 UR6, UR4, 0x80, URZ ;  /* 0x0000008004067890 */ /* 0x000fe2000fffe03f */
[----:B------:R-:W0:Y:S02]  /*d360*/  SHFL.BFLY PT, R0, R5, 0x1, 0x1f ;  /* 0x0c201f0005007f89 */ /* 0x000e2400000e0000 */
[----:B------:R-:W-:Y:S01]  /*d370*/  UMOV UR10, UR4 ;  /* 0x00000004000a7c82 */ /* 0x000fe20008000000 */
[----:B------:R-:W-:Y:S01]  /*d380*/  @!P5 IADD3 R9, R9, 0x30860, RZ ;  /* 0x000308600909d810 */ /* 0x000fe20007ffe0ff */
[----:B------:R-:W-:Y:S01]  /*d390*/  HGMMA.64x256x16.F32 R24, R196, gdesc[UR8].tnspB, R24, gsb0 ;  /* 0x43e00008c4187df0 */ /* 0x000fe20008000818 */
[----:B------:R-:W-:Y:S01]  /*d3a0*/  UMOV UR11, 0x40000040 ;  /* 0x40000040000b7882 */ /* 0x000fe20000000000 */
[----:B------:R-:W-:Y:S01]  /*d3b0*/  UMOV UR10, UR6 ;  /* 0x00000006000a7c82 */ /* 0x000fe20008000000 */
[----:B------:R-:W-:Y:S01]  /*d3c0*/  UIADD3 UR6, UR4, 0x100, URZ ;  /* 0x0000010004067890 */ /* 0x000fe2000fffe03f */
[----:B------:R-:W1:Y:S01]  /*d3d0*/  SHFL.BFLY PT, R7, R2, 0x1, 0x1f ;  /* 0x0c201f0002077f89 */ /* 0x000e6200000e0000 */
[----:B------:R-:W-:Y:S01]  /*d3e0*/  UIADD3 UR4, UR4, 0x180, URZ ;  /* 0x0000018004047890 */ /* 0x000fe2000fffe03f */
[----:B------:R-:W-:Y:S01]  /*d3f0*/  @!P5 PRMT R9, RZ, 0x654, R9 ;  /* 0x00000654ff09d816 */ /* 0x000fe20000000009 */
[----:B0-----:R-:W-:Y:S01]  /*d400*/  FADD.FTZ R11, R5, R0 ;  /* 0x00000000050b7221 */ /* 0x001fe20000010000 */
[----:B------:R-:W-:-:S02]  /*d410*/  IMAD.MOV.U32 R5, RZ, RZ, RZ ;  /* 0x000000ffff057224 */ /* 0x000fc400078e00ff */
[----:B------:R-:W-:Y:S02]  /*d420*/  IMAD.MOV.U32 R0, RZ, RZ, -0x800000 ;  /* 0xff800000ff007424 */ /* 0x000fe400078e00ff */
[----:B------:R-:W-:Y:S01]  /*d430*/  FSETP.NE.FTZ.AND P0, PT, R11, RZ, PT ;  /* 0x000000ff0b00720b */ /* 0x000fe20003f15000 */
[----:B-1----:R-:W-:Y:S01]  /*d440*/  FADD.FTZ R12, R2, R7 ;  /* 0x00000007020c7221 */ /* 0x002fe20000010000 */
[----:B------:R-:W-:Y:S01]  /*d450*/  MOV R7, UR5 ;  /* 0x0000000500077c02 */ /* 0x000fe20008000f00 */
[----:B------:R-:W-:-:S03]  /*d460*/  IMAD.MOV.U32 R2, RZ, RZ, -0x800000 ;  /* 0xff800000ff027424 */ /* 0x000fc600078e00ff */
[----:B------:R-:W-:-:S07]  /*d470*/  FSETP.NE.FTZ.AND P1, PT, R12, RZ, PT ;  /* 0x000000ff0c00720b */ /* 0x000fce0003f35000 */
[----:B------:R-:W0:Y:S01]  /*d480*/  @P0 MUFU.LG2 R8, R11 ;  /* 0x0000000b00080308 */ /* 0x000e220000000c00 */
[----:B------:R-:W-:-:S07]  /*d490*/  @P0 FMUL.FTZ R7, R7, 0.69314718246459960938 ;  /* 0x3f31721807070820 */ /* 0x000fce0000410000 */
[----:B------:R-:W1:Y:S01]  /*d4a0*/  @P1 MUFU.LG2 R10, R12 ;  /* 0x0000000c000a1308 */ /* 0x000e620000000c00 */
[----:B------:R-:W-:-:S07]  /*d4b0*/  @P1 FMUL.FTZ R13, R13, 0.69314718246459960938 ;  /* 0x3f3172180d0d1820 */ /* 0x000fce0000410000 */
        /* <DEDUP_REMOVED lines=10> */
[----:B------:R-:W-:Y:S01]  /*d560*/  UMOV UR10, UR6 ;  /* 0x00000006000a7c82 */ /* 0x000fe20008000000 */
[----:B------:R-:W-:Y:S01]  /*d570*/  UMOV UR11, 0x40000040 ;  /* 0x40000040000b7882 */ /* 0x000fe20000000000 */
[----:B------:R-:W-:Y:S02]  /*d580*/  WARPGROUP.DEPBAR.LE gsb0, 0x0 ;  /* 0x00008000000079c5 */ /* 0x000fe40000010000 */
[----:B------:R-:W-:-:S15]  /*d590*/  WARPGROUP.ARRIVE ;  /* 0x00000000000079c5 */ /* 0x000fde0000000000 */
[----:B------:R-:W-:-:S08]  /*d5a0*/  NOP ;  /* 0x0000000000007918 */ /* 0x000fd00000000000 */
        /* <DEDUP_REMOVED lines=137> */
.L_x_969:
[----:B------:R-:W-:Y:S05]  /*de40*/  @P0 BRA `(.L_x_1040) ;  /* 0x0000002000640947 */ /* 0x000fea0003800000 */
[----:B------:R-:W2:Y:S01]  /*de50*/  LDL R3, [R1] ;  /* 0x0000000001037983 */ /* 0x000ea20000100800 */
[----:B------:R-:W0:Y:S01]  /*de60*/  S2UR UR12, SR_CTAID.Z ;  /* 0x00000000000c79c3 */ /* 0x000e220000002700 */
[----:B------:R-:W-:Y:S01]  /*de70*/  ULDC.64 UR8, c[0x0][0xbd0] ;  /* 0x0002f40000087ab9 */ /* 0x000fe20000000a00 */
[----:B------:R-:W-:Y:S01]  /*de80*/  ULDC.64 UR14, c[0x0][0x208] ;  /* 0x00008200000e7ab9 */ /* 0x000fe20000000a00 */
[----:B------:R-:W1:Y:S01]  /*de90*/  S2R R22, SR_CTAID.X ;  /* 0x0000000000167919 */ /* 0x000e620000002500 */
[----:B------:R-:W-:Y:S04]  /*dea0*/  BSSY B0, `(.L_x_1041) ;  /* 0x000014d000007945 */ /* 0x000fe80003800000 */
[----:B------:R-:W3:Y:S08]  /*deb0*/  LDC.64 R18, c[0x0][0xbd8] ;  /* 0x0002f600ff127b82 */ /* 0x000ef00000000a00 */
[----:B------:R-:W4:Y:S08]  /*dec0*/  S2UR UR11, SR_CTAID.Y ;  /* 0x00000000000b79c3 */ /* 0x000f300000002600 */
[----:B------:R-:W4:Y:S01]  /*ded0*/  LDC R23, c[0x0][0xc50] ;  /* 0x00031400ff177b82 */ /* 0x000f220000000800 */
[----:B0-----:R-:W-:-:S07]  /*dee0*/  USHF.R.S32.HI UR10, URZ, 0x1f, UR12 ;  /* 0x0000001f3f0a7899 */ /* 0x001fce000801140c */
[----:B------:R-:W0:Y:S08]  /*def0*/  LDC.64 R20, c[0x0][0xb40] ;  /* 0x0002d000ff147b82 */ /* 0x000e300000000a00 */
[----:B------:R-:W-:Y:S01]  /*df00*/  BAR.SYNC.DEFER_BLOCKING 0x1, 0x100 ;  /* 0x0044000000007b1d */ /* 0x000fe20000010000 */
[----:B--2---:R-:W-:-:S05]  /*df10*/  R2UR UR13, R3 ;  /* 0x00000000030d72ca */ /* 0x004fca00000e0000 */
[----:B------:R-:W2:Y:S08]  /*df20*/  S2R R3, SR_TID.X ;  /* 0x0000000000037919 */ /* 0x000eb00000002100 */
[----:B------:R-:W-:Y:S02]  /*df30*/  USHF.R.S32.HI UR7, URZ, 0x1f, UR13 ;  /* 0x0000001f3f077899 */ /* 0x000fe4000801140d */
[----:B------:R-:W-:-:S02]  /*df40*/  UIMAD.WIDE.U32 UR4, UR13, UR8, URZ ;  /* 0x000000080d0472a5 */ /* 0x000fc4000f8e003f */
[----:B------:R-:W-:-:S04]  /*df50*/  UIMAD UR6, UR7, UR8, URZ ;  /* 0x00000008070672a4 */ /* 0x000fc8000f8e023f */
[----:B------:R-:W-:-:S03]  /*df60*/  UIMAD UR6, UR13, UR9, UR6 ;  /* 0x000000090d0672a4 */ /* 0x000fc6000f8e0206 */
[----:B------:R-:W-:Y:S01]  /*df70*/  ULDC.64 UR8, c[0x0][0xb38] ;  /* 0x0002ce0000087ab9 */ /* 0x000fe20000000a00 */
[----:B------:R-:W-:Y:S02]  /*df80*/  UIADD3 UR6, UR5, UR6, URZ ;  /* 0x0000000605067290 */ /* 0x000fe4000fffe03f */
[----:B------:R-:W-:Y:S01]  /*df90*/  UIMAD UR7, UR7, UR8, URZ ;  /* 0x00000008070772a4 */ /* 0x000fe2000f8e023f */
[----:B--2---:R-:W-:-:S05]  /*dfa0*/  VIADD R5, R3, 0xffffff80 ;  /* 0xffffff8003057836 */ /* 0x004fca0000000000 */
[----:B------:R-:W-:-:S04]  /*dfb0*/  SHF.R.S32.HI R4, RZ, 0x1f, R5 ;  /* 0x0000001fff047819 */ /* 0x000fc80000011405 */
[CC--:B------:R-:W-:Y:S02]  /*dfc0*/  LEA.HI R6, R4.reuse, R5.reuse, RZ, 0x7 ;  /* 0x0000000504067211 */ /* 0x0c0fe400078f38ff */
[----:B------:R-:W-:Y:S02]  /*dfd0*/  LEA.HI R11, R4, R5, RZ, 0x2 ;  /* 0x00000005040b7211 */ /* 0x000fe400078f10ff */
[----:B------:R-:W-:Y:S02]  /*dfe0*/  LOP3.LUT R8, R6, 0xffffff80, RZ, 0xc0, !PT ;  /* 0xffffff8006087812 */ /* 0x000fe400078ec0ff */
[----:B------:R-:W-:-:S03]  /*dff0*/  SHF.R.S32.HI R7, RZ, 0x7, R6 ;  /* 0x00000007ff077819 */ /* 0x000fc60000011406 */
[----:B------:R-:W-:Y:S01]  /*e000*/  IMAD.IADD R3, R5, 0x1, -R8 ;  /* 0x0000000105037824 */ /* 0x000fe200078e0a08 */
[----:B------:R-:W-:Y:S01]  /*e010*/  LEA.HI R4, R6, R7, RZ, 0x1 ;  /* 0x0000000706047211 */ /* 0x000fe200078f08ff */
[----:B------:R-:W2:Y:S01]  /*e020*/  LDC R8, c[0x0][0xbe8] ;  /* 0x0002fa00ff087b82 */ /* 0x000ea20000000800 */
[----:B------:R-:W-:Y:S02]  /*e030*/  LOP3.LUT R6, R11, 0xfffffffc, RZ, 0xc0, !PT ;  /* 0xfffffffc0b067812 */ /* 0x000fe400078ec0ff */
[----:B------:R-:W-:Y:S02]  /*e040*/  SHF.R.S32.HI R12, RZ, 0x1f, R3 ;  /* 0x0000001fff0c7819 */ /* 0x000fe40000011403 */
[----:B------:R-:W-:Y:S01]  /*e050*/  LOP3.LUT R4, R4, 0x3fffffe, RZ, 0xc0, !PT ;  /* 0x03fffffe04047812 */ /* 0x000fe200078ec0ff */
[----:B------:R-:W-:Y:S01]  /*e060*/  IMAD.IADD R5, R5, 0x1, -R6 ;  /* 0x0000000105057824 */ /* 0x000fe200078e0a06 */
[CC--:B------:R-:W-:Y:S02]  /*e070*/  LEA.HI R10, R12.reuse, R3.reuse, RZ, 0x2 ;  /* 0x000000030c0a7211 */ /* 0x0c0fe400078f10ff */
[----:B------:R-:W-:Y:S01]  /*e080*/  LEA.HI R12, R12, R3, RZ, 0x5 ;  /* 0x000000030c0c7211 */ /* 0x000fe200078f28ff */
[----:B------:R-:W-:Y:S01]  /*e090*/  IMAD.IADD R6, R7, 0x1, -R4 ;  /* 0x0000000107067824 */ /* 0x000fe200078e0a04 */
[----:B------:R-:W-:-:S02]  /*e0a0*/  SHF.R.S32.HI R9, RZ, 0x2, R10 ;  /* 0x00000002ff097819 */ /* 0x000fc4000001140a */
[----:B------:R-:W-:Y:S02]  /*e0b0*/  SHF.R.S32.HI R14, RZ, 0x1f, R10 ;  /* 0x0000001fff0e7819 */ /* 0x000fe4000001140a */
[----:B------:R-:W-:Y:S02]  /*e0c0*/  LEA.HI R7, R5, R5, RZ, 0x1 ;  /* 0x0000000505077211 */ /* 0x000fe400078f08ff */
[----:B------:R-:W-:Y:S02]  /*e0d0*/  LEA.HI R14, R14, R9, RZ, 0x3 ;  /* 0x000000090e0e7211 */ /* 0x000fe400078f18ff */
[----:B------:R-:W-:Y:S02]  /*e0e0*/  LOP3.LUT R10, R10, 0x7ffffffc, RZ, 0xc0, !PT ;  /* 0x7ffffffc0a0a7812 */ /* 0x000fe400078ec0ff */
[----:B------:R-:W-:Y:S02]  /*e0f0*/  LOP3.LUT R14, R14, 0xfffffff8, RZ, 0xc0, !PT ;  /* 0xfffffff80e0e7812 */ /* 0x000fe400078ec0ff */
[----:B--2---:R-:W-:-:S03]  /*e100*/  ISETP.NE.AND P0, PT, R8, 0x1, PT ;  /* 0x000000010800780c */ /* 0x004fc60003f05270 */
[----:B------:R-:W-:Y:S01]  /*e110*/  IMAD.IADD R4, R9, 0x1, -R14 ;  /* 0x0000000109047824 */ /* 0x000fe200078e0a0e */
[----:B------:R-:W-:Y:S02]  /*e120*/  LOP3.LUT R14, R7, 0x1ffffffe, RZ, 0xc0, !PT ;  /* 0x1ffffffe070e7812 */ /* 0x000fe400078ec0ff */
[----:B------:R-:W-:Y:S01]  /*e130*/  SHF.R.S32.HI R7, RZ, 0x5, R12 ;  /* 0x00000005ff077819 */ /* 0x000fe2000001140c */
[----:B---3--:R-:W-:Y:S01]  /*e140*/  IMAD R12, R18, UR10, RZ ;  /* 0x0000000a120c7c24 */ /* 0x008fe2000f8e02ff */
[----:B------:R-:W-:Y:S01]  /*e150*/  IADD3 R16, R5, -R14, RZ ;  /* 0x8000000e05107210 */ /* 0x000fe20007ffe0ff */
[----:B------:R-:W-:Y:S02]  /*e160*/  IMAD.U32 R5, RZ, RZ, UR5 ;  /* 0x00000005ff057e24 */ /* 0x000fe4000f8e00ff */
[----:B------:R-:W-:Y:S02]  /*e170*/  IMAD R7, R7, 0x10, R4 ;  /* 0x0000001007077824 */ /* 0x000fe400078e0204 */
[----:B------:R-:W-:Y:S01]  /*e180*/  IMAD.U32 R4, RZ, RZ, UR4 ;  /* 0x00000004ff047e24 */ /* 0x000fe2000f8e00ff */
[----:B------:R-:W2:Y:S01]  /*e190*/  @P0 LDC R14, c[0x0][0xbec] ;  /* 0x0002fb00ff0e0b82 */ /* 0x000ea20000000800 */
[----:B------:R-:W-:Y:S01]  /*e1a0*/  IMAD R9, R6, 0x40, R7 ;  /* 0x0000004006097824 */ /* 0x000fe200078e0207 */
[----:B------:R-:W-:Y:S01]  /*e1b0*/  UIMAD.WIDE.U32 UR4, UR13, UR8, URZ ;  /* 0x000000080d0472a5 */ /* 0x000fe2000f8e003f */
[----:B------:R-:W-:Y:S01]  /*e1c0*/  IMAD.U32 R5, RZ, RZ, UR6 ;  /* 0x00000006ff057e24 */ /* 0x000fe2000f8e00ff */
[----:B------:R-:W-:Y:S01]  /*e1d0*/  UIMAD UR6, UR13, UR9, UR7 ;  /* 0x000000090d0672a4 */ /* 0x000fe2000f8e0207 */
[----:B------:R-:W-:Y:S01]  /*e1e0*/  IMAD R15, R19, UR12, R12 ;  /* 0x0000000c130f7c24 */ /* 0x000fe2000f8e020c */
[----:B------:R-:W-:Y:S01]  /*e1f0*/  LEA R6, R16, R9, 0x3 ;  /* 0x0000000910067211 */ /* 0x000fe200078e18ff */
[----:B------:R-:W-:Y:S01]  /*e200*/  IMAD R16, RZ, RZ, -UR13 ;  /* 0x8000000dff107e24 */ /* 0x000fe2000f8e02ff */
[----:B------:R-:W3:Y:S01]  /*e210*/  @P0 LDC R152, c[0x0][0xbec] ;  /* 0x0002fb00ff980b82 */ /* 0x000ee20000000800 */
[----:B------:R-:W-:Y:S01]  /*e220*/  UIADD3 UR6, UR5, UR6, URZ ;  /* 0x0000000605067290 */ /* 0x000fe2000fffe03f */
[----:B------:R-:W-:Y:S01]  /*e230*/  IMAD.WIDE.U32 R4, R18, UR12, R4 ;  /* 0x0000000c12047c25 */ /* 0x000fe2000f8e0004 */
[----:B------:R-:W-:-:S03]  /*e240*/  ULDC.64 UR8, c[0x0][0xb28] ;  /* 0x0002ca0000087ab9 */ /* 0x000fc60000000a00 */
[----:B-1----:R-:W-:Y:S02]  /*e250*/  IMAD R11, R22, 0x80, R6 ;  /* 0x00000080160b7824 */ /* 0x002fe400078e0206 */
[----:B------:R-:W1:Y:S01]  /*e260*/  @P0 LDC R17, c[0x0][0xbf0] ;  /* 0x0002fc00ff110b82 */ /* 0x000e620000000800 */
[----:B----4-:R-:W-:Y:S02]  /*e270*/  IMAD R23, R23, R16, UR11 ;  /* 0x0000000b17177e24 */ /* 0x010fe4000f8e0210 */
[----:B------:R-:W-:Y:S01]  /*e280*/  IMAD.U32 R7, RZ, RZ, UR5 ;  /* 0x00000005ff077e24 */ /* 0x000fe2000f8e00ff */
[----:B------:R-:W-:Y:S01]  /*e290*/  MOV R13, R11 ;  /* 0x0000000b000d7202 */ /* 0x000fe20000000f00 */
[----:B------:R-:W-:Y:S01]  /*e2a0*/  IMAD.U32 R6, RZ, RZ, UR4 ;  /* 0x00000004ff067e24 */ /* 0x000fe2000f8e00ff */
[----:B------:R-:W-:Y:S01]  /*e2b0*/  SHF.R.S32.HI R16, RZ, 0x1f, R23 ;  /* 0x0000001fff107819 */ /* 0x000fe20000011417 */
[----:B------:R-:W-:Y:S01]  /*e2c0*/  IMAD.U32 R7, RZ, RZ, UR6 ;  /* 0x00000006ff077e24 */ /* 0x000fe2000f8e00ff */
[----:B------:R-:W4:Y:S01]  /*e2d0*/  @P0 LDC R153, c[0x0][0xbf0] ;  /* 0x0002fc00ff990b82 */ /* 0x000f220000000800 */
[----:B--2---:R-:W-:Y:S01]  /*e2e0*/  @P0 IMAD.HI.U32 R12, R11, R14, RZ ;  /* 0x0000000e0b0c0227 */ /* 0x004fe200078e00ff */
[----:B------:R-:W-:Y:S01]  /*e2f0*/  ULDC.64 UR4, c[0x0][0xbe0] ;  /* 0x0002f80000047ab9 */ /* 0x000fe20000000a00 */
[----:B------:R-:W-:-:S02]  /*e300*/  ULDC.64 UR6, c[0x0][0xb48] ;  /* 0x0002d20000067ab9 */ /* 0x000fc40000000a00 */
[----:B------:R-:W-:Y:S02]  /*e310*/  IMAD.IADD R5, R5, 0x1, R15 ;  /* 0x0000000105057824 */ /* 0x000fe400078e020f */
[----:B0-----:R-:W-:Y:S02]  /*e320*/  IMAD R14, R20, UR10, RZ ;  /* 0x0000000a140e7c24 */ /* 0x001fe4000f8e02ff */
[----:B---3--:R-:W-:-:S04]  /*e330*/  @P0 IMAD.HI.U32 R152, R11, R152, RZ ;  /* 0x000000980b980227 */ /* 0x008fc800078e00ff */
[----:B------:R-:W-:Y:S01]  /*e340*/  IMAD.WIDE.U32 R6, R20, UR12, R6 ;  /* 0x0000000c14067c25 */ /* 0x000fe2000f8e0006 */
[----:B-1----:R-:W-:-:S03]  /*e350*/  @P0 SHF.R.U32.HI R13, RZ, R17, R12 ;  /* 0x00000011ff0d0219 */ /* 0x002fc6000001160c */
[----:B------:R-:W-:Y:S02]  /*e360*/  IMAD R17, R21, UR12, R14 ;  /* 0x0000000c15117c24 */ /* 0x000fe4000f8e020e */
[----:B------:R-:W-:Y:S02]  /*e370*/  IMAD.MOV.U32 R15, RZ, RZ, R11 ;  /* 0x000000ffff0f7224 */ /* 0x000fe400078e000b */
[----:B------:R-:W-:Y:S02]  /*e380*/  IMAD R12, R16, UR4, RZ ;  /* 0x00000004100c7c24 */ /* 0x000fe4000f8e02ff */
[----:B------:R-:W-:Y:S01]  /*e390*/  IMAD.WIDE.U32 R4, R23, UR4, R4 ;  /* 0x0000000417047c25 */ /* 0x000fe2000f8e0004 */
[----:B----4-:R-:W-:-:S03]  /*e3a0*/  @P0 SHF.R.U32.HI R15, RZ, R153, R152 ;  /* 0x00000099ff0f0219 */ /* 0x010fc60000011698 */
[----:B------:R-:W-:Y:S01]  /*e3b0*/  IMAD.IADD R7, R7, 0x1, R17 ;  /* 0x0000000107077824 */ /* 0x000fe200078e0211 */
[----:B------:R-:W-:Y:S01]  /*e3c0*/  SHF.R.S32.HI R17, RZ, 0x1f, R13 ;  /* 0x0000001fff117819 */ /* 0x000fe2000001140d */
[----:B------:R-:W-:Y:S01]  /*e3d0*/  IMAD R14, R23, UR5, R12 ;  /* 0x00000005170e7c24 */ /* 0x000fe2000f8e020c */
[----:B------:R-:W-:Y:S01]  /*e3e0*/  IADD3 R4, P0, R13, R4, RZ ;  /* 0x000000040d047210 */ /* 0x000fe20007f1e0ff */
[----:B------:R-:W-:Y:S01]  /*e3f0*/  IMAD R16, R16, UR6, RZ ;  /* 0x0000000610107c24 */ /* 0x000fe2000f8e02ff */
[----:B------:R-:W-:Y:S01]  /*e400*/  SHF.R.S32.HI R12, RZ, 0x1f, R15 ;  /* 0x0000001fff0c7819 */ /* 0x000fe2000001140f */
[----:B------:R-:W-:Y:S01]  /*e410*/  IMAD.MOV R13, RZ, RZ, -R13 ;  /* 0x000000ffff0d7224 */ /* 0x000fe200078e0a0d */
[----:B------:R-:W-:Y:S01]  /*e420*/  ULDC.64 UR4, c[0x0][0xb30] ;  /* 0x0002cc0000047ab9 */ /* 0x000fe20000000a00 */
[----:B------:R-:W-:Y:S01]  /*e430*/  IMAD R19, R23, UR7, R16 ;  /* 0x0000000717137c24 */ /* 0x000fe2000f8e0210 */
[----:B------:R-:W-:Y:S01]  /*e440*/  IADD3.X R5, R17, R5, R14, P0, !PT ;  /* 0x0000000511057210 */ /* 0x000fe200007fe40e */
[----:B------:R-:W-:Y:S01]  /*e450*/  IMAD.WIDE.U32 R6, R23, UR6, R6 ;  /* 0x0000000617067c25 */ /* 0x000fe2000f8e0006 */
[----:B------:R-:W-:-:S03]  /*e460*/  ULDC.64 UR6, c[0x0][0xbc8] ;  /* 0x0002f20000067ab9 */ /* 0x000fc60000000a00 */
[----:B------:R-:W-:Y:S01]  /*e470*/  IMAD.MOV R16, RZ, RZ, -R15 ;  /* 0x000000ffff107224 */ /* 0x000fe200078e0a0f */
[----:B------:R-:W-:Y:S01]  /*e480*/  IADD3 R7, R7, R19, RZ ;  /* 0x0000001307077210 */ /* 0x000fe20007ffe0ff */
[----:B------:R-:W-:Y:S02]  /*e490*/  IMAD R12, R12, UR4, RZ ;  /* 0x000000040c0c7c24 */ /* 0x000fe4000f8e02ff */
        /* <DEDUP_REMOVED lines=18> */
[----:B------:R-:W-:Y:S02]  /*e5c0*/  ULDC UR6, c[0x0][0xa88] ;  /* 0x0002a20000067ab9 */ /* 0x000fe40000000800 */
[----:B------:R-:W-:Y:S01]  /*e5d0*/  IMAD.IADD R5, R5, 0x1, R15 ;  /* 0x0000000105057824 */ /* 0x000fe200078e020f */
[----:B------:R-:W-:Y:S01]  /*e5e0*/  LEA R6, P1, R12, UR8, 0x2 ;  /* 0x000000080c067c11 */ /* 0x000fe2000f8210ff */
[----:B------:R-:W-:Y:S01]  /*e5f0*/  IMAD.IADD R7, R13, 0x1, R17 ;  /* 0x000000010d077824 */ /* 0x000fe200078e0211 */
[----:B------:R-:W-:Y:S01]  /*e600*/  SHFL.IDX PT, R14, R16, 0x1, 0x1c1f ;  /* 0x003c1f00100e7f89 */ /* 0x000fe200000e0000 */
[----:B------:R-:W-:Y:S01]  /*e610*/  IMAD R11, R22, 0x80, R9 ;  /* 0x00000080160b7824 */ /* 0x000fe200078e0209 */
[----:B------:R-:W-:Y:S01]  /*e620*/  LEA.HI.X R17, R4, UR7, R5, 0x2, P0 ;  /* 0x0000000704117c11 */ /* 0x000fe200080f1405 */
[----:B0-----:R-:W-:Y:S01]  /*e630*/  ULEA UR4, UR5, UR4, 0x18 ;  /* 0x0000000405047291 */ /* 0x001fe2000f8ec03f */
[----:B------:R-:W-:Y:S01]  /*e640*/  LEA.HI.X R7, R12, UR9, R7, 0x2, P1 ;  /* 0x000000090c077c11 */ /* 0x000fe200088f1407 */
[----:B------:R-:W-:Y:S01]  /*e650*/  IMAD R8, R8, UR6, RZ ;  /* 0x0000000608087c24 */ /* 0x000fe2000f8e02ff */
[----:B------:R-:W-:Y:S01]  /*e660*/  SHFL.IDX PT, R12, R16, RZ, 0x1c1f ;  /* 0x001c1fff100c7589 */ /* 0x000fe200000e0000 */
[----:B------:R-:W-:Y:S01]  /*e670*/  LOP3.LUT P0, RZ, R3, 0x3, RZ, 0xc0, !PT ;  /* 0x0000000303ff7812 */ /* 0x000fe2000780c0ff */
[C---:B------:R-:W-:Y:S01]  /*e680*/  VIADD R9, R11.reuse, 0x8 ;  /* 0x000000080b097836 */ /* 0x040fe20000000000 */
[----:B------:R-:W-:Y:S01]  /*e690*/  UIADD3 UR4, UR4, 0x30820, URZ ;  /* 0x0003082004047890 */ /* 0x000fe2000fffe03f */
[----:B------:R-:W0:Y:S01]  /*e6a0*/  SHFL.IDX PT, R13, R17, RZ, 0x1c1f ;  /* 0x001c1fff110d7589 */ /* 0x000e2200000e0000 */
[----:B------:R-:W-:-:S02]  /*e6b0*/  ISETP.GE.OR P1, PT, R11, R8, P0 ;  /* 0x000000080b00720c */ /* 0x000fc40000726670 */
[-C--:B------:R-:W-:Y:S01]  /*e6c0*/  ISETP.GE.OR P0, PT, R9, R8.reuse, P0 ;  /* 0x000000080900720c */ /* 0x080fe20000706670 */
[----:B------:R-:W1:Y:S01]  /*e6d0*/  SHFL.IDX PT, R15, R17, 0x1, 0x1c1f ;  /* 0x003c1f00110f7f89 */ /* 0x000e6200000e0000 */
[----:B------:R-:W-:Y:S01]  /*e6e0*/  ISETP.GE.AND P2, PT, R11, R8, PT ;  /* 0x000000080b00720c */ /* 0x000fe20003f46270 */
[----:B------:R-:W-:Y:S01]  /*e6f0*/  UPRMT UR4, URZ, 0x654, UR4 ;  /* 0x000006543f047896 */ /* 0x000fe20008000004 */
[----:B------:R-:W-:Y:S01]  /*e700*/  IADD3 R3, R3, -R10, RZ ;  /* 0x8000000a03037210 */ /* 0x000fe20007ffe0ff */
[----:B------:R2:W3:Y:S04]  /*e710*/  SHFL.IDX PT, R4, R6, RZ, 0x1c1f ;  /* 0x001c1fff06047589 */ /* 0x0004e800000e0000 */
[----:B------:R2:W4:Y:S01]  /*e720*/  SHFL.IDX PT, R5, R7, RZ, 0x1c1f ;  /* 0x001c1fff07057589 */ /* 0x00052200000e0000 */
[----:B------:R-:W-:-:S02]  /*e730*/  IMAD.SHL.U32 R3, R3, 0x2, RZ ;  /* 0x0000000203037824 */ /* 0x000fc400078e00ff */
[----:B------:R-:W-:Y:S01]  /*e740*/  SYNCS.ARRIVE.TRANS64.RED.A1T0 RZ, [UR4], RZ ;  /* 0x000000ffffff79a7 */ /* 0x000fe20008100404 */
[----:B0-----:R2:W-:Y:S04]  /*e750*/  @!P1 ST.E desc[UR14][R12.64], R0 ;  /* 0x000000000c009985 */ /* 0x0015e8000c10190e */
[----:B-1----:R2:W-:Y:S01]  /*e760*/  @!P0 ST.E desc[UR14][R14.64], R2 ;  /* 0x000000020e008985 */ /* 0x0025e2000c10190e */
[----:B------:R-:W-:Y:S05]  /*e770*/  @P2 BRA `(.L_x_1042) ;  /* 0x0000000800fc2947 */ /* 0x000fea0003800000 */
[C---:B--2---:R-:W-:Y:S01]  /*e780*/  VIADD R0, R3.reuse, 0x8 ;  /* 0x0000000803007836 */ /* 0x044fe20000000000 */
[----:B------:R-:W-:Y:S01]  /*e790*/  ULDC UR4, c[0x0][0xac8] ;  /* 0x0002b20000047ab9 */ /* 0x000fe20000000800 */
[C---:B------:R-:W-:Y:S01]  /*e7a0*/  VIADD R2, R3.reuse, 0x10 ;  /* 0x0000001003027836 */ /* 0x040fe20000000000 */
[C---:B------:R-:W-:Y:S01]  /*e7b0*/  ISETP.GE.AND P2, PT, R3.reuse, UR4, PT ;  /* 0x0000000403007c0c */ /* 0x040fe2000bf46270 */
[C---:B------:R-:W-:Y:S01]  /*e7c0*/  VIADD R10, R3.reuse, 0x18 ;  /* 0x00000018030a7836 */ /* 0x040fe20000000000 */
[----:B------:R-:W-:Y:S01]  /*e7d0*/  ISETP.GE.AND P3, PT, R0, UR4, PT ;  /* 0x0000000400007c0c */ /* 0x000fe2000bf66270 */
[C---:B------:R-:W-:Y:S01]  /*e7e0*/  VIADD R18, R3.reuse, 0x20 ;  /* 0x0000002003127836 */ /* 0x040fe20000000000 */
[----:B------:R-:W-:Y:S01]  /*e7f0*/  ISETP.GE.AND P4, PT, R2, UR4, PT ;  /* 0x0000000402007c0c */ /* 0x000fe2000bf86270 */
[----:B------:R-:W-:Y:S01]  /*e800*/  ULDC.64 UR6, c[0x0][0x208] ;  /* 0x0000820000067ab9 */ /* 0x000fe20000000a00 */
[----:B------:R-:W-:Y:S01]  /*e810*/  ISETP.GE.AND P5, PT, R10, UR4, PT ;  /* 0x000000040a007c0c */ /* 0x000fe2000bfa6270 */
[C---:B------:R-:W-:Y:S01]  /*e820*/  VIADD R20, R3.reuse, 0x40 ;  /* 0x0000004003147836 */ /* 0x040fe20000000000 */
[C---:B------:R-:W-:Y:S01]  /*e830*/  IADD3 R19, R3.reuse, 0x28, RZ ;  /* 0x0000002803137810 */ /* 0x040fe20007ffe0ff */
[C---:B------:R-:W-:Y:S01]  /*e840*/  VIADD R21, R3.reuse, 0x48 ;  /* 0x0000004803157836 */ /* 0x040fe20000000000 */
[----:B------:R-:W-:Y:S01]  /*e850*/  ISETP.GE.AND P0, PT, R18, UR4, PT ;  /* 0x0000000412007c0c */ /* 0x000fe2000bf06270 */
[----:B------:R-:W-:Y:S01]  /*e860*/  VIADD R22, R3, 0x50 ;  /* 0x0000005003167836 */ /* 0x000fe20000000000 */
[----:B------:R-:W-:-:S03]  /*e870*/  ISETP.GE.AND P1, PT, R19, UR4, PT ;  /* 0x0000000413007c0c */ /* 0x000fc6000bf26270 */
[----:B------:R-:W-:Y:S02]  /*e880*/  @!P3 LEA.HI R0, R0, R0, RZ, 0x1 ;  /* 0x000000000000b211 */ /* 0x000fe400078f08ff */
[----:B------:R-:W-:Y:S02]  /*e890*/  @!P4 LEA.HI R2, R2, R2, RZ, 0x1 ;  /* 0x000000020202c211 */ /* 0x000fe400078f08ff */
[----:B------:R-:W-:Y:S02]  /*e8a0*/  @!P5 LEA.HI R10, R10, R10, RZ, 0x1 ;  /* 0x0000000a0a0ad211 */ /* 0x000fe400078f08ff */
[----:B------:R-:W-:Y:S01]  /*e8b0*/  @!P3 LOP3.LUT R13, R0, 0xfffffffe, RZ, 0xc0, !PT ;  /* 0xfffffffe000db812 */ /* 0x000fe200078ec0ff */
[C---:B------:R-:W-:Y:S01]  /*e8c0*/  VIADD R0, R3.reuse, 0x30 ;  /* 0x0000003003007836 */ /* 0x040fe20000000000 */
[----:B------:R-:W-:Y:S01]  /*e8d0*/  @!P4 LOP3.LUT R15, R2, 0xfffffffe, RZ, 0xc0, !PT ;  /* 0xfffffffe020fc812 */ /* 0x000fe200078ec0ff */
[C---:B------:R-:W-:Y:S01]  /*e8e0*/  VIADD R2, R3.reuse, 0x38 ;  /* 0x0000003803027836 */ /* 0x040fe20000000000 */
[----:B------:R-:W-:Y:S01]  /*e8f0*/  @!P5 LOP3.LUT R17, R10, 0xfffffffe, RZ, 0xc0, !PT ;  /* 0xfffffffe0a11d812 */ /* 0x000fe200078ec0ff */
[----:B---34-:R-:W-:Y:S01]  /*e900*/  @!P2 IMAD.WIDE R10, R3, 0x4, R4 ;  /* 0x00000004030aa825 */ /* 0x018fe200078e0204 */
[----:B------:R-:W-:-:S02]  /*e910*/  ISETP.GE.AND P6, PT, R22, UR4, PT ;  /* 0x0000000416007c0c */ /* 0x000fc4000bfc6270 */
[----:B------:R-:W-:Y:S01]  /*e920*/  @!P0 LEA.HI R18, R18, R18, RZ, 0x1 ;  /* 0x0000001212128211 */ /* 0x000fe200078f08ff */
[--C-:B------:R-:W-:Y:S01]  /*e930*/  @!P3 IMAD.WIDE R12, R13, 0x4, R4.reuse ;  /* 0x000000040d0cb825 */ /* 0x100fe200078e0204 */
[----:B------:R0:W-:Y:S01]  /*e940*/  @!P2 ST.E.64 desc[UR6][R10.64], R24 ;  /* 0x000000180a00a985 */ /* 0x0001e2000c101b06 */
[----:B------:R-:W-:Y:S02]  /*e950*/  ISETP.GE.AND P2, PT, R0, UR4, PT ;  /* 0x0000000400007c0c */ /* 0x000fe4000bf46270 */
[--C-:B------:R-:W-:Y:S01]  /*e960*/  @!P4 IMAD.WIDE R14, R15, 0x4, R4.reuse ;  /* 0x000000040f0ec825 */ /* 0x100fe200078e0204 */
[----:B------:R1:W-:Y:S01]  /*e970*/  @!P3 ST.E.64 desc[UR6][R12.64], R28 ;  /* 0x0000001c0c00b985 */ /* 0x0003e2000c101b06 */
[----:B------:R-:W-:Y:S02]  /*e980*/  ISETP.GE.AND P3, PT, R2, UR4, PT ;  /* 0x0000000402007c0c */ /* 0x000fe4000bf66270 */
[----:B------:R-:W-:Y:S01]  /*e990*/  @!P5 IMAD.WIDE R16, R17, 0x4, R4 ;  /* 0x000000041110d825 */ /* 0x000fe200078e0204 */
[----:B------:R2:W-:Y:S01]  /*e9a0*/  @!P4 ST.E.64 desc[UR6][R14.64], R32 ;  /* 0x000000200e00c985 */ /* 0x0005e2000c101b06 */
[----:B------:R-:W-:-:S02]  /*e9b0*/  ISETP.GE.AND P4, PT, R20, UR4, PT ;  /* 0x0000000414007c0c */ /* 0x000fc4000bf86270 */
[----:B------:R-:W-:Y:S01]  /*e9c0*/  @!P1 LEA.HI R19, R19, R19, RZ, 0x1 ;  /* 0x0000001313139211 */ /* 0x000fe200078f08ff */
[----:B------:R3:W-:Y:S01]  /*e9d0*/  @!P5 ST.E.64 desc[UR6][R16.64], R36 ;  /* 0x000000241000d985 */ /* 0x0007e2000c101b06 */
[----:B------:R-:W-:Y:S01]  /*e9e0*/  ISETP.GE.AND P5, PT, R21, UR4, PT ;  /* 0x0000000415007c0c */ /* 0x000fe2000bfa6270 */
[----:B0-----:R-:W-:Y:S01]  /*e9f0*/  VIADD R25, R3, 0x60 ;  /* 0x0000006003197836 */ /* 0x001fe20000000000 */
[----:B------:R-:W-:Y:S02]  /*ea00*/  @!P0 LOP3.LUT R11, R18, 0xfffffffe, RZ, 0xc0, !PT ;  /* 0xfffffffe120b8812 */ /* 0x000fe400078ec0ff */
[----:B------:R-:W-:Y:S02]  /*ea10*/  @!P2 LEA.HI R0, R0, R0, RZ, 0x1 ;  /* 0x000000000000a211 */ /* 0x000fe400078f08ff */
[----:B-1----:R-:W-:Y:S01]  /*ea20*/  @!P1 LOP3.LUT R13, R19, 0xfffffffe, RZ, 0xc0, !PT ;  /* 0xfffffffe130d9812 */ /* 0x002fe200078ec0ff */
[----:B------:R-:W-:Y:S01]  /*ea30*/  @!P0 IMAD.WIDE R10, R11, 0x4, R4 ;  /* 0x000000040b0a8825 */ /* 0x000fe200078e0204 */
[----:B------:R-:W-:-:S02]  /*ea40*/  @!P3 LEA.HI R2, R2, R2, RZ, 0x1 ;  /* 0x000000020202b211 */ /* 0x000fc400078f08ff */
[----:B------:R-:W-:Y:S01]  /*ea50*/  @!P4 LEA.HI R20, R20, R20, RZ, 0x1 ;  /* 0x000000141414c211 */ /* 0x000fe200078f08ff */
[----:B------:R-:W-:Y:S01]  /*ea60*/  @!P1 IMAD.WIDE R12, R13, 0x4, R4 ;  /* 0x000000040d0c9825 */ /* 0x000fe200078e0204 */
[----:B------:R-:W-:Y:S01]  /*ea70*/  @!P6 LEA.HI R22, R22, R22, RZ, 0x1 ;  /* 0x000000161616e211 */ /* 0x000fe200078f08ff */
[----:B------:R0:W-:Y:S01]  /*ea80*/  @!P0 ST.E.64 desc[UR6][R10.64], R40 ;  /* 0x000000280a008985 */ /* 0x0001e2000c101b06 */
[----:B------:R-:W-:Y:S02]  /*ea90*/  @!P5 LEA.HI R21, R21, R21, RZ, 0x1 ;  /* 0x000000151515d211 */ /* 0x000fe400078f08ff */
[----:B--2---:R-:W-:Y:S01]  /*eaa0*/  @!P2 LOP3.LUT R15, R0, 0xfffffffe, RZ, 0xc0, !PT ;  /* 0xfffffffe000fa812 */ /* 0x004fe200078ec0ff */
[----:B------:R1:W-:Y:S01]  /*eab0*/  @!P1 ST.E.64 desc[UR6][R12.64], R44 ;  /* 0x0000002c0c009985 */ /* 0x0003e2000c101b06 */
[----:B---3--:R-:W-:Y:S01]  /*eac0*/  @!P3 LOP3.LUT R17, R2, 0xfffffffe, RZ, 0xc0, !PT ;  /* 0xfffffffe0211b812 */ /* 0x008fe200078ec0ff */
[C---:B------:R-:W-:Y:S01]  /*ead0*/  VIADD R0, R3.reuse, 0x68 ;  /* 0x0000006803007836 */ /* 0x040fe20000000000 */
[----:B------:R-:W-:Y:S01]  /*eae0*/  @!P4 LOP3.LUT R19, R20, 0xfffffffe, RZ, 0xc0, !PT ;  /* 0xfffffffe1413c812 */ /* 0x000fe200078ec0ff */
[----:B------:R-:W-:Y:S01]  /*eaf0*/  VIADD R2, R3, 0x70 ;  /* 0x0000007003027836 */ /* 0x000fe20000000000 */
[----:B------:R-:W-:Y:S01]  /*eb00*/  @!P5 LOP3.LUT R21, R21, 0xfffffffe, RZ, 0xc0, !PT ;  /* 0xfffffffe1515d812 */ /* 0x000fe200078ec0ff */
[C---:B------:R-:W-:Y:S01]  /*eb10*/  VIADD R20, R3.reuse, 0x78 ;  /* 0x0000007803147836 */ /* 0x040fe20000000000 */
[----:B------:R-:W-:-:S02]  /*eb20*/  IADD3 R24, R3, 0x58, RZ ;  /* 0x0000005803187810 */ /* 0x000fc40007ffe0ff */
[----:B------:R-:W-:Y:S01]  /*eb30*/  @!P6 LOP3.LUT R23, R22, 0xfffffffe, RZ, 0xc0, !PT ;  /* 0xfffffffe1617e812 */ /* 0x000fe200078ec0ff */
[--C-:B0-----:R-:W-:Y:S01]  /*eb40*/  @!P2 IMAD.WIDE R10, R15, 0x4, R4.reuse ;  /* 0x000000040f0aa825 */ /* 0x101fe200078e0204 */
[----:B------:R-:W-:Y:S02]  /*eb50*/  ISETP.GE.AND P1, PT, R24, UR4, PT ;  /* 0x0000000418007c0c */ /* 0x000fe4000bf26270 */
[----:B------:R-:W-:Y:S01]  /*eb60*/  ISETP.GE.AND P0, PT, R25, UR4, PT ;  /* 0x0000000419007c0c */ /* 0x000fe2000bf06270 */
[--C-:B-1----:R-:W-:Y:S01]  /*eb70*/  @!P3 IMAD.WIDE R12, R17, 0x4, R4.reuse ;  /* 0x00000004110cb825 */ /* 0x102fe200078e0204 */
[----:B------:R0:W-:Y:S01]  /*eb80*/  @!P2 ST.E.64 desc[UR6][R10.64], R48 ;  /* 0x000000300a00a985 */ /* 0x0001e2000c101b06 */
[----:B------:R-:W-:Y:S02]  /*eb90*/  IADD3 R22, R3, 0x88, RZ ;  /* 0x0000008803167810 */ /* 0x000fe40007ffe0ff */
[----:B------:R-:W-:Y:S01]  /*eba0*/  @!P4 IMAD.WIDE R14, R19, 0x4, R4 ;  /* 0x00000004130ec825 */ /* 0x000fe200078e0204 */
[----:B------:R1:W-:Y:S01]  /*ebb0*/  @!P3 ST.E.64 desc[UR6][R12.64], R52 ;  /* 0x000000340c00b985 */ /* 0x0003e2000c101b06 */
[----:B------:R-:W-:-:S02]  /*ebc0*/  ISETP.GE.AND P2, PT, R0, UR4, PT ;  /* 0x0000000400007c0c */ /* 0x000fc4000bf46270 */
[--C-:B------:R-:W-:Y:S01]  /*ebd0*/  @!P5 IMAD.WIDE R16, R21, 0x4, R4.reuse ;  /* 0x000000041510d825 */ /* 0x100fe200078e0204 */
[----:B------:R2:W-:Y:S01]  /*ebe0*/  @!P4 ST.E.64 desc[UR6][R14.64], R56 ;  /* 0x000000380e00c985 */ /* 0x0005e2000c101b06 */
[----:B------:R-:W-:Y:S02]  /*ebf0*/  ISETP.GE.AND P3, PT, R22, UR4, PT ;  /* 0x0000000416007c0c */ /* 0x000fe4000bf66270 */
[----:B------:R-:W-:Y:S01]  /*ec00*/  @!P6 IMAD.WIDE R18, R23, 0x4, R4 ;  /* 0x000000041712e825 */ /* 0x000fe200078e0204 */
[----:B------:R3:W-:Y:S01]  /*ec10*/  @!P5 ST.E.64 desc[UR6][R16.64], R60 ;  /* 0x0000003c1000d985 */ /* 0x0007e2000c101b06 */
[----:B------:R-:W-:Y:S02]  /*ec20*/  ISETP.GE.AND P5, PT, R20, UR4, PT ;  /* 0x0000000414007c0c */ /* 0x000fe4000bfa6270 */
[----:B------:R-:W-:Y:S01]  /*ec30*/  VIADD R21, R3, 0x80 ;  /* 0x0000008003157836 */ /* 0x000fe20000000000 */
[----:B------:R4:W-:Y:S01]  /*ec40*/  @!P6 ST.E.64 desc[UR6][R18.64], R64 ;  /* 0x000000401200e985 */ /* 0x0009e2000c101b06 */
[----:B------:R-:W-:-:S02]  /*ec50*/  ISETP.GE.AND P6, PT, R2, UR4, PT ;  /* 0x0000000402007c0c */ /* 0x000fc4000bfc6270 */
[----:B------:R-:W-:Y:S02]  /*ec60*/  @!P1 LEA.HI R24, R24, R24, RZ, 0x1 ;  /* 0x0000001818189211 */ /* 0x000fe400078f08ff */
[----:B------:R-:W-:Y:S02]  /*ec70*/  ISETP.GE.AND P4, PT, R21, UR4, PT ;  /* 0x0000000415007c0c */ /* 0x000fe4000bf86270 */
[----:B------:R-:W-:Y:S02]  /*ec80*/  @!P0 LEA.HI R25, R25, R25, RZ, 0x1 ;  /* 0x0000001919198211 */ /* 0x000fe400078f08ff */
[----:B0-----:R-:W-:Y:S01]  /*ec90*/  @!P1 LOP3.LUT R11, R24, 0xfffffffe, RZ, 0xc0, !PT ;  /* 0xfffffffe180b9812 */ /* 0x001fe200078ec0ff */
[----:B------:R-:W-:Y:S01]  /*eca0*/  VIADD R24, R3, 0x90 ;  /* 0x0000009003187836 */ /* 0x000fe20000000000 */
[----:B-1----:R-:W-:Y:S01]  /*ecb0*/  @!P0 LOP3.LUT R13, R25, 0xfffffffe, RZ, 0xc0, !PT ;  /* 0xfffffffe190d8812 */ /* 0x002fe200078ec0ff */
[----:B------:R-:W-:Y:S01]  /*ecc0*/  VIADD R25, R3, 0x98 ;  /* 0x0000009803197836 */ /* 0x000fe20000000000 */
[----:B------:R-:W-:Y:S01]  /*ecd0*/  @!P2 LEA.HI R0, R0, R0, RZ, 0x1 ;  /* 0x000000000000a211 */ /* 0x000fe200078f08ff */
[----:B------:R-:W-:Y:S01]  /*ece0*/  @!P1 IMAD.WIDE R10, R11, 0x4, R4 ;  /* 0x000000040b0a9825 */ /* 0x000fe200078e0204 */
[----:B------:R-:W-:-:S02]  /*ecf0*/  @!P6 LEA.HI R2, R2, R2, RZ, 0x1 ;  /* 0x000000020202e211 */ /* 0x000fc400078f08ff */
[----:B------:R-:W-:Y:S01]  /*ed00*/  @!P5 LEA.HI R20, R20, R20, RZ, 0x1 ;  /* 0x000000141414d211 */ /* 0x000fe200078f08ff */
[--C-:B------:R-:W-:Y:S01]  /*ed10*/  @!P0 IMAD.WIDE R12, R13, 0x4, R4.reuse ;  /* 0x000000040d0c8825 */ /* 0x100fe200078e0204 */
[----:B------:R-:W-:Y:S01]  /*ed20*/  @!P4 LEA.HI R21, R21, R21, RZ, 0x1 ;  /* 0x000000151515c211 */ /* 0x000fe200078f08ff */
[----:B------:R0:W-:Y:S01]  /*ed30*/  @!P1 ST.E.64 desc[UR6][R10.64], R68 ;  /* 0x000000440a009985 */ /* 0x0001e2000c101b06 */
[----:B------:R-:W-:Y:S02]  /*ed40*/  @!P3 LEA.HI R22, R22, R22, RZ, 0x1 ;  /* 0x000000161616b211 */ /* 0x000fe400078f08ff */
[----:B--2---:R-:W-:Y:S01]  /*ed50*/  @!P2 LOP3.LUT R15, R0, 0xfffffffe, RZ, 0xc0, !PT ;  /* 0xfffffffe000fa812 */ /* 0x004fe200078ec0ff */
[----:B------:R1:W-:Y:S01]  /*ed60*/  @!P0 ST.E.64 desc[UR6][R12.64], R72 ;  /* 0x000000480c008985 */ /* 0x0003e2000c101b06 */
[----:B---3--:R-:W-:Y:S01]  /*ed70*/  @!P6 LOP3.LUT R17, R2, 0xfffffffe, RZ, 0xc0, !PT ;  /* 0xfffffffe0211e812 */ /* 0x008fe200078ec0ff */
[C---:B------:R-:W-:Y:S01]  /*ed80*/  VIADD R0, R3.reuse, 0xa0 ;  /* 0x000000a003007836 */ /* 0x040fe20000000000 */
[----:B----4-:R-:W-:Y:S01]  /*ed90*/  @!P5 LOP3.LUT R19, R20, 0xfffffffe, RZ, 0xc0, !PT ;  /* 0xfffffffe1413d812 */ /* 0x010fe200078ec0ff */
[----:B------:R-:W-:Y:S01]  /*eda0*/  VIADD R2, R3, 0xa8 ;  /* 0x000000a803027836 */ /* 0x000fe20000000000 */
[----:B------:R-:W-:Y:S01]  /*edb0*/  @!P4 LOP3.LUT R21, R21, 0xfffffffe, RZ, 0xc0, !PT ;  /* 0xfffffffe1515c812 */ /* 0x000fe200078ec0ff */
[C---:B------:R-:W-:Y:S01]  /*edc0*/  VIADD R20, R3.reuse, 0xb0 ;  /* 0x000000b003147836 */ /* 0x040fe20000000000 */
[----:B------:R-:W-:Y:S01]  /*edd0*/  @!P3 LOP3.LUT R23, R22, 0xfffffffe, RZ, 0xc0, !PT ;  /* 0xfffffffe1617b812 */ /* 0x000fe200078ec0ff */
[----:B------:R-:W-:Y:S01]  /*ede0*/  VIADD R22, R3, 0xc0 ;  /* 0x000000c003167836 */ /* 0x000fe20000000000 */
[----:B------:R-:W-:Y:S01]  /*edf0*/  ISETP.GE.AND P0, PT, R24, UR4, PT ;  /* 0x0000000418007c0c */ /* 0x000fe2000bf06270 */
[----:B0-----:R-:W-:Y:S01]  /*ee00*/  @!P2 IMAD.WIDE R10, R15, 0x4, R4 ;  /* 0x000000040f0aa825 */ /* 0x001fe200078e0204 */
[----:B------:R-:W-:-:S03]  /*ee10*/  ISETP.GE.AND P1, PT, R25, UR4, PT ;  /* 0x0000000419007c0c */ /* 0x000fc6000bf26270 */
        /* <DEDUP_REMOVED lines=8> */
[----:B------:R-:W-:-:S02]  /*eea0*/  IADD3 R21, R3, 0xb8, RZ ;  /* 0x000000b803157810 */ /* 0x000fc40007ffe0ff */
[----:B------:R-:W-:Y:S01]  /*eeb0*/  @!P3 IMAD.WIDE R18, R23, 0x4, R4 ;  /* 0x000000041712b825 */ /* 0x000fe200078e0204 */
[----:B------:R3:W-:Y:S01]  /*eec0*/  @!P4 ST.E.64 desc[UR6][R16.64], R88 ;  /* 0x000000581000c985 */ /* 0x0007e2000c101b06 */
[----:B------:R-:W-:Y:S02]  /*eed0*/  ISETP.GE.AND P4, PT, R20, UR4, PT ;  /* 0x0000000414007c0c */ /* 0x000fe4000bf86270 */
[----:B------:R-:W-:Y:S01]  /*eee0*/  ISETP.GE.AND P5, PT, R21, UR4, PT ;  /* 0x0000000415007c0c */ /* 0x000fe2000bfa6270 */
[----:B------:R4:W-:Y:S01]  /*eef0*/  @!P3 ST.E.64 desc[UR6][R18.64], R92 ;  /* 0x0000005c1200b985 */ /* 0x0009e2000c101b06 */
[----:B------:R-:W-:Y:S02]  /*ef00*/  ISETP.GE.AND P3, PT, R2, UR4, PT ;  /* 0x0000000402007c0c */ /* 0x000fe4000bf66270 */
[----:B------:R-:W-:Y:S02]  /*ef10*/  @!P0 LEA.HI R24, R24, R24, RZ, 0x1 ;  /* 0x0000001818188211 */ /* 0x000fe400078f08ff */
[----:B------:R-:W-:-:S02]  /*ef20*/  @!P1 LEA.HI R25, R25, R25, RZ, 0x1 ;  /* 0x0000001919199211 */ /* 0x000fc400078f08ff */
[----:B0-----:R-:W-:Y:S02]  /*ef30*/  @!P0 LOP3.LUT R11, R24, 0xfffffffe, RZ, 0xc0, !PT ;  /* 0xfffffffe180b8812 */ /* 0x001fe400078ec0ff */
[----:B------:R-:W-:Y:S02]  /*ef40*/  @!P2 LEA.HI R0, R0, R0, RZ, 0x1 ;  /* 0x000000000000a211 */ /* 0x000fe400078f08ff */
[----:B-1----:R-:W-:Y:S01]  /*ef50*/  @!P1 LOP3.LUT R13, R25, 0xfffffffe, RZ, 0xc0, !PT ;  /* 0xfffffffe190d9812 */ /* 0x002fe200078ec0ff */
[--C-:B------:R-:W-:Y:S01]  /*ef60*/  @!P0 IMAD.WIDE R10, R11, 0x4, R4.reuse ;  /* 0x000000040b0a8825 */ /* 0x100fe200078e0204 */
[----:B------:R-:W-:Y:S02]  /*ef70*/  @!P4 LEA.HI R20, R20, R20, RZ, 0x1 ;  /* 0x000000141414c211 */ /* 0x000fe400078f08ff */
[----:B------:R-:W-:Y:S01]  /*ef80*/  @!P3 LEA.HI R2, R2, R2, RZ, 0x1 ;  /* 0x000000020202b211 */ /* 0x000fe200078f08ff */
[--C-:B------:R-:W-:Y:S01]  /*ef90*/  @!P1 IMAD.WIDE R12, R13, 0x4, R4.reuse ;  /* 0x000000040d0c9825 */ /* 0x100fe200078e0204 */
[----:B--2---:R-:W-:Y:S01]  /*efa0*/  @!P2 LOP3.LUT R15, R0, 0xfffffffe, RZ, 0xc0, !PT ;  /* 0xfffffffe000fa812 */ /* 0x004fe200078ec0ff */
[----:B------:R0:W-:Y:S01]  /*efb0*/  @!P0 ST.E.64 desc[UR6][R10.64], R96 ;  /* 0x000000600a008985 */ /* 0x0001e2000c101b06 */
[----:B------:R-:W-:Y:S01]  /*efc0*/  @!P5 LEA.HI R21, R21, R21, RZ, 0x1 ;  /* 0x000000151515d211 */ /* 0x000fe200078f08ff */
[----:B------:R-:W-:Y:S01]  /*efd0*/  VIADD R0, R3, 0xc8 ;  /* 0x000000c803007836 */ /* 0x000fe20000000000 */
[----:B---3--:R-:W-:Y:S01]  /*efe0*/  @!P3 LOP3.LUT R17, R2, 0xfffffffe, RZ, 0xc0, !PT ;  /* 0xfffffffe0211b812 */ /* 0x008fe200078ec0ff */
[--C-:B------:R-:W-:Y:S01]  /*eff0*/  @!P2 IMAD.WIDE R14, R15, 0x4, R4.reuse ;  /* 0x000000040f0ea825 */ /* 0x100fe200078e0204 */
[----:B------:R-:W-:Y:S01]  /*f000*/  @!P6 LEA.HI R22, R22, R22, RZ, 0x1 ;  /* 0x000000161616e211 */ /* 0x000fe200078f08ff */
[----:B------:R1:W-:Y:S01]  /*f010*/  @!P1 ST.E.64 desc[UR6][R12.64], R100 ;  /* 0x000000640c009985 */ /* 0x0003e2000c101b06 */
[----:B----4-:R-:W-:Y:S01]  /*f020*/  @!P4 LOP3.LUT R19, R20, 0xfffffffe, RZ, 0xc0, !PT ;  /* 0xfffffffe1413c812 */ /* 0x010fe200078ec0ff */
[----:B------:R-:W-:Y:S01]  /*f030*/  VIADD R2, R3, 0xd0 ;  /* 0x000000d003027836 */ /* 0x000fe20000000000 */
[----:B------:R-:W-:Y:S01]  /*f040*/  @!P5 LOP3.LUT R21, R21, 0xfffffffe, RZ, 0xc0, !PT ;  /* 0xfffffffe1515d812 */ /* 0x000fe200078ec0ff */
[----:B------:R2:W-:Y:S01]  /*f050*/  @!P2 ST.E.64 desc[UR6][R14.64], R104 ;  /* 0x000000680e00a985 */ /* 0x0005e2000c101b06 */
[----:B------:R-:W-:Y:S01]  /*f060*/  @!P6 LOP3.LUT R23, R22, 0xfffffffe, RZ, 0xc0, !PT ;  /* 0xfffffffe1617e812 */ /* 0x000fe200078ec0ff */
[----:B------:R-:W-:Y:S01]  /*f070*/  VIADD R20, R3, 0xd8 ;  /* 0x000000d803147836 */ /* 0x000fe20000000000 */
[----:B------:R-:W-:Y:S01]  /*f080*/  ISETP.GE.AND P0, PT, R0, UR4, PT ;  /* 0x0000000400007c0c */ /* 0x000fe2000bf06270 */
[----:B0-----:R-:W-:Y:S01]  /*f090*/  @!P3 IMAD.WIDE R10, R17, 0x4, R4 ;  /* 0x00000004110ab825 */ /* 0x001fe200078e0204 */
[----:B------:R-:W-:-:S02]  /*f0a0*/  ISETP.GE.AND P1, PT, R2, UR4, PT ;  /* 0x0000000402007c0c */ /* 0x000fc4000bf26270 */
[----:B------:R-:W-:Y:S01]  /*f0b0*/  ISETP.GE.AND P2, PT, R20, UR4, PT ;  /* 0x0000000414007c0c */ /* 0x000fe2000bf46270 */
[--C-:B------:R-:W-:Y:S01]  /*f0c0*/  @!P5 IMAD.WIDE R16, R21, 0x4, R4.reuse ;  /* 0x000000041510d825 */ /* 0x100fe200078e0204 */
[----:B------:R0:W-:Y:S03]  /*f0d0*/  @!P3 ST.E.64 desc[UR6][R10.64], R108 ;  /* 0x0000006c0a00b985 */ /* 0x0001e6000c101b06 */
[----:B-1----:R-:W-:Y:S01]  /*f0e0*/  @!P4 IMAD.WIDE R12, R19, 0x4, R4 ;  /* 0x00000004130cc825 */ /* 0x002fe200078e0204 */
[----:B--2---:R-:W-:-:S03]  /*f0f0*/  IADD3 R14, R3, 0xe8, RZ ;  /* 0x000000e8030e7810 */ /* 0x004fc60007ffe0ff */
[----:B------:R-:W-:Y:S01]  /*f100*/  @!P6 IMAD.WIDE R18, R23, 0x4, R4 ;  /* 0x000000041712e825 */ /* 0x000fe200078e0204 */
[----:B------:R1:W-:Y:S01]  /*f110*/  @!P4 ST.E.64 desc[UR6][R12.64], R112 ;  /* 0x000000700c00c985 */ /* 0x0003e2000c101b06 */
[----:B------:R-:W-:Y:S02]  /*f120*/  ISETP.GE.AND P4, PT, R14, UR4, PT ;  /* 0x000000040e007c0c */ /* 0x000fe4000bf86270 */
[C---:B------:R-:W-:Y:S01]  /*f130*/  VIADD R21, R3.reuse, 0xe0 ;  /* 0x000000e003157836 */ /* 0x040fe20000000000 */
[----:B------:R2:W-:Y:S01]  /*f140*/  @!P5 ST.E.64 desc[UR6][R16.64], R116 ;  /* 0x000000741000d985 */ /* 0x0005e2000c101b06 */
[C---:B------:R-:W-:Y:S01]  /*f150*/  VIADD R15, R3.reuse, 0xf0 ;  /* 0x000000f0030f7836 */ /* 0x040fe20000000000 */
[----:B------:R-:W-:Y:S01]  /*f160*/  @!P0 LEA.HI R0, R0, R0, RZ, 0x1 ;  /* 0x0000000000008211 */ /* 0x000fe200078f08ff */
[----:B0-----:R-:W-:Y:S01]  /*f170*/  VIADD R11, R3, 0xf8 ;  /* 0x000000f8030b7836 */ /* 0x001fe20000000000 */
[----:B------:R0:W-:Y:S01]  /*f180*/  @!P6 ST.E.64 desc[UR6][R18.64], R120 ;  /* 0x000000781200e985 */ /* 0x0001e2000c101b06 */
[----:B------:R-:W-:-:S02]  /*f190*/  ISETP.GE.AND P3, PT, R21, UR4, PT ;  /* 0x0000000415007c0c */ /* 0x000fc4000bf66270 */
[----:B------:R-:W-:Y:S02]  /*f1a0*/  ISETP.GE.AND P5, PT, R15, UR4, PT ;  /* 0x000000040f007c0c */ /* 0x000fe4000bfa6270 */
[----:B------:R-:W-:Y:S02]  /*f1b0*/  ISETP.GE.AND P6, PT, R11, UR4, PT ;  /* 0x000000040b007c0c */ /* 0x000fe4000bfc6270 */
[----:B------:R-:W-:Y:S02]  /*f1c0*/  @!P1 LEA.HI R2, R2, R2, RZ, 0x1 ;  /* 0x0000000202029211 */ /* 0x000fe400078f08ff */
[----:B------:R-:W-:Y:S02]  /*f1d0*/  @!P2 LEA.HI R20, R20, R20, RZ, 0x1 ;  /* 0x000000141414a211 */ /* 0x000fe400078f08ff */
[----:B------:R-:W-:Y:S02]  /*f1e0*/  @!P4 LEA.HI R14, R14, R14, RZ, 0x1 ;  /* 0x0000000e0e0ec211 */ /* 0x000fe400078f08ff */
[----:B-1----:R-:W-:-:S02]  /*f1f0*/  @!P1 LOP3.LUT R13, R2, 0xfffffffe, RZ, 0xc0, !PT ;  /* 0xfffffffe020d9812 */ /* 0x002fc400078ec0ff */
[----:B------:R-:W-:Y:S02]  /*f200*/  @!P3 LEA.HI R21, R21, R21, RZ, 0x1 ;  /* 0x000000151515b211 */ /* 0x000fe400078f08ff */
[----:B------:R-:W-:Y:S02]  /*f210*/  @!P5 LEA.HI R10, R15, R15, RZ, 0x1 ;  /* 0x0000000f0f0ad211 */ /* 0x000fe400078f08ff */
[----:B------:R-:W-:Y:S02]  /*f220*/  @!P6 LEA.HI R12, R11, R11, RZ, 0x1 ;  /* 0x0000000b0b0ce211 */ /* 0x000fe400078f08ff */
[----:B------:R-:W-:Y:S02]  /*f230*/  @!P0 LOP3.LUT R11, R0, 0xfffffffe, RZ, 0xc0, !PT ;  /* 0xfffffffe000b8812 */ /* 0x000fe400078ec0ff */
[----:B------:R-:W-:Y:S02]  /*f240*/  @!P2 LOP3.LUT R15, R20, 0xfffffffe, RZ, 0xc0, !PT ;  /* 0xfffffffe140fa812 */ /* 0x000fe400078ec0ff */
[----:B--2---:R-:W-:-:S02]  /*f250*/  @!P3 LOP3.LUT R17, R21, 0xfffffffe, RZ, 0xc0, !PT ;  /* 0xfffffffe1511b812 */ /* 0x004fc400078ec0ff */
[----:B0-----:R-:W-:Y:S01]  /*f260*/  @!P4 LOP3.LUT R19, R14, 0xfffffffe, RZ, 0xc0, !PT ;  /* 0xfffffffe0e13c812 */ /* 0x001fe200078ec0ff */
        /* <DEDUP_REMOVED lines=16> */
.L_x_1042:
[----:B------:R-:W-:Y:S05]  /*f370*/  BSYNC B0 ;  /* 0x0000000000007941 */ /* 0x000fea0003800000 */
.L_x_1041:
[----:B------:R-:W-:Y:S01]  /*f380*/  ISETP.GE.AND P0, PT, R9, R8, PT ;  /* 0x000000080900720c */ /* 0x000fe20003f06270 */
[----:B0---4-:R0:W1:Y:S04]  /*f390*/  SHFL.IDX PT, R5, R7, 0x1, 0x1c1f ;  /* 0x003c1f0007057f89 */ /* 0x01106800000e0000 */
[----:B---3--:R0:W3:Y:S08]  /*f3a0*/  SHFL.IDX PT, R4, R6, 0x1, 0x1c1f ;  /* 0x003c1f0006047f89 */ /* 0x0080f000000e0000 */
[----:B0-----:R-:W-:Y:S05]  /*f3b0*/  @P0 BRA `(.L_x_961) ;  /* 0x0000005c00300947 */ /* 0x001fea0003800000 */
[C---:B--2---:R-:W-:Y:S01]  /*f3c0*/  VIADD R0, R3.reuse, 0x8 ;  /* 0x0000000803007836 */ /* 0x044fe20000000000 */
[----:B------:R-:W-:Y:S01]  /*f3d0*/  ULDC UR4, c[0x0][0xac8] ;  /* 0x0002b20000047ab9 */ /* 0x000fe20000000800 */
[C---:B------:R-:W-:Y:S01]  /*f3e0*/  VIADD R2, R3.reuse, 0x10 ;  /* 0x0000001003027836 */ /* 0x040fe20000000000 */
[C---:B------:R-:W-:Y:S01]  /*f3f0*/  ISETP.GE.AND P0, PT, R3.reuse, UR4, PT ;  /* 0x0000000403007c0c */ /* 0x040fe2000bf06270 */
        /* <DEDUP_REMOVED lines=9> */
[----:B------:R-:W-:Y:S01]  /*f490*/  ISETP.GE.AND P6, PT, R13, UR4, PT ;  /* 0x000000040d007c0c */ /* 0x000fe2000bfc6270 */
[----:B------:R-:W-:Y:S01]  /*f4a0*/  VIADD R20, R3, 0x58 ;  /* 0x0000005803147836 */ /* 0x000fe20000000000 */
[----:B------:R-:W-:Y:S01]  /*f4b0*/  ISETP.GE.AND P3, PT, R15, UR4, PT ;  /* 0x000000040f007c0c */ /* 0x000fe2000bf66270 */
[----:B-1-3--:R-:W-:Y:S01]  /*f4c0*/  @!P0 IMAD.WIDE R6, R3, 0x4, R4 ;  /* 0x0000000403068825 */ /* 0x00afe200078e0204 */
[----:B------:R-:W-:-:S02]  /*f4d0*/  ISETP.GE.AND P4, PT, R16, UR4, PT ;  /* 0x0000000410007c0c */ /* 0x000fc4000bf86270 */
[----:B------:R-:W-:Y:S02]  /*f4e0*/  @!P1 LEA.HI R0, R0, R0, RZ, 0x1 ;  /* 0x0000000000009211 */ /* 0x000fe400078f08ff */
[----:B------:R-:W-:Y:S01]  /*f4f0*/  @!P2 LEA.HI R2, R2, R2, RZ, 0x1 ;  /* 0x000000020202a211 */ /* 0x000fe200078f08ff */
[----:B------:R0:W-:Y:S01]  /*f500*/  @!P0 ST.E.64 desc[UR6][R6.64], R26 ;  /* 0x0000001a06008985 */ /* 0x0001e2000c101b06 */
[----:B------:R-:W-:Y:S01]  /*f510*/  @!P1 LOP3.LUT R9, R0, 0xfffffffe, RZ, 0xc0, !PT ;  /* 0xfffffffe00099812 */ /* 0x000fe200078ec0ff */
[C---:B------:R-:W-:Y:S01]  /*f520*/  VIADD R0, R3.reuse, 0x28 ;  /* 0x0000002803007836 */ /* 0x040fe20000000000 */
[----:B------:R-:W-:Y:S01]  /*f530*/  @!P2 LOP3.LUT R11, R2, 0xfffffffe, RZ, 0xc0, !PT ;  /* 0xfffffffe020ba812 */ /* 0x000fe200078ec0ff */
[----:B------:R-:W-:Y:S01]  /*f540*/  VIADD R2, R3, 0x30 ;  /* 0x0000003003027836 */ /* 0x000fe20000000000 */
[----:B------:R-:W-:Y:S01]  /*f550*/  @!P5 LEA.HI R12, R12, R12, RZ, 0x1 ;  /* 0x0000000c0c0cd211 */ /* 0x000fe200078f08ff */
[----:B------:R-:W-:Y:S01]  /*f560*/  @!P1 IMAD.WIDE R8, R9, 0x4, R4 ;  /* 0x0000000409089825 */ /* 0x000fe200078e0204 */
[----:B------:R-:W-:-:S02]  /*f570*/  ISETP.GE.AND P0, PT, R0, UR4, PT ;  /* 0x0000000400007c0c */ /* 0x000fc4000bf06270 */
[----:B------:R-:W-:Y:S01]  /*f580*/  @!P6 LEA.HI R13, R13, R13, RZ, 0x1 ;  /* 0x0000000d0d0de211 */ /* 0x000fe200078f08ff */
[--C-:B------:R-:W-:Y:S01]  /*f590*/  @!P2 IMAD.WIDE R10, R11, 0x4, R4.reuse ;  /* 0x000000040b0aa825 */ /* 0x100fe200078e0204 */
[----:B------:R1:W-:Y:S01]  /*f5a0*/  @!P1 ST.E.64 desc[UR6][R8.64], R30 ;  /* 0x0000001e08009985 */ /* 0x0003e2000c101b06 */
[----:B------:R-:W-:Y:S02]  /*f5b0*/  ISETP.GE.AND P1, PT, R2, UR4, PT ;  /* 0x0000000402007c0c */ /* 0x000fe4000bf26270 */
[----:B0-----:R-:W-:Y:S01]  /*f5c0*/  @!P5 LOP3.LUT R7, R12, 0xfffffffe, RZ, 0xc0, !PT ;  /* 0xfffffffe0c07d812 */ /* 0x001fe200078ec0ff */
[----:B------:R0:W-:Y:S01]  /*f5d0*/  @!P2 ST.E.64 desc[UR6][R10.64], R34 ;  /* 0x000000220a00a985 */ /* 0x0001e2000c101b06 */
[----:B------:R-:W-:Y:S02]  /*f5e0*/  ISETP.GE.AND P2, PT, R14, UR4, PT ;  /* 0x000000040e007c0c */ /* 0x000fe4000bf46270 */
[----:B------:R-:W-:Y:S01]  /*f5f0*/  @!P4 LEA.HI R16, R16, R16, RZ, 0x1 ;  /* 0x000000101010c211 */ /* 0x000fe200078f08ff */
[----:B------:R-:W-:Y:S01]  /*f600*/  @!P5 IMAD.WIDE R6, R7, 0x4, R4 ;  /* 0x000000040706d825 */ /* 0x000fe200078e0204 */
[----:B------:R-:W-:-:S02]  /*f610*/  @!P0 LEA.HI R0, R0, R0, RZ, 0x1 ;  /* 0x0000000000008211 */ /* 0x000fc400078f08ff */
[----:B------:R-:W-:Y:S01]  /*f620*/  @!P4 LOP3.LUT R19, R16, 0xfffffffe, RZ, 0xc0, !PT ;  /* 0xfffffffe1013c812 */ /* 0x000fe200078ec0ff */
[----:B------:R-:W-:Y:S01]  /*f630*/  VIADD R16, R3, 0x70 ;  /* 0x0000007003107836 */ /* 0x000fe20000000000 */
[----:B------:R2:W-:Y:S01]  /*f640*/  @!P5 ST.E.64 desc[UR6][R6.64], R38 ;  /* 0x000000260600d985 */ /* 0x0005e2000c101b06 */
[----:B-1----:R-:W-:Y:S02]  /*f650*/  @!P6 LOP3.LUT R9, R13, 0xfffffffe, RZ, 0xc0, !PT ;  /* 0xfffffffe0d09e812 */ /* 0x002fe400078ec0ff */
[----:B------:R-:W-:Y:S02]  /*f660*/  @!P1 LEA.HI R2, R2, R2, RZ, 0x1 ;  /* 0x0000000202029211 */ /* 0x000fe400078f08ff */
[----:B------:R-:W-:Y:S01]  /*f670*/  @!P2 LEA.HI R14, R14, R14, RZ, 0x1 ;  /* 0x0000000e0e0ea211 */ /* 0x000fe200078f08ff */
[--C-:B------:R-:W-:Y:S01]  /*f680*/  @!P6 IMAD.WIDE R8, R9, 0x4, R4.reuse ;  /* 0x000000040908e825 */ /* 0x100fe200078e0204 */
[----:B0-----:R-:W-:Y:S02]  /*f690*/  @!P3 LEA.HI R10, R15, R15, RZ, 0x1 ;  /* 0x0000000f0f0ab211 */ /* 0x001fe400078f08ff */
[----:B------:R-:W-:Y:S01]  /*f6a0*/  @!P0 LOP3.LUT R11, R0, 0xfffffffe, RZ, 0xc0, !PT ;  /* 0xfffffffe000b8812 */ /* 0x000fe200078ec0ff */
[----:B------:R-:W-:Y:S01]  /*f6b0*/  VIADD R0, R3, 0x60 ;  /* 0x0000006003007836 */ /* 0x000fe20000000000 */
[----:B------:R-:W-:Y:S01]  /*f6c0*/  @!P1 LOP3.LUT R13, R2, 0xfffffffe, RZ, 0xc0, !PT ;  /* 0xfffffffe020d9812 */ /* 0x000fe200078ec0ff */
[----:B------:R0:W-:Y:S01]  /*f6d0*/  @!P6 ST.E.64 desc[UR6][R8.64], R42 ;  /* 0x0000002a0800e985 */ /* 0x0001e2000c101b06 */
[----:B------:R-:W-:Y:S01]  /*f6e0*/  @!P2 LOP3.LUT R15, R14, 0xfffffffe, RZ, 0xc0, !PT ;  /* 0xfffffffe0e0fa812 */ /* 0x000fe200078ec0ff */
[----:B--2---:R-:W-:Y:S01]  /*f6f0*/  @!P0 IMAD.WIDE R6, R11, 0x4, R4 ;  /* 0x000000040b068825 */ /* 0x004fe200078e0204 */
[----:B------:R-:W-:-:S02]  /*f700*/  @!P3 LOP3.LUT R17, R10, 0xfffffffe, RZ, 0xc0, !PT ;  /* 0xfffffffe0a11b812 */ /* 0x000fc400078ec0ff */
[----:B------:R-:W-:Y:S01]  /*f710*/  IADD3 R18, R3, 0x50, RZ ;  /* 0x0000005003127810 */ /* 0x000fe20007ffe0ff */
[--C-:B------:R-:W-:Y:S01]  /*f720*/  @!P2 IMAD.WIDE R10, R15, 0x4, R4.reuse ;  /* 0x000000040f0aa825 */ /* 0x100fe200078e0204 */
[----:B------:R-:W-:Y:S01]  /*f730*/  ISETP.GE.AND P6, PT, R20, UR4, PT ;  /* 0x0000000414007c0c */ /* 0x000fe2000bfc6270 */
[----:B------:R-:W-:Y:S01]  /*f740*/  @!P0 ST.E.64 desc[UR6][R6.64], R46 ;  /* 0x0000002e06008985 */ /* 0x000fe2000c101b06 */
[----:B------:R-:W-:Y:S01]  /*f750*/  ISETP.GE.AND P5, PT, R18, UR4, PT ;  /* 0x0000000412007c0c */ /* 0x000fe2000bfa6270 */
[----:B------:R-:W-:Y:S01]  /*f760*/  @!P4 IMAD.WIDE R14, R19, 0x4, R4 ;  /* 0x00000004130ec825 */ /* 0x000fe200078e0204 */
[----:B------:R-:W-:-:S03]  /*f770*/  IADD3 R19, R3, 0x80, RZ ;  /* 0x0000008003137810 */ /* 0x000fc60007ffe0ff */
[----:B0-----:R-:W-:Y:S01]  /*f780*/  @!P1 IMAD.WIDE R8, R13, 0x4, R4 ;  /* 0x000000040d089825 */ /* 0x001fe200078e0204 */
[----:B------:R-:W-:-:S03]  /*f790*/  ISETP.GE.AND P0, PT, R19, UR4, PT ;  /* 0x0000000413007c0c */ /* 0x000fc6000bf06270 */
[----:B------:R-:W-:Y:S01]  /*f7a0*/  @!P3 IMAD.WIDE R12, R17, 0x4, R4 ;  /* 0x00000004110cb825 */ /* 0x000fe200078e0204 */
[----:B------:R0:W-:Y:S01]  /*f7b0*/  @!P1 ST.E.64 desc[UR6][R8.64], R50 ;  /* 0x0000003208009985 */ /* 0x0001e2000c101b06 */
[----:B------:R-:W-:Y:S02]  /*f7c0*/  @!P6 LEA.HI R20, R20, R20, RZ, 0x1 ;  /* 0x000000141414e211 */ /* 0x000fe400078f08ff */
[C---:B------:R-:W-:Y:S01]  /*f7d0*/  VIADD R2, R3.reuse, 0x68 ;  /* 0x0000006803027836 */ /* 0x040fe20000000000 */
[----:B------:R1:W-:Y:S01]  /*f7e0*/  @!P2 ST.E.64 desc[UR6][R10.64], R54 ;  /* 0x000000360a00a985 */ /* 0x0003e2000c101b06 */
[----:B------:R-:W-:Y:S01]  /*f7f0*/  VIADD R17, R3, 0x78 ;  /* 0x0000007803117836 */ /* 0x000fe20000000000 */
[----:B------:R-:W-:Y:S02]  /*f800*/  ISETP.GE.AND P2, PT, R16, UR4, PT ;  /* 0x0000000410007c0c */ /* 0x000fe4000bf46270 */
[----:B------:R2:W-:Y:S01]  /*f810*/  @!P3 ST.E.64 desc[UR6][R12.64], R58 ;  /* 0x0000003a0c00b985 */ /* 0x0005e2000c101b06 */
[----:B------:R-:W-:-:S02]  /*f820*/  ISETP.GE.AND P3, PT, R2, UR4, PT ;  /* 0x0000000402007c0c */ /* 0x000fc4000bf66270 */
[----:B------:R-:W-:Y:S01]  /*f830*/  ISETP.GE.AND P1, PT, R17, UR4, PT ;  /* 0x0000000411007c0c */ /* 0x000fe2000bf26270 */
[----:B------:R3:W-:Y:S01]  /*f840*/  @!P4 ST.E.64 desc[UR6][R14.64], R62 ;  /* 0x0000003e0e00c985 */ /* 0x0007e2000c101b06 */
[----:B------:R-:W-:Y:S02]  /*f850*/  ISETP.GE.AND P4, PT, R0, UR4, PT ;  /* 0x0000000400007c0c */ /* 0x000fe4000bf86270 */
[----:B------:R-:W-:Y:S02]  /*f860*/  @!P5 LEA.HI R18, R18, R18, RZ, 0x1 ;  /* 0x000000121212d211 */ /* 0x000fe400078f08ff */
[----:B0-----:R-:W-:Y:S01]  /*f870*/  @!P6 LOP3.LUT R9, R20, 0xfffffffe, RZ, 0xc0, !PT ;  /* 0xfffffffe1409e812 */ /* 0x001fe200078ec0ff */
[C---:B------:R-:W-:Y:S01]  /*f880*/  VIADD R20, R3.reuse, 0x90 ;  /* 0x0000009003147836 */ /* 0x040fe20000000000 */
[----:B------:R-:W-:Y:S01]  /*f890*/  @!P5 LOP3.LUT R7, R18, 0xfffffffe, RZ, 0xc0, !PT ;  /* 0xfffffffe1207d812 */ /* 0x000fe200078ec0ff */
[----:B------:R-:W-:Y:S01]  /*f8a0*/  VIADD R18, R3, 0x88 ;  /* 0x0000008803127836 */ /* 0x000fe20000000000 */
[----:B------:R-:W-:Y:S01]  /*f8b0*/  @!P2 LEA.HI R16, R16, R16, RZ, 0x1 ;  /* 0x000000101010a211 */ /* 0x000fe200078f08ff */
[----:B------:R-:W-:Y:S01]  /*f8c0*/  @!P6 IMAD.WIDE R8, R9, 0x4, R4 ;  /* 0x000000040908e825 */ /* 0x000fe200078e0204 */
[----:B------:R-:W-:-:S02]  /*f8d0*/  @!P3 LEA.HI R2, R2, R2, RZ, 0x1 ;  /* 0x000000020202b211 */ /* 0x000fc400078f08ff */
[----:B------:R-:W-:Y:S01]  /*f8e0*/  @!P1 LEA.HI R17, R17, R17, RZ, 0x1 ;  /* 0x0000001111119211 */ /* 0x000fe200078f08ff */
[----:B------:R-:W-:Y:S01]  /*f8f0*/  @!P5 IMAD.WIDE R6, R7, 0x4, R4 ;  /* 0x000000040706d825 */ /* 0x000fe200078e0204 */
[----:B------:R-:W-:Y:S02]  /*f900*/  @!P4 LEA.HI R0, R0, R0, RZ, 0x1 ;  /* 0x000000000000c211 */ /* 0x000fe400078f08ff */
[----:B------:R-:W-:Y:S02]  /*f910*/  @!P0 LEA.HI R19, R19, R19, RZ, 0x1 ;  /* 0x0000001313138211 */ /* 0x000fe400078f08ff */
[----:B-1----:R-:W-:Y:S01]  /*f920*/  @!P4 LOP3.LUT R11, R0, 0xfffffffe, RZ, 0xc0, !PT ;  /* 0xfffffffe000bc812 */ /* 0x002fe200078ec0ff */
[----:B------:R0:W-:Y:S01]  /*f930*/  @!P5 ST.E.64 desc[UR6][R6.64], R66 ;  /* 0x000000420600d985 */ /* 0x0001e2000c101b06 */
[----:B--2---:R-:W-:Y:S01]  /*f940*/  @!P3 LOP3.LUT R13, R2, 0xfffffffe, RZ, 0xc0, !PT ;  /* 0xfffffffe020db812 */ /* 0x004fe200078ec0ff */
[----:B------:R-:W-:Y:S01]  /*f950*/  VIADD R0, R3, 0x98 ;  /* 0x0000009803007836 */ /* 0x000fe20000000000 */
[----:B---3--:R-:W-:Y:S01]  /*f960*/  @!P2 LOP3.LUT R15, R16, 0xfffffffe, RZ, 0xc0, !PT ;  /* 0xfffffffe100fa812 */ /* 0x008fe200078ec0ff */
[----:B------:R1:W-:Y:S01]  /*f970*/  @!P6 ST.E.64 desc[UR6][R8.64], R70 ;  /* 0x000000460800e985 */ /* 0x0003e2000c101b06 */
[----:B------:R-:W-:Y:S01]  /*f980*/  @!P1 LOP3.LUT R17, R17, 0xfffffffe, RZ, 0xc0, !PT ;  /* 0xfffffffe11119812 */ /* 0x000fe200078ec0ff */
[----:B------:R-:W-:Y:S01]  /*f990*/  VIADD R2, R3, 0xa0 ;  /* 0x000000a003027836 */ /* 0x000fe20000000000 */
[----:B------:R-:W-:Y:S01]  /*f9a0*/  @!P0 LOP3.LUT R19, R19, 0xfffffffe, RZ, 0xc0, !PT ;  /* 0xfffffffe13138812 */ /* 0x000fe200078ec0ff */
[----:B------:R-:W-:Y:S01]  /*f9b0*/  VIADD R16, R3, 0xa8 ;  /* 0x000000a803107836 */ /* 0x000fe20000000000 */
[----:B------:R-:W-:-:S02]  /*f9c0*/  ISETP.GE.AND P6, PT, R18, UR4, PT ;  /* 0x0000000412007c0c */ /* 0x000fc4000bfc6270 */
[----:B------:R-:W-:Y:S01]  /*f9d0*/  ISETP.GE.AND P5, PT, R20, UR4, PT ;  /* 0x0000000414007c0c */ /* 0x000fe2000bfa6270 */
[----:B0-----:R-:W-:-:S04]  /*f9e0*/  @!P4 IMAD.WIDE R6, R11, 0x4, R4 ;  /* 0x000000040b06c825 */ /* 0x001fc800078e0204 */
[--C-:B-1----:R-:W-:Y:S01]  /*f9f0*/  @!P3 IMAD.WIDE R8, R13, 0x4, R4.reuse ;  /* 0x000000040d08b825 */ /* 0x102fe200078e0204 */
[----:B------:R0:W-:Y:S01]  /*fa00*/  @!P4 ST.E.64 desc[UR6][R6.64], R74 ;  /* 0x0000004a0600c985 */ /* 0x0001e2000c101b06 */
[----:B------:R-:W-:Y:S02]  /*fa10*/  ISETP.GE.AND P4, PT, R2, UR4, PT ;  /* 0x0000000402007c0c */ /* 0x000fe4000bf86270 */
[--C-:B------:R-:W-:Y:S01]  /*fa20*/  @!P2 IMAD.WIDE R10, R15, 0x4, R4.reuse ;  /* 0x000000040f0aa825 */ /* 0x100fe200078e0204 */
[----:B------:R1:W-:Y:S01]  /*fa30*/  @!P3 ST.E.64 desc[UR6][R8.64], R78 ;  /* 0x0000004e0800b985 */ /* 0x0003e2000c101b06 */
[----:B------:R-:W-:Y:S02]  /*fa40*/  @!P6 LEA.HI R18, R18, R18, RZ, 0x1 ;  /* 0x000000121212e211 */ /* 0x000fe400078f08ff */
[----:B------:R-:W-:Y:S01]  /*fa50*/  @!P1 IMAD.WIDE R12, R17, 0x4, R4 ;  /* 0x00000004110c9825 */ /* 0x000fe200078e0204 */
[----:B------:R2:W-:Y:S01]  /*fa60*/  @!P2 ST.E.64 desc[UR6][R10.64], R82 ;  /* 0x000000520a00a985 */ /* 0x0005e2000c101b06 */
[----:B------:R-:W-:-:S02]  /*fa70*/  IADD3 R17, R3, 0xb0, RZ ;  /* 0x000000b003117810 */ /* 0x000fc40007ffe0ff */
[----:B------:R-:W-:Y:S01]  /*fa80*/  @!P0 IMAD.WIDE R14, R19, 0x4, R4 ;  /* 0x00000004130e8825 */ /* 0x000fe200078e0204 */
[----:B------:R3:W-:Y:S01]  /*fa90*/  @!P1 ST.E.64 desc[UR6][R12.64], R86 ;  /* 0x000000560c009985 */ /* 0x0007e2000c101b06 */
[----:B------:R-:W-:Y:S02]  /*faa0*/  @!P5 LEA.HI R20, R20, R20, RZ, 0x1 ;  /* 0x000000141414d211 */ /* 0x000fe400078f08ff */
[----:B------:R-:W-:Y:S01]  /*fab0*/  VIADD R19, R3, 0xb8 ;  /* 0x000000b803137836 */ /* 0x000fe20000000000 */
[----:B------:R4:W-:Y:S01]  /*fac0*/  @!P0 ST.E.64 desc[UR6][R14.64], R90 ;  /* 0x0000005a0e008985 */ /* 0x0009e2000c101b06 */
[----:B------:R-:W-:Y:S02]  /*fad0*/  ISETP.GE.AND P0, PT, R0, UR4, PT ;  /* 0x0000000400007c0c */ /* 0x000fe4000bf06270 */
[----:B------:R-:W-:Y:S02]  /*fae0*/  ISETP.GE.AND P3, PT, R16, UR4, PT ;  /* 0x0000000410007c0c */ /* 0x000fe4000bf66270 */
[----:B------:R-:W-:-:S02]  /*faf0*/  ISETP.GE.AND P2, PT, R17, UR4, PT ;  /* 0x0000000411007c0c */ /* 0x000fc4000bf46270 */
[----:B0-----:R-:W-:Y:S01]  /*fb00*/  @!P6 LOP3.LUT R7, R18, 0xfffffffe, RZ, 0xc0, !PT ;  /* 0xfffffffe1207e812 */ /* 0x001fe200078ec0ff */
[----:B------:R-:W-:Y:S01]  /*fb10*/  VIADD R18, R3, 0xc0 ;  /* 0x000000c003127836 */ /* 0x000fe20000000000 */
[----:B------:R-:W-:Y:S02]  /*fb20*/  ISETP.GE.AND P1, PT, R19, UR4, PT ;  /* 0x0000000413007c0c */ /* 0x000fe4000bf26270 */
[----:B-1----:R-:W-:Y:S01]  /*fb30*/  @!P5 LOP3.LUT R9, R20, 0xfffffffe, RZ, 0xc0, !PT ;  /* 0xfffffffe1409d812 */ /* 0x002fe200078ec0ff */
[--C-:B------:R-:W-:Y:S01]  /*fb40*/  @!P6 IMAD.WIDE R6, R7, 0x4, R4.reuse ;  /* 0x000000040706e825 */ /* 0x100fe200078e0204 */
[----:B------:R-:W-:Y:S02]  /*fb50*/  @!P4 LEA.HI R2, R2, R2, RZ, 0x1 ;  /* 0x000000020202c211 */ /* 0x000fe400078f08ff */
[----:B------:R-:W-:Y:S01]  /*fb60*/  @!P0 LEA.HI R0, R0, R0, RZ, 0x1 ;  /* 0x0000000000008211 */ /* 0x000fe200078f08ff */
[----:B------:R-:W-:Y:S01]  /*fb70*/  @!P5 IMAD.WIDE R8, R9, 0x4, R4 ;  /* 0x000000040908d825 */ /* 0x000fe200078e0204 */
[----:B------:R0:W-:Y:S01]  /*fb80*/  @!P6 ST.E.64 desc[UR6][R6.64], R94 ;  /* 0x0000005e0600e985 */ /* 0x0001e2000c101b06 */
[----:B------:R-:W-:-:S02]  /*fb90*/  @!P3 LEA.HI R16, R16, R16, RZ, 0x1 ;  /* 0x000000101010b211 */ /* 0x000fc400078f08ff */
[----:B--2---:R-:W-:Y:S01]  /*fba0*/  @!P0 LOP3.LUT R11, R0, 0xfffffffe, RZ, 0xc0, !PT ;  /* 0xfffffffe000b8812 */ /* 0x004fe200078ec0ff */
[----:B------:R1:W-:Y:S01]  /*fbb0*/  @!P5 ST.E.64 desc[UR6][R8.64], R98 ;  /* 0x000000620800d985 */ /* 0x0003e2000c101b06 */
[C---:B------:R-:W-:Y:S01]  /*fbc0*/  VIADD R20, R3.reuse, 0xc8 ;  /* 0x000000c803147836 */ /* 0x040fe20000000000 */
[----:B------:R-:W-:Y:S01]  /*fbd0*/  ISETP.GE.AND P5, PT, R18, UR4, PT ;  /* 0x0000000412007c0c */ /* 0x000fe2000bfa6270 */
[----:B------:R-:W-:Y:S01]  /*fbe0*/  VIADD R0, R3, 0xd0 ;  /* 0x000000d003007836 */ /* 0x000fe20000000000 */
[----:B------:R-:W-:Y:S02]  /*fbf0*/  @!P2 LEA.HI R17, R17, R17, RZ, 0x1 ;  /* 0x000000111111a211 */ /* 0x000fe400078f08ff */
[----:B------:R-:W-:Y:S02]  /*fc00*/  @!P1 LEA.HI R19, R19, R19, RZ, 0x1 ;  /* 0x0000001313139211 */ /* 0x000fe400078f08ff */
[----:B---3--:R-:W-:Y:S01]  /*fc10*/  @!P4 LOP3.LUT R13, R2, 0xfffffffe, RZ, 0xc0, !PT ;  /* 0xfffffffe020dc812 */ /* 0x008fe200078ec0ff */
[----:B------:R-:W-:Y:S01]  /*fc20*/  VIADD R2, R3, 0xd8 ;  /* 0x000000d803027836 */ /* 0x000fe20000000000 */
[----:B----4-:R-:W-:Y:S01]  /*fc30*/  @!P3 LOP3.LUT R15, R16, 0xfffffffe, RZ, 0xc0, !PT ;  /* 0xfffffffe100fb812 */ /* 0x010fe200078ec0ff */
[----:B0-----:R-:W-:Y:S01]  /*fc40*/  @!P0 IMAD.WIDE R6, R11, 0x4, R4 ;  /* 0x000000040b068825 */ /* 0x001fe200078e0204 */
[----:B------:R-:W-:-:S02]  /*fc50*/  @!P2 LOP3.LUT R17, R17, 0xfffffffe, RZ, 0xc0, !PT ;  /* 0xfffffffe1111a812 */ /* 0x000fc400078ec0ff */
[----:B------:R-:W-:Y:S01]  /*fc60*/  ISETP.GE.AND P6, PT, R20, UR4, PT ;  /* 0x0000000414007c0c */ /* 0x000fe2000bfc6270 */
[--C-:B-1----:R-:W-:Y:S01]  /*fc70*/  @!P4 IMAD.WIDE R8, R13, 0x4, R4.reuse ;  /* 0x000000040d08c825 */ /* 0x102fe200078e0204 */
[----:B------:R-:W-:Y:S01]  /*fc80*/  @!P1 LOP3.LUT R19, R19, 0xfffffffe, RZ, 0xc0, !PT ;  /* 0xfffffffe13139812 */ /* 0x000fe200078ec0ff */
[----:B------:R0:W-:Y:S01]  /*fc90*/  @!P0 ST.E.64 desc[UR6][R6.64], R102 ;  /* 0x0000006606008985 */ /* 0x0001e2000c101b06 */
[----:B------:R-:W-:Y:S01]  /*fca0*/  ISETP.GE.AND P0, PT, R0, UR4, PT ;  /* 0x0000000400007c0c */ /* 0x000fe2000bf06270 */
[--C-:B------:R-:W-:Y:S01]  /*fcb0*/  @!P3 IMAD.WIDE R10, R15, 0x4, R4.reuse ;  /* 0x000000040f0ab825 */ /* 0x100fe200078e0204 */
[----:B------:R-:W-:Y:S01]  /*fcc0*/  IADD3 R16, R3, 0xe0, RZ ;  /* 0x000000e003107810 */ /* 0x000fe20007ffe0ff */
[----:B------:R1:W-:Y:S01]  /*fcd0*/  @!P4 ST.E.64 desc[UR6][R8.64], R106 ;  /* 0x0000006a0800c985 */ /* 0x0003e2000c101b06 */
[----:B------:R-:W-:Y:S01]  /*fce0*/  @!P5 LEA.HI R18, R18, R18, RZ, 0x1 ;  /* 0x000000121212d211 */ /* 0x000fe200078f08ff */
[--C-:B------:R-:W-:Y:S02]  /*fcf0*/  @!P2 IMAD.WIDE R12, R17, 0x4, R4.reuse ;  /* 0x00000004110ca825 */ /* 0x100fe400078e0204 */
[----:B------:R2:W-:Y:S02]  /*fd00*/  @!P3 ST.E.64 desc[UR6][R10.64], R110 ;  /* 0x0000006e0a00b985 */ /* 0x0005e4000c101b06 */
[--C-:B------:R-:W-:Y:S01]  /*fd10*/  @!P1 IMAD.WIDE R14, R19, 0x4, R4.reuse ;  /* 0x00000004130e9825 */ /* 0x100fe200078e0204 */
[----:B------:R-:W-:Y:S01]  /*fd20*/  @!P6 LEA.HI R20, R20, R20, RZ, 0x1 ;  /* 0x000000141414e211 */ /* 0x000fe200078f08ff */
[----:B------:R3:W-:Y:S01]  /*fd30*/  @!P2 ST.E.64 desc[UR6][R12.64], R114 ;  /* 0x000000720c00a985 */ /* 0x0007e2000c101b06 */
[----:B------:R-:W-:Y:S01]  /*fd40*/  ISETP.GE.AND P2, PT, R16, UR4, PT ;  /* 0x0000000410007c0c */ /* 0x000fe2000bf46270 */
[C---:B------:R-:W-:Y:S01]  /*fd50*/  VIADD R17, R3.reuse, 0xe8 ;  /* 0x000000e803117836 */ /* 0x040fe20000000000 */
[----:B0-----:R-:W-:Y:S01]  /*fd60*/  @!P5 LOP3.LUT R7, R18, 0xfffffffe, RZ, 0xc0, !PT ;  /* 0xfffffffe1207d812 */ /* 0x001fe200078ec0ff */
[C---:B------:R-:W-:Y:S01]  /*fd70*/  VIADD R19, R3.reuse, 0xf0 ;  /* 0x000000f003137836 */ /* 0x040fe20000000000 */
[----:B------:R-:W-:Y:S01]  /*fd80*/  @!P1 ST.E.64 desc[UR6][R14.64], R118 ;  /* 0x000000760e009985 */ /* 0x000fe2000c101b06 */
[----:B------:R-:W-:Y:S01]  /*fd90*/  ISETP.GE.AND P1, PT, R2, UR4, PT ;  /* 0x0000000402007c0c */ /* 0x000fe2000bf26270 */
[----:B------:R-:W-:Y:S01]  /*fda0*/  VIADD R3, R3, 0xf8 ;  /* 0x000000f803037836 */ /* 0x000fe20000000000 */
[----:B------:R-:W-:Y:S01]  /*fdb0*/  ISETP.GE.AND P3, PT, R17, UR4, PT ;  /* 0x0000000411007c0c */ /* 0x000fe2000bf66270 */
[----:B------:R-:W-:Y:S01]  /*fdc0*/  @!P5 IMAD.WIDE R6, R7, 0x4, R4 ;  /* 0x000000040706d825 */ /* 0x000fe200078e0204 */
[----:B------:R-:W-:-:S02]  /*fdd0*/  ISETP.GE.AND P4, PT, R19, UR4, PT ;  /* 0x0000000413007c0c */ /* 0x000fc4000bf86270 */
[----:B------:R-:W-:Y:S02]  /*fde0*/  @!P0 LEA.HI R0, R0, R0, RZ, 0x1 ;  /* 0x0000000000008211 */ /* 0x000fe400078f08ff */
[----:B-1----:R-:W-:Y:S01]  /*fdf0*/  @!P6 LOP3.LUT R9, R20, 0xfffffffe, RZ, 0xc0, !PT ;  /* 0xfffffffe1409e812 */ /* 0x002fe200078ec0ff */
[----:B------:R0:W-:Y:S01]  /*fe00*/  @!P5 ST.E.64 desc[UR6][R6.64], R122 ;  /* 0x0000007a0600d985 */ /* 0x0001e2000c101b06 */
[----:B--2---:R-:W-:Y:S02]  /*fe10*/  @!P0 LOP3.LUT R11, R0, 0xfffffffe, RZ, 0xc0, !PT ;  /* 0xfffffffe000b8812 */ /* 0x004fe400078ec0ff */
[----:B------:R-:W-:Y:S01]  /*fe20*/  @!P2 LEA.HI R16, R16, R16, RZ, 0x1 ;  /* 0x000000101010a211 */ /* 0x000fe200078f08ff */
[----:B------:R-:W-:Y:S01]  /*fe30*/  @!P6 IMAD.WIDE R8, R9, 0x4, R4 ;  /* 0x000000040908e825 */ /* 0x000fe200078e0204 */
[----:B------:R-:W-:Y:S02]  /*fe40*/  @!P1 LEA.HI R2, R2, R2, RZ, 0x1 ;  /* 0x0000000202029211 */ /* 0x000fe400078f08ff */
[----:B------:R-:W-:-:S02]  /*fe50*/  @!P3 LEA.HI R17, R17, R17, RZ, 0x1 ;  /* 0x000000111111b211 */ /* 0x000fc400078f08ff */
[----:B------:R1:W-:Y:S01]  /*fe60*/  @!P6 ST.E.64 desc[UR6][R8.64], R126 ;  /* 0x0000007e0800e985 */ /* 0x0003e2000c101b06 */
[----:B------:R-:W-:Y:S02]  /*fe70*/  @!P4 LEA.HI R19, R19, R19, RZ, 0x1 ;  /* 0x000000131313c211 */ /* 0x000fe400078f08ff */
[----:B---3--:R-:W-:Y:S01]  /*fe80*/  @!P1 LOP3.LUT R13, R2, 0xfffffffe, RZ, 0xc0, !PT ;  /* 0xfffffffe020d9812 */ /* 0x008fe200078ec0ff */
[--C-:B0-----:R-:W-:Y:S01]  /*fe90*/  @!P0 IMAD.WIDE R6, R11, 0x4, R4.reuse ;  /* 0x000000040b068825 */ /* 0x101fe200078e0204 */
[----:B------:R-:W-:Y:S02]  /*fea0*/  @!P2 LOP3.LUT R15, R16, 0xfffffffe, RZ, 0xc0, !PT ;  /* 0xfffffffe100fa812 */ /* 0x000fe400078ec0ff */
[----:B------:R-:W-:Y:S02]  /*feb0*/  @!P3 LOP3.LUT R17, R17, 0xfffffffe, RZ, 0xc0, !PT ;  /* 0xfffffffe1111b812 */ /* 0x000fe400078ec0ff */
[----:B------:R0:W-:Y:S01]  /*fec0*/  @!P0 ST.E.64 desc[UR6][R6.64], R130 ;  /* 0x0000008206008985 */ /* 0x0001e2000c101b06 */
[----:B------:R-:W-:Y:S01]  /*fed0*/  ISETP.GE.AND P0, PT, R3, UR4, PT ;  /* 0x0000000403007c0c */ /* 0x000fe2000bf06270 */
[----:B------:R-:W-:Y:S01]  /*fee0*/  @!P2 IMAD.WIDE R10, R15, 0x4, R4 ;  /* 0x000000040f0aa825 */ /* 0x000fe200078e0204 */
[----:B------:R-:W-:-:S03]  /*fef0*/  @!P4 LOP3.LUT R19, R19, 0xfffffffe, RZ, 0xc0, !PT ;  /* 0xfffffffe1313c812 */ /* 0x000fc600078ec0ff */
[----:B-1----:R-:W-:-:S04]  /*ff00*/  @!P1 IMAD.WIDE R8, R13, 0x4, R4 ;  /* 0x000000040d089825 */ /* 0x002fc800078e0204 */
[--C-:B------:R-:W-:Y:S01]  /*ff10*/  @!P3 IMAD.WIDE R12, R17, 0x4, R4.reuse ;  /* 0x00000004110cb825 */ /* 0x100fe200078e0204 */
[----:B------:R0:W-:Y:S03]  /*ff20*/  @!P1 ST.E.64 desc[UR6][R8.64], R134 ;  /* 0x0000008608009985 */ /* 0x0001e6000c101b06 */
[----:B------:R-:W-:Y:S01]  /*ff30*/  @!P4 IMAD.WIDE R14, R19, 0x4, R4 ;  /* 0x00000004130ec825 */ /* 0x000fe200078e0204 */
[----:B------:R0:W-:Y:S04]  /*ff40*/  @!P2 ST.E.64 desc[UR6][R10.64], R138 ;  /* 0x0000008a0a00a985 */ /* 0x0001e8000c101b06 */
        /* <DEDUP_REMOVED lines=9> */
.L_x_1040:
        /* <DEDUP_REMOVED lines=12> */
[----:B------:R-:W2:Y:S01]  /*100a0*/  LDL R4, [R1] ;  /* 0x0000000001047983 */ /* 0x000ea20000100800 */
[----:B------:R-:W-:Y:S01]  /*100b0*/  ISETP.NE.AND P0, PT, R6, 0x1, PT ;  /* 0x000000010600780c */ /* 0x000fe20003f05270 */
[----:B------:R-:W-:Y:S01]  /*100c0*/  S2UR UR7, SR_CTAID.Z ;  /* 0x00000000000779c3 */ /* 0x000fe20000002700 */
[----:B------:R-:W-:Y:S01]  /*100d0*/  ULDC.64 UR8, c[0x0][0xbd0] ;  /* 0x0002f40000087ab9 */ /* 0x000fe20000000a00 */
[----:B------:R-:W-:Y:S01]  /*100e0*/  IMAD.MOV.U32 R5, RZ, RZ, R0 ;  /* 0x000000ffff057224 */ /* 0x000fe200078e0000 */
[----:B------:R-:W-:-:S05]  /*100f0*/  ULDC.64 UR12, c[0x0][0x208] ;  /* 0x00008200000c7ab9 */ /* 0x000fca0000000a00 */
[----:B------:R-:W0:Y:S08]  /*10100*/  LDC.64 R10, c[0x0][0xbd8] ;  /* 0x0002f600ff0a7b82 */ /* 0x000e300000000a00 */
[----:B------:R-:W1:Y:S08]  /*10110*/  @P0 LDC R7, c[0x0][0xbec] ;  /* 0x0002fb00ff070b82 */ /* 0x000e700000000800 */
[----:B------:R-:W3:Y:S08]  /*10120*/  @P0 LDC R9, c[0x0][0xbf0] ;  /* 0x0002fc00ff090b82 */ /* 0x000ef00000000800 */
[----:B------:R-:W4:Y:S08]  /*10130*/  S2UR UR10, SR_CTAID.Y ;  /* 0x00000000000a79c3 */ /* 0x000f300000002600 */
[----:B------:R-:W4:Y:S01]  /*10140*/  LDC R8, c[0x0][0xc50] ;  /* 0x00031400ff087b82 */ /* 0x000f220000000800 */
[----:B--2---:R-:W-:Y:S01]  /*10150*/  R2UR UR11, R4 ;  /* 0x00000000040b72ca */ /* 0x004fe200000e0000 */
[----:B-1----:R-:W-:-:S05]  /*10160*/  @P0 IMAD.HI.U32 R4, R0, R7, RZ ;  /* 0x0000000700040227 */ /* 0x002fca00078e00ff */
[----:B---3--:R-:W-:-:S07]  /*10170*/  @P0 SHF.R.U32.HI R5, RZ, R9, R4 ;  /* 0x00000009ff050219 */ /* 0x008fce0000011604 */
[----:B------:R-:W-:Y:S02]  /*10180*/  USHF.R.S32.HI UR6, URZ, 0x1f, UR11 ;  /* 0x0000001f3f067899 */ /* 0x000fe4000801140b */
[----:B------:R-:W-:Y:S01]  /*10190*/  IMAD R7, RZ, RZ, -UR11 ;  /* 0x8000000bff077e24 */ /* 0x000fe2000f8e02ff */
[----:B------:R-:W-:Y:S02]  /*101a0*/  UIMAD.WIDE.U32 UR4, UR11, UR8, URZ ;  /* 0x000000080b0472a5 */ /* 0x000fe4000f8e003f */
[----:B------:R-:W-:Y:S01]  /*101b0*/  UIMAD UR6, UR6, UR8, URZ ;  /* 0x00000008060672a4 */ /* 0x000fe2000f8e023f */
[----:B----4-:R-:W-:Y:S01]  /*101c0*/  IMAD R9, R8, R7, UR10 ;  /* 0x0000000a08097e24 */ /* 0x010fe2000f8e0207 */
[----:B------:R-:W-:Y:S01]  /*101d0*/  USHF.R.S32.HI UR8, URZ, 0x1f, UR7 ;  /* 0x0000001f3f087899 */ /* 0x000fe20008011407 */
[----:B------:R-:W-:Y:S01]  /*101e0*/  IADD3 R7, -R5, RZ, RZ ;  /* 0x000000ff05077210 */ /* 0x000fe20007ffe1ff */
[----:B------:R-:W-:Y:S01]  /*101f0*/  UIMAD UR6, UR11, UR9, UR6 ;  /* 0x000000090b0672a4 */ /* 0x000fe2000f8e0206 */
[----:B------:R-:W-:Y:S01]  /*10200*/  IMAD.U32 R3, RZ, RZ, UR5 ;  /* 0x00000005ff037e24 */ /* 0x000fe2000f8e00ff */
[----:B------:R-:W-:Y:S01]  /*10210*/  SHF.R.S32.HI R4, RZ, 0x1f, R9 ;  /* 0x0000001fff047819 */ /* 0x000fe20000011409 */
[----:B------:R-:W-:Y:S01]  /*10220*/  IMAD.U32 R2, RZ, RZ, UR4 ;  /* 0x00000004ff027e24 */ /* 0x000fe2000f8e00ff */
[----:B------:R-:W-:Y:S01]  /*10230*/  UIADD3 UR6, UR5, UR6, URZ ;  /* 0x0000000605067290 */ /* 0x000fe2000fffe03f */
[----:B0-----:R-:W-:-:S02]  /*10240*/  IMAD R12, R10, UR8, RZ ;  /* 0x000000080a0c7c24 */ /* 0x001fc4000f8e02ff */
[----:B------:R-:W-:Y:S01]  /*10250*/  ULDC.64 UR4, c[0x0][0xbe0] ;  /* 0x0002f80000047ab9 */ /* 0x000fe20000000a00 */
[----:B------:R-:W-:Y:S02]  /*10260*/  IMAD R7, R6, R7, R0 ;  /* 0x0000000706077224 */ /* 0x000fe400078e0200 */
[----:B------:R-:W-:Y:S02]  /*10270*/  IMAD.U32 R3, RZ, RZ, UR6 ;  /* 0x00000006ff037e24 */ /* 0x000fe4000f8e00ff */
[----:B------:R-:W-:Y:S01]  /*10280*/  IMAD R11, R11, UR7, R12 ;  /* 0x000000070b0b7c24 */ /* 0x000fe2000f8e020c */
[----:B------:R-:W-:Y:S01]  /*10290*/  SHF.R.S32.HI R0, RZ, 0x1f, R7 ;  /* 0x0000001fff007819 */ /* 0x000fe20000011407 */
[----:B------:R-:W-:-:S04]  /*102a0*/  IMAD.WIDE.U32 R2, R10, UR7, R2 ;  /* 0x000000070a027c25 */ /* 0x000fc8000f8e0002 */
[----:B------:R-:W-:Y:S02]  /*102b0*/  IMAD.IADD R3, R11, 0x1, R3 ;  /* 0x000000010b037824 */ /* 0x000fe400078e0203 */
[----:B------:R-:W-:Y:S02]  /*102c0*/  IMAD R4, R4, UR4, RZ ;  /* 0x0000000404047c24 */ /* 0x000fe4000f8e02ff */
[----:B------:R-:W-:-:S04]  /*102d0*/  IMAD.WIDE.U32 R2, R9, UR4, R2 ;  /* 0x0000000409027c25 */ /* 0x000fc8000f8e0002 */
[----:B------:R-:W-:Y:S01]  /*102e0*/  IMAD R4, R9, UR5, R4 ;  /* 0x0000000509047c24 */ /* 0x000fe2000f8e0204 */
[----:B------:R-:W-:Y:S01]  /*102f0*/  SHF.R.S32.HI R9, RZ, 0x1f, R5 ;  /* 0x0000001fff097819 */ /* 0x000fe20000011405 */
[----:B------:R-:W-:Y:S01]  /*10300*/  ULDC.64 UR4, c[0x0][0xbc8] ;  /* 0x0002f20000047ab9 */ /* 0x000fe20000000a00 */
[----:B------:R-:W-:Y:S01]  /*10310*/  IADD3 R2, P0, R5, R2, RZ ;  /* 0x0000000205027210 */ /* 0x000fe20007f1e0ff */
[----:B------:R-:W-:-:S03]  /*10320*/  IMAD R0, R0, UR4, RZ ;  /* 0x0000000400007c24 */ /* 0x000fc6000f8e02ff */
[----:B------:R-:W-:Y:S01]  /*10330*/  IADD3.X R3, R9, R3, R4, P0, !PT ;  /* 0x0000000309037210 */ /* 0x000fe200007fe404 */
[C---:B------:R-:W-:Y:S02]  /*10340*/  IMAD R5, R7.reuse, UR5, R0 ;  /* 0x0000000507057c24 */ /* 0x040fe4000f8e0200 */
[----:B------:R-:W-:Y:S01]  /*10350*/  IMAD.WIDE.U32 R2, R7, UR4, R2 ;  /* 0x0000000407027c25 */ /* 0x000fe2000f8e0002 */
[----:B------:R-:W-:-:S03]  /*10360*/  ULDC.64 UR4, c[0x0][0xba8] ;  /* 0x0002ea0000047ab9 */ /* 0x000fc60000000a00 */
[----:B------:R-:W-:Y:S01]  /*10370*/  IMAD.IADD R3, R3, 0x1, R5 ;  /* 0x0000000103037824 */ /* 0x000fe200078e0205 */
[----:B------:R-:W-:-:S04]  /*10380*/  LEA R4, P0, R2, UR4, 0x2 ;  /* 0x0000000402047c11 */ /* 0x000fc8000f8010ff */
[----:B------:R-:W-:Y:S01]  /*10390*/  LEA.HI.X R5, R2, UR5, R3, 0x2, P0 ;  /* 0x0000000502057c11 */ /* 0x000fe200080f1403 */
[----:B------:R-:W-:-:S05]  /*103a0*/  IMAD.MOV.U32 R3, RZ, RZ, -0x800000 ;  /* 0xff800000ff037424 */ /* 0x000fca00078e00ff */
[----:B------:R4:W-:Y:S01]  /*103b0*/  STG.E desc[UR12][R4.64], R3 ;  /* 0x0000000304007986 */ /* 0x0009e2000c10190c */
[----:B------:R-:W-:Y:S05]  /*103c0*/  BRA `(.L_x_961) ;  /* 0x0000004c002c7947 */ /* 0x000fea0003800000 */
.L_x_959:
        /* <DEDUP_REMOVED lines=18> */
.L_x_1043:
[----:B------:R-:W-:Y:S01]  /*104f0*/  ULDC UR7, c[0x0][0xc50] ;  /* 0x0003140000077ab9 */ /* 0x000fe20000000800 */
[----:B------:R-:W-:Y:S01]  /*10500*/  UMOV UR36, UR6 ;  /* 0x0000000600247c82 */ /* 0x000fe20008000000 */
[----:B------:R-:W-:-:S11]  /*10510*/  UISETP.NE.AND UP0, UPT, UR7, 0x1, UPT ;  /* 0x000000010700788c */ /* 0x000fd6000bf05270 */
[----:B------:R-:W-:Y:S01]  /*10520*/  @UP0 ULDC UR4, c[0x0][0xc54] ;  /* 0x0003150000040ab9 */ /* 0x000fe20000000800 */
[----:B------:R-:W-:Y:S01]  /*10530*/  @UP0 ULDC UR8, c[0x0][0xc58] ;  /* 0x0003160000080ab9 */ /* 0x000fe20000000800 */
[----:B------:R-:W-:-:S04]  /*10540*/  UIMAD.WIDE.U32 UR4, UR6, UR4, URZ ;  /* 0x00000004060472a5 */ /* 0x000fc8000f8e003f */
[----:B------:R-:W-:-:S12]  /*10550*/  @UP0 USHF.R.U32.HI UR36, URZ, UR8, UR5 ;  /* 0x000000083f240299 */ /* 0x000fd80008011605 */
.L_x_1044:
[----:B------:R-:W-:Y:S01]  /*10560*/  ISETP.GE.AND P0, PT, R18, RZ, PT ;  /* 0x000000ff1200720c */ /* 0x000fe20003f06270 */
[----:B------:R-:W-:Y:S01]  /*10570*/  UIADD3 UR44, -UR36, URZ, URZ ;  /* 0x0000003f242c7290 */ /* 0x000fe2000fffe13f */
[----:B------:R-:W-:Y:S01]  /*10580*/  IMAD.MOV.U32 R9, RZ, RZ, 0x1 ;  /* 0x00000001ff097424 */ /* 0x000fe200078e00ff */
[----:B------:R-:W-:Y:S01]  /*10590*/  MOV R3, 0x1 ;  /* 0x0000000100037802 */ /* 0x000fe20000000f00 */
[----:B------:R-:W-:Y:S01]  /*105a0*/  IMAD.MOV.U32 R0, RZ, RZ, RZ ;  /* 0x000000ffff007224 */ /* 0x000fe200078e00ff */
[----:B------:R-:W-:-:S08]  /*105b0*/  UIMAD UR44, UR7, UR44, UR6 ;  /* 0x0000002c072c72a4 */ /* 0x000fd0000f8e0206 */
[----:B------:R-:W-:Y:S05]  /*105c0*/  @!P0 BRA `(.L_x_1045) ;  /* 0x0000004400e48947 */ /* 0x000fea0003800000 */
[----:B------:R-:W0:Y:S01]  /*105d0*/  S2UR UR45, SR_CTAID.X ;  /* 0x00000000002d79c3 */ /* 0x000e220000002500 */
[----:B------:R-:W-:Y:S01]  /*105e0*/  ULDC.64 UR4, c[0x0][0x418] ;  /* 0x0001060000047ab9 */ /* 0x000fe20000000a00 */
[----:B------:R-:W-:Y:S01]  /*105f0*/  ULDC UR6, c[0x0][0x448] ;  /* 0x0001120000067ab9 */ /* 0x000fe20000000800 */
[----:B------:R-:W-:Y:S02]  /*10600*/  UISETP.NE.U32.AND UP0, UPT, UR4, URZ, UPT ;  /* 0x0000003f0400728c */ /* 0x000fe4000bf05070 */
[----:B------:R-:W-:Y:S02]  /*10610*/  UISETP.NE.AND UP1, UPT, UR6, 0x1, UPT ;  /* 0x000000010600788c */ /* 0x000fe4000bf25270 */
[----:B------:R-:W-:Y:S01]  /*10620*/  UISETP.NE.AND.EX UP0, UPT, UR5, URZ, UPT, UP0 ;  /* 0x0000003f0500728c */ /* 0x000fe2000bf05300 */
[----:B------:R-:W-:Y:S02]  /*10630*/  ULDC UR6, c[0x0][0x424] ;  /* 0x0001090000067ab9 */ /* 0x000fe40000000800 */
[----:B------:R-:W-:Y:S01]  /*10640*/  ULDC.64 UR4, c[0x0][0x9e0] ;  /* 0x0002780000047ab9 */ /* 0x000fe20000000a00 */
[----:B------:R-:W-:-:S02]  /*10650*/  USEL UR9, UR6, 0x1, UP0 ;  /* 0x0000000106097887 */ /* 0x000fc40008000000 */
[----:B------:R-:W-:Y:S01]  /*10660*/  UISETP.GE.AND UP0, UPT, UR5, 0x1, UPT ;  /* 0x000000010500788c */ /* 0x000fe2000bf06270 */
[----:B------:R-:W-:Y:S02]  /*10670*/  ULDC UR10, c[0x0][0x288] ;  /* 0x0000a200000a7ab9 */ /* 0x000fe40000000800 */
[----:B------:R-:W-:Y:S01]  /*10680*/  @UP1 ULDC UR7, c[0x0][0x44c] ;  /* 0x0001130000071ab9 */ /* 0x000fe20000000800 */
[----:B------:R-:W-:Y:S01]  /*10690*/  ULDC UR12, c[0x0][0x2f0] ;  /* 0x0000bc00000c7ab9 */ /* 0x000fe20000000800 */
[----:B------:R-:W-:Y:S01]  /*106a0*/  UIADD3 UR11, -UR10, 0x1, URZ ;  /* 0x000000010a0b7890 */ /* 0x000fe2000fffe13f */
[----:B------:R-:W-:Y:S01]  /*106b0*/  PLOP3.LUT P1, PT, PT, PT, UP0, 0x80, 0x0 ;  /* 0x000000000000781c */ /* 0x000fe20003f2f008 */
[----:B------:R-:W-:Y:S01]  /*106c0*/  UIMAD UR13, UR9, UR12, 0x3f ;  /* 0x0000003f090d74a4 */ /* 0x000fe2000f8e020c */
[----:B------:R-:W-:Y:S01]  /*106d0*/  @UP1 ULDC UR14, c[0x0][0x450] ;  /* 0x00011400000e1ab9 */ /* 0x000fe20000000800 */
[----:B------:R-:W-:Y:S02]  /*106e0*/  UIMAD UR11, UR9, UR12, UR11 ;  /* 0x0000000c090b72a4 */ /* 0x000fe4000f8e020b */
[----:B0-----:R-:W-:-:S04]  /*106f0*/  USHF.L.U32 UR45, UR45, 0x7, URZ ;  /* 0x000000072d2d7899 */ /* 0x001fc8000800063f */
[----:B------:R-:W-:-:S04]  /*10700*/  UIADD3 UR8, UR45, 0x7f, URZ ;  /* 0x0000007f2d087890 */ /* 0x000fc8000fffe03f */
[----:B------:R-:W-:-:S04]  /*10710*/  UIMAD.WIDE.U32 UR6, UR8, UR7, URZ ;  /* 0x00000007080672a5 */ /* 0x000fc8000f8e003f */
[----:B------:R-:W-:Y:S02]  /*10720*/  @UP1 USHF.R.U32.HI UR8, URZ, UR14, UR7 ;  /* 0x0000000e3f081299 */ /* 0x000fe40008011607 */
[----:B------:R-:W-:Y:S02]  /*10730*/  USHF.R.S32.HI UR7, URZ, 0x1f, UR13 ;  /* 0x0000001f3f077899 */ /* 0x000fe4000801140d */
[----:B------:R-:W-:Y:S02]  /*10740*/  UIADD3 UR6, UR11, UR8, URZ ;  /* 0x000000080b067290 */ /* 0x000fe4000fffe03f */
[----:B------:R-:W-:Y:S02]  /*10750*/  ULEA.HI UR7, UR7, UR13, URZ, 0x6 ;  /* 0x0000000d07077291 */ /* 0x000fe4000f8f303f */
[----:B------:R-:W-:Y:S02]  /*10760*/  UIADD3 UR4, UR6, UR4, URZ ;  /* 0x0000000406047290 */ /* 0x000fe4000fffe03f */
[----:B------:R-:W-:Y:S01]  /*10770*/  USHF.R.S32.HI UR43, URZ, 0x6, UR7 ;  /* 0x000000063f2b7899 */ /* 0x000fe20008011407 */
        /* <DEDUP_REMOVED lines=11> */
.L_x_1047:
[----:B------:R-:W-:-:S11]  /*10830*/  UISETP.NE.AND UP0, UPT, UR5, 0x1, UPT ;  /* 0x000000010500788c */ /* 0x000fd6000bf05270 */
[----:B------:R-:W-:Y:S02]  /*10840*/  @UP0 ULDC.64 UR14, c[0x0][0x9e8] ;  /* 0x00027a00000e0ab9 */ /* 0x000fe40000000a00 */
[----:B------:R-:W-:-:S04]  /*10850*/  UIMAD.WIDE.U32 UR6, UR8, UR14, URZ ;  /* 0x0000000e080672a5 */ /* 0x000fc8000f8e003f */
[----:B------:R-:W-:-:S12]  /*10860*/  @UP0 USHF.R.U32.HI UR8, URZ, UR15, UR7 ;  /* 0x0000000f3f080299 */ /* 0x000fd80008011607 */
.L_x_1048:
[----:B------:R-:W-:-:S04]  /*10870*/  UIMAD UR8, UR8, UR5, UR5 ;  /* 0x00000005080872a4 */ /* 0x000fc8000f8e0205 */
[----:B------:R-:W-:-:S04]  /*10880*/  UISETP.LT.AND UP0, UPT, UR4, UR8, UPT ;  /* 0x000000080400728c */ /* 0x000fc8000bf01270 */
[----:B------:R-:W-:-:S12]  /*10890*/  USEL UR4, UR4, UR8, UP0 ;  /* 0x0000000804047287 */ /* 0x000fd80008000000 */
.L_x_1046:
[----:B------:R-:W-:Y:S01]  /*108a0*/  UIADD3 UR4, UR4, 0x3f, URZ ;  /* 0x0000003f04047890 */ /* 0x000fe2000fffe03f */
[----:B------:R-:W-:Y:S01]  /*108b0*/  @UP1 ULDC UR6, c[0x0][0x44c] ;  /* 0x0001130000061ab9 */ /* 0x000fe20000000800 */
[----:B------:R-:W-:Y:S02]  /*108c0*/  @UP1 ULDC UR11, c[0x0][0x450] ;  /* 0x00011400000b1ab9 */ /* 0x000fe40000000800 */
[----:B------:R-:W-:Y:S02]  /*108d0*/  USHF.R.S32.HI UR8, URZ, 0x1f, UR4 ;  /* 0x0000001f3f087899 */ /* 0x000fe40008011404 */
[----:B------:R-:W-:Y:S02]  /*108e0*/  UIMAD.WIDE.U32 UR6, UR45, UR6, URZ ;  /* 0x000000062d0672a5 */ /* 0x000fe4000f8e003f */
[----:B------:R-:W-:Y:S02]  /*108f0*/  ULEA.HI UR8, UR8, UR4, URZ, 0x6 ;  /* 0x0000000408087291 */ /* 0x000fe4000f8f303f */
[----:B------:R-:W-:Y:S01]  /*10900*/  UIMAD UR9, UR9, UR12, -UR10 ;  /* 0x0000000c090972a4 */ /* 0x000fe2000f8e0a0a */
[----:B------:R-:W-:Y:S01]  /*10910*/  UMOV UR4, UR45 ;  /* 0x0000002d00047c82 */ /* 0x000fe20008000000 */
[----:B------:R-:W-:-:S02]  /*10920*/  USHF.R.S32.HI UR42, URZ, 0x6, UR8 ;  /* 0x000000063f2a7899 */ /* 0x000fc40008011408 */
[----:B------:R-:W-:Y:S02]  /*10930*/  @UP1 USHF.R.U32.HI UR4, URZ, UR11, UR7 ;  /* 0x0000000b3f041299 */ /* 0x000fe40008011607 */
[----:B------:R-:W-:Y:S02]  /*10940*/  UISETP.LT.AND UP0, UPT, UR43, UR42, UPT ;  /* 0x0000002a2b00728c */ /* 0x000fe4000bf01270 */
[----:B------:R-:W-:Y:S01]  /*10950*/  UIADD3 UR4, UR9, UR4, URZ ;  /* 0x0000000409047290 */ /* 0x000fe2000fffe03f */
[----:B------:R-:W-:Y:S01]  /*10960*/  ULDC UR8, c[0x0][0x9dc] ;  /* 0x0002770000087ab9 */ /* 0x000fe20000000800 */
        /* <DEDUP_REMOVED lines=13> */
.L_x_1050:
[----:B------:R-:W-:-:S11]  /*10a40*/  UISETP.NE.AND UP0, UPT, UR5, 0x1, UPT ;  /* 0x000000010500788c */ /* 0x000fd6000bf05270 */
[----:B------:R-:W-:Y:S02]  /*10a50*/  @UP0 ULDC.64 UR10, c[0x0][0x9e8] ;  /* 0x00027a00000a0ab9 */ /* 0x000fe40000000a00 */
[----:B------:R-:W-:-:S04]  /*10a60*/  UIMAD.WIDE.U32 UR6, UR4, UR10, URZ ;  /* 0x0000000a040672a5 */ /* 0x000fc8000f8e003f */
[----:B------:R-:W-:-:S12]  /*10a70*/  @UP0 USHF.R.U32.HI UR4, URZ, UR11, UR7 ;  /* 0x0000000b3f040299 */ /* 0x000fd80008011607 */
.L_x_1051:
[----:B------:R-:W-:-:S04]  /*10a80*/  UIMAD UR4, UR4, UR5, URZ ;  /* 0x00000005040472a4 */ /* 0x000fc8000f8e023f */
[----:B------:R-:W-:-:S04]  /*10a90*/  UISETP.LT.AND UP0, UPT, UR8, UR4, UPT ;  /* 0x000000040800728c */ /* 0x000fc8000bf01270 */
[----:B------:R-:W-:-:S12]  /*10aa0*/  USEL UR8, UR8, UR4, !UP0 ;  /* 0x0000000408087287 */ /* 0x000fd8000c000000 */
.L_x_1049:
        /* <DEDUP_REMOVED lines=13> */
[----:B------:R-:W-:Y:S01]  /*10b80*/  IMAD.U32 R3, RZ, RZ, UR10 ;  /* 0x0000000aff037e24 */ /* 0x000fe2000f8e00ff */
[----:B------:R-:W-:-:S04]  /*10b90*/  UIADD3 UR4, UR10, -0x1, UR12 ;  /* 0xffffffff0a047890 */ /* 0x000fc8000fffe00c */
[-C--:B------:R-:W-:Y:S01]  /*10ba0*/  IABS R0, R3.reuse ;  /* 0x0000000300007213 */ /* 0x080fe20000000000 */
[----:B------:R-:W-:Y:S01]  /*10bb0*/  UIADD3 UR6, -UR40, UR4, URZ ;  /* 0x0000000428067290 */ /* 0x000fe2000fffe13f */
[----:B------:R-:W-:Y:S02]  /*10bc0*/  IABS R3, R3 ;  /* 0x0000000300037213 */ /* 0x000fe40000000000 */
[----:B------:R-:W-:Y:S01]  /*10bd0*/  R2UR UR11, R0 ;  /* 0x00000000000b72ca */ /* 0x000fe200000e0000 */
[----:B------:R-:W-:Y:S02]  /*10be0*/  UMOV UR4, URZ ;  /* 0x0000003f00047c82 */ /* 0x000fe40008000000 */
[----:B------:R-:W-:-:S05]  /*10bf0*/  IMAD.MOV R3, RZ, RZ, -R3 ;  /* 0x000000ffff037224 */ /* 0x000fca00078e0a03 */
[----:B------:R-:W-:-:S05]  /*10c00*/  R2UR UR9, R3 ;  /* 0x00000000030972ca */ /* 0x000fca00000e0000 */
[----:B------:R-:W0:Y:S08]  /*10c10*/  I2F.RP R0, UR11 ;  /* 0x0000000b00007d06 */ /* 0x000e300008209400 */
[----:B0-----:R-:W0:Y:S02]  /*10c20*/  MUFU.RCP R0, R0 ;  /* 0x0000000000007308 */ /* 0x001e240000001000 */
[----:B0-----:R-:W-:Y:S01]  /*10c30*/  VIADD R2, R0, 0xffffffe ;  /* 0x0ffffffe00027836 */ /* 0x001fe20000000000 */
[----:B------:R-:W-:Y:S01]  /*10c40*/  IABS R0, UR6 ;  /* 0x0000000600007c13 */ /* 0x000fe20008000000 */
[----:B------:R-:W-:-:S03]  /*10c50*/  ULOP3.LUT UR6, UR6, UR10, URZ, 0x3c, !UPT ;  /* 0x0000000a06067292 */ /* 0x000fc6000f8e3c3f */
[----:B------:R-:W-:Y:S01]  /*10c60*/  R2UR UR8, R0 ;  /* 0x00000000000872ca */ /* 0x000fe200000e0000 */
[----:B------:R-:W0:Y:S02]  /*10c70*/  F2I.FTZ.U32.TRUNC.NTZ R2, R2 ;  /* 0x0000000200027305 */ /* 0x000e24000021f000 */
[----:B0-----:R-:W-:-:S13]  /*10c80*/  R2UR UR5, R2 ;  /* 0x00000000020572ca */ /* 0x001fda00000e0000 */
[----:B------:R-:W-:-:S04]  /*10c90*/  UIADD3 UR7, URZ, -UR5, URZ ;  /* 0x800000053f077290 */ /* 0x000fc8000fffe03f */
[----:B------:R-:W-:-:S04]  /*10ca0*/  UIMAD UR7, UR7, UR11, URZ ;  /* 0x0000000b070772a4 */ /* 0x000fc8000f8e023f */
[----:B------:R-:W-:-:S04]  /*10cb0*/  UIMAD.WIDE.U32 UR4, UR5, UR7, UR4 ;  /* 0x00000007050472a5 */ /* 0x000fc8000f8e0004 */
[----:B------:R-:W-:-:S04]  /*10cc0*/  UIMAD.WIDE.U32 UR4, UR5, UR8, URZ ;  /* 0x00000008050472a5 */ /* 0x000fc8000f8e003f */
[----:B------:R-:W-:-:S04]  /*10cd0*/  UIMAD UR4, UR5, UR9, UR8 ;  /* 0x00000009050472a4 */ /* 0x000fc8000f8e0208 */
[----:B------:R-:W-:-:S11]  /*10ce0*/  UISETP.GT.U32.AND UP1, UPT, UR11, UR4, UPT ;  /* 0x000000040b00728c */ /* 0x000fd6000bf24070 */
[----:B------:R-:W-:Y:S02]  /*10cf0*/  @!UP1 UIADD3 UR4, UR4, -UR11, URZ ;  /* 0x8000000b04049290 */ /* 0x000fe4000fffe03f */
[----:B------:R-:W-:Y:S02]  /*10d00*/  @!UP1 UIADD3 UR5, UR5, 0x1, URZ ;  /* 0x0000000105059890 */ /* 0x000fe4000fffe03f */
[----:B------:R-:W-:Y:S02]  /*10d10*/  UISETP.GE.U32.AND UP0, UPT, UR4, UR11, UPT ;  /* 0x0000000b0400728c */ /* 0x000fe4000bf06070 */
[----:B------:R-:W-:-:S09]  /*10d20*/  UISETP.GE.AND UP1, UPT, UR6, URZ, UPT ;  /* 0x0000003f0600728c */ /* 0x000fd2000bf26270 */
[----:B------:R-:W-:Y:S02]  /*10d30*/  @UP0 UIADD3 UR5, UR5, 0x1, URZ ;  /* 0x0000000105050890 */ /* 0x000fe4000fffe03f */
[----:B------:R-:W-:Y:S02]  /*10d40*/  UISETP.NE.AND UP0, UPT, UR10, URZ, UPT ;  /* 0x0000003f0a00728c */ /* 0x000fe4000bf05270 */
[----:B------:R-:W-:-:S09]  /*10d50*/  @!UP1 UIADD3 UR5, -UR5, URZ, URZ ;  /* 0x0000003f05059290 */ /* 0x000fd2000fffe13f */
[----:B------:R-:W-:-:S07]  /*10d60*/  @!UP0 ULOP3.LUT UR5, URZ, UR10, URZ, 0x33, !UPT ;  /* 0x0000000a3f058292 */ /* 0x000fce000f8e333f */
[----:B------:R-:W-:-:S05]  /*10d70*/  UMOV UR41, UR5 ;  /* 0x0000000500297c82 */ /* 0x000fca0008000000 */
.L_x_1052:
[----:B------:R-:W-:Y:S01]  /*10d80*/  UIMAD UR39, UR44, UR41, UR40 ;  /* 0x000000292c2772a4 */ /* 0x000fe2000f8e0228 */
[----:B------:R-:W-:Y:S02]  /*10d90*/  IMAD.U32 R0, RZ, RZ, UR12 ;  /* 0x0000000cff007e24 */ /* 0x000fe4000f8e00ff */
[----:B------:R-:W-:-:S03]  /*10da0*/  IMAD.MOV.U32 R9, RZ, RZ, 0x1 ;  /* 0x00000001ff097424 */ /* 0x000fc600078e00ff */
[----:B------:R-:W-:-:S05]  /*10db0*/  IMAD.U32 R3, RZ, RZ, UR39 ;  /* 0x00000027ff037e24 */ /* 0x000fca000f8e00ff */
[----:B------:R-:W-:Y:S01]  /*10dc0*/  VIADDMNMX R17, R3, UR41, R0, PT ;  /* 0x0000002903117c46 */ /* 0x000fe2000b800100 */
[----:B------:R-:W-:Y:S01]  /*10dd0*/  IMAD.MOV.U32 R3, RZ, RZ, 0x1 ;  /* 0x00000001ff037424 */ /* 0x000fe200078e00ff */
[----:B------:R-:W-:Y:S02]  /*10de0*/  MOV R0, RZ ;  /* 0x000000ff00007202 */ /* 0x000fe40000000f00 */
[----:B------:R-:W-:Y:S01]  /*10df0*/  ISETP.GT.AND P0, PT, R17, UR39, PT ;  /* 0x0000002711007c0c */ /* 0x000fe2000bf04270 */
[----:B------:R0:W-:-:S12]  /*10e00*/  STL [R1+0x8], R17 ;  /* 0x0000081101007387 */ /* 0x0001d80000100800 */
[----:B0-----:R-:W-:Y:S05]  /*10e10*/  @!P0 BRA `(.L_x_1045) ;  /* 0x0000003c00d08947 */ /* 0x001fea0003800000 */
        /* <DEDUP_REMOVED lines=14> */
[----:B------:R-:W-:Y:S02]  /*10f00*/  IMAD.U32 R5, RZ, RZ, UR7 ;  /* 0x00000007ff057e24 */ /* 0x000fe4000f8e00ff */
[----:B------:R-:W-:Y:S02]  /*10f10*/  IMAD.U32 R6, RZ, RZ, UR8 ;  /* 0x00000008ff067e24 */ /* 0x000fe4000f8e00ff */
[----:B------:R-:W-:-:S02]  /*10f20*/  IMAD.U32 R10, RZ, RZ, UR4 ;  /* 0x00000004ff0a7e24 */ /* 0x000fc4000f8e00ff */
[----:B------:R-:W-:Y:S02]  /*10f30*/  IMAD.U32 R11, RZ, RZ, UR5 ;  /* 0x00000005ff0b7e24 */ /* 0x000fe4000f8e00ff */
[----:B------:R-:W-:Y:S02]  /*10f40*/  IMAD.MOV.U32 R8, RZ, RZ, 0x70 ;  /* 0x00000070ff087424 */ /* 0x000fe400078e00ff */
[----:B------:R-:W-:Y:S02]  /*10f50*/  IMAD.MOV.U32 R12, RZ, RZ, 0x1 ;  /* 0x00000001ff0c7424 */ /* 0x000fe400078e00ff */
[----:B------:R-:W-:-:S07]  /*10f60*/  IMAD.MOV.U32 R13, RZ, RZ, RZ ;  /* 0x000000ffff0d7224 */ /* 0x000fce00078e00ff */
[----:B------:R-:W-:-:S07]  /*10f70*/  LEPC R20, `(.L_x_1053) ;  /* 0x000000001014794e */ /* 0x000fce0000000000 */
[----:B0-----:R-:W-:Y:S05]  /*10f80*/  CALL.ABS.NOINC R2 ;  /* 0x0000000002007343 */ /* 0x001fea0003c00000 */
.L_x_1053:
        /* <DEDUP_REMOVED lines=11> */
[----:B------:R-:W-:Y:S01]  /*11040*/  MOV R8, 0x70 ;  /* 0x0000007000087802 */ /* 0x000fe20000000f00 */
[----:B------:R-:W-:Y:S02]  /*11050*/  IMAD.U32 R6, RZ, RZ, UR8 ;  /* 0x00000008ff067e24 */ /* 0x000fe4000f8e00ff */
[----:B------:R-:W-:-:S02]  /*11060*/  IMAD.U32 R7, RZ, RZ, UR9 ;  /* 0x00000009ff077e24 */ /* 0x000fc4000f8e00ff */
[----:B------:R-:W-:Y:S02]  /*11070*/  IMAD.U32 R10, RZ, RZ, UR4 ;  /* 0x00000004ff0a7e24 */ /* 0x000fe4000f8e00ff */
[----:B------:R-:W-:Y:S02]  /*11080*/  IMAD.U32 R11, RZ, RZ, UR5 ;  /* 0x00000005ff0b7e24 */ /* 0x000fe4000f8e00ff */
[----:B------:R-:W-:Y:S02]  /*11090*/  IMAD.MOV.U32 R12, RZ, RZ, 0x1 ;  /* 0x00000001ff0c7424 */ /* 0x000fe400078e00ff */
[----:B0-----:R-:W-:-:S07]  /*110a0*/  IMAD.MOV.U32 R13, RZ, RZ, RZ ;  /* 0x000000ffff0d7224 */ /* 0x001fce00078e00ff */
[----:B------:R-:W-:-:S07]  /*110b0*/  LEPC R20, `(.L_x_1055) ;  /* 0x000000001014794e */ /* 0x000fce0000000000 */
[----:B-1----:R-:W-:Y:S05]  /*110c0*/  CALL.ABS.NOINC R2 ;  /* 0x0000000002007343 */ /* 0x002fea0003c00000 */
.L_x_1055:
[----:B------:R0:W1:Y:S01]  /*110d0*/  LDC.64 R2, c[0x4][R16] ;  /* 0x0100000010027b82 */ /* 0x0000620000000a00 */
[----:B------:R-:W-:Y:S01]  /*110e0*/  ULDC.64 UR6, c[0x4][0xa8] ;  /* 0x01002a0000067ab9 */ /* 0x000fe20000000a00 */
[----:B------:R-:W-:Y:S01]  /*110f0*/  ULDC.64 UR8, c[0x4][0xb0] ;  /* 0x01002c0000087ab9 */ /* 0x000fe20000000a00 */
[----:B------:R-:W-:Y:S01]  /*11100*/  ULDC.64 UR4, c[0x4][0x40] ;  /* 0x0100100000047ab9 */ /* 0x000fe20000000a00 */
[----:B------:R-:W-:Y:S01]  /*11110*/  IMAD.U32 R4, RZ, RZ, UR6 ;  /* 0x00000006ff047e24 */ /* 0x000fe2000f8e00ff */
[----:B------:R-:W-:Y:S01]  /*11120*/  MOV R7, UR9 ;  /* 0x0000000900077c02 */ /* 0x000fe20008000f00 */
        /* <DEDUP_REMOVED lines=9> */
.L_x_1054:
        /* <DEDUP_REMOVED lines=8> */
[----:B------:R-:W-:Y:S01]  /*11240*/  IADD3 R17, R17, -0x1, RZ ;  /* 0xffffffff11117810 */ /* 0x000fe20007ffe0ff */
        /* <DEDUP_REMOVED lines=12> */
.L_x_1147:
        /* <DEDUP_REMOVED lines=8> */
.L_x_1150:
[----:B------:R-:W-:Y:S05]  /*11390*/  @!P6 BRA `(.L_x_1057) ;  /* 0x000000040020e947 */ /* 0x000fea0003800000 */
[----:B------:R-:W-:Y:S01]  /*113a0*/  IMAD.MOV.U32 R16, RZ, RZ, R18 ;  /* 0x000000ffff107224 */ /* 0x000fe200078e0012 */
[----:B------:R-:W-:Y:S06]  /*113b0*/  @!P1 BRA `(.L_x_1059) ;  /* 0x00000000004c9947 */ /* 0x000fec0003800000 */
[----:B------:R-:W1:Y:S01]  /*113c0*/  LDC R6, c[0x0][0x43c] ;  /* 0x00010f00ff067b82 */ /* 0x000e620000000800 */
[----:B0-----:R-:W-:Y:S01]  /*113d0*/  IMAD.MOV.U32 R0, RZ, RZ, R17 ;  /* 0x000000ffff007224 */ /* 0x001fe200078e0011 */
[----:B------:R-:W-:Y:S01]  /*113e0*/  ULDC.64 UR4, c[0x0][0x428] ;  /* 0x00010a0000047ab9 */ /* 0x000fe20000000a00 */
[----:B------:R-:W-:Y:S01]  /*113f0*/  ULDC.64 UR6, c[0x0][0x208] ;  /* 0x0000820000067ab9 */ /* 0x000fe20000000a00 */
[----:B------:R-:W-:-:S04]  /*11400*/  IMAD R7, R19, UR4, RZ ;  /* 0x0000000413077c24 */ /* 0x000fc8000f8e02ff */
[----:B------:R-:W-:Y:S01]  /*11410*/  IMAD R7, R18, UR5, R7 ;  /* 0x0000000512077c24 */ /* 0x000fe2000f8e0207 */
[----:B-1----:R-:W-:-:S13]  /*11420*/  ISETP.NE.AND P0, PT, R6, 0x1, PT ;  /* 0x000000010600780c */ /* 0x002fda0003f05270 */
[----:B------:R-:W0:Y:S02]  /*11430*/  @P0 LDC.64 R4, c[0x0][0x440] ;  /* 0x00011000ff040b82 */ /* 0x000e240000000a00 */
[----:B0-----:R-:W-:-:S05]  /*11440*/  @P0 IMAD.HI.U32 R4, R17, R4, RZ ;  /* 0x0000000411040227 */ /* 0x001fca00078e00ff */
[----:B------:R-:W-:-:S04]  /*11450*/  @P0 SHF.R.U32.HI R0, RZ, R5, R4 ;  /* 0x00000005ff000219 */ /* 0x000fc80000011604 */
[--C-:B------:R-:W-:Y:S01]  /*11460*/  SHF.R.S32.HI R5, RZ, 0x1f, R0.reuse ;  /* 0x0000001fff057819 */ /* 0x100fe20000011400 */
[----:B------:R-:W-:-:S04]  /*11470*/  IMAD.MOV.U32 R4, RZ, RZ, R0 ;  /* 0x000000ffff047224 */ /* 0x000fc800078e0000 */
[----:B------:R-:W-:-:S04]  /*11480*/  IMAD.WIDE.U32 R4, R18, UR4, R4 ;  /* 0x0000000412047c25 */ /* 0x000fc8000f8e0004 */
[----:B------:R-:W-:Y:S01]  /*11490*/  IMAD.IADD R5, R5, 0x1, R7 ;  /* 0x0000000105057824 */ /* 0x000fe200078e0207 */
[----:B------:R-:W-:-:S04]  /*114a0*/  LEA R2, P0, R4, R2, 0x2 ;  /* 0x0000000204027211 */ /* 0x000fc800078010ff */
[----:B------:R-:W-:-:S05]  /*114b0*/  LEA.HI.X R3, R4, R3, R5, 0x2, P0 ;  /* 0x0000000304037211 */ /* 0x000fca00000f1405 */
[----:B------:R1:W5:Y:S01]  /*114c0*/  LDG.E R16, desc[UR6][R2.64] ;  /* 0x0000000602107981 */ /* 0x000362000c1e1900 */
[----:B------:R-:W-:-:S04]  /*114d0*/  IMAD.MOV R0, RZ, RZ, -R0 ;  /* 0x000000ffff007224 */ /* 0x000fc800078e0a00 */
[----:B------:R-:W-:-:S07]  /*114e0*/  IMAD R17, R6, R0, R17 ;  /* 0x0000000006117224 */ /* 0x000fce00078e0211 */
.L_x_1059:
[----:B0-----:R-:W-:Y:S01]  /*114f0*/  MOV R0, 0x1 ;  /* 0x0000000100007802 */ /* 0x001fe20000000f00 */
[----:B------:R-:W1:Y:S03]  /*11500*/  S2R R8, SR_TID.X ;  /* 0x0000000000087919 */ /* 0x000e660000002100 */
[----:B------:R-:W-:-:S04]  /*11510*/  SHF.L.U32 R0, R0, 0x1f, RZ ;  /* 0x0000001f00007819 */ /* 0x000fc800000006ff */
[----:B------:R-:W0:Y:S01]  /*11520*/  SYNCS.PHASECHK.TRANS64.TRYWAIT P0, [UR38+0x30840], R0 ;  /* 0x03084000ff0075a7 */ /* 0x000e220008000166 */
[----:B-1----:R-:W-:-:S04]  /*11530*/  LOP3.LUT R2, R8, 0x7f, RZ, 0xc0, !PT ;  /* 0x0000007f08027812 */ /* 0x002fc800078ec0ff */
[----:B------:R-:W-:Y:S01]  /*11540*/  ISETP.NE.AND P1, PT, R2, RZ, PT ;  /* 0x000000ff0200720c */ /* 0x000fe20003f25270 */
[----:B0-----:R-:W-:-:S12]  /*11550*/  @!P0 BRA `(.L_x_1060) ;  /* 0x0000003c00f08947 */ /* 0x001fd80003800000 */
.L_x_1151:
[----:B------:R-:W-:Y:S05]  /*11560*/  @P1 BRA `(.L_x_1061) ;  /* 0x0000000000181947 */ /* 0x000fea0003800000 */
[----:B------:R-:W1:Y:S01]  /*11570*/  S2R R2, SR_TID.X ;  /* 0x0000000000027919 */ /* 0x000e620000002100 */
[----:B0-----:R-:W-:-:S04]  /*11580*/  IMAD.MOV.U32 R0, RZ, RZ, 0x8000 ;  /* 0x00008000ff007424 */ /* 0x001fc800078e00ff */
[----:B------:R2:W-:Y:S01]  /*11590*/  SYNCS.ARRIVE.TRANS64 RZ, [UR38+0x30830], R0 ;  /* 0x03083000ffff79a7 */ /* 0x0005e20008000026 */
[----:B-1----:R-:W-:-:S13]  /*115a0*/  LOP3.LUT P0, RZ, R2, 0x1f, RZ, 0xc0, !PT ;  /* 0x0000001f02ff7812 */ /* 0x002fda000780c0ff */
[----:B--2---:R-:W-:Y:S05]  /*115b0*/  @!P0 BRA `(.L_x_1061) ;  /* 0x0000000000048947 */ /* 0x004fea0003800000 */
[----:B------:R-:W-:Y:S01]  /*115c0*/  BPT.TRAP 0x1 ;  /* 0x000000040000795c */ /* 0x000fe20000300000 */
.L_x_1061:
        /* <DEDUP_REMOVED lines=10> */
[----:B------:R-:W-:Y:S01]  /*11670*/  USHF.L.U32 UR11, UR11, 0x6, URZ ;  /* 0x000000060b0b7899 */ /* 0x000fe2000800063f */
        /* <DEDUP_REMOVED lines=26> */
.L_x_1057:
        /* <DEDUP_REMOVED lines=21> */
[----:B01----:R-:W-:Y:S05]  /*11970*/  CALL.ABS.NOINC R2 ;  /* 0x0000000002007343 */ /* 0x003fea0003c00000 */
.L_x_1062:
[----:B------:R-:W1:Y:S01]  /*11980*/  LDC R6, c[0x0][0x448] ;  /* 0x00011200ff067b82 */ /* 0x000e620000000800 */
[----:B------:R-:W2:Y:S01]  /*11990*/  S2R R11, SR_TID.X ;  /* 0x00000000000b7919 */ /* 0x000ea20000002100 */
[----:B------:R-:W-:Y:S01]  /*119a0*/  USHF.R.S32.HI UR4, URZ, 0x1f, UR36 ;  /* 0x0000001f3f047899 */ /* 0x000fe20008011424 */
[----:B------:R-:W-:Y:S01]  /*119b0*/  ULDC.64 UR8, c[0x0][0x2d8] ;  /* 0x0000b60000087ab9 */ /* 0x000fe20000000a00 */
[----:B------:R-:W3:Y:S02]  /*119c0*/  S2R R10, SR_CTAID.Z ;  /* 0x00000000000a7919 */ /* 0x000ee40000002700 */
[----:B------:R-:W-:Y:S02]  /*119d0*/  UIMAD UR6, UR4, UR8, URZ ;  /* 0x00000008040672a4 */ /* 0x000fe4000f8e023f */
[----:B------:R-:W-:Y:S02]  /*119e0*/  UIMAD.WIDE.U32 UR4, UR36, UR8, URZ ;  /* 0x00000008240472a5 */ /* 0x000fe4000f8e003f */
[----:B------:R-:W-:-:S04]  /*119f0*/  UIMAD UR6, UR36, UR9, UR6 ;  /* 0x00000009240672a4 */ /* 0x000fc8000f8e0206 */
[----:B------:R-:W-:Y:S01]  /*11a00*/  UIADD3 UR5, UR5, UR6, URZ ;  /* 0x0000000605057290 */ /* 0x000fe2000fffe03f */
[----:B-1----:R-:W-:Y:S02]  /*11a10*/  ISETP.NE.AND P0, PT, R6, 0x1, PT ;  /* 0x000000010600780c */ /* 0x002fe40003f05270 */
[C---:B--2---:R-:W-:Y:S02]  /*11a20*/  LOP3.LUT R9, R11.reuse, 0x7f, RZ, 0xc0, !PT ;  /* 0x0000007f0b097812 */ /* 0x044fe400078ec0ff */
[----:B------:R-:W-:-:S09]  /*11a30*/  SHF.L.U32 R3, R11, 0x4, RZ ;  /* 0x000000040b037819 */ /* 0x000fd200000006ff */
[----:B------:R-:W1:Y:S01]  /*11a40*/  @P0 LDC R5, c[0x0][0x44c] ;  /* 0x00011300ff050b82 */ /* 0x000e620000000800 */
[----:B0-----:R-:W-:Y:S01]  /*11a50*/  SHF.R.U32.HI R0, RZ, 0x3, R9 ;  /* 0x00000003ff007819 */ /* 0x001fe20000011609 */
[----:B------:R-:W-:-:S03]  /*11a60*/  IMAD.SHL.U32 R9, R9, 0x8, RZ ;  /* 0x0000000809097824 */ /* 0x000fc600078e00ff */
[----:B------:R-:W-:-:S03]  /*11a70*/  LOP3.LUT R3, R0, 0x70, R3, 0xf8, !PT ;  /* 0x0000007000037812 */ /* 0x000fc600078ef803 */
[----:B------:R-:W0:Y:S02]  /*11a80*/  @P0 LDC R7, c[0x0][0x450] ;  /* 0x00011400ff070b82 */ /* 0x000e240000000800 */
[----:B------:R-:W-:-:S06]  /*11a90*/  VIADD R4, R3, UR45 ;  /* 0x0000002d03047c36 */ /* 0x000fcc0008000000 */
[----:B------:R-:W2:Y:S01]  /*11aa0*/  LDC.64 R2, c[0x0][0x2e0] ;  /* 0x0000b800ff027b82 */ /* 0x000ea20000000a00 */
[----:B-1----:R-:W-:-:S04]  /*11ab0*/  @P0 IMAD.HI.U32 R8, R4, R5, RZ ;  /* 0x0000000504080227 */ /* 0x002fc800078e00ff */
[----:B------:R-:W-:Y:S01]  /*11ac0*/  IMAD.MOV.U32 R5, RZ, RZ, R4 ;  /* 0x000000ffff057224 */ /* 0x000fe200078e0004 */
[----:B0-----:R-:W-:Y:S02]  /*11ad0*/  @P0 SHF.R.U32.HI R5, RZ, R7, R8 ;  /* 0x00000007ff050219 */ /* 0x001fe40000011608 */
[----:B---3--:R-:W-:-:S05]  /*11ae0*/  SHF.R.S32.HI R7, RZ, 0x1f, R10 ;  /* 0x0000001fff077819 */ /* 0x008fca000001140a */
[----:B--2---:R-:W-:-:S04]  /*11af0*/  IMAD R8, R7, R2, RZ ;  /* 0x0000000207087224 */ /* 0x004fc800078e02ff */
[C---:B------:R-:W-:Y:S01]  /*11b00*/  IMAD R7, R10.reuse, R3, R8 ;  /* 0x000000030a077224 */ /* 0x040fe200078e0208 */
[----:B------:R-:W-:Y:S01]  /*11b10*/  SHF.R.S32.HI R8, RZ, 0x1f, R5 ;  /* 0x0000001fff087819 */ /* 0x000fe20000011405 */
[----:B------:R-:W-:Y:S01]  /*11b20*/  IMAD.WIDE.U32 R2, R10, R2, UR4 ;  /* 0x000000040a027e25 */ /* 0x000fe2000f8e0002 */
[----:B------:R-:W-:-:S03]  /*11b30*/  ULDC.64 UR4, c[0x0][0x2d0] ;  /* 0x0000b40000047ab9 */ /* 0x000fc60000000a00 */
[----:B------:R-:W-:Y:S02]  /*11b40*/  IMAD.IADD R3, R3, 0x1, R7 ;  /* 0x0000000103037824 */ /* 0x000fe400078e0207 */
[----:B------:R-:W-:Y:S02]  /*11b50*/  IMAD.MOV R7, RZ, RZ, -R5 ;  /* 0x000000ffff077224 */ /* 0x000fe400078e0a05 */
[----:B------:R-:W-:Y:S02]  /*11b60*/  IMAD R8, R8, UR4, RZ ;  /* 0x0000000408087c24 */ /* 0x000fe4000f8e02ff */
[----:B------:R-:W-:Y:S02]  /*11b70*/  IMAD R4, R6, R7, R4 ;  /* 0x0000000706047224 */ /* 0x000fe400078e0204 */
[C---:B------:R-:W-:Y:S02]  /*11b80*/  IMAD R7, R5.reuse, UR5, R8 ;  /* 0x0000000505077c24 */ /* 0x040fe4000f8e0208 */
[----:B------:R-:W-:Y:S01]  /*11b90*/  IMAD.WIDE.U32 R2, R5, UR4, R2 ;  /* 0x0000000405027c25 */ /* 0x000fe2000f8e0002 */
[----:B------:R-:W-:Y:S01]  /*11ba0*/  SHF.R.S32.HI R5, RZ, 0x1f, R4 ;  /* 0x0000001fff057819 */ /* 0x000fe20000011404 */
[----:B------:R-:W-:-:S03]  /*11bb0*/  ULDC.64 UR4, c[0x0][0x2c8] ;  /* 0x0000b20000047ab9 */ /* 0x000fc60000000a00 */
[----:B------:R-:W-:Y:S01]  /*11bc0*/  IADD3 R3, R3, R7, RZ ;  /* 0x0000000703037210 */ /* 0x000fe20007ffe0ff */
[----:B------:R-:W-:-:S04]  /*11bd0*/  IMAD R5, R5, UR4, RZ ;  /* 0x0000000405057c24 */ /* 0x000fc8000f8e02ff */
[C---:B------:R-:W-:Y:S02]  /*11be0*/  IMAD R5, R4.reuse, UR5, R5 ;  /* 0x0000000504057c24 */ /* 0x040fe4000f8e0205 */
[----:B------:R-:W-:Y:S01]  /*11bf0*/  IMAD.WIDE.U32 R2, R4, UR4, R2 ;  /* 0x0000000404027c25 */ /* 0x000fe2000f8e0002 */
[----:B------:R-:W-:-:S03]  /*11c00*/  ULDC.64 UR4, c[0x0][0x280] ;  /* 0x0000a00000047ab9 */ /* 0x000fc60000000a00 */
[----:B------:R-:W-:Y:S01]  /*11c10*/  IMAD.IADD R7, R3, 0x1, R5 ;  /* 0x0000000103077824 */ /* 0x000fe200078e0205 */
[----:B------:R-:W-:Y:S01]  /*11c20*/  LEA R8, P0, R2, UR4, 0x1 ;  /* 0x0000000402087c11 */ /* 0x000fe2000f8008ff */
[----:B------:R-:W-:-:S03]  /*11c30*/  ULDC UR4, c[0x0][0x2b8] ;  /* 0x0000ae0000047ab9 */ /* 0x000fc60000000800 */
[----:B------:R-:W-:Y:S01]  /*11c40*/  LEA.HI.X R7, R2, UR5, R7, 0x1, P0 ;  /* 0x0000000502077c11 */ /* 0x000fe200080f0c07 */
[----:B------:R-:W-:-:S05]  /*11c50*/  IMAD.SHL.U32 R2, R11, 0x8, RZ ;  /* 0x000000080b027824 */ /* 0x000fca00078e00ff */
[C---:B------:R-:W-:Y:S02]  /*11c60*/  LOP3.LUT R3, R2.reuse, 0x1c0, RZ, 0xc0, !PT ;  /* 0x000001c002037812 */ /* 0x040fe400078ec0ff */
[----:B------:R-:W-:Y:S02]  /*11c70*/  LOP3.LUT R10, R2, 0x38, RZ, 0xc0, !PT ;  /* 0x00000038020a7812 */ /* 0x000fe400078ec0ff */
[----:B------:R-:W-:Y:S02]  /*11c80*/  LOP3.LUT R3, R3, 0x38, R2, 0xf8, !PT ;  /* 0x0000003803037812 */ /* 0x000fe400078ef802 */
[C---:B------:R-:W-:Y:S02]  /*11c90*/  LOP3.LUT R2, R10.reuse, 0x40, RZ, 0xfc, !PT ;  /* 0x000000400a027812 */ /* 0x040fe400078efcff */
[----:B------:R-:W-:Y:S02]  /*11ca0*/  ISETP.GE.AND P4, PT, R10, UR4, PT ;  /* 0x000000040a007c0c */ /* 0x000fe4000bf86270 */
[----:B------:R-:W-:-:S02]  /*11cb0*/  ISETP.GE.AND P2, PT, R2, UR4, PT ;  /* 0x0000000402007c0c */ /* 0x000fc4000bf46270 */
[----:B------:R-:W-:-:S04]  /*11cc0*/  LOP3.LUT R2, R10, 0x80, RZ, 0xfc, !PT ;  /* 0x000000800a027812 */ /* 0x000fc800078efcff */
[----:B------:R-:W-:Y:S02]  /*11cd0*/  ISETP.GE.AND P1, PT, R2, UR4, PT ;  /* 0x0000000402007c0c */ /* 0x000fe4000bf26270 */
[----:B------:R-:W-:-:S04]  /*11ce0*/  LOP3.LUT R2, R10, 0xc0, RZ, 0xfc, !PT ;  /* 0x000000c00a027812 */ /* 0x000fc800078efcff */
[----:B------:R-:W-:Y:S01]  /*11cf0*/  ISETP.GE.AND P0, PT, R2, UR4, PT ;  /* 0x0000000402007c0c */ /* 0x000fe2000bf06270 */
[----:B------:R-:W-:Y:S01]  /*11d00*/  UMOV UR4, 0xffffffff ;  /* 0xffffffff00047882 */ /* 0x000fe20000000000 */
[----:B------:R-:W-:-:S04]  /*11d10*/  LOP3.LUT R2, R3, 0x38, R11, 0x78, !PT ;  /* 0x0000003803027812 */ /* 0x000fc800078e780b */
[----:B------:R-:W-:Y:S01]  /*11d20*/  LOP3.LUT R9, R2, 0x200, R9, 0xf8, !PT ;  /* 0x0000020002097812 */ /* 0x000fe200078ef809 */
[----:B------:R-:W-:Y:S06]  /*11d30*/  BRA.DIV UR4, `(.L_x_1063) ;  /* 0x0000003a04107947 */ /* 0x000fec000b800000 */
[----:B------:R-:W0:Y:S01]  /*11d40*/  SHFL.IDX PT, R2, R7, RZ, 0x181f ;  /* 0x00181fff07027589 */ /* 0x000e2200000e0000 */
[----:B------:R-:W-:Y:S01]  /*11d50*/  ULDC UR4, c[0x0][0x288] ;  /* 0x0000a20000047ab9 */ /* 0x000fe20000000800 */
[----:B------:R-:W-:Y:S01]  /*11d60*/  VIADD R0, R0, UR45 ;  /* 0x0000002d00007c36 */ /* 0x000fe20008000000 */
[----:B------:R-:W-:Y:S01]  /*11d70*/  ULDC.64 UR6, c[0x0][0x208] ;  /* 0x0000820000067ab9 */ /* 0x000fe20000000a00 */
[----:B------:R-:W1:Y:S01]  /*11d80*/  SHFL.IDX PT, R14, R8, RZ, 0x181f ;  /* 0x00181fff080e7589 */ /* 0x000e6200000e0000 */
[----:B------:R-:W-:Y:S02]  /*11d90*/  IMAD R6, R6, UR4, RZ ;  /* 0x0000000406067c24 */ /* 0x000fe4000f8e02ff */
[C---:B------:R-:W-:Y:S01]  /*11da0*/  VIADD R11, R0.reuse, 0x10 ;  /* 0x00000010000b7836 */ /* 0x040fe20000000000 */
[----:B------:R-:W-:Y:S02]  /*11db0*/  SHFL.IDX PT, R5, R7, 0x1, 0x181f ;  /* 0x00381f0007057f89 */ /* 0x000fe400000e0000 */
[----:B------:R-:W-:-:S02]  /*11dc0*/  ISETP.GE.AND P3, PT, R0, R6, PT ;  /* 0x000000060000720c */ /* 0x000fc40003f66270 */
[----:B------:R-:W2:Y:S11]  /*11dd0*/  SHFL.IDX PT, R4, R8, 0x1, 0x181f ;  /* 0x00381f0008047f89 */ /* 0x000eb600000e0000 */
[----:B------:R-:W-:-:S02]  /*11de0*/  @!P3 LEA R21, R9, UR38, 0x1 ;  /* 0x000000260915bc11 */ /* 0x000fc4000f8e08ff */
[----:B0-----:R-:W-:Y:S01]  /*11df0*/  MOV R3, R2 ;  /* 0x0000000200037202 */ /* 0x001fe20000000f00 */
[----:B-1----:R-:W-:Y:S02]  /*11e00*/  IMAD.MOV.U32 R2, RZ, RZ, R14 ;  /* 0x000000ffff027224 */ /* 0x002fe400078e000e */
[----:B------:R-:W-:Y:S02]  /*11e10*/  SHFL.IDX PT, R14, R8, 0x7, 0x181f ;  /* 0x00f81f00080e7f89 */ /* 0x000fe400000e0000 */
[----:B------:R-:W-:-:S05]  /*11e20*/  @!P3 IMAD.WIDE.U32 R2, R10, 0x2, R2 ;  /* 0x000000020a02b825 */ /* 0x000fca00078e0002 */
[----:B------:R-:W-:Y:S04]  /*11e30*/  @!P3 LDGSTS.E.BYPASS.LTC128B.128 [R21+0x10400], desc[UR6][R2.64], !P4 ;  /* 0x104000000215bfae */ /* 0x000fe8000e101d46 */
[----:B------:R-:W-:Y:S04]  /*11e40*/  @!P3 LDGSTS.E.BYPASS.LTC128B.128 [R21+0x14400], desc[UR6][R2.64+0x80], !P2 ;  /* 0x144000800215bfae */ /* 0x000fe8000d101d46 */
[----:B------:R-:W-:Y:S04]  /*11e50*/  @!P3 LDGSTS.E.BYPASS.LTC128B.128 [R21+0x18400], desc[UR6][R2.64+0x100], !P1 ;  /* 0x184001000215bfae */ /* 0x000fe8000c901d46 */
[----:B------:R0:W-:Y:S01]  /*11e60*/  @!P3 LDGSTS.E.BYPASS.LTC128B.128 [R21+0x1c400], desc[UR6][R2.64+0x180], !P0 ;  /* 0x1c4001800215bfae */ /* 0x0001e2000c101d46 */
[----:B------:R-:W-:Y:S01]  /*11e70*/  ISETP.GE.AND P3, PT, R11, R6, PT ;  /* 0x000000060b00720c */ /* 0x000fe20003f66270 */
[----:B------:R-:W-:-:S02]  /*11e80*/  VIADD R11, R0, 0x20 ;  /* 0x00000020000b7836 */ /* 0x000fc40000000000 */
[----:B0-----:R-:W-:Y:S10]  /*11e90*/  SHFL.IDX PT, R3, R7, 0x2, 0x181f ;  /* 0x00581f0007037f89 */ /* 0x001ff400000e0000 */
[----:B--2---:R-:W-:Y:S01]  /*11ea0*/  @!P3 IMAD.WIDE.U32 R4, R10, 0x2, R4 ;  /* 0x000000020a04b825 */ /* 0x004fe200078e0004 */
[----:B------:R-:W-:Y:S01]  /*11eb0*/  @!P3 LEA R20, R9, UR38, 0x1 ;  /* 0x000000260914bc11 */ /* 0x000fe2000f8e08ff */
[----:B------:R-:W0:Y:S04]  /*11ec0*/  SHFL.IDX PT, R2, R8, 0x2, 0x181f ;  /* 0x00581f0008027f89 */ /* 0x000e2800000e0000 */
[----:B------:R-:W-:Y:S04]  /*11ed0*/  @!P3 LDGSTS.E.BYPASS.LTC128B.128 [R20+0x10c00], desc[UR6][R4.64], !P4 ;  /* 0x10c000000414bfae */ /* 0x000fe8000e101d46 */
[----:B------:R-:W-:Y:S04]  /*11ee0*/  @!P3 LDGSTS.E.BYPASS.LTC128B.128 [R20+0x14c00], desc[UR6][R4.64+0x80], !P2 ;  /* 0x14c000800414bfae */ /* 0x000fe8000d101d46 */
[----:B------:R-:W-:Y:S04]  /*11ef0*/  @!P3 LDGSTS.E.BYPASS.LTC128B.128 [R20+0x18c00], desc[UR6][R4.64+0x100], !P1 ;  /* 0x18c001000414bfae */ /* 0x000fe8000c901d46 */
[----:B------:R1:W-:Y:S01]  /*11f00*/  @!P3 LDGSTS.E.BYPASS.LTC128B.128 [R20+0x1cc00], desc[UR6][R4.64+0x180], !P0 ;  /* 0x1cc001800414bfae */ /* 0x0003e2000c101d46 */
[----:B------:R-:W-:Y:S01]  /*11f10*/  ISETP.GE.AND P3, PT, R11, R6, PT ;  /* 0x000000060b00720c */ /* 0x000fe20003f66270 */
[----:B------:R-:W-:-:S02]  /*11f20*/  VIADD R11, R0, 0x30 ;  /* 0x00000030000b7836 */ /* 0x000fc40000000000 */
[----:B-1----:R-:W-:Y:S10]  /*11f30*/  SHFL.IDX PT, R5, R7, 0x3, 0x181f ;  /* 0x00781f0007057f89 */ /* 0x002ff400000e0000 */
[----:B0-----:R-:W-:Y:S01]  /*11f40*/  @!P3 IMAD.WIDE.U32 R2, R10, 0x2, R2 ;  /* 0x000000020a02b825 */ /* 0x001fe200078e0002 */
[----:B------:R-:W-:Y:S01]  /*11f50*/  @!P3 LEA R21, R9, UR38, 0x1 ;  /* 0x000000260915bc11 */ /* 0x000fe2000f8e08ff */
[----:B------:R-:W0:Y:S04]  /*11f60*/  SHFL.IDX PT, R4, R8, 0x3, 0x181f ;  /* 0x00781f0008047f89 */ /* 0x000e2800000e0000 */
[----:B------:R-:W-:Y:S04]  /*11f70*/  @!P3 LDGSTS.E.BYPASS.LTC128B.128 [R21+0x11400], desc[UR6][R2.64], !P4 ;  /* 0x114000000215bfae */ /* 0x000fe8000e101d46 */
[----:B------:R-:W-:Y:S04]  /*11f80*/  @!P3 LDGSTS.E.BYPASS.LTC128B.128 [R21+0x15400], desc[UR6][R2.64+0x80], !P2 ;  /* 0x154000800215bfae */ /* 0x000fe8000d101d46 */
[----:B------:R-:W-:Y:S04]  /*11f90*/  @!P3 LDGSTS.E.BYPASS.LTC128B.128 [R21+0x19400], desc[UR6][R2.64+0x100], !P1 ;  /* 0x194001000215bfae */ /* 0x000fe8000c901d46 */
[----:B------:R1:W-:Y:S01]  /*11fa0*/  @!P3 LDGSTS.E.BYPASS.LTC128B.128 [R21+0x1d400], desc[UR6][R2.64+0x180], !P0 ;  /* 0x1d4001800215bfae */ /* 0x0003e2000c101d46 */
[----:B------:R-:W-:-:S02]  /*11fb0*/  ISETP.GE.AND P3, PT, R11, R6, PT ;  /* 0x000000060b00720c */ /* 0x000fc40003f66270 */
[----:B------:R-:W-:Y:S01]  /*11fc0*/  IADD3 R11, R0, 0x40, RZ ;  /* 0x00000040000b7810 */ /* 0x000fe20007ffe0ff */
        /* <DEDUP_REMOVED lines=24> */
[----:B------:R1:W-:Y:S04]  /*12150*/  @!P3 LDGSTS.E.BYPASS.LTC128B.128 [R20+0x12c00], desc[UR6][R4.64], !P4 ;  /* 0x12c000000414bfae */ /* 0x0003e8000e101d46 */
[----:B------:R1:W-:Y:S04]  /*12160*/  @!P3 LDGSTS.E.BYPASS.LTC128B.128 [R20+0x16c00], desc[UR6][R4.64+0x80], !P2 ;  /* 0x16c000800414bfae */ /* 0x0003e8000d101d46 */
[----:B------:R1:W-:Y:S04]  /*12170*/  @!P3 LDGSTS.E.BYPASS.LTC128B.128 [R20+0x1ac00], desc[UR6][R4.64+0x100], !P1 ;  /* 0x1ac001000414bfae */ /* 0x0003e8000c901d46 */
[----:B------:R1:W-:Y:S01]  /*12180*/  @!P3 LDGSTS.E.BYPASS.LTC128B.128 [R20+0x1ec00], desc[UR6][R4.64+0x180], !P0 ;  /* 0x1ec001800414bfae */ /* 0x0003e2000c101d46 */
[----:B------:R-:W-:-:S03]  /*12190*/  ISETP.GE.AND P3, PT, R11, R6, PT ;  /* 0x000000060b00720c */ /* 0x000fc60003f66270 */
[----:B------:R-:W2:Y:S10]  /*121a0*/  SHFL.IDX PT, R7, R7, 0x7, 0x181f ;  /* 0x00f81f0007077f89 */ /* 0x000eb400000e0000 */
[----:B0-----:R-:W-:Y:S01]  /*121b0*/  @!P3 IMAD.WIDE.U32 R2, R10, 0x2, R2 ;  /* 0x000000020a02b825 */ /* 0x001fe200078e0002 */
[----:B------:R-:W-:-:S05]  /*121c0*/  @!P3 LEA R21, R9, UR38, 0x1 ;  /* 0x000000260915bc11 */ /* 0x000fca000f8e08ff */
[----:B------:R1:W-:Y:S04]  /*121d0*/  @!P3 LDGSTS.E.BYPASS.LTC128B.128 [R21+0x13400], desc[UR6][R2.64], !P4 ;  /* 0x134000000215bfae */ /* 0x0003e8000e101d46 */
[----:B------:R1:W-:Y:S04]  /*121e0*/  @!P3 LDGSTS.E.BYPASS.LTC128B.128 [R21+0x17400], desc[UR6][R2.64+0x80], !P2 ;  /* 0x174000800215bfae */ /* 0x0003e8000d101d46 */
[----:B------:R1:W-:Y:S04]  /*121f0*/  @!P3 LDGSTS.E.BYPASS.LTC128B.128 [R21+0x1b400], desc[UR6][R2.64+0x100], !P1 ;  /* 0x1b4001000215bfae */ /* 0x0003e8000c901d46 */
[----:B--2---:R1:W-:Y:S02]  /*12200*/  @!P3 LDGSTS.E.BYPASS.LTC128B.128 [R21+0x1f400], desc[UR6][R2.64+0x180], !P0 ;  /* 0x1f4001800215bfae */ /* 0x0043e4000c101d46 */
.L_x_1168:
[----:B-1----:R-:W-:Y:S01]  /*12210*/  VIADD R3, R0, 0x70 ;  /* 0x0000007000037836 */ /* 0x002fe20000000000 */
        /* <DEDUP_REMOVED lines=15> */
.L_x_1065:
[----:B------:R-:W-:Y:S05]  /*12310*/  BSYNC B0 ;  /* 0x0000000000007941 */ /* 0x000fea0003800000 */
.L_x_1064:
[----:B------:R-:W-:Y:S01]  /*12320*/  NOP ;  /* 0x0000000000007918 */ /* 0x000fe20000000000 */
[----:B------:R-:W-:Y:S01]  /*12330*/  SYNCS.ARRIVE.TRANS64.RED.A0T1 RZ, [UR38+0x30800], RZ ;  /* 0x030800ffffff79a7 */ /* 0x000fe20008200426 */
[----:B------:R-:W-:Y:S01]  /*12340*/  IMAD.MOV.U32 R2, RZ, RZ, 0x1 ;  /* 0x00000001ff027424 */ /* 0x000fe200078e00ff */
[----:B------:R-:W-:Y:S04]  /*12350*/  ARRIVES.LDGSTSBAR.64.TRANSCNT [UR38+0x30800] ;  /* 0x03080000ff0079b0 */ /* 0x000fe80008000aa6 */
[----:B------:R-:W-:Y:S01]  /*12360*/  SHF.L.U32 R2, R2, 0x1f, RZ ;  /* 0x0000001f02027819 */ /* 0x000fe200000006ff */
[----:B------:R-:W-:Y:S01]  /*12370*/  NOP ;  /* 0x0000000000007918 */ /* 0x000fe20000000000 */
[----:B------:R-:W2:Y:S01]  /*12380*/  LDL.LU R3, [R1+0x8] ;  /* 0x0000080001037983 */ /* 0x000ea20000300800 */
[----:B------:R-:W-:Y:S01]  /*12390*/  SYNCS.ARRIVE.TRANS64.A1T0 RZ, [UR38+0x30800], RZ ;  /* 0x030800ffffff79a7 */ /* 0x000fe20008100026 */
[----:B------:R-:W1:Y:S01]  /*123a0*/  SYNCS.PHASECHK.TRANS64.TRYWAIT P0, [UR38+0x30820], R2 ;  /* 0x03082002ff0075a7 */ /* 0x000e620008000166 */
[----:B--2---:R-:W-:-:S05]  /*123b0*/  VIADD R0, R3, 0xfffffffe ;  /* 0xfffffffe03007836 */ /* 0x004fca0000000000 */
[----:B------:R-:W-:Y:S01]  /*123c0*/  ISETP.GE.AND P1, PT, R0, UR39, PT ;  /* 0x0000002700007c0c */ /* 0x000fe2000bf26270 */
[----:B-1----:R-:W-:-:S12]  /*123d0*/  @!P0 BRA `(.L_x_1066) ;  /* 0x0000003c002c8947 */ /* 0x002fd80003800000 */
.L_x_1169:
[----:B0-----:R-:W-:Y:S02]  /*123e0*/  IMAD.MOV.U32 R9, RZ, RZ, 0x1 ;  /* 0x00000001ff097424 */ /* 0x001fe400078e00ff */
[----:B------:R-:W-:Y:S01]  /*123f0*/  IMAD.MOV.U32 R8, RZ, RZ, RZ ;  /* 0x000000ffff087224 */ /* 0x000fe200078e00ff */
[----:B------:R-:W-:Y:S06]  /*12400*/  @!P1 BRA `(.L_x_1067) ;  /* 0x0000002000f09947 */ /* 0x000fec0003800000 */
[----:B------:R-:W-:Y:S01]  /*12410*/  UIADD3 UR4, UR44, 0x1, URZ ;  /* 0x000000012c047890 */ /* 0x000fe2000fffe03f */
[----:B------:R-:W0:Y:S01]  /*12420*/  S2R R4, SR_TID.X ;  /* 0x0000000000047919 */ /* 0x000e220000002100 */
[----:B------:R-:W-:Y:S01]  /*12430*/  ULOP3.LUT UR5, URZ, UR42, URZ, 0x33, !UPT ;  /* 0x0000002a3f057292 */ /* 0x000fe2000f8e333f */
[----:B------:R-:W-:Y:S01]  /*12440*/  IMAD.MOV.U32 R9, RZ, RZ, 0x1 ;  /* 0x00000001ff097424 */ /* 0x000fe200078e00ff */
[----:B------:R-:W-:-:S04]  /*12450*/  UIMAD UR4, UR4, UR41, URZ ;  /* 0x00000029040472a4 */ /* 0x000fc8000f8e023f */
[----:B-1----:R-:W-:Y:S01]  /*12460*/  MOV R3, UR5 ;  /* 0x0000000500037c02 */ /* 0x002fe20008000f00 */
[----:B------:R-:W-:Y:S01]  /*12470*/  ULOP3.LUT UR5, URZ, UR39, URZ, 0x33, !UPT ;  /* 0x000000273f057292 */ /* 0x000fe2000f8e333f */
[----:B------:R-:W-:Y:S01]  /*12480*/  LOP3.LUT R2, RZ, UR4, RZ, 0x33, !PT ;  /* 0x00000004ff027c12 */ /* 0x000fe2000f8e33ff */
[----:B------:R-:W-:-:S03]  /*12490*/  ULOP3.LUT UR4, URZ, UR43, URZ, 0x33, !UPT ;  /* 0x0000002b3f047292 */ /* 0x000fc6000f8e333f */
[----:B------:R-:W-:Y:S01]  /*124a0*/  VIADDMNMX R2, R2, -UR40, R3, !PT ;  /* 0x8000002802027c46 */ /* 0x000fe2000f800103 */
[----:B------:R-:W-:-:S03]  /*124b0*/  IMAD.MOV.U32 R3, RZ, RZ, 0x2 ;  /* 0x00000002ff037424 */ /* 0x000fc600078e00ff */
[----:B------:R-:W-:-:S04]  /*124c0*/  VIMNMX R2, R2, UR4, !PT ;  /* 0x0000000402027c48 */ /* 0x000fc8000ffe0100 */
[----:B------:R-:W-:-:S05]  /*124d0*/  VIADDMNMX R3, R2, R3, UR5, !PT ;  /* 0x0000000502037e46 */ /* 0x000fca000f800103 */
[----:B------:R-:W-:-:S05]  /*124e0*/  VIADD R5, R3, 0xfffffffe ;  /* 0xfffffffe03057836 */ /* 0x000fca0000000000 */
[-C--:B------:R-:W-:Y:S02]  /*124f0*/  ISETP.NE.AND P0, PT, R5, R2.reuse, PT ;  /* 0x000000020500720c */ /* 0x080fe40003f05270 */
[----:B------:R-:W-:Y:S02]  /*12500*/  LOP3.LUT R2, RZ, R2, RZ, 0x33, !PT ;  /* 0x00000002ff027212 */ /* 0x000fe400078e33ff */
[----:B0-----:R-:W-:Y:S02]  /*12510*/  LOP3.LUT R10, R4, 0x1f, RZ, 0xc0, !PT ;  /* 0x0000001f040a7812 */ /* 0x001fe400078ec0ff */
[----:B------:R-:W-:Y:S01]  /*12520*/  MOV R4, R16 ;  /* 0x0000001000047202 */ /* 0x000fe20000000f00 */
[----:B------:R-:W-:-:S05]  /*12530*/  IMAD.IADD R3, R3, 0x1, R2 ;  /* 0x0000000103037824 */ /* 0x000fca00078e0202 */
[----:B------:R-:W-:Y:S01]  /*12540*/  LOP3.LUT R12, R3, 0x1, RZ, 0xc0, !PT ;  /* 0x00000001030c7812 */ /* 0x000fe200078ec0ff */
[----:B------:R-:W-:Y:S06]  /*12550*/  @!P0 BRA `(.L_x_1068) ;  /* 0x0000001400c88947 */ /* 0x000fec0003800000 */
[----:B------:R-:W-:Y:S01]  /*12560*/  BSSY B0, `(.L_x_1068) ;  /* 0x0000171000007945 */ /* 0x000fe20003800000 */
[----:B------:R-:W-:Y:S02]  /*12570*/  IMAD.IADD R6, R3, 0x1, -R12 ;  /* 0x0000000103067824 */ /* 0x000fe400078e0a0c */
[----:B------:R-:W-:Y:S02]  /*12580*/  IMAD.MOV.U32 R7, RZ, RZ, 0x1 ;  /* 0x00000001ff077424 */ /* 0x000fe400078e00ff */
[----:B------:R-:W-:-:S07]  /*12590*/  IMAD.MOV.U32 R4, RZ, RZ, R16 ;  /* 0x000000ffff047224 */ /* 0x000fce00078e0010 */
.L_x_1107:
[----:B------:R-:W2:Y:S01]  /*125a0*/  LDL R2, [R1] ;  /* 0x0000000001027983 */ /* 0x000ea20000100800 */
[----:B------:R-:W-:Y:S01]  /*125b0*/  VIADD R6, R6, 0xfffffffe ;  /* 0xfffffffe06067836 */ /* 0x000fe20000000000 */
[----:B------:R-:W-:Y:S04]  /*125c0*/  BSSY B1, `(.L_x_1069) ;  /* 0x00000b3000017945 */ /* 0x000fe80003800000 */
[----:B------:R-:W-:Y:S02]  /*125d0*/  ISETP.NE.AND P2, PT, R6, RZ, PT ;  /* 0x000000ff0600720c */ /* 0x000fe40003f45270 */
[----:B--2---:R-:W-:-:S13]  /*125e0*/  ISETP.NE.AND P0, PT, R2, RZ, PT ;  /* 0x000000ff0200720c */ /* 0x004fda0003f05270 */
[----:B------:R-:W-:Y:S05]  /*125f0*/  @!P0 BRA `(.L_x_1070) ;  /* 0x0000000800bc8947 */ /* 0x000fea0003800000 */
[----:B------:R-:W2:Y:S01]  /*12600*/  LDL R2, [R1+0x4] ;  /* 0x0000040001027983 */ /* 0x000ea20000100800 */
[----:B------:R-:W-:Y:S02]  /*12610*/  MOV R9, R0 ;  /* 0x0000000000097202 */ /* 0x000fe40000000f00 */
        /* <DEDUP_REMOVED lines=12> */
[--C-:B------:R-:W-:Y:S01]  /*126e0*/  SHF.R.S32.HI R3, RZ, 0x1f, R2.reuse ;  /* 0x0000001fff037819 */ /* 0x100fe20000011402 */
[--C-:B------:R-:W-:Y:S02]  /*126f0*/  IMAD.MOV R5, RZ, RZ, -R2.reuse ;  /* 0x000000ffff057224 */ /* 0x100fe400078e0a02 */
[----:B------:R-:W-:Y:S01]  /*12700*/  IMAD.WIDE.U32 R2, R18, UR4, R2 ;  /* 0x0000000412027c25 */ /* 0x000fe2000f8e0002 */
[----:B------:R-:W-:-:S03]  /*12710*/  ULDC.64 UR4, c[0x0][0x418] ;  /* 0x0001060000047ab9 */ /* 0x000fc60000000a00 */
[----:B------:R-:W-:Y:S01]  /*12720*/  IMAD.IADD R3, R4, 0x1, R3 ;  /* 0x0000000104037824 */ /* 0x000fe200078e0203 */
[----:B------:R-:W-:Y:S01]  /*12730*/  LEA R4, P0, R2, UR4, 0x2 ;  /* 0x0000000402047c11 */ /* 0x000fe2000f8010ff */
[----:B------:R-:W-:-:S03]  /*12740*/  IMAD R9, R9, R5, R0 ;  /* 0x0000000509097224 */ /* 0x000fc600078e0200 */
[----:B------:R-:W-:-:S05]  /*12750*/  LEA.HI.X R5, R2, UR5, R3, 0x2, P0 ;  /* 0x0000000502057c11 */ /* 0x000fca00080f1403 */
[----:B------:R0:W5:Y:S04]  /*12760*/  LDG.E R4, desc[UR6][R4.64] ;  /* 0x0000000604047981 */ /* 0x000168000c1e1900 */
.L_x_1071:
[----:B------:R-:W1:Y:S01]  /*12770*/  S2R R2, SR_TID.X ;  /* 0x0000000000027919 */ /* 0x000e620000002100 */
[----:B------:R-:W-:Y:S01]  /*12780*/  BSSY B2, `(.L_x_1072) ;  /* 0x0000006000027945 */ /* 0x000fe20003800000 */
[----:B-1----:R-:W-:Y:S02]  /*12790*/  LOP3.LUT R3, R2, 0x7f, RZ, 0xc0, !PT ;  /* 0x0000007f02037812 */ /* 0x002fe400078ec0ff */
[----:B------:R-:W-:Y:S02]  /*127a0*/  SHF.L.U32 R2, R7, 0x1f, RZ ;  /* 0x0000001f07027819 */ /* 0x000fe400000006ff */
[----:B------:R-:W-:Y:S02]  /*127b0*/  ISETP.NE.AND P1, PT, R3, RZ, PT ;  /* 0x000000ff0300720c */ /* 0x000fe40003f25270 */
[----:B------:R-:W1:Y:S02]  /*127c0*/  SYNCS.PHASECHK.TRANS64.TRYWAIT P0, [UR38+0x30848], R2 ;  /* 0x03084802ff0075a7 */ /* 0x000e640008000166 */
[----:B-1----:R-:W-:Y:S09]  /*127d0*/  @!P0 BRA `(.L_x_1073) ;  /* 0x0000003800448947 */ /* 0x002ff20003800000 */
.L_x_1170:
[----:B------:R-:W-:Y:S05]  /*127e0*/  BSYNC B2 ;  /* 0x0000000000027941 */ /* 0x000fea0003800000 */
.L_x_1072:
[----:B------:R-:W-:Y:S04]  /*127f0*/  BSSY B2, `(.L_x_1074) ;  /* 0x0000007000027945 */ /* 0x000fe80003800000 */
[----:B------:R-:W-:Y:S05]  /*12800*/  @P1 BRA `(.L_x_1075) ;  /* 0x0000000000141947 */ /* 0x000fea0003800000 */
[----:B------:R-:W-:Y:S01]  /*12810*/  ISETP.NE.AND P0, PT, R10, RZ, PT ;  /* 0x000000ff0a00720c */ /* 0x000fe20003f05270 */
[----:B-1----:R-:W-:-:S04]  /*12820*/  IMAD.MOV.U32 R3, RZ, RZ, 0x8000 ;  /* 0x00008000ff037424 */ /* 0x002fc800078e00ff */
[----:B------:R2:W-:Y:S08]  /*12830*/  SYNCS.ARRIVE.TRANS64 RZ, [UR38+0x30838], R3 ;  /* 0x03083803ffff79a7 */ /* 0x0005f00008000026 */
[----:B--2---:R-:W-:Y:S05]  /*12840*/  @!P0 BRA `(.L_x_1075) ;  /* 0x0000000000048947 */ /* 0x004fea0003800000 */
[----:B------:R-:W-:Y:S01]  /*12850*/  BPT.TRAP 0x1 ;  /* 0x000000040000795c */ /* 0x000fe20000300000 */
.L_x_1075:
[----:B------:R-:W-:Y:S05]  /*12860*/  BSYNC B2 ;  /* 0x0000000000027941 */ /* 0x000fea0003800000 */
.L_x_1074:
[----:B------:R-:W-:Y:S01]  /*12870*/  MOV R14, RZ ;  /* 0x000000ff000e7202 */ /* 0x000fe20000000f00 */
[----:B------:R-:W-:Y:S01]  /*12880*/  ULDC.64 UR4, c[0x0][0x198] ;  /* 0x0000660000047ab9 */ /* 0x000fe20000000a00 */
[----:B------:R-:W-:Y:S01]  /*12890*/  PLOP3.LUT P0, PT, PT, PT, PT, 0x80, 0x0 ;  /* 0x000000000000781c */ /* 0x000fe20003f0f070 */
[----:B------:R-:W-:Y:S01]  /*128a0*/  UIADD3 UR4, UP0, UR4, 0x370, URZ ;  /* 0x0000037004047890 */ /* 0x000fe2000ff1e03f */
[----:B------:R-:W-:Y:S01]  /*128b0*/  R2UR UR34, R14 ;  /* 0x000000000e2272ca */ /* 0x000fe200000e0000 */
[----:B-1----:R-:W-:Y:S01]  /*128c0*/  IMAD.SHL.U32 R3, R9, 0x40, RZ ;  /* 0x0000004009037824 */ /* 0x002fe200078e00ff */
[----:B------:R-:W-:Y:S02]  /*128d0*/  UIADD3 UR32, UR38, 0x28400, URZ ;  /* 0x0002840026207890 */ /* 0x000fe4000fffe03f */
[----:B------:R-:W-:Y:S02]  /*128e0*/  UIADD3 UR33, UR38, 0x30838, URZ ;  /* 0x0003083826217890 */ /* 0x000fe4000fffe03f */
[----:B------:R-:W-:Y:S01]  /*128f0*/  UIADD3.X UR5, URZ, UR5, URZ, UP0, !UPT ;  /* 0x000000053f057290 */ /* 0x000fe200087fe43f */
[----:B------:R-:W-:Y:S01]  /*12900*/  UMOV UR6, 0x0 ;  /* 0x0000000000067882 */ /* 0x000fe20000000000 */
[----:B------:R-:W-:-:S10]  /*12910*/  UMOV UR7, 0x14f00000 ;  /* 0x14f0000000077882 */ /* 0x000fd40000000000 */
.L_x_1076:
[----:B------:R-:W-:-:S13]  /*12920*/  @P0 ELECT P3, URZ, PT ;  /* 0x00000000003f082f */ /* 0x000fda0003860000 */
[----:B-----5:R-:W-:Y:S02]  /*12930*/  @P3 R2UR UR37, R4 ;  /* 0x00000000042532ca */ /* 0x020fe400000e0000 */
        /* <DEDUP_REMOVED lines=11> */
.L_x_1077:
        /* <DEDUP_REMOVED lines=15> */
.L_x_1078:
        /* <DEDUP_REMOVED lines=15> */
.L_x_1079:
        /* <DEDUP_REMOVED lines=12> */
.L_x_1171:
[----:B------:R-:W-:Y:S05]  /*12c90*/  BSYNC B2 ;  /* 0x0000000000027941 */ /* 0x000fea0003800000 */
.L_x_1080:
[----:B------:R-:W-:Y:S01]  /*12ca0*/  BSSY B2, `(.L_x_1082) ;  /* 0x0000009000027945 */ /* 0x000fe20003800000 */
[----:B0-----:R-:W-:Y:S01]  /*12cb0*/  MOV R2, 0x0 ;  /* 0x0000000000027802 */ /* 0x001fe20000000f00 */
[----:B------:R-:W-:Y:S02]  /*12cc0*/  IMAD.MOV.U32 R3, RZ, RZ, 0x14f00000 ;  /* 0x14f00000ff037424 */ /* 0x000fe400078e00ff */
[----:B------:R-:W-:Y:S05]  /*12cd0*/  @P1 BRA `(.L_x_1083) ;  /* 0x0000000000141947 */ /* 0x000fea0003800000 */
[----:B------:R-:W-:Y:S01]  /*12ce0*/  ISETP.NE.AND P0, PT, R10, RZ, PT ;  /* 0x000000ff0a00720c */ /* 0x000fe20003f05270 */
[----:B------:R-:W-:-:S04]  /*12cf0*/  IMAD.MOV.U32 R15, RZ, RZ, 0x8000 ;  /* 0x00008000ff0f7424 */ /* 0x000fc800078e00ff */
[----:B------:R0:W-:Y:S08]  /*12d00*/  SYNCS.ARRIVE.TRANS64 RZ, [UR38+0x30850], R15 ;  /* 0x0308500fffff79a7 */ /* 0x0001f00008000026 */
[----:B0-----:R-:W-:Y:S05]  /*12d10*/  @!P0 BRA `(.L_x_1083) ;  /* 0x0000000000048947 */ /* 0x001fea0003800000 */
[----:B------:R-:W-:Y:S01]  /*12d20*/  BPT.TRAP 0x1 ;  /* 0x000000040000795c */ /* 0x000fe20000300000 */
.L_x_1083:
[----:B------:R-:W-:Y:S05]  /*12d30*/  BSYNC B2 ;  /* 0x0000000000027941 */ /* 0x000fea0003800000 */
.L_x_1082:
[----:B------:R-:W-:Y:S01]  /*12d40*/  R2UR UR6, R2 ;  /* 0x00000000020672ca */ /* 0x000fe200000e0000 */
[----:B------:R-:W-:Y:S01]  /*12d50*/  ULDC.64 UR4, c[0x0][0x198] ;  /* 0x0000660000047ab9 */ /* 0x000fe20000000a00 */
[----:B------:R-:W-:Y:S01]  /*12d60*/  R2UR UR7, R3 ;  /* 0x00000000030772ca */ /* 0x000fe200000e0000 */
[----:B------:R-:W-:Y:S01]  /*12d70*/  UIADD3 UR4, UP0, UR4, 0x470, URZ ;  /* 0x0000047004047890 */ /* 0x000fe2000ff1e03f */
[----:B------:R-:W-:Y:S01]  /*12d80*/  R2UR UR10, R14 ;  /* 0x000000000e0a72ca */ /* 0x000fe200000e0000 */
[----:B------:R-:W-:Y:S01]  /*12d90*/  IMAD.SHL.U32 R14, R17, 0x40, RZ ;  /* 0x00000040110e7824 */ /* 0x000fe200078e00ff */
[----:B------:R-:W-:Y:S01]  /*12da0*/  PLOP3.LUT P0, PT, PT, PT, PT, 0x80, 0x0 ;  /* 0x000000000000781c */ /* 0x000fe20003f0f070 */
[----:B------:R-:W-:Y:S02]  /*12db0*/  UIADD3 UR8, UR38, 0x400, URZ ;  /* 0x0000040026087890 */ /* 0x000fe4000fffe03f */
[----:B------:R-:W-:Y:S02]  /*12dc0*/  UIADD3 UR9, UR38, 0x30850, URZ ;  /* 0x0003085026097890 */ /* 0x000fe4000fffe03f */
[----:B------:R-:W-:-:S12]  /*12dd0*/  UIADD3.X UR5, URZ, UR5, URZ, UP0, !UPT ;  /* 0x000000053f057290 */ /* 0x000fd800087fe43f */
.L_x_1084:
        /* <DEDUP_REMOVED lines=13> */
.L_x_1085:
        /* <DEDUP_REMOVED lines=13> */
.L_x_1086:
        /* <DEDUP_REMOVED lines=13> */
.L_x_1087:
        /* <DEDUP_REMOVED lines=8> */
[----:B------:R-:W-:Y:S01]  /*130d0*/  IMAD.MOV.U32 R17, RZ, RZ, R9 ;  /* 0x000000ffff117224 */ /* 0x000fe200078e0009 */
[----:B------:R-:W-:-:S07]  /*130e0*/  MOV R16, R4 ;  /* 0x0000000400107202 */ /* 0x000fce0000000f00 */
.L_x_1070:
[----:B------:R-:W-:Y:S05]  /*130f0*/  BSYNC B1 ;  /* 0x0000000000017941 */ /* 0x000fea0003800000 */
.L_x_1069:
[----:B------:R-:W2:Y:S01]  /*13100*/  LDL R2, [R1] ;  /* 0x0000000001027983 */ /* 0x000ea20000100800 */
[----:B------:R-:W-:Y:S01]  /*13110*/  BSSY B1, `(.L_x_1088) ;  /* 0x00000b2000017945 */ /* 0x000fe20003800000 */
[----:B------:R-:W-:Y:S02]  /*13120*/  LOP3.LUT R9, R7, 0x1, RZ, 0x3c, !PT ;  /* 0x0000000107097812 */ /* 0x000fe400078e3cff */
[----:B--2---:R-:W-:-:S13]  /*13130*/  ISETP.NE.AND P0, PT, R2, RZ, PT ;  /* 0x000000ff0200720c */ /* 0x004fda0003f05270 */
[----:B------:R-:W-:Y:S05]  /*13140*/  @!P0 BRA `(.L_x_1089) ;  /* 0x0000000800b88947 */ /* 0x000fea0003800000 */
[----:B------:R-:W2:Y:S01]  /*13150*/  LDL R2, [R1+0x4] ;  /* 0x0000040001027983 */ /* 0x000ea20000100800 */
[----:B------:R-:W-:Y:S01]  /*13160*/  VIADD R11, R0, 0xffffffff ;  /* 0xffffffff000b7836 */ /* 0x000fe20000000000 */
        /* <DEDUP_REMOVED lines=21> */
.L_x_1090:
[----:B------:R-:W1:Y:S01]  /*132c0*/  S2R R2, SR_TID.X ;  /* 0x0000000000027919 */ /* 0x000e620000002100 */
[----:B------:R-:W-:Y:S01]  /*132d0*/  BSSY B2, `(.L_x_1091) ;  /* 0x0000006000027945 */ /* 0x000fe20003800000 */
[----:B-1----:R-:W-:Y:S02]  /*132e0*/  LOP3.LUT R3, R2, 0x7f, RZ, 0xc0, !PT ;  /* 0x0000007f02037812 */ /* 0x002fe400078ec0ff */
[----:B------:R-:W-:Y:S02]  /*132f0*/  SHF.L.U32 R2, R9, 0x1f, RZ ;  /* 0x0000001f09027819 */ /* 0x000fe400000006ff */
[----:B------:R-:W-:Y:S02]  /*13300*/  ISETP.NE.AND P1, PT, R3, RZ, PT ;  /* 0x000000ff0300720c */ /* 0x000fe40003f25270 */
[----:B------:R-:W1:Y:S02]  /*13310*/  SYNCS.PHASECHK.TRANS64.TRYWAIT P0, [UR38+0x30840], R2 ;  /* 0x03084002ff0075a7 */ /* 0x000e640008000166 */
[----:B-1----:R-:W-:Y:S09]  /*13320*/  @!P0 BRA `(.L_x_1092) ;  /* 0x0000002c00a08947 */ /* 0x002ff20003800000 */
.L_x_1172:
[----:B------:R-:W-:Y:S05]  /*13330*/  BSYNC B2 ;  /* 0x0000000000027941 */ /* 0x000fea0003800000 */
.L_x_1091:
[----:B------:R-:W-:Y:S04]  /*13340*/  BSSY B2, `(.L_x_1093) ;  /* 0x0000007000027945 */ /* 0x000fe80003800000 */
[----:B------:R-:W-:Y:S05]  /*13350*/  @P1 BRA `(.L_x_1094) ;  /* 0x0000000000141947 */ /* 0x000fea0003800000 */
[----:B------:R-:W-:Y:S02]  /*13360*/  ISETP.NE.AND P0, PT, R10, RZ, PT ;  /* 0x000000ff0a00720c */ /* 0x000fe40003f05270 */
[----:B-1----:R-:W-:-:S04]  /*13370*/  MOV R2, 0x8000 ;  /* 0x0000800000027802 */ /* 0x002fc80000000f00 */
[----:B------:R2:W-:Y:S07]  /*13380*/  SYNCS.ARRIVE.TRANS64 RZ, [UR38+0x30830], R2 ;  /* 0x03083002ffff79a7 */ /* 0x0005ee0008000026 */
[----:B------:R-:W-:Y:S05]  /*13390*/  @!P0 BRA `(.L_x_1094) ;  /* 0x0000000000048947 */ /* 0x000fea0003800000 */
[----:B------:R-:W-:Y:S01]  /*133a0*/  BPT.TRAP 0x1 ;  /* 0x000000040000795c */ /* 0x000fe20000300000 */
.L_x_1094:
[----:B------:R-:W-:Y:S05]  /*133b0*/  BSYNC B2 ;  /* 0x0000000000027941 */ /* 0x000fea0003800000 */
.L_x_1093:
[----:B------:R-:W-:Y:S01]  /*133c0*/  IMAD.MOV.U32 R15, RZ, RZ, RZ ;  /* 0x000000ffff0f7224 */ /* 0x000fe200078e00ff */
[----:B------:R-:W-:Y:S01]  /*133d0*/  ULDC.64 UR4, c[0x0][0x198] ;  /* 0x0000660000047ab9 */ /* 0x000fe20000000a00 */
[----:B------:R-:W-:Y:S01]  /*133e0*/  PLOP3.LUT P0, PT, PT, PT, PT, 0x80, 0x0 ;  /* 0x000000000000781c */ /* 0x000fe20003f0f070 */
[----:B------:R-:W-:Y:S01]  /*133f0*/  UIADD3 UR4, UP0, UR4, 0x370, URZ ;  /* 0x0000037004047890 */ /* 0x000fe2000ff1e03f */
[----:B-12---:R-:W-:Y:S01]  /*13400*/  IMAD.SHL.U32 R2, R11, 0x40, RZ ;  /* 0x000000400b027824 */ /* 0x006fe200078e00ff */
[----:B------:R-:W-:Y:S01]  /*13410*/  R2UR UR10, R15 ;  /* 0x000000000f0a72ca */ /* 0x000fe200000e0000 */
[----:B------:R-:W-:Y:S02]  /*13420*/  UIADD3 UR8, UR38, 0x20400, URZ ;  /* 0x0002040026087890 */ /* 0x000fe4000fffe03f */
[----:B------:R-:W-:Y:S02]  /*13430*/  UIADD3 UR9, UR38, 0x30830, URZ ;  /* 0x0003083026097890 */ /* 0x000fe4000fffe03f */
[----:B------:R-:W-:Y:S01]  /*13440*/  UIADD3.X UR5, URZ, UR5, URZ, UP0, !UPT ;  /* 0x000000053f057290 */ /* 0x000fe200087fe43f */
[----:B------:R-:W-:Y:S01]  /*13450*/  UMOV UR6, 0x0 ;  /* 0x0000000000067882 */ /* 0x000fe20000000000 */
[----:B------:R-:W-:-:S10]  /*13460*/  UMOV UR7, 0x14f00000 ;  /* 0x14f0000000077882 */ /* 0x000fd40000000000 */
.L_x_1095:
        /* <DEDUP_REMOVED lines=14> */
.L_x_1096:
        /* <DEDUP_REMOVED lines=14> */
.L_x_1097:
        /* <DEDUP_REMOVED lines=14> */
.L_x_1098:
        /* <DEDUP_REMOVED lines=12> */
.L_x_1173:
[----:B------:R-:W-:Y:S05]  /*137d0*/  BSYNC B2 ;  /* 0x0000000000027941 */ /* 0x000fea0003800000 */
.L_x_1099:
        /* <DEDUP_REMOVED lines=9> */
.L_x_1102:
[----:B------:R-:W-:Y:S05]  /*13870*/  BSYNC B2 ;  /* 0x0000000000027941 */ /* 0x000fea0003800000 */
.L_x_1101:
        /* <DEDUP_REMOVED lines=10> */
.L_x_1103:
        /* <DEDUP_REMOVED lines=13> */
.L_x_1104:
        /* <DEDUP_REMOVED lines=13> */
.L_x_1105:
        /* <DEDUP_REMOVED lines=13> */
.L_x_1106:
        /* <DEDUP_REMOVED lines=10> */
.L_x_1089:
[----:B------:R-:W-:Y:S05]  /*13c30*/  BSYNC B1 ;  /* 0x0000000000017941 */ /* 0x000fea0003800000 */
.L_x_1088:
[----:B------:R-:W-:Y:S02]  /*13c40*/  VIADD R0, R0, 0xfffffffe ;  /* 0xfffffffe00007836 */ /* 0x000fe40000000000 */
[----:B------:R-:W-:Y:S01]  /*13c50*/  IMAD.MOV.U32 R7, RZ, RZ, R9 ;  /* 0x000000ffff077224 */ /* 0x000fe200078e0009 */
[----:B------:R-:W-:Y:S06]  /*13c60*/  @P2 BRA `(.L_x_1107) ;  /* 0xffffffe8004c2947 */ /* 0x000fec000383ffff */
[----:B------:R-:W-:Y:S05]  /*13c70*/  BSYNC B0 ;  /* 0x0000000000007941 */ /* 0x000fea0003800000 */
.L_x_1068:
[----:B------:R-:W-:Y:S01]  /*13c80*/  ISETP.NE.AND P0, PT, R12, RZ, PT ;  /* 0x000000ff0c00720c */ /* 0x000fe20003f05270 */
[----:B------:R-:W-:-:S12]  /*13c90*/  BSSY B0, `(.L_x_1067) ;  /* 0x00000b3000007945 */ /* 0x000fd80003800000 */
[----:B------:R-:W-:Y:S05]  /*13ca0*/  @!P0 BRA `(.L_x_1108) ;  /* 0x0000000800c48947 */ /* 0x000fea0003800000 */
[----:B------:R-:W2:Y:S01]  /*13cb0*/  LDL R2, [R1] ;  /* 0x0000000001027983 */ /* 0x000ea20000100800 */
[----:B------:R-:W-:Y:S01]  /*13cc0*/  IMAD.MOV.U32 R8, RZ, RZ, 0x1 ;  /* 0x00000001ff087424 */ /* 0x000fe200078e00ff */
[----:B--2---:R-:W-:-:S13]  /*13cd0*/  ISETP.NE.AND P1, PT, R2, RZ, PT ;  /* 0x000000ff0200720c */ /* 0x004fda0003f25270 */
[----:B------:R-:W-:Y:S05]  /*13ce0*/  @!P1 BRA `(.L_x_1108) ;  /* 0x0000000800b49947 */ /* 0x000fea0003800000 */
[----:B------:R-:W2:Y:S02]  /*13cf0*/  LDL.LU R2, [R1+0x4] ;  /* 0x0000040001027983 */ /* 0x000ea40000300800 */
[----:B--2---:R-:W-:-:S13]  /*13d00*/  ISETP.NE.AND P1, PT, R2, RZ, PT ;  /* 0x000000ff0200720c */ /* 0x004fda0003f25270 */
[----:B------:R-:W-:Y:S05]  /*13d10*/  @!P1 BRA `(.L_x_1109) ;  /* 0x0000000000509947 */ /* 0x000fea0003800000 */
[----:B------:R-:W0:Y:S01]  /*13d20*/  LDC R7, c[0x0][0x43c] ;  /* 0x00010f00ff077b82 */ /* 0x000e220000000800 */
[----:B------:R-:W-:Y:S01]  /*13d30*/  MOV R6, R0 ;  /* 0x0000000000067202 */ /* 0x000fe20000000f00 */
        /* <DEDUP_REMOVED lines=16> */
[----:B------:R-:W-:-:S04]  /*13e40*/  IMAD.MOV R2, RZ, RZ, -R6 ;  /* 0x000000ffff027224 */ /* 0x000fc800078e0a06 */
[----:B------:R-:W-:-:S07]  /*13e50*/  IMAD R0, R7, R2, R0 ;  /* 0x0000000207007224 */ /* 0x000fce00078e0200 */
.L_x_1109:
[----:B------:R-:W1:Y:S01]  /*13e60*/  S2R R2, SR_TID.X ;  /* 0x0000000000027919 */ /* 0x000e620000002100 */
[----:B------:R-:W-:Y:S01]  /*13e70*/  BSSY B1, `(.L_x_1110) ;  /* 0x0000006000017945 */ /* 0x000fe20003800000 */
[----:B-1----:R-:W-:Y:S02]  /*13e80*/  LOP3.LUT R3, R2, 0x7f, RZ, 0xc0, !PT ;  /* 0x0000007f02037812 */ /* 0x002fe400078ec0ff */
[----:B------:R-:W-:Y:S02]  /*13e90*/  SHF.L.U32 R2, R9, 0x1f, RZ ;  /* 0x0000001f09027819 */ /* 0x000fe400000006ff */
[----:B------:R-:W-:Y:S02]  /*13ea0*/  ISETP.NE.AND P1, PT, R3, RZ, PT ;  /* 0x000000ff0300720c */ /* 0x000fe40003f25270 */
[----:B------:R-:W1:Y:S02]  /*13eb0*/  SYNCS.PHASECHK.TRANS64.TRYWAIT P0, [UR38+0x30848], R2 ;  /* 0x03084802ff0075a7 */ /* 0x000e640008000166 */
[----:B-1----:R-:W-:Y:S09]  /*13ec0*/  @!P0 BRA `(.L_x_1111) ;  /* 0x0000002000e88947 */ /* 0x002ff20003800000 */
.L_x_1174:
[----:B------:R-:W-:Y:S05]  /*13ed0*/  BSYNC B1 ;  /* 0x0000000000017941 */ /* 0x000fea0003800000 */
.L_x_1110:
[----:B------:R-:W-:Y:S04]  /*13ee0*/  BSSY B1, `(.L_x_1112) ;  /* 0x0000007000017945 */ /* 0x000fe80003800000 */
[----:B------:R-:W-:Y:S05]  /*13ef0*/  @P1 BRA `(.L_x_1113) ;  /* 0x0000000000141947 */ /* 0x000fea0003800000 */
[----:B------:R-:W-:Y:S01]  /*13f00*/  ISETP.NE.AND P0, PT, R10, RZ, PT ;  /* 0x000000ff0a00720c */ /* 0x000fe20003f05270 */
[----:B-1----:R-:W-:-:S04]  /*13f10*/  IMAD.MOV.U32 R3, RZ, RZ, 0x8000 ;  /* 0x00008000ff037424 */ /* 0x002fc800078e00ff */
[----:B------:R2:W-:Y:S08]  /*13f20*/  SYNCS.ARRIVE.TRANS64 RZ, [UR38+0x30838], R3 ;  /* 0x03083803ffff79a7 */ /* 0x0005f00008000026 */
[----:B--2---:R-:W-:Y:S05]  /*13f30*/  @!P0 BRA `(.L_x_1113) ;  /* 0x0000000000048947 */ /* 0x004fea0003800000 */
[----:B------:R-:W-:Y:S01]  /*13f40*/  BPT.TRAP 0x1 ;  /* 0x000000040000795c */ /* 0x000fe20000300000 */
.L_x_1113:
[----:B------:R-:W-:Y:S05]  /*13f50*/  BSYNC B1 ;  /* 0x0000000000017941 */ /* 0x000fea0003800000 */
.L_x_1112:
[----:B0-----:R-:W-:Y:S01]  /*13f60*/  MOV R5, RZ ;  /* 0x000000ff00057202 */ /* 0x001fe20000000f00 */
        /* <DEDUP_REMOVED lines=10> */
.L_x_1114:
        /* <DEDUP_REMOVED lines=14> */
.L_x_1115:
        /* <DEDUP_REMOVED lines=14> */
.L_x_1116:
        /* <DEDUP_REMOVED lines=14> */
.L_x_1117:
        /* <DEDUP_REMOVED lines=11> */
.L_x_1175:
[----:B------:R-:W-:Y:S05]  /*14360*/  BSYNC B1 ;  /* 0x0000000000017941 */ /* 0x000fea0003800000 */
.L_x_1118:
        /* <DEDUP_REMOVED lines=9> */
.L_x_1121:
[----:B------:R-:W-:Y:S05]  /*14400*/  BSYNC B1 ;  /* 0x0000000000017941 */ /* 0x000fea0003800000 */
.L_x_1120:
        /* <DEDUP_REMOVED lines=10> */
.L_x_1122:
        /* <DEDUP_REMOVED lines=13> */
.L_x_1123:
        /* <DEDUP_REMOVED lines=13> */
.L_x_1124:
        /* <DEDUP_REMOVED lines=13> */
.L_x_1125:
        /* <DEDUP_REMOVED lines=10> */
.L_x_1108:
[----:B------:R-:W-:Y:S05]  /*147c0*/  BSYNC B0 ;  /* 0x0000000000007941 */ /* 0x000fea0003800000 */
.L_x_1067:
[----:B------:R-:W2:Y:S01]  /*147d0*/  LDL.LU R0, [R1] ;  /* 0x0000000001007983 */ /* 0x000ea20000300800 */
[----:B------:R-:W-:Y:S01]  /*147e0*/  BSSY B0, `(.L_x_1126) ;  /* 0x0000051000007945 */ /* 0x000fe20003800000 */
[----:B--2---:R-:W-:-:S13]  /*147f0*/  ISETP.NE.AND P0, PT, R0, RZ, PT ;  /* 0x000000ff0000720c */ /* 0x004fda0003f05270 */
[----:B------:R-:W-:Y:S05]  /*14800*/  @!P0 BRA `(.L_x_1127) ;  /* 0x0000000400388947 */ /* 0x000fea0003800000 */
[----:B------:R-:W0:Y:S01]  /*14810*/  S2R R0, SR_TID.X ;  /* 0x0000000000007919 */ /* 0x000e220000002100 */
[----:B-1----:R-:W-:Y:S01]  /*14820*/  LEA R3, R8, UR38, 0x3 ;  /* 0x0000002608037c11 */ /* 0x002fe2000f8e18ff */
[----:B------:R-:W-:Y:S01]  /*14830*/  BSSY B1, `(.L_x_1128) ;  /* 0x0000006000017945 */ /* 0x000fe20003800000 */
[----:B0-----:R-:W-:Y:S02]  /*14840*/  LOP3.LUT R2, R0, 0x7f, RZ, 0xc0, !PT ;  /* 0x0000007f00027812 */ /* 0x001fe400078ec0ff */
[----:B------:R-:W-:Y:S02]  /*14850*/  SHF.L.U32 R0, R9, 0x1f, RZ ;  /* 0x0000001f09007819 */ /* 0x000fe400000006ff */
[----:B------:R-:W-:Y:S02]  /*14860*/  ISETP.NE.AND P1, PT, R2, RZ, PT ;  /* 0x000000ff0200720c */ /* 0x000fe40003f25270 */
[----:B------:R-:W0:Y:S02]  /*14870*/  SYNCS.PHASECHK.TRANS64.TRYWAIT P0, [R3+URZ+0x30860], R0 ;  /* 0x03086000030075a7 */ /* 0x000e24000800017f */
[----:B0-----:R-:W-:Y:S09]  /*14880*/  @!P0 BRA `(.L_x_1129) ;  /* 0x0000001800a88947 */ /* 0x001ff20003800000 */
.L_x_1176:
[----:B------:R-:W-:Y:S05]  /*14890*/  BSYNC B1 ;  /* 0x0000000000017941 */ /* 0x000fea0003800000 */
.L_x_1128:
[----:B------:R-:W-:Y:S04]  /*148a0*/  BSSY B1, `(.L_x_1130) ;  /* 0x0000008000017945 */ /* 0x000fe80003800000 */
[----:B------:R-:W-:Y:S05]  /*148b0*/  @P1 BRA `(.L_x_1131) ;  /* 0x0000000000181947 */ /* 0x000fea0003800000 */
[----:B------:R-:W1:Y:S01]  /*148c0*/  S2R R2, SR_TID.X ;  /* 0x0000000000027919 */ /* 0x000e620000002100 */
[----:B0-----:R-:W-:-:S04]  /*148d0*/  IMAD.MOV.U32 R0, RZ, RZ, 0x8000 ;  /* 0x00008000ff007424 */ /* 0x001fc800078e00ff */
[----:B------:R2:W-:Y:S01]  /*148e0*/  SYNCS.ARRIVE.TRANS64 RZ, [R3+URZ+0x30850], R0 ;  /* 0x0308500003ff79a7 */ /* 0x0005e2000800003f */
[----:B-1----:R-:W-:-:S13]  /*148f0*/  LOP3.LUT P0, RZ, R2, 0x1f, RZ, 0xc0, !PT ;  /* 0x0000001f02ff7812 */ /* 0x002fda000780c0ff */
[----:B--2---:R-:W-:Y:S05]  /*14900*/  @!P0 BRA `(.L_x_1131) ;  /* 0x0000000000048947 */ /* 0x004fea0003800000 */
[----:B------:R-:W-:Y:S01]  /*14910*/  BPT.TRAP 0x1 ;  /* 0x000000040000795c */ /* 0x000fe20000300000 */
.L_x_1131:
[----:B------:R-:W-:Y:S05]  /*14920*/  BSYNC B1 ;  /* 0x0000000000017941 */ /* 0x000fea0003800000 */
.L_x_1130:
[----:B------:R-:W-:Y:S01]  /*14930*/  R2UR UR4, R8 ;  /* 0x00000000080472ca */ /* 0x000fe200000e0000 */
[----:B------:R-:W-:Y:S01]  /*14940*/  ULDC.64 UR6, c[0x0][0x198] ;  /* 0x0000660000067ab9 */ /* 0x000fe20000000a00 */
[----:B------:R-:W-:Y:S01]  /*14950*/  R2UR UR9, R3 ;  /* 0x00000000030972ca */ /* 0x000fe200000e0000 */
[----:B------:R-:W-:Y:S01]  /*14960*/  UIADD3 UR6, UP0, UR6, 0x470, URZ ;  /* 0x0000047006067890 */ /* 0x000fe2000ff1e03f */
[----:B------:R-:W-:Y:S01]  /*14970*/  PLOP3.LUT P0, PT, PT, PT, PT, 0x80, 0x0 ;  /* 0x000000000000781c */ /* 0x000fe20003f0f070 */
[----:B------:R-:W-:Y:S01]  /*14980*/  IMAD.SHL.U32 R17, R17, 0x40, RZ ;  /* 0x0000004011117824 */ /* 0x000fe200078e00ff */
[----:B------:R-:W-:Y:S01]  /*14990*/  UMOV UR14, 0x0 ;  /* 0x00000000000e7882 */ /* 0x000fe20000000000 */
[----:B------:R-:W-:Y:S01]  /*149a0*/  UIADD3.X UR7, URZ, UR7, URZ, UP0, !UPT ;  /* 0x000000073f077290 */ /* 0x000fe200087fe43f */
[----:B------:R-:W-:Y:S01]  /*149b0*/  UMOV UR15, 0x14f00000 ;  /* 0x14f00000000f7882 */ /* 0x000fe20000000000 */
[----:B------:R-:W-:-:S04]  /*149c0*/  UMOV UR10, URZ ;  /* 0x0000003f000a7c82 */ /* 0x000fc80008000000 */
[----:B------:R-:W-:Y:S02]  /*149d0*/  ULEA UR4, UR4, UR38, 0xf ;  /* 0x0000002604047291 */ /* 0x000fe4000f8e783f */
[----:B------:R-:W-:Y:S02]  /*149e0*/  UIADD3 UR9, UR9, 0x30850, URZ ;  /* 0x0003085009097890 */ /* 0x000fe4000fffe03f */
[----:B------:R-:W-:-:S12]  /*149f0*/  UIADD3 UR8, UR4, 0x400, URZ ;  /* 0x0000040004087890 */ /* 0x000fd8000fffe03f */
.L_x_1132:
        /* <DEDUP_REMOVED lines=8> */
[----:B------:R-:W-:Y:S01]  /*14a80*/  PLOP3.LUT P0, PT, PT, PT, PT, 0x80, 0x0 ;  /* 0x000000000000781c */ /* 0x000fe20003f0f070 */
[----:B------:R-:W-:Y:S01]  /*14a90*/  UIADD3 UR8, UR4, 0x2400, URZ ;  /* 0x0000240004087890 */ /* 0x000fe2000fffe03f */
[----:B------:R-:W-:Y:S01]  /*14aa0*/  UMOV UR14, 0x0 ;  /* 0x00000000000e7882 */ /* 0x000fe20000000000 */
[----:B------:R-:W-:Y:S01]  /*14ab0*/  UMOV UR15, 0x14f00000 ;  /* 0x14f00000000f7882 */ /* 0x000fe20000000000 */
[----:B------:R-:W-:-:S09]  /*14ac0*/  UMOV UR10, 0x40 ;  /* 0x00000040000a7882 */ /* 0x000fd20000000000 */
.L_x_1133:
        /* <DEDUP_REMOVED lines=13> */
.L_x_1134:
        /* <DEDUP_REMOVED lines=10> */
[----:B------:R-:W-:Y:S02]  /*14c40*/  UMOV UR5, 0x14f00000 ;  /* 0x14f0000000057882 */ /* 0x000fe40000000000 */
[----:B------:R-:W-:Y:S01]  /*14c50*/  UMOV UR4, 0x0 ;  /* 0x0000000000047882 */ /* 0x000fe20000000000 */
[----:B------:R-:W-:-:S08]  /*14c60*/  UMOV UR10, 0xc0 ;  /* 0x000000c0000a7882 */ /* 0x000fd00000000000 */
.L_x_1135:
        /* <DEDUP_REMOVED lines=8> */
.L_x_1127:
[----:B------:R-:W-:Y:S05]  /*14cf0*/  BSYNC B0 ;  /* 0x0000000000007941 */ /* 0x000fea0003800000 */
.L_x_1126:
[----:B0-----:R-:W-:Y:S02]  /*14d00*/  VIADD R0, R8, 0x1 ;  /* 0x0000000108007836 */ /* 0x001fe40000000000 */
[----:B-1----:R-:W-:-:S03]  /*14d10*/  IMAD.MOV.U32 R3, RZ, RZ, RZ ;  /* 0x000000ffff037224 */ /* 0x002fc600078e00ff */
[----:B------:R-:W-:-:S04]  /*14d20*/  ISETP.NE.AND P0, PT, R0, 0x2, PT ;  /* 0x000000020000780c */ /* 0x000fc80003f05270 */
[----:B------:R-:W-:Y:S02]  /*14d30*/  SEL R2, RZ, 0x1, P0 ;  /* 0x00000001ff027807 */ /* 0x000fe40000000000 */
[----:B------:R-:W-:Y:S02]  /*14d40*/  SEL R0, R0, RZ, P0 ;  /* 0x000000ff00007207 */ /* 0x000fe40000000000 */
[----:B------:R-:W-:-:S07]  /*14d50*/  LOP3.LUT R9, R9, R2, RZ, 0x3c, !PT ;  /* 0x0000000209097212 */ /* 0x000fce00078e3cff */
.L_x_1045:
[----:B------:R-:W0:Y:S01]  /*14d60*/  S2R R5, SR_CgaCtaId ;  /* 0x0000000000057919 */ /* 0x000e220000008800 */
[----:B------:R-:W-:Y:S02]  /*14d70*/  MOV R2, 0x400 ;  /* 0x0000040000027802 */ /* 0x000fe40000000f00 */
[----:B------:R-:W-:Y:S02]  /*14d80*/  SHF.L.U32 R3, R3, 0x1f, RZ ;  /* 0x0000001f03037819 */ /* 0x000fe400000006ff */
[----:B0-----:R-:W-:-:S04]  /*14d90*/  LEA R2, R5, R2, 0x18 ;  /* 0x0000000205027211 */ /* 0x001fc800078ec0ff */
[----:B------:R-:W0:Y:S02]  /*14da0*/  SYNCS.PHASECHK.TRANS64.TRYWAIT P0, [R2+URZ+0x30820], R3 ;  /* 0x03082003020075a7 */ /* 0x000e24000800017f */
[----:B0-----:R-:W-:Y:S05]  /*14db0*/  @!P0 BRA `(.L_x_1136) ;  /* 0x0000001400708947 */ /* 0x001fea0003800000 */
.L_x_1177:
[----:B------:R-:W-:-:S03]  /*14dc0*/  UMOV UR4, 0xffffffff ;  /* 0xffffffff00047882 */ /* 0x000fc60000000000 */
[----:B------:R-:W-:Y:S05]  /*14dd0*/  BRA.DIV UR4, `(.L_x_1137) ;  /* 0x00000016047c7947 */ /* 0x000fea000b800000 */
[----:B0-----:R-:W0:Y:S02]  /*14de0*/  S2R R3, SR_TID.X ;  /* 0x0000000000037919 */ /* 0x001e240000002100 */
[----:B0-----:R-:W-:-:S04]  /*14df0*/  SHF.R.U32.HI R3, RZ, 0x5, R3 ;  /* 0x00000005ff037819 */ /* 0x001fc80000011603 */
[----:B------:R-:W-:-:S05]  /*14e00*/  LOP3.LUT R3, R3, 0x3, RZ, 0xc0, !PT ;  /* 0x0000000303037812 */ /* 0x000fca00078ec0ff */
[----:B------:R0:W1:Y:S02]  /*14e10*/  SHFL.IDX PT, R14, R3, RZ, 0x1f ;  /* 0x00001fff030e7589 */ /* 0x00006400000e0000 */
.L_x_1180:
[----:B-1----:R-:W-:-:S13]  /*14e20*/  ISETP.NE.AND P0, PT, R14, RZ, PT ;  /* 0x000000ff0e00720c */ /* 0x002fda0003f05270 */
[----:B------:R-:W-:Y:S05]  /*14e30*/  @P0 BRA `(.L_x_961) ;  /* 0x0000000000900947 */ /* 0x000fea0003800000 */
[----:B------:R-:W-:-:S03]  /*14e40*/  UMOV UR4, 0xffffffff ;  /* 0xffffffff00047882 */ /* 0x000fc60000000000 */
[----:B------:R-:W-:Y:S05]  /*14e50*/  BRA.DIV UR4, `(.L_x_1138) ;  /* 0x0000001604907947 */ /* 0x000fea000b800000 */
[----:B------:R-:W-:-:S13]  /*14e60*/  ELECT P6, URZ, PT ;  /* 0x00000000003f782f */ /* 0x000fda00038c0000 */
.L_x_1183:
[----:B------:R-:W-:Y:S05]  /*14e70*/  @!P6 BRA `(.L_x_961) ;  /* 0x000000000080e947 */ /* 0x000fea0003800000 */
[----:B0-----:R-:W2:Y:S02]  /*14e80*/  LDL R3, [R1+0xc] ;  /* 0x00000c0001037983 */ /* 0x001ea40000100800 */
[----:B--2---:R-:W-:-:S13]  /*14e90*/  R2UR UR4, R3 ;  /* 0x00000000030472ca */ /* 0x004fda00000e0000 */
[----:B------:R-:W-:-:S06]  /*14ea0*/  ULOP3.LUT UR4, UR4, 0x2, URZ, 0xfc, !UPT ;  /* 0x0000000204047892 */ /* 0x000fcc000f8efc3f */
[----:B------:R-:W-:-:S04]  /*14eb0*/  MOV R3, UR4 ;  /* 0x0000000400037c02 */ /* 0x000fc80008000f00 */
[----:B------:R-:W-:-:S13]  /*14ec0*/  ISETP.NE.AND P2, PT, R3, 0x3, PT ;  /* 0x000000030300780c */ /* 0x000fda0003f45270 */
[----:B------:R-:W-:Y:S05]  /*14ed0*/  @!P2 BRA `(.L_x_1139) ;  /* 0x000000000004a947 */ /* 0x000fea0003800000 */
[----:B------:R-:W-:Y:S01]  /*14ee0*/  BPT.TRAP 0x1 ;  /* 0x000000040000795c */ /* 0x000fe20000300000 */
.L_x_1139:
[----:B------:R-:W-:Y:S01]  /*14ef0*/  VIADD R7, R2, 0x30840 ;  /* 0x0003084002077836 */ /* 0x000fe20000000000 */
[----:B------:R-:W-:Y:S01]  /*14f00*/  SHF.L.U32 R5, R9, 0x1f, RZ ;  /* 0x0000001f09057819 */ /* 0x000fe200000006ff */
[C---:B------:R-:W-:Y:S02]  /*14f10*/  VIADD R3, R0.reuse, 0x1 ;  /* 0x0000000100037836 */ /* 0x040fe40000000000 */
[----:B------:R-:W-:-:S03]  /*14f20*/  IMAD R6, R0, 0x8, R7 ;  /* 0x0000000800067824 */ /* 0x000fc600078e0207 */
[C---:B------:R-:W-:Y:S01]  /*14f30*/  ISETP.NE.AND P1, PT, R3.reuse, 0x2, PT ;  /* 0x000000020300780c */ /* 0x040fe20003f25270 */
[----:B------:R-:W0:Y:S03]  /*14f40*/  SYNCS.PHASECHK.TRANS64.TRYWAIT P0, [R6+URZ], R5 ;  /* 0x00000005060075a7 */ /* 0x000e26000800017f */
[----:B------:R-:W-:Y:S02]  /*14f50*/  SEL R4, RZ, 0x1, P1 ;  /* 0x00000001ff047807 */ /* 0x000fe40000800000 */
[----:B------:R-:W-:Y:S02]  /*14f60*/  SEL R8, R3, RZ, P1 ;  /* 0x000000ff03087207 */ /* 0x000fe40000800000 */
[----:B------:R-:W-:-:S03]  /*14f70*/  LOP3.LUT R4, R9, R4, RZ, 0x3c, !PT ;  /* 0x0000000409047212 */ /* 0x000fc600078e3cff */
[----:B------:R-:W-:Y:S01]  /*14f80*/  IMAD R3, R8, 0x8, R7 ;  /* 0x0000000808037824 */ /* 0x000fe200078e0207 */
[----:B------:R-:W-:Y:S01]  /*14f90*/  SHF.L.U32 R4, R4, 0x1f, RZ ;  /* 0x0000001f04047819 */ /* 0x000fe200000006ff */
[----:B0-----:R-:W-:Y:S06]  /*14fa0*/  @!P0 BRA `(.L_x_1140) ;  /* 0x00000014005c8947 */ /* 0x001fec0003800000 */
.L_x_1184:
[----:B------:R-:W1:Y:S02]  /*14fb0*/  SYNCS.PHASECHK.TRANS64.TRYWAIT P0, [R3+URZ], R4 ;  /* 0x00000004030075a7 */ /* 0x000e64000800017f */
[----:B-1----:R-:W-:Y:S05]  /*14fc0*/  @!P0 BRA `(.L_x_1141) ;  /* 0x0000001400688947 */ /* 0x002fea0003800000 */
.L_x_1185:
[----:B------:R-:W-:Y:S05]  /*14fd0*/  @!P2 BRA `(.L_x_1142) ;  /* 0x000000000004a947 */ /* 0x000fea0003800000 */
[----:B------:R-:W-:Y:S01]  /*14fe0*/  BPT.TRAP 0x1 ;  /* 0x000000040000795c */ /* 0x000fe20000300000 */
.L_x_1142:
[----:B-1----:R-:W-:-:S05]  /*14ff0*/  IADD3 R3, R2, 0x30860, RZ ;  /* 0x0003086002037810 */ /* 0x002fca0007ffe0ff */
[----:B------:R-:W-:-:S04]  /*15000*/  IMAD R0, R0, 0x8, R3 ;  /* 0x0000000800007824 */ /* 0x000fc800078e0203 */
[----:B------:R-:W1:Y:S02]  /*15010*/  SYNCS.PHASECHK.TRANS64.TRYWAIT P0, [R0+URZ], R5 ;  /* 0x00000005000075a7 */ /* 0x000e64000800017f */
[----:B-1----:R-:W-:Y:S05]  /*15020*/  @!P0 BRA `(.L_x_1143) ;  /* 0x0000001400648947 */ /* 0x002fea0003800000 */
.L_x_1186:
[----:B------:R-:W-:-:S07]  /*15030*/  IMAD R3, R8, 0x8, R3 ;  /* 0x0000000808037824 */ /* 0x000fce00078e0203 */
.L_x_1144:
[----:B--2---:R2:W3:Y:S02]  /*15040*/  SYNCS.PHASECHK.TRANS64.TRYWAIT P0, [R3+URZ], R4 ;  /* 0x00000004030075a7 */ /* 0x0044e4000800017f */
[----:B---3--:R-:W-:Y:S05]  /*15050*/  @!P0 NANOSLEEP.SYNCS 0x989680 ;  /* 0x009896800000895d */ /* 0x008fea0003900000 */
[----:B------:R-:W3:Y:S02]  /*15060*/  @!P0 SYNCS.PHASECHK.TRANS64 P0, [R3+URZ], R4 ;  /* 0x00000004030085a7 */ /* 0x000ee4000800007f */
[----:B---3--:R-:W-:Y:S05]  /*15070*/  @!P0 BRA `(.L_x_1144) ;  /* 0xfffffffc00f08947 */ /* 0x008fea000383ffff */
.L_x_961:
[----:B------:R-:W-:Y:S05]  /*15080*/  BSYNC B6 ;  /* 0x0000000000067941 */ /* 0x000fea0003800000 */
.L_x_958:
[----:B------:R-:W-:Y:S05]  /*15090*/  EXIT ;  /* 0x000000000000794d */ /* 0x000fea0003800000 */
.L_x_971:
[----:B------:R-:W-:-:S13]  /*150a0*/  R2UR UR4, R16 ;  /* 0x00000000100472ca */ /* 0x000fda00000e0000 */
[----:B0-----:R-:W-:-:S04]  /*150b0*/  IMAD.U32 R3, RZ, RZ, UR4 ;  /* 0x00000004ff037e24 */ /* 0x001fc8000f8e00ff */
[----:B------:R0:W1:Y:S03]  /*150c0*/  SYNCS.PHASECHK.TRANS64.TRYWAIT P0, [R3+URZ+0x30800], R0 ;  /* 0x03080000030075a7 */ /* 0x000066000800017f */
[----:B-1----:R-:W-:Y:S05]  /*150d0*/  @!P0 NANOSLEEP.SYNCS 0x989680 ;  /* 0x009896800000895d */ /* 0x002fea0003900000 */
[----:B------:R-:W1:Y:S02]  /*150e0*/  @!P0 SYNCS.PHASECHK.TRANS64 P0, [R3+URZ+0x30800], R0 ;  /* 0x03080000030085a7 */ /* 0x000e64000800007f */
[----:B-1----:R-:W-:Y:S05]  /*150f0*/  @!P0 BRA `(.L_x_971) ;  /* 0xfffffffc00e88947 */ /* 0x002fea000383ffff */
[----:B------:R-:W-:Y:S05]  /*15100*/  BRA `(.L_x_1145) ;  /* 0xfffffec800447947 */ /* 0x000fea000383ffff */
.L_x_975:
[----:B------:R-:W-:-:S13]  /*15110*/  R2UR UR4, R16 ;  /* 0x00000000100472ca */ /* 0x000fda00000e0000 */
[----:B0-----:R-:W-:-:S04]  /*15120*/  IMAD.U32 R3, RZ, RZ, UR4 ;  /* 0x00000004ff037e24 */ /* 0x001fc8000f8e00ff */
[----:B------:R0:W2:Y:S03]  /*15130*/  SYNCS.PHASECHK.TRANS64.TRYWAIT P0, [R3+URZ+0x30830], R0 ;  /* 0x03083000030075a7 */ /* 0x0000a6000800017f */
[----:B--2---:R-:W-:Y:S05]  /*15140*/  @!P0 NANOSLEEP.SYNCS 0x989680 ;  /* 0x009896800000895d */ /* 0x004fea0003900000 */
[----:B------:R-:W2:Y:S02]  /*15150*/  @!P0 SYNCS.PHASECHK.TRANS64 P0, [R3+URZ+0x30830], R0 ;  /* 0x03083000030085a7 */ /* 0x000ea4000800007f */
[----:B--2---:R-:W-:Y:S05]  /*15160*/  @!P0 BRA `(.L_x_975) ;  /* 0xfffffffc00e88947 */ /* 0x004fea000383ffff */
[----:B------:R-:W-:Y:S05]  /*15170*/  BRA `(.L_x_974) ;  /* 0xfffffec800787947 */ /* 0x000fea000383ffff */
.L_x_991:
[----:B-1----:R-:W-:-:S04]  /*15180*/  MOV R153, UR61 ;  /* 0x0000003d00997c02 */ /* 0x002fc80008000f00 */
[----:B------:R1:W2:Y:S03]  /*15190*/  SYNCS.PHASECHK.TRANS64.TRYWAIT P0, [R153+URZ+0x30830], R152 ;  /* 0x03083098990075a7 */ /* 0x0002a6000800017f */
[----:B--2---:R-:W-:Y:S05]  /*151a0*/  @!P0 NANOSLEEP.SYNCS 0x989680 ;  /* 0x009896800000895d */ /* 0x004fea0003900000 */
[----:B------:R-:W2:Y:S02]  /*151b0*/  @!P0 SYNCS.PHASECHK.TRANS64 P0, [R153+URZ+0x30830], R152 ;  /* 0x03083098990085a7 */ /* 0x000ea4000800007f */
[----:B--2---:R-:W-:Y:S05]  /*151c0*/  @!P0 BRA `(.L_x_991) ;  /* 0xfffffffc00ec8947 */ /* 0x004fea000383ffff */
[----:B------:R-:W-:Y:S05]  /*151d0*/  BRA `(.L_x_990) ;  /* 0xfffffef800c87947 */ /* 0x000fea000383ffff */
.L_x_995:
[----:B-1----:R-:W-:-:S04]  /*151e0*/  IMAD.U32 R201, RZ, RZ, UR14 ;  /* 0x0000000effc97e24 */ /* 0x002fc8000f8e00ff */
[----:B------:R1:W2:Y:S03]  /*151f0*/  SYNCS.PHASECHK.TRANS64.TRYWAIT P0, [R201+URZ+0x30850], R0 ;  /* 0x03085000c90075a7 */ /* 0x0002a6000800017f */
[----:B--2---:R-:W-:Y:S05]  /*15200*/  @!P0 NANOSLEEP.SYNCS 0x989680 ;  /* 0x009896800000895d */ /* 0x004fea0003900000 */
[----:B------:R-:W2:Y:S02]  /*15210*/  @!P0 SYNCS.PHASECHK.TRANS64 P0, [R201+URZ+0x30850], R0 ;  /* 0x03085000c90085a7 */ /* 0x000ea4000800007f */
[----:B--2---:R-:W-:Y:S05]  /*15220*/  @!P0 BRA `(.L_x_995) ;  /* 0xfffffffc00ec8947 */ /* 0x004fea000383ffff */
[----:B------:R-:W-:Y:S05]  /*15230*/  BRA `(.L_x_994) ;  /* 0xffffff0800687947 */ /* 0x000fea000383ffff */
.L_x_1012:
[----:B-1----:R-:W-:-:S04]  /*15240*/  IMAD.U32 R4, RZ, RZ, UR60 ;  /* 0x0000003cff047e24 */ /* 0x002fc8000f8e00ff */
[----:B------:R1:W2:Y:S03]  /*15250*/  SYNCS.PHASECHK.TRANS64.TRYWAIT P0, [R4+URZ+0x30830], R3 ;  /* 0x03083003040075a7 */ /* 0x0002a6000800017f */
[----:B--2---:R-:W-:Y:S05]  /*15260*/  @!P0 NANOSLEEP.SYNCS 0x989680 ;  /* 0x009896800000895d */ /* 0x004fea0003900000 */
[----:B------:R-:W2:Y:S02]  /*15270*/  @!P0 SYNCS.PHASECHK.TRANS64 P0, [R4+URZ+0x30830], R3 ;  /* 0x03083003040085a7 */ /* 0x000ea4000800007f */
[----:B--2---:R-:W-:Y:S05]  /*15280*/  @!P0 BRA `(.L_x_1012) ;  /* 0xfffffffc00ec8947 */ /* 0x004fea000383ffff */
[----:B------:R-:W-:Y:S05]  /*15290*/  BRA `(.L_x_1011) ;  /* 0xffffff2800a47947 */ /* 0x000fea000383ffff */
.L_x_1016:
[----:B01----:R-:W-:-:S04]  /*152a0*/  IMAD.U32 R3, RZ, RZ, UR14 ;  /* 0x0000000eff037e24 */ /* 0x003fc8000f8e00ff */
[----:B------:R0:W1:Y:S03]  /*152b0*/  SYNCS.PHASECHK.TRANS64.TRYWAIT P0, [R3+URZ+0x30850], R0 ;  /* 0x03085000030075a7 */ /* 0x000066000800017f */
[----:B-1----:R-:W-:Y:S05]  /*152c0*/  @!P0 NANOSLEEP.SYNCS 0x989680 ;  /* 0x009896800000895d */ /* 0x002fea0003900000 */
[----:B------:R-:W1:Y:S02]  /*152d0*/  @!P0 SYNCS.PHASECHK.TRANS64 P0, [R3+URZ+0x30850], R0 ;  /* 0x03085000030085a7 */ /* 0x000e64000800007f */
[----:B-1----:R-:W-:Y:S05]  /*152e0*/  @!P0 BRA `(.L_x_1016) ;  /* 0xfffffffc00ec8947 */ /* 0x002fea000383ffff */
[----:B------:R-:W-:Y:S05]  /*152f0*/  BRA `(.L_x_1015) ;  /* 0xffffff3800247947 */ /* 0x000fea000383ffff */
.L_x_1022:
[----:B-1----:R-:W-:-:S04]  /*15300*/  IMAD.U32 R4, RZ, RZ, UR61 ;  /* 0x0000003dff047e24 */ /* 0x002fc8000f8e00ff */
[----:B------:R1:W2:Y:S03]  /*15310*/  SYNCS.PHASECHK.TRANS64.TRYWAIT P0, [R4+URZ+0x30830], R3 ;  /* 0x03083003040075a7 */ /* 0x0002a6000800017f */
[----:B--2---:R-:W-:Y:S05]  /*15320*/  @!P0 NANOSLEEP.SYNCS 0x989680 ;  /* 0x009896800000895d */ /* 0x004fea0003900000 */
[----:B------:R-:W2:Y:S02]  /*15330*/  @!P0 SYNCS.PHASECHK.TRANS64 P0, [R4+URZ+0x30830], R3 ;  /* 0x03083003040085a7 */ /* 0x000ea4000800007f */
[----:B--2---:R-:W-:Y:S05]  /*15340*/  @!P0 BRA `(.L_x_1022) ;  /* 0xfffffffc00ec8947 */ /* 0x004fea000383ffff */
[----:B------:R-:W-:Y:S05]  /*15350*/  BRA `(.L_x_1021) ;  /* 0xffffff4800cc7947 */ /* 0x000fea000383ffff */
.L_x_1026:
[----:B01----:R-:W-:-:S04]  /*15360*/  MOV R3, UR14 ;  /* 0x0000000e00037c02 */ /* 0x003fc80008000f00 */
[----:B------:R0:W1:Y:S03]  /*15370*/  SYNCS.PHASECHK.TRANS64.TRYWAIT P0, [R3+URZ+0x30850], R0 ;  /* 0x03085000030075a7 */ /* 0x000066000800017f */
[----:B-1----:R-:W-:Y:S05]  /*15380*/  @!P0 NANOSLEEP.SYNCS 0x989680 ;  /* 0x009896800000895d */ /* 0x002fea0003900000 */
[----:B------:R-:W1:Y:S02]  /*15390*/  @!P0 SYNCS.PHASECHK.TRANS64 P0, [R3+URZ+0x30850], R0 ;  /* 0x03085000030085a7 */ /* 0x000e64000800007f */
[----:B-1----:R-:W-:Y:S05]  /*153a0*/  @!P0 BRA `(.L_x_1026) ;  /* 0xfffffffc00ec8947 */ /* 0x002fea000383ffff */
[----:B------:R-:W-:Y:S05]  /*153b0*/  BRA `(.L_x_1025) ;  /* 0xffffff5800507947 */ /* 0x000fea000383ffff */
.L_x_1039:
[----:B-1----:R-:W-:-:S04]  /*153c0*/  IMAD.U32 R5, RZ, RZ, UR7 ;  /* 0x00000007ff057e24 */ /* 0x002fc8000f8e00ff */
[----:B------:R1:W2:Y:S03]  /*153d0*/  SYNCS.PHASECHK.TRANS64.TRYWAIT P0, [R5+URZ+0x30850], R0 ;  /* 0x03085000050075a7 */ /* 0x0002a6000800017f */
[----:B--2---:R-:W-:Y:S05]  /*153e0*/  @!P0 NANOSLEEP.SYNCS 0x989680 ;  /* 0x009896800000895d */ /* 0x004fea0003900000 */
[----:B------:R-:W2:Y:S02]  /*153f0*/  @!P0 SYNCS.PHASECHK.TRANS64 P0, [R5+URZ+0x30850], R0 ;  /* 0x03085000050085a7 */ /* 0x000ea4000800007f */
[----:B--2---:R-:W-:Y:S05]  /*15400*/  @!P0 BRA `(.L_x_1039) ;  /* 0xfffffffc00ec8947 */ /* 0x004fea000383ffff */
[----:B------:R-:W-:Y:S05]  /*15410*/  BRA `(.L_x_1038) ;  /* 0xffffff7c00907947 */ /* 0x000fea000383ffff */
.L_x_1056:
[----:B------:R-:W-:Y:S01]  /*15420*/  IMAD.MOV.U32 R13, RZ, RZ, R0 ;  /* 0x000000ffff0d7224 */ /* 0x000fe200078e0000 */
[----:B------:R-:W-:Y:S01]  /*15430*/  MOV R15, 0xffffffff ;  /* 0xffffffff000f7802 */ /* 0x000fe20000000f00 */
[----:B------:R-:W-:Y:S02]  /*15440*/  IMAD.MOV.U32 R12, RZ, RZ, RZ ;  /* 0x000000ffff0c7224 */ /* 0x000fe400078e00ff */
[----:B------:R-:W-:-:S07]  /*15450*/  IMAD.MOV.U32 R11, RZ, RZ, 0x1f ;  /* 0x0000001fff0b7424 */ /* 0x000fce00078e00ff */
[----:B------:R-:W-:Y:S05]  /*15460*/  WARPSYNC.COLLECTIVE R15, `(.L_x_1146) ;  /* 0x000000000f087348 */ /* 0x000fea0003c00000 */
[----:B------:R0:W1:Y:S02]  /*15470*/  SHFL.IDX P6, R14, R13, R12, R11 ;  /* 0x0000000c0d0e7389 */ /* 0x00006400000c000b */
[----:B01----:R-:W-:Y:S01]  /*15480*/  ENDCOLLECTIVE ;  /* 0x000000000000791b */ /* 0x003fe20003800000 */
.L_x_1146:
[----:B------:R-:W-:Y:S05]  /*15490*/  BRA `(.L_x_1147) ;  /* 0xffffffbc009c7947 */ /* 0x000fea000383ffff */
.L_x_1058:
[----:B------:R-:W-:Y:S01]  /*154a0*/  BSSY B0, `(.L_x_1148) ;  /* 0x0000006000007945 */ /* 0x000fe20003800000 */
[----:B------:R-:W-:-:S07]  /*154b0*/  IMAD.MOV.U32 R15, RZ, RZ, -0x1 ;  /* 0xffffffffff0f7424 */ /* 0x000fce00078e00ff */
[----:B0-----:R-:W-:Y:S05]  /*154c0*/  WARPSYNC.COLLECTIVE R15, `(.L_x_1149) ;  /* 0x000000000f0c7348 */ /* 0x001fea0003c00000 */
[----:B------:R-:W-:Y:S02]  /*154d0*/  ELECT P6, UR62, PT ;  /* 0x00000000003e782f */ /* 0x000fe400038c0000 */
[----:B------:R-:W-:Y:S01]  /*154e0*/  MOV R14, UR62 ;  /* 0x0000003e000e7c02 */ /* 0x000fe20008000f00 */
[----:B0-----:R-:W-:Y:S10]  /*154f0*/  ENDCOLLECTIVE ;  /* 0x000000000000791b */ /* 0x001ff40003800000 */
.L_x_1149:
[----:B------:R-:W-:Y:S05]  /*15500*/  BSYNC B0 ;  /* 0x0000000000007941 */ /* 0x000fea0003800000 */
.L_x_1148:
[----:B------:R-:W-:Y:S05]  /*15510*/  BRA `(.L_x_1150) ;  /* 0xffffffbc009c7947 */ /* 0x000fea000383ffff */
.L_x_1060:
[----:B0-----:R-:W-:-:S04]  /*15520*/  IMAD.U32 R3, RZ, RZ, UR38 ;  /* 0x00000026ff037e24 */ /* 0x001fc8000f8e00ff */
[----:B------:R0:W1:Y:S03]  /*15530*/  SYNCS.PHASECHK.TRANS64.TRYWAIT P0, [R3+URZ+0x30840], R0 ;  /* 0x03084000030075a7 */ /* 0x000066000800017f */
[----:B-1----:R-:W-:Y:S05]  /*15540*/  @!P0 NANOSLEEP.SYNCS 0x989680 ;  /* 0x009896800000895d */ /* 0x002fea0003900000 */
[----:B------:R-:W1:Y:S02]  /*15550*/  @!P0 SYNCS.PHASECHK.TRANS64 P0, [R3+URZ+0x30840], R0 ;  /* 0x03084000030085a7 */ /* 0x000e64000800007f */
[----:B-1----:R-:W-:Y:S05]  /*15560*/  @!P0 BRA `(.L_x_1060) ;  /* 0xfffffffc00ec8947 */ /* 0x002fea000383ffff */
[----:B------:R-:W-:Y:S05]  /*15570*/  BRA `(.L_x_1151) ;  /* 0xffffffbc00f87947 */ /* 0x000fea000383ffff */
.L_x_1063:
[----:B------:R-:W-:Y:S01]  /*15580*/  IMAD.MOV.U32 R13, RZ, RZ, R7 ;  /* 0x000000ffff0d7224 */ /* 0x000fe200078e0007 */
[----:B------:R-:W-:Y:S01]  /*15590*/  MOV R11, 0x181f ;  /* 0x0000181f000b7802 */ /* 0x000fe20000000f00 */
[----:B------:R-:W-:Y:S02]  /*155a0*/  IMAD.MOV.U32 R12, RZ, RZ, RZ ;  /* 0x000000ffff0c7224 */ /* 0x000fe400078e00ff */
[----:B------:R-:W-:Y:S02]  /*155b0*/  IMAD.MOV.U32 R15, RZ, RZ, -0x1 ;  /* 0xffffffffff0f7424 */ /* 0x000fe400078e00ff */
[----:B------:R-:W-:-:S07]  /*155c0*/  VIADD R0, R0, UR45 ;  /* 0x0000002d00007c36 */ /* 0x000fce0008000000 */
[----:B------:R-:W-:Y:S05]  /*155d0*/  WARPSYNC.COLLECTIVE R15, `(.L_x_1152) ;  /* 0x000000000f087348 */ /* 0x000fea0003c00000 */
[----:B------:R0:W1:Y:S02]  /*155e0*/  SHFL.IDX P6, R14, R13, R12, R11 ;  /* 0x0000000c0d0e7389 */ /* 0x00006400000c000b */
[----:B01----:R-:W-:Y:S01]  /*155f0*/  ENDCOLLECTIVE ;  /* 0x000000000000791b */ /* 0x003fe20003800000 */
.L_x_1152:
[----:B------:R-:W-:Y:S02]  /*15600*/  VIADD R5, R0, 0x10 ;  /* 0x0000001000057836 */ /* 0x000fe40000000000 */
[----:B------:R-:W-:Y:S02]  /*15610*/  IMAD.MOV.U32 R13, RZ, RZ, R8 ;  /* 0x000000ffff0d7224 */ /* 0x000fe400078e0008 */
[----:B------:R-:W-:-:S07]  /*15620*/  IMAD.MOV.U32 R2, RZ, RZ, R14 ;  /* 0x000000ffff027224 */ /* 0x000fce00078e000e */
[----:B------:R-:W-:Y:S05]  /*15630*/  WARPSYNC.COLLECTIVE R15, `(.L_x_1153) ;  /* 0x000000000f087348 */ /* 0x000fea0003c00000 */
[----:B------:R0:W1:Y:S02]  /*15640*/  SHFL.IDX P6, R14, R13, R12, R11 ;  /* 0x0000000c0d0e7389 */ /* 0x00006400000c000b */
[----:B01----:R-:W-:Y:S01]  /*15650*/  ENDCOLLECTIVE ;  /* 0x000000000000791b */ /* 0x003fe20003800000 */
.L_x_1153:
[----:B------:R-:W-:Y:S01]  /*15660*/  ULDC UR4, c[0x0][0x288] ;  /* 0x0000a20000047ab9 */ /* 0x000fe20000000800 */
[----:B------:R-:W-:Y:S01]  /*15670*/  ULDC.64 UR6, c[0x0][0x208] ;  /* 0x0000820000067ab9 */ /* 0x000fe20000000a00 */
[----:B------:R-:W-:Y:S01]  /*15680*/  IMAD R6, R6, UR4, RZ ;  /* 0x0000000406067c24 */ /* 0x000fe2000f8e02ff */
[----:B------:R-:W-:-:S04]  /*15690*/  MOV R3, R2 ;  /* 0x0000000200037202 */ /* 0x000fc80000000f00 */
[----:B------:R-:W-:Y:S01]  /*156a0*/  ISETP.GE.AND P3, PT, R0, R6, PT ;  /* 0x000000060000720c */ /* 0x000fe20003f66270 */
[----:B------:R-:W-:Y:S02]  /*156b0*/  IMAD.MOV.U32 R13, RZ, RZ, R7 ;  /* 0x000000ffff0d7224 */ /* 0x000fe400078e0007 */
[----:B------:R-:W-:-:S10]  /*156c0*/  IMAD.MOV.U32 R12, RZ, RZ, 0x1 ;  /* 0x00000001ff0c7424 */ /* 0x000fd400078e00ff */
[----:B------:R-:W-:Y:S01]  /*156d0*/  @!P3 LEA R21, R9, UR38, 0x1 ;  /* 0x000000260915bc11 */ /* 0x000fe2000f8e08ff */
        /* <DEDUP_REMOVED lines=13> */
.L_x_1154:
[----:B------:R-:W-:Y:S01]  /*157b0*/  VIADD R3, R0, 0x20 ;  /* 0x0000002000037836 */ /* 0x000fe20000000000 */
[----:B------:R-:W-:Y:S01]  /*157c0*/  @!P3 LEA R20, R9, UR38, 0x1 ;  /* 0x000000260914bc11 */ /* 0x000fe2000f8e08ff */
[----:B------:R-:W-:Y:S01]  /*157d0*/  IMAD.MOV.U32 R13, RZ, RZ, R8 ;  /* 0x000000ffff0d7224 */ /* 0x000fe200078e0008 */
[----:B------:R-:W-:-:S07]  /*157e0*/  MOV R5, R14 ;  /* 0x0000000e00057202 */ /* 0x000fce0000000f00 */
[----:B------:R-:W-:Y:S05]  /*157f0*/  WARPSYNC.COLLECTIVE R15, `(.L_x_1155) ;  /* 0x000000000f087348 */ /* 0x000fea0003c00000 */
[----:B------:R0:W1:Y:S02]  /*15800*/  SHFL.IDX P6, R14, R13, R12, R11 ;  /* 0x0000000c0d0e7389 */ /* 0x00006400000c000b */
[----:B01----:R-:W-:Y:S01]  /*15810*/  ENDCOLLECTIVE ;  /* 0x000000000000791b */ /* 0x003fe20003800000 */
.L_x_1155:
        /* <DEDUP_REMOVED lines=16> */
.L_x_1156:
[----:B------:R-:W-:Y:S01]  /*15920*/  VIADD R5, R0, 0x30 ;  /* 0x0000003000057836 */ /* 0x000fe20000000000 */
[----:B------:R-:W-:Y:S01]  /*15930*/  @!P3 LEA R21, R9, UR38, 0x1 ;  /* 0x000000260915bc11 */ /* 0x000fe2000f8e08ff */
[----:B------:R-:W-:Y:S02]  /*15940*/  IMAD.MOV.U32 R13, RZ, RZ, R8 ;  /* 0x000000ffff0d7224 */ /* 0x000fe400078e0008 */
[----:B------:R-:W-:-:S07]  /*15950*/  IMAD.MOV.U32 R3, RZ, RZ, R14 ;  /* 0x000000ffff037224 */ /* 0x000fce00078e000e */
[----:B------:R-:W-:Y:S05]  /*15960*/  WARPSYNC.COLLECTIVE R15, `(.L_x_1157) ;  /* 0x000000000f087348 */ /* 0x000fea0003c00000 */
[----:B------:R0:W1:Y:S02]  /*15970*/  SHFL.IDX P6, R14, R13, R12, R11 ;  /* 0x0000000c0d0e7389 */ /* 0x00006400000c000b */
[----:B01----:R-:W-:Y:S01]  /*15980*/  ENDCOLLECTIVE ;  /* 0x000000000000791b */ /* 0x003fe20003800000 */
.L_x_1157:
        /* <DEDUP_REMOVED lines=16> */
.L_x_1158:
[----:B------:R-:W-:Y:S02]  /*15a90*/  IADD3 R3, R0, 0x40, RZ ;  /* 0x0000004000037810 */ /* 0x000fe40007ffe0ff */
[----:B------:R-:W-:Y:S01]  /*15aa0*/  @!P3 LEA R20, R9, UR38, 0x1 ;  /* 0x000000260914bc11 */ /* 0x000fe2000f8e08ff */
[----:B------:R-:W-:Y:S02]  /*15ab0*/  IMAD.MOV.U32 R13, RZ, RZ, R8 ;  /* 0x000000ffff0d7224 */ /* 0x000fe400078e0008 */
[----:B------:R-:W-:-:S07]  /*15ac0*/  IMAD.MOV.U32 R5, RZ, RZ, R14 ;  /* 0x000000ffff057224 */ /* 0x000fce00078e000e */
[----:B------:R-:W-:Y:S05]  /*15ad0*/  WARPSYNC.COLLECTIVE R15, `(.L_x_1159) ;  /* 0x000000000f087348 */ /* 0x000fea0003c00000 */
[----:B------:R0:W1:Y:S02]  /*15ae0*/  SHFL.IDX P6, R14, R13, R12, R11 ;  /* 0x0000000c0d0e7389 */ /* 0x00006400000c000b */
[----:B01----:R-:W-:Y:S01]  /*15af0*/  ENDCOLLECTIVE ;  /* 0x000000000000791b */ /* 0x003fe20003800000 */
.L_x_1159:
[----:B------:R-:W-:Y:S01]  /*15b00*/  ULDC.64 UR4, c[0x0][0x208] ;  /* 0x0000820000047ab9 */ /* 0x000fe20000000a00 */
[----:B------:R-:W-:Y:S02]  /*15b10*/  IMAD.MOV.U32 R13, RZ, RZ, R7 ;  /* 0x000000ffff0d7224 */ /* 0x000fe400078e0007 */
        /* <DEDUP_REMOVED lines=14> */
.L_x_1160:
[----:B------:R-:W-:Y:S01]  /*15c00*/  VIADD R5, R0, 0x50 ;  /* 0x0000005000057836 */ /* 0x000fe20000000000 */
[----:B------:R-:W-:Y:S01]  /*15c10*/  @!P3 LEA R21, R9, UR38, 0x1 ;  /* 0x000000260915bc11 */ /* 0x000fe2000f8e08ff */
[----:B------:R-:W-:Y:S02]  /*15c20*/  IMAD.MOV.U32 R13, RZ, RZ, R8 ;  /* 0x000000ffff0d7224 */ /* 0x000fe400078e0008 */
[----:B------:R-:W-:-:S07]  /*15c30*/  IMAD.MOV.U32 R3, RZ, RZ, R14 ;  /* 0x000000ffff037224 */ /* 0x000fce00078e000e */
[----:B------:R-:W-:Y:S05]  /*15c40*/  WARPSYNC.COLLECTIVE R15, `(.L_x_1161) ;  /* 0x000000000f087348 */ /* 0x000fea0003c00000 */
[----:B------:R0:W1:Y:S02]  /*15c50*/  SHFL.IDX P6, R14, R13, R12, R11 ;  /* 0x0000000c0d0e7389 */ /* 0x00006400000c000b */
[----:B01----:R-:W-:Y:S01]  /*15c60*/  ENDCOLLECTIVE ;  /* 0x000000000000791b */ /* 0x003fe20003800000 */
.L_x_1161:
        /* <DEDUP_REMOVED lines=16> */
.L_x_1162:
[----:B------:R-:W-:Y:S01]  /*15d70*/  VIADD R3, R0, 0x60 ;  /* 0x0000006000037836 */ /* 0x000fe20000000000 */
[----:B------:R-:W-:Y:S02]  /*15d80*/  @!P3 LEA R20, R9, UR38, 0x1 ;  /* 0x000000260914bc11 */ /* 0x000fe4000f8e08ff */
[----:B------:R-:W-:Y:S01]  /*15d90*/  MOV R13, R8 ;  /* 0x00000008000d7202 */ /* 0x000fe20000000f00 */
[----:B------:R-:W-:-:S07]  /*15da0*/  IMAD.MOV.U32 R5, RZ, RZ, R14 ;  /* 0x000000ffff057224 */ /* 0x000fce00078e000e */
[----:B------:R-:W-:Y:S05]  /*15db0*/  WARPSYNC.COLLECTIVE R15, `(.L_x_1163) ;  /* 0x000000000f087348 */ /* 0x000fea0003c00000 */
[----:B------:R0:W1:Y:S02]  /*15dc0*/  SHFL.IDX P6, R14, R13, R12, R11 ;  /* 0x0000000c0d0e7389 */ /* 0x00006400000c000b */
[----:B01----:R-:W-:Y:S01]  /*15dd0*/  ENDCOLLECTIVE ;  /* 0x000000000000791b */ /* 0x003fe20003800000 */
.L_x_1163:
        /* <DEDUP_REMOVED lines=16> */
.L_x_1164:
[----:B------:R-:W-:Y:S01]  /*15ee0*/  @!P3 LEA R21, R9, UR38, 0x1 ;  /* 0x000000260915bc11 */ /* 0x000fe2000f8e08ff */
[----:B------:R-:W-:Y:S01]  /*15ef0*/  IMAD.MOV.U32 R13, RZ, RZ, R8 ;  /* 0x000000ffff0d7224 */ /* 0x000fe200078e0008 */
[----:B------:R-:W-:-:S07]  /*15f00*/  MOV R3, R14 ;  /* 0x0000000e00037202 */ /* 0x000fce0000000f00 */
[----:B------:R-:W-:Y:S05]  /*15f10*/  WARPSYNC.COLLECTIVE R15, `(.L_x_1165) ;  /* 0x000000000f087348 */ /* 0x000fea0003c00000 */
[----:B------:R0:W1:Y:S02]  /*15f20*/  SHFL.IDX P6, R14, R13, R12, R11 ;  /* 0x0000000c0d0e7389 */ /* 0x00006400000c000b */
[----:B01----:R-:W-:Y:S01]  /*15f30*/  ENDCOLLECTIVE ;  /* 0x000000000000791b */ /* 0x003fe20003800000 */
.L_x_1165:
        /* <DEDUP_REMOVED lines=15> */
.L_x_1166:
[----:B------:R-:W-:Y:S01]  /*16030*/  IMAD.MOV.U32 R13, RZ, RZ, R8 ;  /* 0x000000ffff0d7224 */ /* 0x000fe200078e0008 */
[----:B------:R-:W-:-:S07]  /*16040*/  MOV R7, R14 ;  /* 0x0000000e00077202 */ /* 0x000fce0000000f00 */
[----:B------:R-:W-:Y:S05]  /*16050*/  WARPSYNC.COLLECTIVE R15, `(.L_x_1167) ;  /* 0x000000000f087348 */ /* 0x000fea0003c00000 */
[----:B------:R0:W1:Y:S02]  /*16060*/  SHFL.IDX P6, R14, R13, R12, R11 ;  /* 0x0000000c0d0e7389 */ /* 0x00006400000c000b */
[----:B01----:R-:W-:Y:S01]  /*16070*/  ENDCOLLECTIVE ;  /* 0x000000000000791b */ /* 0x003fe20003800000 */
.L_x_1167:
[----:B------:R-:W-:Y:S05]  /*16080*/  BRA `(.L_x_1168) ;  /* 0xffffffc000607947 */ /* 0x000fea000383ffff */
.L_x_1066:
[----:B-1----:R-:W-:-:S04]  /*16090*/  IMAD.U32 R3, RZ, RZ, UR38 ;  /* 0x00000026ff037e24 */ /* 0x002fc8000f8e00ff */
[----:B------:R1:W2:Y:S03]  /*160a0*/  SYNCS.PHASECHK.TRANS64.TRYWAIT P0, [R3+URZ+0x30820], R2 ;  /* 0x03082002030075a7 */ /* 0x0002a6000800017f */
[----:B--2---:R-:W-:Y:S05]  /*160b0*/  @!P0 NANOSLEEP.SYNCS 0x989680 ;  /* 0x009896800000895d */ /* 0x004fea0003900000 */
[----:B------:R-:W2:Y:S02]  /*160c0*/  @!P0 SYNCS.PHASECHK.TRANS64 P0, [R3+URZ+0x30820], R2 ;  /* 0x03082002030085a7 */ /* 0x000ea4000800007f */
[----:B--2---:R-:W-:Y:S05]  /*160d0*/  @!P0 BRA `(.L_x_1066) ;  /* 0xfffffffc00ec8947 */ /* 0x004fea000383ffff */
[----:B------:R-:W-:Y:S05]  /*160e0*/  BRA `(.L_x_1169) ;  /* 0xffffffc000bc7947 */ /* 0x000fea000383ffff */
.L_x_1073:
[----:B-1----:R-:W-:-:S04]  /*160f0*/  IMAD.U32 R3, RZ, RZ, UR38 ;  /* 0x00000026ff037e24 */ /* 0x002fc8000f8e00ff */
[----:B------:R1:W2:Y:S03]  /*16100*/  SYNCS.PHASECHK.TRANS64.TRYWAIT P0, [R3+URZ+0x30848], R2 ;  /* 0x03084802030075a7 */ /* 0x0002a6000800017f */
[----:B--2---:R-:W-:Y:S05]  /*16110*/  @!P0 NANOSLEEP.SYNCS 0x989680 ;  /* 0x009896800000895d */ /* 0x004fea0003900000 */
[----:B------:R-:W2:Y:S02]  /*16120*/  @!P0 SYNCS.PHASECHK.TRANS64 P0, [R3+URZ+0x30848], R2 ;  /* 0x03084802030085a7 */ /* 0x000ea4000800007f */
[----:B--2---:R-:W-:Y:S05]  /*16130*/  @!P0 BRA `(.L_x_1073) ;  /* 0xfffffffc00ec8947 */ /* 0x004fea000383ffff */
[----:B------:R-:W-:Y:S05]  /*16140*/  BRA `(.L_x_1170) ;  /* 0xffffffc400a47947 */ /* 0x000fea000383ffff */
.L_x_1081:
[----:B0-----:R-:W-:-:S04]  /*16150*/  IMAD.U32 R3, RZ, RZ, UR38 ;  /* 0x00000026ff037e24 */ /* 0x001fc8000f8e00ff */
[----:B------:R0:W1:Y:S03]  /*16160*/  SYNCS.PHASECHK.TRANS64.TRYWAIT P0, [R3+URZ+0x30860], R2 ;  /* 0x03086002030075a7 */ /* 0x000066000800017f */
[----:B-1----:R-:W-:Y:S05]  /*16170*/  @!P0 NANOSLEEP.SYNCS 0x989680 ;  /* 0x009896800000895d */ /* 0x002fea0003900000 */
[----:B------:R-:W1:Y:S02]  /*16180*/  @!P0 SYNCS.PHASECHK.TRANS64 P0, [R3+URZ+0x30860], R2 ;  /* 0x03086002030085a7 */ /* 0x000e64000800007f */
[----:B-1----:R-:W-:Y:S05]  /*16190*/  @!P0 BRA `(.L_x_1081) ;  /* 0xfffffffc00ec8947 */ /* 0x002fea000383ffff */
[----:B------:R-:W-:Y:S05]  /*161a0*/  BRA `(.L_x_1171) ;  /* 0xffffffc800b87947 */ /* 0x000fea000383ffff */
.L_x_1092:
[----:B-1----:R-:W-:-:S04]  /*161b0*/  MOV R3, UR38 ;  /* 0x0000002600037c02 */ /* 0x002fc80008000f00 */
[----:B------:R1:W2:Y:S03]  /*161c0*/  SYNCS.PHASECHK.TRANS64.TRYWAIT P0, [R3+URZ+0x30840], R2 ;  /* 0x03084002030075a7 */ /* 0x0002a6000800017f */
[----:B--2---:R-:W-:Y:S05]  /*161d0*/  @!P0 NANOSLEEP.SYNCS 0x989680 ;  /* 0x009896800000895d */ /* 0x004fea0003900000 */
[----:B------:R-:W2:Y:S02]  /*161e0*/  @!P0 SYNCS.PHASECHK.TRANS64 P0, [R3+URZ+0x30840], R2 ;  /* 0x03084002030085a7 */ /* 0x000ea4000800007f */
[----:B--2---:R-:W-:Y:S05]  /*161f0*/  @!P0 BRA `(.L_x_1092) ;  /* 0xfffffffc00ec8947 */ /* 0x004fea000383ffff */
[----:B------:R-:W-:Y:S05]  /*16200*/  BRA `(.L_x_1172) ;  /* 0xffffffd000487947 */ /* 0x000fea000383ffff */
.L_x_1100:
[----:B0-----:R-:W-:-:S04]  /*16210*/  IMAD.U32 R3, RZ, RZ, UR38 ;  /* 0x00000026ff037e24 */ /* 0x001fc8000f8e00ff */
[----:B------:R0:W1:Y:S03]  /*16220*/  SYNCS.PHASECHK.TRANS64.TRYWAIT P0, [R3+URZ+0x30868], R2 ;  /* 0x03086802030075a7 */ /* 0x000066000800017f */
[----:B-1----:R-:W-:Y:S05]  /*16230*/  @!P0 NANOSLEEP.SYNCS 0x989680 ;  /* 0x009896800000895d */ /* 0x002fea0003900000 */
[----:B------:R-:W1:Y:S02]  /*16240*/  @!P0 SYNCS.PHASECHK.TRANS64 P0, [R3+URZ+0x30868], R2 ;  /* 0x03086802030085a7 */ /* 0x000e64000800007f */
[----:B-1----:R-:W-:Y:S05]  /*16250*/  @!P0 BRA `(.L_x_1100) ;  /* 0xfffffffc00ec8947 */ /* 0x002fea000383ffff */
[----:B------:R-:W-:Y:S05]  /*16260*/  BRA `(.L_x_1173) ;  /* 0xffffffd400587947 */ /* 0x000fea000383ffff */
.L_x_1111:
[----:B-1----:R-:W-:-:S04]  /*16270*/  IMAD.U32 R3, RZ, RZ, UR38 ;  /* 0x00000026ff037e24 */ /* 0x002fc8000f8e00ff */
[----:B------:R1:W2:Y:S03]  /*16280*/  SYNCS.PHASECHK.TRANS64.TRYWAIT P0, [R3+URZ+0x30848], R2 ;  /* 0x03084802030075a7 */ /* 0x0002a6000800017f */
[----:B--2---:R-:W-:Y:S05]  /*16290*/  @!P0 NANOSLEEP.SYNCS 0x989680 ;  /* 0x009896800000895d */ /* 0x004fea0003900000 */
[----:B------:R-:W2:Y:S02]  /*162a0*/  @!P0 SYNCS.PHASECHK.TRANS64 P0, [R3+URZ+0x30848], R2 ;  /* 0x03084802030085a7 */ /* 0x000ea4000800007f */
[----:B--2---:R-:W-:Y:S05]  /*162b0*/  @!P0 BRA `(.L_x_1111) ;  /* 0xfffffffc00ec8947 */ /* 0x004fea000383ffff */
[----:B------:R-:W-:Y:S05]  /*162c0*/  BRA `(.L_x_1174) ;  /* 0xffffffdc00007947 */ /* 0x000fea000383ffff */
.L_x_1119:
[----:B0-----:R-:W-:-:S04]  /*162d0*/  IMAD.U32 R3, RZ, RZ, UR38 ;  /* 0x00000026ff037e24 */ /* 0x001fc8000f8e00ff */
[----:B------:R0:W1:Y:S03]  /*162e0*/  SYNCS.PHASECHK.TRANS64.TRYWAIT P0, [R3+URZ+0x30860], R2 ;  /* 0x03086002030075a7 */ /* 0x000066000800017f */
[----:B-1----:R-:W-:Y:S05]  /*162f0*/  @!P0 NANOSLEEP.SYNCS 0x989680 ;  /* 0x009896800000895d */ /* 0x002fea0003900000 */
[----:B------:R-:W1:Y:S02]  /*16300*/  @!P0 SYNCS.PHASECHK.TRANS64 P0, [R3+URZ+0x30860], R2 ;  /* 0x03086002030085a7 */ /* 0x000e64000800007f */
[----:B-1----:R-:W-:Y:S05]  /*16310*/  @!P0 BRA `(.L_x_1119) ;  /* 0xfffffffc00ec8947 */ /* 0x002fea000383ffff */
[----:B------:R-:W-:Y:S05]  /*16320*/  BRA `(.L_x_1175) ;  /* 0xffffffe0000c7947 */ /* 0x000fea000383ffff */
.L_x_1129:
[----:B0-----:R0:W1:Y:S02]  /*16330*/  SYNCS.PHASECHK.TRANS64.TRYWAIT P0, [R3+URZ+0x30860], R0 ;  /* 0x03086000030075a7 */ /* 0x001064000800017f */
[----:B-1----:R-:W-:Y:S05]  /*16340*/  @!P0 NANOSLEEP.SYNCS 0x989680 ;  /* 0x009896800000895d */ /* 0x002fea0003900000 */
[----:B------:R-:W1:Y:S02]  /*16350*/  @!P0 SYNCS.PHASECHK.TRANS64 P0, [R3+URZ+0x30860], R0 ;  /* 0x03086000030085a7 */ /* 0x000e64000800007f */
[----:B-1----:R-:W-:Y:S05]  /*16360*/  @!P0 BRA `(.L_x_1129) ;  /* 0xfffffffc00f08947 */ /* 0x002fea000383ffff */
[----:B------:R-:W-:Y:S05]  /*16370*/  BRA `(.L_x_1176) ;  /* 0xffffffe400447947 */ /* 0x000fea000383ffff */
.L_x_1136:
[----:B0-----:R0:W1:Y:S02]  /*16380*/  SYNCS.PHASECHK.TRANS64.TRYWAIT P0, [R2+URZ+0x30820], R3 ;  /* 0x03082003020075a7 */ /* 0x001064000800017f */
[----:B-1----:R-:W-:Y:S05]  /*16390*/  @!P0 NANOSLEEP.SYNCS 0x989680 ;  /* 0x009896800000895d */ /* 0x002fea0003900000 */
[----:B------:R-:W1:Y:S02]  /*163a0*/  @!P0 SYNCS.PHASECHK.TRANS64 P0, [R2+URZ+0x30820], R3 ;  /* 0x03082003020085a7 */ /* 0x000e64000800007f */
[----:B-1----:R-:W-:Y:S05]  /*163b0*/  @!P0 BRA `(.L_x_1136) ;  /* 0xfffffffc00f08947 */ /* 0x002fea000383ffff */
[----:B------:R-:W-:Y:S05]  /*163c0*/  BRA `(.L_x_1177) ;  /* 0xffffffe8007c7947 */ /* 0x000fea000383ffff */
.L_x_1137:
[----:B------:R-:W1:Y:S01]  /*163d0*/  S2R R4, SR_TID.X ;  /* 0x0000000000047919 */ /* 0x000e620000002100 */
[----:B------:R-:W-:Y:S01]  /*163e0*/  BSSY B0, `(.L_x_1178) ;  /* 0x000000a000007945 */ /* 0x000fe20003800000 */
[----:B------:R-:W-:Y:S01]  /*163f0*/  MOV R12, RZ ;  /* 0x000000ff000c7202 */ /* 0x000fe20000000f00 */
        /* <DEDUP_REMOVED lines=8> */
.L_x_1179:
[----:B------:R-:W-:Y:S05]  /*16480*/  BSYNC B0 ;  /* 0x0000000000007941 */ /* 0x000fea0003800000 */
.L_x_1178:
[----:B------:R-:W-:Y:S05]  /*16490*/  BRA `(.L_x_1180) ;  /* 0xffffffe800607947 */ /* 0x000fea000383ffff */
.L_x_1138:
[----:B------:R-:W-:Y:S01]  /*164a0*/  BSSY B0, `(.L_x_1181) ;  /* 0x0000006000007945 */ /* 0x000fe20003800000 */
[----:B------:R-:W-:-:S07]  /*164b0*/  IMAD.MOV.U32 R15, RZ, RZ, -0x1 ;  /* 0xffffffffff0f7424 */ /* 0x000fce00078e00ff */
[----:B0-----:R-:W-:Y:S05]  /*164c0*/  WARPSYNC.COLLECTIVE R15, `(.L_x_1182) ;  /* 0x000000000f0c7348 */ /* 0x001fea0003c00000 */
[----:B------:R-:W-:Y:S02]  /*164d0*/  ELECT P6, UR62, PT ;  /* 0x00000000003e782f */ /* 0x000fe400038c0000 */
[----:B------:R-:W-:Y:S01]  /*164e0*/  MOV R14, UR62 ;  /* 0x0000003e000e7c02 */ /* 0x000fe20008000f00 */
[----:B0-----:R-:W-:Y:S10]  /*164f0*/  ENDCOLLECTIVE ;  /* 0x000000000000791b */ /* 0x001ff40003800000 */
.L_x_1182:
[----:B------:R-:W-:Y:S05]  /*16500*/  BSYNC B0 ;  /* 0x0000000000007941 */ /* 0x000fea0003800000 */
.L_x_1181:
[----:B------:R-:W-:Y:S05]  /*16510*/  BRA `(.L_x_1183) ;  /* 0xffffffe800547947 */ /* 0x000fea000383ffff */
.L_x_1140:
[----:B0-----:R0:W1:Y:S02]  /*16520*/  SYNCS.PHASECHK.TRANS64.TRYWAIT P0, [R6+URZ], R5 ;  /* 0x00000005060075a7 */ /* 0x001064000800017f */
[----:B-1----:R-:W-:Y:S05]  /*16530*/  @!P0 NANOSLEEP.SYNCS 0x989680 ;  /* 0x009896800000895d */ /* 0x002fea0003900000 */
[----:B------:R-:W1:Y:S02]  /*16540*/  @!P0 SYNCS.PHASECHK.TRANS64 P0, [R6+URZ], R5 ;  /* 0x00000005060085a7 */ /* 0x000e64000800007f */
[----:B-1----:R-:W-:Y:S05]  /*16550*/  @!P0 BRA `(.L_x_1140) ;  /* 0xfffffffc00f08947 */ /* 0x002fea000383ffff */
[----:B------:R-:W-:Y:S05]  /*16560*/  BRA `(.L_x_1184) ;  /* 0xffffffe800907947 */ /* 0x000fea000383ffff */
.L_x_1141:
[----:B-1----:R1:W2:Y:S02]  /*16570*/  SYNCS.PHASECHK.TRANS64.TRYWAIT P0, [R3+URZ], R4 ;  /* 0x00000004030075a7 */ /* 0x0022a4000800017f */
[----:B--2---:R-:W-:Y:S05]  /*16580*/  @!P0 NANOSLEEP.SYNCS 0x989680 ;  /* 0x009896800000895d */ /* 0x004fea0003900000 */
[----:B------:R-:W2:Y:S02]  /*16590*/  @!P0 SYNCS.PHASECHK.TRANS64 P0, [R3+URZ], R4 ;  /* 0x00000004030085a7 */ /* 0x000ea4000800007f */
[----:B--2---:R-:W-:Y:S05]  /*165a0*/  @!P0 BRA `(.L_x_1141) ;  /* 0xfffffffc00f08947 */ /* 0x004fea000383ffff */
[----:B------:R-:W-:Y:S05]  /*165b0*/  BRA `(.L_x_1185) ;  /* 0xffffffe800847947 */ /* 0x000fea000383ffff */
.L_x_1143:
[----:B-1----:R1:W2:Y:S02]  /*165c0*/  SYNCS.PHASECHK.TRANS64.TRYWAIT P0, [R0+URZ], R5 ;  /* 0x00000005000075a7 */ /* 0x0022a4000800017f */
[----:B--2---:R-:W-:Y:S05]  /*165d0*/  @!P0 NANOSLEEP.SYNCS 0x989680 ;  /* 0x009896800000895d */ /* 0x004fea0003900000 */
[----:B------:R-:W2:Y:S02]  /*165e0*/  @!P0 SYNCS.PHASECHK.TRANS64 P0, [R0+URZ], R5 ;  /* 0x00000005000085a7 */ /* 0x000ea4000800007f */
[----:B--2---:R-:W-:Y:S05]  /*165f0*/  @!P0 BRA `(.L_x_1143) ;  /* 0xfffffffc00f08947 */ /* 0x004fea000383ffff */
[----:B------:R-:W-:Y:S05]  /*16600*/  BRA `(.L_x_1186) ;  /* 0xffffffe800887947 */ /* 0x000fea000383ffff */
.L_x_1187:
        /* <DEDUP_REMOVED lines=15> */
.L_x_3203:


//--------------------- .text._ZN7cutlass13device_kernelIN5flash11enable_sm90INS1_16FlashAttnFwdSm90INS1_25CollectiveMainloopFwdSm90ILi2EN4cute5tupleIJNS5_1CILi1EEES8_S8_EEENS6_IJNS7_ILi128EEENS7_ILi64EEENS7_ILi256EEEEEELi256ENS_6half_tEfNS_4arch4Sm90ELb0ELb1ELb1ELb1ELb0ELb0ELb0ELb1ELb1ELb1ELb1ELb0EEENS1_21CollectiveEpilogueFwdINS6_IJSA_SC_SB_EEES9_SE_SG_Li256ELb1ELb1ELb1ELb0EEENS1_36VarlenDynamicPersistentTileSchedulerILi128ELi64ELi256ELi128ELb1ELb1ELb1ELb1ELb0ELb1EEEEEEEEEvNT_6ParamsE --------------------------
	.section	.text._ZN7cutlass13device_kernelIN5flash11enable_sm90INS1_16FlashAttnFwdSm90INS1_25CollectiveMainloopFwdSm90ILi2EN4cute5tupleIJNS5_1CILi1EEES8_S8_EEENS6_IJNS7_ILi128EEENS7_ILi64EEENS7_ILi256EEEEEELi256ENS_6half_tEfNS_4arch4Sm90ELb0ELb1ELb1ELb1ELb0ELb0ELb0ELb1ELb1ELb1ELb1ELb0EEENS1_21CollectiveEpilogueFwdINS6_IJSA_SC_SB_EEES9_SE_SG_Li256ELb1ELb1ELb1ELb0EEENS1_36VarlenDynamicPersistentTileSchedulerILi128ELi64ELi256ELi128ELb1ELb1ELb1ELb1ELb0ELb1EEEEEEEEEvNT_6ParamsE,"ax",@progbits
	.align	128
.text._ZN7cutlass13device_kernelIN5flash11enable_sm90INS1_16FlashAttnFwdSm90INS1_25CollectiveMainloopFwdSm90ILi2EN4cute5tupleIJNS5_1CILi1EEES8_S8_EEENS6_IJNS7_ILi128EEENS7_ILi64EEENS7_ILi256EEEEEELi256ENS_6half_tEfNS_4arch4Sm90ELb0ELb1ELb1ELb1ELb0ELb0ELb0ELb1ELb1ELb1ELb1ELb0EEENS1_21CollectiveEpilogueFwdINS6_IJSA_SC_SB_EEES9_SE_SG_Li256ELb1ELb1ELb1ELb0EEENS1_36VarlenDynamicPersistentTileSchedulerILi128ELi64ELi256ELi128ELb1ELb1ELb1ELb1ELb0ELb1EEEEEEEEEvNT_6ParamsE:
        .type           _ZN7cutlass13device_kernelIN5flash11enable_sm90INS1_16FlashAttnFwdSm90INS1_25CollectiveMainloopFwdSm90ILi2EN4cute5tupleIJNS5_1CILi1EEES8_S8_EEENS6_IJNS7_ILi128EEENS7_ILi64EEENS7_ILi256EEEEEELi256ENS_6half_tEfNS_4arch4Sm90ELb0ELb1ELb1ELb1ELb0ELb0ELb0ELb1ELb1ELb1ELb1ELb0EEENS1_21CollectiveEpilogueFwdINS6_IJSA_SC_SB_EEES9_SE_SG_Li256ELb1ELb1ELb1ELb0EEENS1_36VarlenDynamicPersistentTileSchedulerILi128ELi64ELi256ELi128ELb1ELb1ELb1ELb1ELb0ELb1EEEEEEEEEvNT_6ParamsE,@function
        .size           _ZN7cutlass13device_kernelIN5flash11enable_sm90INS1_16FlashAttnFwdSm90INS1_25CollectiveMainloopFwdSm90ILi2EN4cute5tupleIJNS5_1CILi1EEES8_S8_EEENS6_IJNS7_ILi128EEENS7_ILi64EEENS7_ILi256EEEEEELi256ENS_6half_tEfNS_4arch4Sm90ELb0ELb1ELb1ELb1ELb0ELb0ELb0ELb1ELb1ELb1ELb1ELb0EEENS1_21CollectiveEpilogueFwdINS6_IJSA_SC_SB_EEES9_SE_SG_Li256ELb1ELb1ELb1ELb0EEENS1_36VarlenDynamicPersistentTileSchedulerILi128ELi64ELi256ELi128ELb1ELb1ELb1ELb1ELb0ELb1EEEEEEEEEvNT_6ParamsE,(.L_x_3204 - _ZN7cutlass13device_kernelIN5flash11enable_sm90INS1_16FlashAttnFwdSm90INS1_25CollectiveMainloopFwdSm90ILi2EN4cute5tupleIJNS5_1CILi1EEES8_S8_EEENS6_IJNS7_ILi128EEENS7_ILi64EEENS7_ILi256EEEEEELi256ENS_6half_tEfNS_4arch4Sm90ELb0ELb1ELb1ELb1ELb0ELb0ELb0ELb1ELb1ELb1ELb1ELb0EEENS1_21CollectiveEpilogueFwdINS6_IJSA_SC_SB_EEES9_SE_SG_Li256ELb1ELb1ELb1ELb0EEENS1_36VarlenDynamicPersistentTileSchedulerILi128ELi64ELi256ELi128ELb1ELb1ELb1ELb1ELb0ELb1EEEEEEEEEvNT_6ParamsE)
        .other          _ZN7cutlass13device_kernelIN5flash11enable_sm90INS1_16FlashAttnFwdSm90INS1_25CollectiveMainloopFwdSm90ILi2EN4cute5tupleIJNS5_1CILi1EEES8_S8_EEENS6_IJNS7_ILi128EEENS7_ILi64EEENS7_ILi256EEEEEELi256ENS_6half_tEfNS_4arch4Sm90ELb0ELb1ELb1ELb1ELb0ELb0ELb0ELb1ELb1ELb1ELb1ELb0EEENS1_21CollectiveEpilogueFwdINS6_IJSA_SC_SB_EEES9_SE_SG_Li256ELb1ELb1ELb1ELb0EEENS1_36VarlenDynamicPersistentTileSchedulerILi128ELi64ELi256ELi128ELb1ELb1ELb1ELb1ELb0ELb1EEEEEEEEEvNT_6ParamsE,@"STO_CUDA_ENTRY STV_DEFAULT"
_ZN7cutlass13device_kernelIN5flash11enable_sm90INS1_16FlashAttnFwdSm90INS1_25CollectiveMainloopFwdSm90ILi2EN4cute5tupleIJNS5_1CILi1EEES8_S8_EEENS6_IJNS7_ILi128EEENS7_ILi64EEENS7_ILi256EEEEEELi256ENS_6half_tEfNS_4arch4Sm90ELb0ELb1ELb1ELb1ELb0ELb0ELb0ELb1ELb1ELb1ELb1ELb0EEENS1_21CollectiveEpilogueFwdINS6_IJSA_SC_SB_EEES9_SE_SG_Li256ELb1ELb1ELb1ELb0EEENS1_36VarlenDynamicPersistentTileSchedulerILi128ELi64ELi256ELi128ELb1ELb1ELb1ELb1ELb0ELb1EEEEEEEEEvNT_6ParamsE:
        /* <DEDUP_REMOVED lines=18> */
.L_x_1189:
[----:B------:R-:W-:Y:S05]  /*0120*/  BSYNC B0 ;  /* 0x0000000000007941 */ /* 0x000fea0003800000 */
.L_x_1188:
        /* <DEDUP_REMOVED lines=41> */
.L_x_1190:
        /* <DEDUP_REMOVED lines=22> */
.L_x_1191:
        /* <DEDUP_REMOVED lines=18> */
.L_x_1192:
        /* <DEDUP_REMOVED lines=22> */
.L_x_1193:
        /* <DEDUP_REMOVED lines=22> */
.L_x_1194:
        /* <DEDUP_REMOVED lines=8> */
.L_x_1196:
        /* <DEDUP_REMOVED lines=16> */
[----:B------:R-:W-:Y:S01]  /*0a80*/  R2UR UR5, R9 ;  /* 0x00000000090572ca */ /* 0x000fe200000e0000 */
[----:B------:R-:W-:Y:S01]  /*0a90*/  UMOV UR38, URZ ;  /* 0x0000003f00267c82 */ /* 0x000fe20008000000 */
[----:B------:R-:W-:Y:S01]  /*0aa0*/  R2UR UR7, R10 ;  /* 0x000000000a0772ca */ /* 0x000fe200000e0000 */
[----:B------:R-:W-:Y:S01]  /*0ab0*/  UMOV UR36, URZ ;  /* 0x0000003f00247c82 */ /* 0x000fe20008000000 */
[----:B------:R-:W-:Y:S02]  /*0ac0*/  SHF.R.S32.HI R3, RZ, 0x1f, R6 ;  /* 0x0000001fff037819 */ /* 0x000fe40000011406 */
[----:B------:R-:W-:Y:S02]  /*0ad0*/  R2UR UR6, R11 ;  /* 0x000000000b0672ca */ /* 0x000fe400000e0000 */
[----:B0-----:R-:W-:-:S02]  /*0ae0*/  LEA.HI R2, R3, R6, RZ, 0x5 ;  /* 0x0000000603027211 */ /* 0x001fc400078f28ff */
[----:B------:R-:W-:-:S03]  /*0af0*/  LEA.HI R4, R3, R6, RZ, 0x2 ;  /* 0x0000000603047211 */ /* 0x000fc600078f10ff */
[----:B------:R-:W-:Y:S01]  /*0b00*/  IMAD.SHL.U32 R7, R2, 0x20, RZ ;  /* 0x0000002002077824 */ /* 0x000fe200078e00ff */
[----:B------:R-:W-:-:S05]  /*0b10*/  LOP3.LUT R13, R4, 0xfffffffc, RZ, 0xc0, !PT ;  /* 0xfffffffc040d7812 */ /* 0x000fca00078ec0ff */
[----:B------:R-:W-:Y:S01]  /*0b20*/  IMAD.IADD R13, R6, 0x1, -R13 ;  /* 0x00000001060d7824 */ /* 0x000fe200078e0a0d */
[----:B--2---:R-:W-:Y:S02]  /*0b30*/  R2UR UR4, R0 ;  /* 0x00000000000472ca */ /* 0x004fe400000e0000 */
[CC--:B------:R-:W-:Y:S02]  /*0b40*/  LEA.HI R0, R3.reuse, R6.reuse, RZ, 0x7 ;  /* 0x0000000603007211 */ /* 0x0c0fe400078f38ff */
[----:B------:R-:W-:Y:S02]  /*0b50*/  LEA.HI R3, R3, R6, RZ, 0x4 ;  /* 0x0000000603037211 */ /* 0x000fe400078f20ff */
[----:B------:R-:W-:Y:S02]  /*0b60*/  LOP3.LUT R231, R0, 0xffffff80, RZ, 0xc0, !PT ;  /* 0xffffff8000e77812 */ /* 0x000fe400078ec0ff */
[----:B------:R-:W-:Y:S02]  /*0b70*/  SHF.R.S32.HI R2, RZ, 0x4, R3 ;  /* 0x00000004ff027819 */ /* 0x000fe40000011403 */
[C---:B------:R-:W-:Y:S01]  /*0b80*/  LOP3.LUT R5, R3.reuse, 0x3fffff0, RZ, 0xc0, !PT ;  /* 0x03fffff003057812 */ /* 0x040fe200078ec0ff */
[C---:B------:R-:W-:Y:S01]  /*0b90*/  IMAD.IADD R231, R6.reuse, 0x1, -R231 ;  /* 0x0000000106e77824 */ /* 0x040fe200078e0ae7 */
[----:B------:R-:W-:Y:S01]  /*0ba0*/  LEA.HI R4, R3, R2, RZ, 0x1 ;  /* 0x0000000203047211 */ /* 0x000fe200078f08ff */
[----:B------:R-:W-:Y:S01]  /*0bb0*/  ULOP3.LUT UR8, UR4, 0x1, URZ, 0xfc, !UPT ;  /* 0x0000000104087892 */ /* 0x000fe2000f8efc3f */
[----:B------:R-:W-:Y:S01]  /*0bc0*/  SHF.R.S32.HI R3, RZ, 0x7, R0 ;  /* 0x00000007ff037819 */ /* 0x000fe20000011400 */
[----:B------:R-:W-:Y:S01]  /*0bd0*/  IMAD.IADD R5, R6, 0x1, -R5 ;  /* 0x0000000106057824 */ /* 0x000fe200078e0a05 */
[----:B------:R-:W-:Y:S01]  /*0be0*/  SHF.R.S32.HI R8, RZ, 0x1f, R231 ;  /* 0x0000001fff087819 */ /* 0x000fe200000114e7 */
[----:B------:R-:W-:Y:S01]  /*0bf0*/  UMOV UR4, URZ ;  /* 0x0000003f00047c82 */ /* 0x000fe20008000000 */
[----:B------:R-:W-:Y:S01]  /*0c00*/  LOP3.LUT R6, R7, 0xfffffc00, RZ, 0xc0, !PT ;  /* 0xfffffc0007067812 */ /* 0x000fe200078ec0ff */
[----:B------:R-:W-:Y:S01]  /*0c10*/  IMAD.U32 R230, RZ, RZ, UR4 ;  /* 0x00000004ffe67e24 */ /* 0x000fe2000f8e00ff */
[----:B------:R-:W-:-:S02]  /*0c20*/  LEA.HI R9, R8, R231, RZ, 0x2 ;  /* 0x000000e708097211 */ /* 0x000fc400078f10ff */
[----:B------:R-:W-:Y:S01]  /*0c30*/  LEA.HI R0, R0, R3, RZ, 0x1 ;  /* 0x0000000300007211 */ /* 0x000fe200078f08ff */
[----:B------:R-:W-:Y:S01]  /*0c40*/  IMAD R6, R5, 0x40, R6 ;  /* 0x0000004005067824 */ /* 0x000fe200078e0206 */
[--C-:B------:R-:W-:Y:S02]  /*0c50*/  SHF.R.S32.HI R10, RZ, 0x2, R9.reuse ;  /* 0x00000002ff0a7819 */ /* 0x100fe40000011409 */
[----:B------:R-:W-:Y:S02]  /*0c60*/  SHF.R.S32.HI R11, RZ, 0x1f, R9 ;  /* 0x0000001fff0b7819 */ /* 0x000fe40000011409 */
[----:B------:R-:W-:Y:S02]  /*0c70*/  LOP3.LUT R7, R4, 0x1ffffffe, RZ, 0xc0, !PT ;  /* 0x1ffffffe04077812 */ /* 0x000fe400078ec0ff */
[----:B------:R-:W-:Y:S02]  /*0c80*/  LEA.HI R11, R11, R10, RZ, 0x3 ;  /* 0x0000000a0b0b7211 */ /* 0x000fe400078f18ff */
[----:B------:R-:W-:Y:S01]  /*0c90*/  LEA.HI R8, R8, R231, RZ, 0x5 ;  /* 0x000000e708087211 */ /* 0x000fe200078f28ff */
[----:B------:R-:W-:Y:S01]  /*0ca0*/  IMAD.IADD R7, R2, 0x1, -R7 ;  /* 0x0000000102077824 */ /* 0x000fe200078e0a07 */
[----:B------:R-:W-:-:S02]  /*0cb0*/  LOP3.LUT R11, R11, 0xfffffff8, RZ, 0xc0, !PT ;  /* 0xfffffff80b0b7812 */ /* 0x000fc400078ec0ff */
[----:B------:R-:W-:Y:S02]  /*0cc0*/  LOP3.LUT R0, R0, 0x3fffffe, RZ, 0xc0, !PT ;  /* 0x03fffffe00007812 */ /* 0x000fe400078ec0ff */
[----:B------:R-:W-:Y:S01]  /*0cd0*/  LOP3.LUT R4, R9, 0x7ffffffc, RZ, 0xc0, !PT ;  /* 0x7ffffffc09047812 */ /* 0x000fe200078ec0ff */
[----:B------:R-:W-:Y:S01]  /*0ce0*/  IMAD.IADD R11, R10, 0x1, -R11 ;  /* 0x000000010a0b7824 */ /* 0x000fe200078e0a0b */
[----:B------:R-:W-:Y:S01]  /*0cf0*/  SHF.R.S32.HI R8, RZ, 0x5, R8 ;  /* 0x00000005ff087819 */ /* 0x000fe20000011408 */
[----:B------:R-:W-:Y:S01]  /*0d00*/  IMAD.IADD R0, R3, 0x1, -R0 ;  /* 0x0000000103007824 */ /* 0x000fe200078e0a00 */
[----:B------:R-:W-:Y:S01]  /*0d10*/  LEA.HI R2, R13, R13, RZ, 0x1 ;  /* 0x0000000d0d027211 */ /* 0x000fe200078f08ff */
[----:B------:R-:W-:Y:S02]  /*0d20*/  IMAD.IADD R4, R231, 0x1, -R4 ;  /* 0x00000001e7047824 */ /* 0x000fe400078e0a04 */
[----:B------:R-:W-:Y:S01]  /*0d30*/  IMAD R3, R7, 0x8, R6 ;  /* 0x0000000807037824 */ /* 0x000fe200078e0206 */
[----:B------:R-:W-:Y:S01]  /*0d40*/  LOP3.LUT R2, R2, 0x1ffffffe, RZ, 0xc0, !PT ;  /* 0x1ffffffe02027812 */ /* 0x000fe200078ec0ff */
[----:B------:R-:W-:-:S02]  /*0d50*/  IMAD R11, R8, 0x10, R11 ;  /* 0x00000010080b7824 */ /* 0x000fc400078e020b */
[----:B------:R-:W-:Y:S01]  /*0d60*/  IMAD.SHL.U32 R16, R4, 0x2, RZ ;  /* 0x0000000204107824 */ /* 0x000fe200078e00ff */
[----:B------:R0:W-:Y:S01]  /*0d70*/  STL [R1+0x60], R3 ;  /* 0x0000600301007387 */ /* 0x0001e20000100800 */
[----:B------:R-:W-:Y:S02]  /*0d80*/  IMAD R0, R0, 0x40, R11 ;  /* 0x0000004000007824 */ /* 0x000fe400078e020b */
[C---:B------:R-:W-:Y:S01]  /*0d90*/  VIADD R228, R16.reuse, 0x8 ;  /* 0x0000000810e47836 */ /* 0x040fe20000000000 */
[----:B------:R-:W-:Y:S01]  /*0da0*/  SHF.R.S32.HI R4, RZ, 0x1f, R16 ;  /* 0x0000001fff047819 */ /* 0x000fe20000011410 */
[C---:B------:R-:W-:Y:S01]  /*0db0*/  VIADD R227, R16.reuse, 0x10 ;  /* 0x0000001010e37836 */ /* 0x040fe20000000000 */
[----:B------:R-:W-:Y:S01]  /*0dc0*/  STL [R1+0x5c], R0 ;  /* 0x00005c0001007387 */ /* 0x000fe20000100800 */
[C---:B------:R-:W-:Y:S02]  /*0dd0*/  VIADD R226, R16.reuse, 0x18 ;  /* 0x0000001810e27836 */ /* 0x040fe40000000000 */
[C---:B------:R-:W-:Y:S01]  /*0de0*/  VIADD R225, R16.reuse, 0x20 ;  /* 0x0000002010e17836 */ /* 0x040fe20000000000 */
[----:B------:R-:W-:Y:S01]  /*0df0*/  SHF.R.S32.HI R5, RZ, 0x1f, R227 ;  /* 0x0000001fff057819 */ /* 0x000fe200000114e3 */
[----:B0-----:R-:W-:Y:S01]  /*0e00*/  IMAD.U32 R3, RZ, RZ, UR8 ;  /* 0x00000008ff037e24 */ /* 0x001fe2000f8e00ff */
[----:B------:R-:W-:Y:S01]  /*0e10*/  SHF.R.S32.HI R4, RZ, 0x1f, R226 ;  /* 0x0000001fff047819 */ /* 0x000fe200000114e2 */
[----:B------:R-:W-:-:S02]  /*0e20*/  VIADD R224, R16, 0x28 ;  /* 0x0000002810e07836 */ /* 0x000fc40000000000 */
[C---:B------:R-:W-:Y:S01]  /*0e30*/  VIADD R223, R16.reuse, 0x30 ;  /* 0x0000003010df7836 */ /* 0x040fe20000000000 */
[----:B------:R0:W-:Y:S01]  /*0e40*/  STL [R1+0x64], R3 ;  /* 0x0000640301007387 */ /* 0x0001e20000100800 */
[C---:B------:R-:W-:Y:S01]  /*0e50*/  VIADD R222, R16.reuse, 0x38 ;  /* 0x0000003810de7836 */ /* 0x040fe20000000000 */
[----:B------:R-:W-:Y:S01]  /*0e60*/  SHF.R.S32.HI R5, RZ, 0x1f, R224 ;  /* 0x0000001fff057819 */ /* 0x000fe200000114e0 */
[C---:B------:R-:W-:Y:S01]  /*0e70*/  VIADD R221, R16.reuse, 0x40 ;  /* 0x0000004010dd7836 */ /* 0x040fe20000000000 */
[----:B------:R-:W-:Y:S01]  /*0e80*/  SHF.R.S32.HI R4, RZ, 0x1f, R223 ;  /* 0x0000001fff047819 */ /* 0x000fe200000114df */
[C---:B------:R-:W-:Y:S02]  /*0e90*/  VIADD R220, R16.reuse, 0x48 ;  /* 0x0000004810dc7836 */ /* 0x040fe40000000000 */
[C---:B------:R-:W-:Y:S01]  /*0ea0*/  VIADD R219, R16.reuse, 0x50 ;  /* 0x0000005010db7836 */ /* 0x040fe20000000000 */
[----:B------:R-:W-:Y:S01]  /*0eb0*/  SHF.R.S32.HI R5, RZ, 0x1f, R221 ;  /* 0x0000001fff057819 */ /* 0x000fe200000114dd */
[C---:B------:R-:W-:Y:S01]  /*0ec0*/  VIADD R218, R16.reuse, 0x58 ;  /* 0x0000005810da7836 */ /* 0x040fe20000000000 */
[----:B0-----:R-:W-:Y:S01]  /*0ed0*/  SHF.R.S32.HI R3, RZ, 0x1f, R228 ;  /* 0x0000001fff037819 */ /* 0x001fe200000114e4 */
        /* <DEDUP_REMOVED lines=32> */
[----:B------:R-:W-:Y:S01]  /*10e0*/  IMAD.IADD R2, R13, 0x1, -R2 ;  /* 0x000000010d027824 */ /* 0x000fe200078e0a02 */
[----:B------:R-:W-:Y:S01]  /*10f0*/  SHF.R.S32.HI R237, RZ, 0x1f, R206 ;  /* 0x0000001fffed7819 */ /* 0x000fe200000114ce */
[----:B------:R-:W-:Y:S01]  /*1100*/  VIADD R23, R16, 0xe0 ;  /* 0x000000e010177836 */ /* 0x000fe20000000000 */
[----:B------:R-:W-:Y:S01]  /*1110*/  SHF.R.S32.HI R235, RZ, 0x1f, R205 ;  /* 0x0000001fffeb7819 */ /* 0x000fe200000114cd */
[----:B------:R-:W-:Y:S01]  /*1120*/  IMAD R18, R2, 0x8, R0 ;  /* 0x0000000802127824 */ /* 0x000fe200078e0200 */
[----:B------:R-:W-:-:S02]  /*1130*/  SHF.R.S32.HI R234, RZ, 0x1f, R204 ;  /* 0x0000001fffea7819 */ /* 0x000fc400000114cc */
[----:B------:R-:W-:Y:S02]  /*1140*/  SHF.R.S32.HI R233, RZ, 0x1f, R203 ;  /* 0x0000001fffe97819 */ /* 0x000fe400000114cb */
[----:B------:R-:W-:-:S07]  /*1150*/  SHF.R.S32.HI R232, RZ, 0x1f, R202 ;  /* 0x0000001fffe87819 */ /* 0x000fce00000114ca */
.L_x_1300:
[----:B------:R-:W-:Y:S01]  /*1160*/  ULDC.64 UR8, c[0x0][0xa28] ;  /* 0x00028a0000087ab9 */ /* 0x000fe20000000a00 */
[----:B------:R-:W-:Y:S01]  /*1170*/  ULDC.64 UR12, c[0x0][0x208] ;  /* 0x00008200000c7ab9 */ /* 0x000fe20000000a00 */
[----:B------:R-:W-:-:S04]  /*1180*/  UISETP.NE.U32.AND UP0, UPT, UR8, URZ, UPT ;  /* 0x0000003f0800728c */ /* 0x000fc8000bf05070 */
[----:B------:R-:W-:-:S03]  /*1190*/  UISETP.NE.AND.EX UP0, UPT, UR9, URZ, UPT, UP0 ;  /* 0x0000003f0900728c */ /* 0x000fc6000bf05300 */
[----:B------:R-:W-:Y:S02]  /*11a0*/  ULDC.64 UR8, c[0x0][0xa18] ;  /* 0x0002860000087ab9 */ /* 0x000fe40000000a00 */
[----:B------:R-:W-:Y:S01]  /*11b0*/  UISETP.NE.U32.AND UP1, UPT, UR8, URZ, UPT ;  /* 0x0000003f0800728c */ /* 0x000fe2000bf25070 */
[----:B------:R-:W-:-:S03]  /*11c0*/  PLOP3.LUT P0, PT, PT, PT, UP0, 0x80, 0x0 ;  /* 0x000000000000781c */ /* 0x000fc60003f0f008 */
[----:B------:R-:W-:-:S03]  /*11d0*/  UISETP.NE.AND.EX UP1, UPT, UR9, URZ, UPT, UP1 ;  /* 0x0000003f0900728c */ /* 0x000fc6000bf25310 */
[----:B------:R-:W-:Y:S02]  /*11e0*/  @UP0 ULDC.64 UR8, c[0x0][0xa28] ;  /* 0x00028a0000080ab9 */ /* 0x000fe40000000a00 */
[----:B------:R-:W-:Y:S01]  /*11f0*/  @UP0 UIMAD.WIDE UR8, UR6, 0x4, UR8 ;  /* 0x00000004060808a5 */ /* 0x000fe2000f8e0208 */
[----:B------:R-:W-:-:S05]  /*1200*/  PLOP3.LUT P2, PT, PT, PT, UP1, 0x80, 0x0 ;  /* 0x000000000000781c */ /* 0x000fca0003f4f018 */
[----:B------:R-:W-:Y:S01]  /*1210*/  @UP1 ULDC.64 UR10, c[0x0][0xa18] ;  /* 0x00028600000a1ab9 */ /* 0x000fe20000000a00 */
[----:B01-3--:R-:W-:Y:S02]  /*1220*/  IMAD.U32 R2, RZ, RZ, UR8 ;  /* 0x00000008ff027e24 */ /* 0x00bfe4000f8e00ff */
[----:B------:R-:W-:Y:S01]  /*1230*/  IMAD.U32 R3, RZ, RZ, UR9 ;  /* 0x00000009ff037e24 */ /* 0x000fe2000f8e00ff */
[----:B------:R-:W-:Y:S02]  /*1240*/  @UP1 UIMAD.WIDE UR8, UR6, 0x4, UR10 ;  /* 0x00000004060818a5 */ /* 0x000fe4000f8e020a */
[----:B------:R-:W-:Y:S02]  /*1250*/  ULOP3.LUT UR4, UR7, 0xff0000, URZ, 0xc0, !UPT ;  /* 0x00ff000007047892 */ /* 0x000fe4000f8ec03f */
[----:B--2---:R-:W2:Y:S01]  /*1260*/  @P0 LDG.E R2, desc[UR12][R2.64] ;  /* 0x0000000c02020981 */ /* 0x004ea2000c1e1900 */
[----:B------:R-:W-:Y:S01]  /*1270*/  ULDC UR10, c[0x0][0x2f0] ;  /* 0x0000bc00000a7ab9 */ /* 0x000fe20000000800 */
[----:B------:R-:W-:-:S02]  /*1280*/  IMAD.U32 R4, RZ, RZ, UR8 ;  /* 0x00000008ff047e24 */ /* 0x000fc4000f8e00ff */
[----:B------:R-:W-:Y:S01]  /*1290*/  IMAD.U32 R5, RZ, RZ, UR9 ;  /* 0x00000009ff057e24 */ /* 0x000fe2000f8e00ff */
[----:B------:R-:W-:-:S04]  /*12a0*/  ULDC.64 UR8, c[0x0][0x418] ;  /* 0x0001060000087ab9 */ /* 0x000fc80000000a00 */
[----:B------:R-:W3:Y:S01]  /*12b0*/  @P2 LDG.E R4, desc[UR12][R4.64] ;  /* 0x0000000c04042981 */ /* 0x000ee2000c1e1900 */
[----:B------:R-:W-:Y:S02]  /*12c0*/  UISETP.NE.U32.AND UP0, UPT, UR8, URZ, UPT ;  /* 0x0000003f0800728c */ /* 0x000fe4000bf05070 */
[----:B------:R-:W-:Y:S02]  /*12d0*/  ULOP3.LUT UR8, UR7, 0xff000000, URZ, 0xc0, !UPT ;  /* 0xff00000007087892 */ /* 0x000fe4000f8ec03f */
[----:B------:R-:W-:Y:S01]  /*12e0*/  UISETP.NE.AND.EX UP0, UPT, UR9, URZ, UPT, UP0 ;  /* 0x0000003f0900728c */ /* 0x000fe2000bf05300 */
[----:B------:R-:W-:Y:S02]  /*12f0*/  ULDC.64 UR12, c[0x0][0xa20] ;  /* 0x00028800000c7ab9 */ /* 0x000fe40000000a00 */
[----:B------:R-:W-:Y:S01]  /*1300*/  ULDC UR9, c[0x0][0x424] ;  /* 0x0001090000097ab9 */ /* 0x000fe20000000800 */
[----:B------:R-:W-:Y:S01]  /*1310*/  ULOP3.LUT UR7, UR7, 0xffff, URZ, 0xc0, !UPT ;  /* 0x0000ffff07077892 */ /* 0x000fe2000f8ec03f */
[----:B------:R-:W-:Y:S01]  /*1320*/  ISETP.NE.U32.AND P1, PT, RZ, UR12, PT ;  /* 0x0000000cff007c0c */ /* 0x000fe2000bf25070 */
[----:B------:R-:W-:-:S02]  /*1330*/  USHF.R.U32.HI UR8, URZ, 0x8, UR8 ;  /* 0x000000083f087899 */ /* 0x000fc40008011608 */
[----:B------:R-:W-:Y:S01]  /*1340*/  USEL UR9, UR9, 0x1, UP0 ;  /* 0x0000000109097887 */ /* 0x000fe20008000000 */
[----:B------:R-:W-:Y:S01]  /*1350*/  ISETP.NE.AND.EX P1, PT, RZ, UR13, PT, P1 ;  /* 0x0000000dff007c0c */ /* 0x000fe2000bf25310 */
[----:B------:R-:W-:Y:S01]  /*1360*/  UMOV UR60, URZ ;  /* 0x0000003f003c7c82 */ /* 0x000fe20008000000 */
[----:B------:R-:W-:Y:S01]  /*1370*/  ULDC UR39, c[0x0][0x288] ;  /* 0x0000a20000277ab9 */ /* 0x000fe20000000800 */
[----:B------:R-:W-:Y:S01]  /*1380*/  ULEA.HI UR4, UR4, UR8, URZ, 0x10 ;  /* 0x0000000804047291 */ /* 0x000fe2000f8f803f */
[----:B------:R-:W-:Y:S01]  /*1390*/  IMAD.U32 R201, RZ, RZ, UR7 ;  /* 0x00000007ffc97e24 */ /* 0x000fe2000f8e00ff */
[----:B------:R-:W-:Y:S01]  /*13a0*/  UIMAD UR10, UR9, UR10, URZ ;  /* 0x0000000a090a72a4 */ /* 0x000fe2000f8e023f */
[----:B--2---:R-:W-:Y:S02]  /*13b0*/  @P0 R2UR UR60, R2 ;  /* 0x00000000023c02ca */ /* 0x004fe400000e0000 */
[----:B---3--:R-:W-:Y:S01]  /*13c0*/  @P2 R2UR UR39, R4 ;  /* 0x00000000042722ca */ /* 0x008fe200000e0000 */
[----:B----45:R-:W-:-:S14]  /*13d0*/  @P2 BRA `(.L_x_1197) ;  /* 0x0000000000382947 */ /* 0x030fdc0003800000 */
[----:B------:R-:W-:Y:S02]  /*13e0*/  ULDC.64 UR8, c[0x0][0xa00] ;  /* 0x0002800000087ab9 */ /* 0x000fe40000000a00 */
[----:B------:R-:W-:-:S04]  /*13f0*/  ISETP.NE.U32.AND P0, PT, RZ, UR8, PT ;  /* 0x00000008ff007c0c */ /* 0x000fc8000bf05070 */
[----:B------:R-:W-:-:S13]  /*1400*/  ISETP.NE.AND.EX P0, PT, RZ, UR9, PT, P0 ;  /* 0x00000009ff007c0c */ /* 0x000fda000bf05300 */
[----:B------:R-:W-:Y:S05]  /*1410*/  @!P0 BRA `(.L_x_1197) ;  /* 0x0000000000288947 */ /* 0x000fea0003800000 */
[----:B------:R-:W-:Y:S01]  /*1420*/  ULDC.64 UR8, c[0x0][0xa00] ;  /* 0x0002800000087ab9 */ /* 0x000fe20000000a00 */
[----:B------:R-:W-:Y:S01]  /*1430*/  ULDC.64 UR12, c[0x0][0x208] ;  /* 0x00008200000c7ab9 */ /* 0x000fe20000000a00 */
        /* <DEDUP_REMOVED lines=8> */
.L_x_1197:
[----:B------:R-:W-:Y:S01]  /*14c0*/  IMAD.U32 R229, RZ, RZ, UR6 ;  /* 0x00000006ffe57e24 */ /* 0x000fe2000f8e00ff */
[----:B------:R-:W-:Y:S06]  /*14d0*/  @!P1 BRA `(.L_x_1198) ;  /* 0x0000000000209947 */ /* 0x000fec0003800000 */
[----:B------:R-:W-:Y:S01]  /*14e0*/  ULDC.64 UR8, c[0x0][0xa20] ;  /* 0x0002880000087ab9 */ /* 0x000fe20000000a00 */
[----:B------:R-:W-:Y:S01]  /*14f0*/  ULDC.64 UR10, c[0x0][0x208] ;  /* 0x00008200000a7ab9 */ /* 0x000fe20000000a00 */
[----:B------:R-:W-:-:S06]  /*1500*/  UIMAD.WIDE UR6, UR6, 0x4, UR8 ;  /* 0x00000004060678a5 */ /* 0x000fcc000f8e0208 */
[----:B------:R-:W-:Y:S02]  /*1510*/  IMAD.U32 R2, RZ, RZ, UR6 ;  /* 0x00000006ff027e24 */ /* 0x000fe4000f8e00ff */
[----:B------:R-:W-:-:S05]  /*1520*/  IMAD.U32 R3, RZ, RZ, UR7 ;  /* 0x00000007ff037e24 */ /* 0x000fca000f8e00ff */
[----:B------:R-:W2:Y:S02]  /*1530*/  LDG.E R2, desc[UR10][R2.64] ;  /* 0x0000000a02027981 */ /* 0x000ea4000c1e1900 */
[----:B--2---:R-:W-:Y:S01]  /*1540*/  R2UR UR10, R2 ;  /* 0x00000000020a72ca */ /* 0x004fe200000e0000 */
[----:B------:R-:W-:-:S14]  /*1550*/  BRA `(.L_x_1199) ;  /* 0x0000000000387947 */ /* 0x000fdc0003800000 */
.L_x_1198:
        /* <DEDUP_REMOVED lines=14> */
.L_x_1199:
[----:B------:R-:W-:Y:S01]  /*1640*/  ULDC UR6, c[0x0][0x448] ;  /* 0x0001120000067ab9 */ /* 0x000fe20000000800 */
[----:B------:R-:W-:Y:S02]  /*1650*/  USHF.L.U32 UR61, UR5, 0x7, URZ ;  /* 0x00000007053d7899 */ /* 0x000fe4000800063f */
[----:B------:R-:W-:Y:S02]  /*1660*/  UISETP.NE.AND UP0, UPT, UR6, 0x1, UPT ;  /* 0x000000010600788c */ /* 0x000fe4000bf05270 */
[----:B------:R-:W-:Y:S01]  /*1670*/  UIADD3 UR5, UR61, 0x7f, URZ ;  /* 0x0000007f3d057890 */ /* 0x000fe2000fffe03f */
[----:B------:R-:W-:Y:S01]  /*1680*/  ULDC.64 UR6, c[0x0][0x9e0] ;  /* 0x0002780000067ab9 */ /* 0x000fe20000000a00 */
[----:B------:R-:W-:Y:S02]  /*1690*/  UIADD3 UR60, -UR60, UR10, URZ ;  /* 0x0000000a3c3c7290 */ /* 0x000fe4000fffe13f */
[----:B------:R-:W-:Y:S02]  /*16a0*/  UISETP.GE.AND UP1, UPT, UR7, 0x1, UPT ;  /* 0x000000010700788c */ /* 0x000fe4000bf26270 */
[----:B------:R-:W-:-:S03]  /*16b0*/  UIADD3 UR10, UR60, 0x1, -UR39 ;  /* 0x000000013c0a7890 */ /* 0x000fc6000fffe827 */
[----:B------:R-:W-:Y:S01]  /*16c0*/  @UP0 ULDC UR8, c[0x0][0x44c] ;  /* 0x0001130000080ab9 */ /* 0x000fe20000000800 */
[----:B------:R-:W-:Y:S01]  /*16d0*/  @UP0 ULDC UR11, c[0x0][0x450] ;  /* 0x00011400000b0ab9 */ /* 0x000fe20000000800 */
[----:B------:R-:W-:Y:S01]  /*16e0*/  UIMAD.WIDE.U32 UR8, UR5, UR8, URZ ;  /* 0x00000008050872a5 */ /* 0x000fe2000f8e003f */
[----:B------:R-:W-:-:S03]  /*16f0*/  PLOP3.LUT P1, PT, PT, PT, UP1, 0x80, 0x0 ;  /* 0x000000000000781c */ /* 0x000fc60003f2f018 */
[----:B------:R-:W-:-:S04]  /*1700*/  @UP0 USHF.R.U32.HI UR5, URZ, UR11, UR9 ;  /* 0x0000000b3f050299 */ /* 0x000fc80008011609 */
[----:B------:R-:W-:-:S04]  /*1710*/  UIADD3 UR10, UR10, UR5, URZ ;  /* 0x000000050a0a7290 */ /* 0x000fc8000fffe03f */
[----:B------:R-:W-:Y:S02]  /*1720*/  UIADD3 UR6, UR10, UR6, URZ ;  /* 0x000000060a067290 */ /* 0x000fe4000fffe03f */
[----:B------:R-:W-:Y:S10]  /*1730*/  @!P1 BRA `(.L_x_1200) ;  /* 0x0000000000449947 */ /* 0x000ff40003800000 */
        /* <DEDUP_REMOVED lines=10> */
.L_x_1201:
[----:B------:R-:W-:-:S11]  /*17e0*/  UISETP.NE.AND UP1, UPT, UR7, 0x1, UPT ;  /* 0x000000010700788c */ /* 0x000fd6000bf25270 */
[----:B------:R-:W-:Y:S02]  /*17f0*/  @UP1 ULDC.64 UR10, c[0x0][0x9e8] ;  /* 0x00027a00000a1ab9 */ /* 0x000fe40000000a00 */
[----:B------:R-:W-:-:S04]  /*1800*/  UIMAD.WIDE.U32 UR8, UR5, UR10, URZ ;  /* 0x0000000a050872a5 */ /* 0x000fc8000f8e003f */
[----:B------:R-:W-:-:S12]  /*1810*/  @UP1 USHF.R.U32.HI UR5, URZ, UR11, UR9 ;  /* 0x0000000b3f051299 */ /* 0x000fd80008011609 */
.L_x_1202:
[----:B------:R-:W-:-:S04]  /*1820*/  UIMAD UR5, UR5, UR7, UR7 ;  /* 0x00000007050572a4 */ /* 0x000fc8000f8e0207 */
[----:B------:R-:W-:-:S04]  /*1830*/  UISETP.LT.AND UP1, UPT, UR6, UR5, UPT ;  /* 0x000000050600728c */ /* 0x000fc8000bf21270 */
[----:B------:R-:W-:-:S12]  /*1840*/  USEL UR6, UR6, UR5, UP1 ;  /* 0x0000000506067287 */ /* 0x000fd80008800000 */
.L_x_1200:
[----:B------:R-:W-:Y:S02]  /*1850*/  UIADD3 UR5, UR60, 0x3f, URZ ;  /* 0x0000003f3c057890 */ /* 0x000fe4000fffe03f */
[----:B------:R-:W-:Y:S02]  /*1860*/  UIADD3 UR10, UR6, 0x3f, URZ ;  /* 0x0000003f060a7890 */ /* 0x000fe4000fffe03f */
[----:B------:R-:W-:Y:S02]  /*1870*/  USHF.R.S32.HI UR6, URZ, 0x1f, UR5 ;  /* 0x0000001f3f067899 */ /* 0x000fe40008011405 */
[----:B------:R-:W-:Y:S01]  /*1880*/  USHF.R.S32.HI UR11, URZ, 0x1f, UR10 ;  /* 0x0000001f3f0b7899 */ /* 0x000fe2000801140a */
[----:B------:R-:W-:Y:S01]  /*1890*/  @UP0 ULDC UR8, c[0x0][0x44c] ;  /* 0x0001130000080ab9 */ /* 0x000fe20000000800 */
[----:B------:R-:W-:Y:S02]  /*18a0*/  ULEA.HI UR6, UR6, UR5, URZ, 0x6 ;  /* 0x0000000506067291 */ /* 0x000fe4000f8f303f */
[----:B------:R-:W-:-:S02]  /*18b0*/  UIMAD.WIDE.U32 UR8, UR61, UR8, URZ ;  /* 0x000000083d0872a5 */ /* 0x000fc4000f8e003f */
[----:B------:R-:W-:Y:S01]  /*18c0*/  ULEA.HI UR11, UR11, UR10, URZ, 0x6 ;  /* 0x0000000a0b0b7291 */ /* 0x000fe2000f8f303f */
[----:B------:R-:W-:Y:S01]  /*18d0*/  @UP0 ULDC UR13, c[0x0][0x450] ;  /* 0x00011400000d0ab9 */ /* 0x000fe20000000800 */
[----:B------:R-:W-:Y:S01]  /*18e0*/  UMOV UR12, UR61 ;  /* 0x0000003d000c7c82 */ /* 0x000fe20008000000 */
[----:B------:R-:W-:Y:S02]  /*18f0*/  UIADD3 UR48, UR60, -UR39, URZ ;  /* 0x800000273c307290 */ /* 0x000fe4000fffe03f */
[----:B------:R-:W-:Y:S02]  /*1900*/  USHF.R.S32.HI UR6, URZ, 0x6, UR6 ;  /* 0x000000063f067899 */ /* 0x000fe40008011406 */
[----:B------:R-:W-:Y:S02]  /*1910*/  USHF.R.S32.HI UR11, URZ, 0x6, UR11 ;  /* 0x000000063f0b7899 */ /* 0x000fe4000801140b */
[----:B------:R-:W-:Y:S02]  /*1920*/  @UP0 USHF.R.U32.HI UR12, URZ, UR13, UR9 ;  /* 0x0000000d3f0c0299 */ /* 0x000fe40008011609 */
[----:B------:R-:W-:-:S02]  /*1930*/  UISETP.LT.AND UP0, UPT, UR6, UR11, UPT ;  /* 0x0000000b0600728c */ /* 0x000fc4000bf01270 */
        /* <DEDUP_REMOVED lines=15> */
.L_x_1204:
[----:B------:R-:W-:-:S11]  /*1a30*/  UISETP.NE.AND UP0, UPT, UR7, 0x1, UPT ;  /* 0x000000010700788c */ /* 0x000fd6000bf05270 */
[----:B------:R-:W-:Y:S02]  /*1a40*/  @UP0 ULDC.64 UR12, c[0x0][0x9e8] ;  /* 0x00027a00000c0ab9 */ /* 0x000fe40000000a00 */
[----:B------:R-:W-:-:S04]  /*1a50*/  UIMAD.WIDE.U32 UR8, UR5, UR12, URZ ;  /* 0x0000000c050872a5 */ /* 0x000fc8000f8e003f */
[----:B------:R-:W-:-:S12]  /*1a60*/  @UP0 USHF.R.U32.HI UR5, URZ, UR13, UR9 ;  /* 0x0000000d3f050299 */ /* 0x000fd80008011609 */
.L_x_1205:
[----:B------:R-:W-:-:S04]  /*1a70*/  UIMAD UR5, UR5, UR7, URZ ;  /* 0x00000007050572a4 */ /* 0x000fc8000f8e023f */
[----:B------:R-:W-:-:S04]  /*1a80*/  UISETP.LT.AND UP0, UPT, UR10, UR5, UPT ;  /* 0x000000050a00728c */ /* 0x000fc8000bf01270 */
[----:B------:R-:W-:-:S12]  /*1a90*/  USEL UR10, UR10, UR5, !UP0 ;  /* 0x000000050a0a7287 */ /* 0x000fd8000c000000 */
.L_x_1203:
[----:B------:R-:W-:Y:S02]  /*1aa0*/  USHF.R.S32.HI UR5, URZ, 0x1f, UR10 ;  /* 0x0000001f3f057899 */ /* 0x000fe4000801140a */
[----:B------:R-:W-:Y:S02]  /*1ab0*/  ULOP3.LUT UR7, UR4, 0xff, URZ, 0xc0, !UPT ;  /* 0x000000ff04077892 */ /* 0x000fe4000f8ec03f */
[----:B------:R-:W-:-:S04]  /*1ac0*/  ULEA.HI UR5, UR5, UR10, URZ, 0x6 ;  /* 0x0000000a05057291 */ /* 0x000fc8000f8f303f */
[----:B------:R-:W-:Y:S01]  /*1ad0*/  USHF.R.S32.HI UR5, URZ, 0x6, UR5 ;  /* 0x000000063f057899 */ /* 0x000fe20008011405 */
[----:B------:R-:W-:-:S03]  /*1ae0*/  IMAD.U32 R200, RZ, RZ, UR7 ;  /* 0x00000007ffc87e24 */ /* 0x000fc6000f8e00ff */
[----:B------:R-:W-:-:S04]  /*1af0*/  UISETP.LT.AND UP0, UPT, URZ, UR5, UPT ;  /* 0x000000053f00728c */ /* 0x000fc8000bf01270 */
[----:B------:R-:W-:Y:S02]  /*1b00*/  USEL UR10, URZ, UR5, !UP0 ;  /* 0x000000053f0a7287 */ /* 0x000fe4000c000000 */
[----:B------:R-:W-:Y:S02]  /*1b10*/  USHF.R.U32.HI UR5, URZ, 0x10, UR4 ;  /* 0x000000103f057899 */ /* 0x000fe40008011604 */
[----:B------:R-:W-:Y:S01]  /*1b20*/  UISETP.GT.AND UP0, UPT, UR6, UR10, UPT ;  /* 0x0000000a0600728c */ /* 0x000fe2000bf04270 */
[----:B------:R-:W-:-:S03]  /*1b30*/  UMOV UR4, URZ ;  /* 0x0000003f00047c82 */ /* 0x000fc60008000000 */
[----:B------:R-:W-:Y:S02]  /*1b40*/  IMAD.U32 R22, RZ, RZ, UR5 ;  /* 0x00000005ff167e24 */ /* 0x000fe4000f8e00ff */
[----:B------:R-:W-:-:S13]  /*1b50*/  PLOP3.LUT P0, PT, PT, PT, UP0, 0x80, 0x0 ;  /* 0x000000000000781c */ /* 0x000fda0003f0f008 */
[----:B------:R-:W-:Y:S05]  /*1b60*/  @!P0 BRA `(.L_x_1206) ;  /* 0x0000000000988947 */ /* 0x000fea0003800000 */
[----:B------:R-:W-:Y:S01]  /*1b70*/  R2UR UR5, R22 ;  /* 0x00000000160572ca */ /* 0x000fe200000e0000 */
[----:B------:R-:W-:-:S12]  /*1b80*/  ULDC UR4, c[0x0][0x9f0] ;  /* 0x00027c0000047ab9 */ /* 0x000fd80000000800 */
[----:B------:R-:W-:-:S04]  /*1b90*/  UISETP.NE.AND UP0, UPT, UR5, URZ, UPT ;  /* 0x0000003f0500728c */ /* 0x000fc8000bf05270 */
[----:B------:R-:W-:-:S04]  /*1ba0*/  USEL UR11, UR5, UR4, UP0 ;  /* 0x00000004050b7287 */ /* 0x000fc80008000000 */
[----:B------:R-:W-:Y:S02]  /*1bb0*/  UIADD3 UR4, UR11, -0x1, UR6 ;  /* 0xffffffff0b047890 */ /* 0x000fe4000fffe006 */
[----:B------:R-:W-:Y:S02]  /*1bc0*/  IMAD.U32 R3, RZ, RZ, UR11 ;  /* 0x0000000bff037e24 */ /* 0x000fe4000f8e00ff */
[----:B------:R-:W-:-:S03]  /*1bd0*/  UIADD3 UR7, -UR10, UR4, URZ ;  /* 0x000000040a077290 */ /* 0x000fc6000fffe13f */
[-C--:B------:R-:W-:Y:S01]  /*1be0*/  IABS R0, R3.reuse ;  /* 0x0000000300007213 */ /* 0x080fe20000000000 */
[----:B------:R-:W-:Y:S01]  /*1bf0*/  UMOV UR4, URZ ;  /* 0x0000003f00047c82 */ /* 0x000fe20008000000 */
[----:B------:R-:W-:Y:S01]  /*1c00*/  IABS R5, R3 ;  /* 0x0000000300057213 */ /* 0x000fe20000000000 */
[----:B------:R-:W-:Y:S01]  /*1c10*/  IMAD.U32 R4, RZ, RZ, UR7 ;  /* 0x00000007ff047e24 */ /* 0x000fe2000f8e00ff */
[----:B------:R-:W-:Y:S01]  /*1c20*/  R2UR UR12, R0 ;  /* 0x00000000000c72ca */ /* 0x000fe200000e0000 */
[----:B------:R-:W-:-:S03]  /*1c30*/  ULOP3.LUT UR7, UR7, UR11, URZ, 0x3c, !UPT ;  /* 0x0000000b07077292 */ /* 0x000fc6000f8e3c3f */
[----:B------:R-:W-:-:S05]  /*1c40*/  IABS R4, R4 ;  /* 0x0000000400047213 */ /* 0x000fca0000000000 */
[----:B------:R-:W-:-:S04]  /*1c50*/  IMAD.MOV.U32 R3, RZ, RZ, R4 ;  /* 0x000000ffff037224 */ /* 0x000fc800078e0004 */
[----:B------:R-:W0:Y:S01]  /*1c60*/  I2F.RP R0, UR12 ;  /* 0x0000000c00007d06 */ /* 0x000e220008209400 */
[----:B------:R-:W-:-:S07]  /*1c70*/  R2UR UR9, R3 ;  /* 0x00000000030972ca */ /* 0x000fce00000e0000 */
[----:B0-----:R-:W0:Y:S02]  /*1c80*/  MUFU.RCP R0, R0 ;  /* 0x0000000000007308 */ /* 0x001e240000001000 */
        /* <DEDUP_REMOVED lines=20> */
.L_x_1206:
[----:B------:R-:W-:Y:S01]  /*1dd0*/  R2UR UR5, R200 ;  /* 0x00000000c80572ca */ /* 0x000fe200000e0000 */
[----:B------:R-:W-:Y:S01]  /*1de0*/  IMAD.U32 R152, RZ, RZ, UR6 ;  /* 0x00000006ff987e24 */ /* 0x000fe2000f8e00ff */
[----:B------:R-:W-:Y:S01]  /*1df0*/  PLOP3.LUT P0, PT, PT, PT, PT, 0x80, 0x0 ;  /* 0x000000000000781c */ /* 0x000fe20003f0f070 */
[----:B------:R-:W-:Y:S01]  /*1e00*/  IMAD.U32 R3, RZ, RZ, UR4 ;  /* 0x00000004ff037e24 */ /* 0x000fe2000f8e00ff */
[----:B------:R-:W-:Y:S01]  /*1e10*/  CS2R R150, SRZ ;  /* 0x0000000000967805 */ /* 0x000fe2000001ff00 */
[----:B------:R-:W-:Y:S01]  /*1e20*/  IMAD.MOV.U32 R0, RZ, RZ, RZ ;  /* 0x000000ffff007224 */ /* 0x000fe200078e00ff */
[----:B------:R-:W-:Y:S01]  /*1e30*/  CS2R R148, SRZ ;  /* 0x0000000000947805 */ /* 0x000fe2000001ff00 */
[----:B------:R-:W-:Y:S01]  /*1e40*/  IMAD.MOV.U32 R4, RZ, RZ, RZ ;  /* 0x000000ffff047224 */ /* 0x000fe200078e00ff */
[----:B------:R-:W-:Y:S02]  /*1e50*/  CS2R R146, SRZ ;  /* 0x0000000000927805 */ /* 0x000fe4000001ff00 */
[----:B------:R-:W-:-:S02]  /*1e60*/  CS2R R144, SRZ ;  /* 0x0000000000907805 */ /* 0x000fc4000001ff00 */
[----:B------:R-:W-:Y:S02]  /*1e70*/  CS2R R142, SRZ ;  /* 0x00000000008e7805 */ /* 0x000fe4000001ff00 */
[----:B------:R-:W-:Y:S02]  /*1e80*/  CS2R R140, SRZ ;  /* 0x00000000008c7805 */ /* 0x000fe4000001ff00 */
[----:B------:R-:W-:Y:S01]  /*1e90*/  CS2R R138, SRZ ;  /* 0x00000000008a7805 */ /* 0x000fe2000001ff00 */
[----:B------:R-:W-:Y:S01]  /*1ea0*/  UIMAD UR5, UR5, UR4, UR10 ;  /* 0x00000004050572a4 */ /* 0x000fe2000f8e020a */
[----:B------:R-:W-:Y:S02]  /*1eb0*/  CS2R R136, SRZ ;  /* 0x0000000000887805 */ /* 0x000fe4000001ff00 */
[----:B------:R-:W-:Y:S02]  /*1ec0*/  CS2R R134, SRZ ;  /* 0x0000000000867805 */ /* 0x000fe4000001ff00 */
[----:B------:R-:W-:-:S02]  /*1ed0*/  CS2R R132, SRZ ;  /* 0x0000000000847805 */ /* 0x000fc4000001ff00 */
[----:B------:R-:W-:Y:S02]  /*1ee0*/  CS2R R130, SRZ ;  /* 0x0000000000827805 */ /* 0x000fe4000001ff00 */
[----:B------:R-:W-:Y:S02]  /*1ef0*/  CS2R R128, SRZ ;  /* 0x0000000000807805 */ /* 0x000fe4000001ff00 */
[----:B------:R-:W-:Y:S01]  /*1f00*/  VIADDMNMX R152, R3, UR5, R152, PT ;  /* 0x0000000503987c46 */ /* 0x000fe2000b800198 */
[----:B------:R-:W-:Y:S01]  /*1f10*/  IMAD.U32 R19, RZ, RZ, UR5 ;  /* 0x00000005ff137e24 */ /* 0x000fe2000f8e00ff */
[----:B------:R-:W-:Y:S02]  /*1f20*/  CS2R R126, SRZ ;  /* 0x00000000007e7805 */ /* 0x000fe4000001ff00 */
[----:B------:R-:W-:Y:S02]  /*1f30*/  CS2R R124, SRZ ;  /* 0x00000000007c7805 */ /* 0x000fe4000001ff00 */
[----:B------:R-:W-:-:S02]  /*1f40*/  ISETP.GT.AND P1, PT, R152, UR5, PT ;  /* 0x0000000598007c0c */ /* 0x000fc4000bf24270 */
        /* <DEDUP_REMOVED lines=87> */
.L_x_1208:
[----:B------:R-:W2:Y:S01]  /*24c0*/  LDL R2, [R1+0x64] ;  /* 0x0000640001027983 */ /* 0x000ea20000100800 */
[----:B------:R-:W-:-:S13]  /*24d0*/  R2UR UR6, R230 ;  /* 0x00000000e60672ca */ /* 0x000fda00000e0000 */
[----:B------:R-:W-:-:S04]  /*24e0*/  ULEA.HI UR4, UR6, UR6, URZ, 0x1 ;  /* 0x0000000606047291 */ /* 0x000fc8000f8f083f */
[----:B------:R-:W-:-:S04]  /*24f0*/  ULOP3.LUT UR4, UR4, 0xfffffffe, URZ, 0xc0, !UPT ;  /* 0xfffffffe04047892 */ /* 0x000fc8000f8ec03f */
[----:B------:R-:W-:-:S06]  /*2500*/  UIADD3 UR4, UR6, -UR4, URZ ;  /* 0x8000000406047290 */ /* 0x000fcc000fffe03f */
[----:B------:R-:W-:-:S05]  /*2510*/  IMAD.U32 R0, RZ, RZ, UR4 ;  /* 0x00000004ff007e24 */ /* 0x000fca000f8e00ff */
[----:B------:R-:W-:-:S04]  /*2520*/  SHF.L.U32 R0, R0, 0x1f, RZ ;  /* 0x0000001f00007819 */ /* 0x000fc800000006ff */
[----:B------:R-:W0:Y:S01]  /*2530*/  SYNCS.PHASECHK.TRANS64.TRYWAIT P1, [UR37+0x30800], R0 ;  /* 0x03080000ff0075a7 */ /* 0x000e220008020165 */
[----:B--2---:R-:W-:-:S13]  /*2540*/  R2UR UR5, R2 ;  /* 0x00000000020572ca */ /* 0x004fda00000e0000 */
[----:B------:R-:W-:-:S05]  /*2550*/  IMAD.U32 R2, RZ, RZ, UR5 ;  /* 0x00000005ff027e24 */ /* 0x000fca000f8e00ff */
[----:B------:R-:W-:Y:S01]  /*2560*/  ISETP.NE.AND P0, PT, R2, 0x3, PT ;  /* 0x000000030200780c */ /* 0x000fe20003f05270 */
[----:B0-----:R-:W-:-:S12]  /*2570*/  @!P1 BRA `(.L_x_1209) ;  /* 0x0000018400ac9947 */ /* 0x001fd80003800000 */
.L_x_1446:
[----:B------:R-:W-:Y:S05]  /*2580*/  @!P0 BRA `(.L_x_1210) ;  /* 0x0000000000048947 */ /* 0x000fea0003800000 */
[----:B------:R-:W-:Y:S01]  /*2590*/  BPT.TRAP 0x1 ;  /* 0x000000040000795c */ /* 0x000fe20000300000 */
.L_x_1210:
[----:B------:R-:W-:Y:S02]  /*25a0*/  IMAD.U32 R15, RZ, RZ, UR36 ;  /* 0x00000024ff0f7e24 */ /* 0x000fe4000f8e00ff */
[----:B0-----:R-:W-:-:S03]  /*25b0*/  IMAD.U32 R0, RZ, RZ, UR38 ;  /* 0x00000026ff007e24 */ /* 0x001fc6000f8e00ff */
[----:B------:R-:W-:Y:S02]  /*25c0*/  LEA R15, R15, UR37, 0x3 ;  /* 0x000000250f0f7c11 */ /* 0x000fe4000f8e18ff */
[----:B------:R-:W-:-:S04]  /*25d0*/  SHF.L.U32 R0, R0, 0x1f, RZ ;  /* 0x0000001f00007819 */ /* 0x000fc800000006ff */
[----:B------:R0:W1:Y:S01]  /*25e0*/  SYNCS.PHASECHK.TRANS64.TRYWAIT P2, [R15+URZ+0x30830], R0 ;  /* 0x030830000f0075a7 */ /* 0x000062000804017f */
[----:B------:R-:W-:Y:S05]  /*25f0*/  @!P0 BRA `(.L_x_1211) ;  /* 0x0000000000048947 */ /* 0x000fea0003800000 */
[----:B------:R-:W-:Y:S01]  /*2600*/  BPT.TRAP 0x1 ;  /* 0x000000040000795c */ /* 0x000fe20000300000 */
.L_x_1211:
[----:B------:R-:W2:Y:S02]  /*2610*/  S2R R2, SR_TID.X ;  /* 0x0000000000027919 */ /* 0x000ea40000002100 */
[----:B--2---:R-:W-:-:S04]  /*2620*/  LOP3.LUT R2, R2, 0x7f, RZ, 0xc0, !PT ;  /* 0x0000007f02027812 */ /* 0x004fc800078ec0ff */
[----:B------:R-:W-:Y:S01]  /*2630*/  ISETP.NE.AND P1, PT, R2, RZ, PT ;  /* 0x000000ff0200720c */ /* 0x000fe20003f25270 */
[----:B-1----:R-:W-:-:S12]  /*2640*/  @P2 BRA `(.L_x_1212) ;  /* 0x0000000000082947 */ /* 0x002fd80003800000 */
[----:B------:R-:W1:Y:S02]  /*2650*/  SYNCS.PHASECHK.TRANS64.TRYWAIT P2, [R15+URZ+0x30830], R0 ;  /* 0x030830000f0075a7 */ /* 0x000e64000804017f */
[----:B-1----:R-:W-:Y:S05]  /*2660*/  @!P2 BRA `(.L_x_1213) ;  /* 0x000001840088a947 */ /* 0x002fea0003800000 */
.L_x_1212:
[----:B------:R-:W-:Y:S05]  /*2670*/  WARPSYNC.ALL ;  /* 0x0000000000007948 */ /* 0x000fea0003800000 */
[----:B------:R-:W-:Y:S01]  /*2680*/  UIADD3 UR4, UR37, 0x20400, URZ ;  /* 0x0002040025047890 */ /* 0x000fe2000fffe03f */
[----:B------:R-:W-:Y:S01]  /*2690*/  WARPGROUP.ARRIVE ;  /* 0x00000000000079c5 */ /* 0x000fe20000000000 */
[----:B------:R-:W-:Y:S01]  /*26a0*/  UMOV UR9, 0x40000040 ;  /* 0x4000004000097882 */ /* 0x000fe20000000000 */
[----:B------:R-:W-:Y:S01]  /*26b0*/  UMOV UR11, 0x40000040 ;  /* 0x40000040000b7882 */ /* 0x000fe20000000000 */
[----:B------:R-:W-:Y:S01]  /*26c0*/  USHF.R.U32.HI UR4, URZ, 0x4, UR4 ;  /* 0x000000043f047899 */ /* 0x000fe20008011604 */
[----:B------:R-:W-:Y:S01]  /*26d0*/  IMAD.U32 R13, RZ, RZ, UR9 ;  /* 0x00000009ff0d7e24 */ /* 0x000fe2000f8e00ff */
[----:B------:R-:W-:Y:S01]  /*26e0*/  UMOV UR57, 0x40000040 ;  /* 0x4000004000397882 */ /* 0x000fe20000000000 */
[----:B------:R-:W-:Y:S01]  /*26f0*/  UMOV UR59, 0x40000040 ;  /* 0x40000040003b7882 */ /* 0x000fe20000000000 */
[----:B------:R-:W-:Y:S01]  /*2700*/  ULOP3.LUT UR4, UR4, 0x3fff, URZ, 0xc0, !UPT ;  /* 0x00003fff04047892 */ /* 0x000fe2000f8ec03f */
[----:B------:R-:W-:Y:S01]  /*2710*/  VIADD R2, R18, UR61 ;  /* 0x0000003d12027c36 */ /* 0x000fe20008000000 */
[----:B------:R-:W-:Y:S01]  /*2720*/  UMOV UR13, 0x40000040 ;  /* 0x40000040000d7882 */ /* 0x000fe20000000000 */
[----:B------:R-:W-:Y:S01]  /*2730*/  UMOV UR15, 0x40000040 ;  /* 0x40000040000f7882 */ /* 0x000fe20000000000 */
[----:B------:R-:W-:Y:S01]  /*2740*/  ULOP3.LUT UR5, UR4, 0x10000, URZ, 0xfc, !UPT ;  /* 0x0001000004057892 */ /* 0x000fe2000f8efc3f */
[----:B------:R-:W-:Y:S01]  /*2750*/  IMAD.MOV.U32 R3, RZ, RZ, R2 ;  /* 0x000000ffff037224 */ /* 0x000fe200078e0002 */
[----:B------:R-:W-:Y:S01]  /*2760*/  ULOP3.LUT UR4, UR40, 0x10000, URZ, 0xfc, !UPT ;  /* 0x0001000028047892 */ /* 0x000fe2000f8efc3f */
[----:B------:R-:W-:Y:S01]  /*2770*/  UMOV UR17, 0x40000040 ;  /* 0x4000004000117882 */ /* 0x000fe20000000000 */
[----:B------:R-:W-:-:S02]  /*2780*/  UMOV UR19, 0x40000040 ;  /* 0x4000004000137882 */ /* 0x000fc40000000000 */
[----:B------:R-:W-:Y:S01]  /*2790*/  IMAD.U32 R17, RZ, RZ, UR5 ;  /* 0x00000005ff117e24 */ /* 0x000fe2000f8e00ff */
[----:B------:R-:W-:Y:S02]  /*27a0*/  ULEA UR5, UR36, UR5, 0xb ;  /* 0x0000000524057291 */ /* 0x000fe4000f8e583f */
[----:B------:R-:W-:Y:S01]  /*27b0*/  UMOV UR8, UR4 ;  /* 0x0000000400087c82 */ /* 0x000fe20008000000 */
[----:B------:R-:W-:Y:S01]  /*27c0*/  UIADD3 UR6, UR4, 0x2, URZ ;  /* 0x0000000204067890 */ /* 0x000fe2000fffe03f */
[----:B------:R-:W-:Y:S01]  /*27d0*/  IMAD.U32 R12, RZ, RZ, UR8 ;  /* 0x00000008ff0c7e24 */ /* 0x000fe2000f8e00ff */
[----:B------:R-:W-:Y:S02]  /*27e0*/  UIADD3 UR7, UR5, 0x2, URZ ;  /* 0x0000000205077890 */ /* 0x000fe4000fffe03f */
[----:B------:R-:W-:Y:S01]  /*27f0*/  UMOV UR10, UR5 ;  /* 0x00000005000a7c82 */ /* 0x000fe20008000000 */
[----:B------:R-:W-:Y:S01]  /*2800*/  UIADD3 UR56, UR4, 0x402, URZ ;  /* 0x0000040204387890 */ /* 0x000fe2000fffe03f */
[----:B------:R-:W-:Y:S01]  /*2810*/  HGMMA.64x64x16.F32 R24, gdesc[UR8], RZ, !UPT, gsb0 ;  /* 0x00e00000081879f0 */ /* 0x000fe2000c0008ff */
[----:B------:R-:W-:Y:S01]  /*2820*/  UMOV UR8, UR6 ;  /* 0x0000000600087c82 */ /* 0x000fe20008000000 */
[----:B------:R-:W-:Y:S01]  /*2830*/  UMOV UR9, 0x40000040 ;  /* 0x4000004000097882 */ /* 0x000fe20000000000 */
[----:B------:R-:W-:Y:S01]  /*2840*/  UMOV UR10, UR7 ;  /* 0x00000007000a7c82 */ /* 0x000fe20008000000 */
[----:B------:R-:W-:Y:S01]  /*2850*/  UMOV UR11, 0x40000040 ;  /* 0x40000040000b7882 */ /* 0x000fe20000000000 */
[----:B------:R-:W-:Y:S01]  /*2860*/  UIADD3 UR6, UR4, 0x4, URZ ;  /* 0x0000000404067890 */ /* 0x000fe2000fffe03f */
[----:B------:R-:W-:Y:S01]  /*2870*/  IMAD.U32 R10, RZ, RZ, UR8 ;  /* 0x00000008ff0a7e24 */ /* 0x000fe2000f8e00ff */
[----:B------:R-:W-:Y:S01]  /*2880*/  UIADD3 UR7, UR5, 0x4, URZ ;  /* 0x0000000405077890 */ /* 0x000fe2000fffe03f */
[----:B------:R-:W-:Y:S01]  /*2890*/  IMAD.U32 R11, RZ, RZ, UR9 ;  /* 0x00000009ff0b7e24 */ /* 0x000fe2000f8e00ff */
[----:B------:R-:W-:-:S02]  /*28a0*/  UIADD3 UR58, UR5, 0x202, URZ ;  /* 0x00000202053a7890 */ /* 0x000fc4000fffe03f */
[----:B------:R-:W-:Y:S02]  /*28b0*/  UIADD3 UR12, UR4, 0x406, URZ ;  /* 0x00000406040c7890 */ /* 0x000fe4000fffe03f */
[----:B------:R-:W-:Y:S02]  /*28c0*/  UIADD3 UR14, UR5, 0x206, URZ ;  /* 0x00000206050e7890 */ /* 0x000fe4000fffe03f */
[----:B------:R-:W-:Y:S02]  /*28d0*/  UIADD3 UR16, UR4, 0x800, URZ ;  /* 0x0000080004107890 */ /* 0x000fe4000fffe03f */
[----:B------:R-:W-:Y:S02]  /*28e0*/  UIADD3 UR18, UR5, 0x400, URZ ;  /* 0x0000040005127890 */ /* 0x000fe4000fffe03f */
[----:B------:R-:W-:Y:S02]  /*28f0*/  UIADD3 UR20, UR4, 0x802, URZ ;  /* 0x0000080204147890 */ /* 0x000fe4000fffe03f */
[----:B------:R-:W-:Y:S01]  /*2900*/  UIADD3 UR22, UR5, 0x402, URZ ;  /* 0x0000040205167890 */ /* 0x000fe2000fffe03f */
[----:B------:R-:W-:Y:S01]  /*2910*/  UMOV UR21, 0x40000040 ;  /* 0x4000004000157882 */ /* 0x000fe20000000000 */
[----:B------:R-:W-:Y:S01]  /*2920*/  UMOV UR23, 0x40000040 ;  /* 0x4000004000177882 */ /* 0x000fe20000000000 */
[----:B------:R-:W-:-:S02]  /*2930*/  UIADD3 UR24, UR4, 0x804, URZ ;  /* 0x0000080404187890 */ /* 0x000fc4000fffe03f */
[----:B------:R-:W-:Y:S01]  /*2940*/  UIADD3 UR26, UR5, 0x404, URZ ;  /* 0x00000404051a7890 */ /* 0x000fe2000fffe03f */
[----:B------:R-:W-:Y:S01]  /*2950*/  UMOV UR25, 0x40000040 ;  /* 0x4000004000197882 */ /* 0x000fe20000000000 */
[----:B------:R-:W-:Y:S01]  /*2960*/  UMOV UR27, 0x40000040 ;  /* 0x40000040001b7882 */ /* 0x000fe20000000000 */
[----:B------:R-:W-:Y:S02]  /*2970*/  UIADD3 UR28, UR4, 0x806, URZ ;  /* 0x00000806041c7890 */ /* 0x000fe4000fffe03f */
[----:B------:R-:W-:Y:S01]  /*2980*/  UIADD3 UR30, UR5, 0x406, URZ ;  /* 0x00000406051e7890 */ /* 0x000fe2000fffe03f */
[----:B------:R-:W-:Y:S01]  /*2990*/  UMOV UR29, 0x40000040 ;  /* 0x40000040001d7882 */ /* 0x000fe20000000000 */
[----:B------:R-:W-:Y:S01]  /*29a0*/  UMOV UR31, 0x40000040 ;  /* 0x40000040001f7882 */ /* 0x000fe20000000000 */
        /* <DEDUP_REMOVED lines=16> */
[----:B------:R-:W-:-:S02]  /*2ab0*/  WARPGROUP.DEPBAR.LE gsb0, 0x0 ;  /* 0x00008000000079c5 */ /* 0x000fc40000010000 */
[----:B------:R-:W-:-:S06]  /*2ac0*/  WARPGROUP.ARRIVE ;  /* 0x00000000000079c5 */ /* 0x000fcc0000000000 */
[----:B------:R-:W-:Y:S01]  /*2ad0*/  HGMMA.64x64x16.F32 R24, gdesc[UR8], R24, gsb0 ;  /* 0x00e00000081879f0 */ /* 0x000fe20008000818 */
        /* <DEDUP_REMOVED lines=8> */
[----:B------:R-:W-:Y:S02]  /*2b60*/  WARPGROUP.DEPBAR.LE gsb0, 0x0 ;  /* 0x00008000000079c5 */ /* 0x000fe40000010000 */
        /* <DEDUP_REMOVED lines=17> */
[----:B------:R-:W-:Y:S02]  /*2c80*/  IMAD.U32 R4, RZ, RZ, UR8 ;  /* 0x00000008ff047e24 */ /* 0x000fe4000f8e00ff */
[----:B------:R-:W-:Y:S01]  /*2c90*/  IMAD.U32 R5, RZ, RZ, UR9 ;  /* 0x00000009ff057e24 */ /* 0x000fe2000f8e00ff */
[----:B------:R-:W-:Y:S02]  /*2ca0*/  WARPGROUP.DEPBAR.LE gsb0, 0x0 ;  /* 0x00008000000079c5 */ /* 0x000fe40000010000 */
[----:B------:R-:W-:-:S06]  /*2cb0*/  WARPGROUP.ARRIVE ;  /* 0x00000000000079c5 */ /* 0x000fcc0000000000 */
[----:B------:R-:W-:Y:S01]  /*2cc0*/  HGMMA.64x64x16.F32 R24, gdesc[UR8], R24, gsb0 ;  /* 0x00e00000081879f0 */ /* 0x000fe20008000818 */
[----:B------:R-:W-:Y:S02]  /*2cd0*/  UIADD3 UR8, UR4, 0x404, URZ ;  /* 0x0000040404087890 */ /* 0x000fe4000fffe03f */
[----:B------:R-:W-:Y:S01]  /*2ce0*/  UIADD3 UR10, UR5, 0x204, URZ ;  /* 0x00000204050a7890 */ /* 0x000fe2000fffe03f */
[----:B------:R-:W-:Y:S01]  /*2cf0*/  UMOV UR9, 0x40000040 ;  /* 0x4000004000097882 */ /* 0x000fe20000000000 */
[----:B------:R-:W-:Y:S01]  /*2d00*/  UMOV UR11, 0x40000040 ;  /* 0x40000040000b7882 */ /* 0x000fe20000000000 */
[----:B------:R-:W-:Y:S01]  /*2d10*/  ULDC UR5, c[0x0][0x448] ;  /* 0x0001120000057ab9 */ /* 0x000fe20000000800 */
[----:B------:R-:W-:Y:S01]  /*2d20*/  ULDC UR4, c[0x0][0x9d8] ;  /* 0x0002760000047ab9 */ /* 0x000fe20000000800 */
[----:B------:R-:W-:-:S06]  /*2d30*/  UISETP.NE.AND UP0, UPT, UR5, 0x1, UPT ;  /* 0x000000010500788c */ /* 0x000fcc000bf05270 */
[----:B------:R-:W-:Y:S02]  /*2d40*/  PLOP3.LUT P2, PT, PT, PT, UP0, 0x80, 0x0 ;  /* 0x000000000000781c */ /* 0x000fe40003f4f008 */
[----:B------:R-:W-:-:S03]  /*2d50*/  PLOP3.LUT P3, PT, PT, PT, UP0, 0x80, 0x0 ;  /* 0x000000000000781c */ /* 0x000fc60003f6f008 */
[----:B------:R-:W-:-:S08]  /*2d60*/  @UP0 ULDC UR5, c[0x0][0x44c] ;  /* 0x0001130000050ab9 */ /* 0x000fd00000000800 */
[----:B------:R-:W-:Y:S01]  /*2d70*/  @P2 IMAD.HI.U32 R14, R2, UR5, RZ ;  /* 0x00000005020e2c27 */ /* 0x000fe2000f8e00ff */
[----:B------:R-:W-:-:S03]  /*2d80*/  @UP0 ULDC UR5, c[0x0][0x450] ;  /* 0x0001140000050ab9 */ /* 0x000fc60000000800 */
[----:B------:R-:W-:Y:S01]  /*2d90*/  @!P1 VIADD R2, R15, 0x30840 ;  /* 0x000308400f029836 */ /* 0x000fe20000000000 */
[----:B------:R-:W-:Y:S01]  /*2da0*/  @P3 SHF.R.U32.HI R3, RZ, UR5, R14 ;  /* 0x00000005ff033c19 */ /* 0x000fe2000801160e */
[----:B01----:R-:W-:-:S03]  /*2db0*/  IMAD.MOV.U32 R15, RZ, RZ, -0x40 ;  /* 0xffffffc0ff0f7424 */ /* 0x003fc600078e00ff */
[----:B------:R-:W-:Y:S01]  /*2dc0*/  @!P1 PRMT R2, RZ, 0x654, R2 ;  /* 0x00000654ff029816 */ /* 0x000fe20000000002 */
[----:B------:R-:W0:Y:S01]  /*2dd0*/  SHFL.IDX PT, R59, R3, RZ, 0x1c1f ;  /* 0x001c1fff033b7589 */ /* 0x000e2200000e0000 */
[----:B------:R-:W-:Y:S02]  /*2de0*/  WARPGROUP.DEPBAR.LE gsb0, 0x0 ;  /* 0x00008000000079c5 */ /* 0x000fe40000010000 */
[----:B------:R-:W-:-:S06]  /*2df0*/  WARPGROUP.ARRIVE ;  /* 0x00000000000079c5 */ /* 0x000fcc0000000000 */
[----:B------:R-:W-:Y:S01]  /*2e00*/  HGMMA.64x64x16.F32 R24, gdesc[UR56], R24, gsb0 ;  /* 0x00e00000381879f0 */ /* 0x000fe20008000818 */
[----:B------:R-:W-:Y:S02]  /*2e10*/  ULDC UR58, c[0x0][0x9dc] ;  /* 0x00027700003a7ab9 */ /* 0x000fe40000000800 */
[----:B------:R-:W-:Y:S01]  /*2e20*/  ULOP3.LUT UR58, URZ, UR58, URZ, 0x33, !UPT ;  /* 0x0000003a3f3a7292 */ /* 0x000fe2000f8e333f */
        /* <DEDUP_REMOVED lines=63> */
[----:B------:R-:W-:Y:S01]  /*3220*/  ULDC.64 UR4, c[0x0][0x9e0] ;  /* 0x0002780000047ab9 */ /* 0x000fe20000000a00 */
[----:B------:R1:W2:Y:S01]  /*3230*/  MUFU.TANH R21, R31 ;  /* 0x0000001f00157308 */ /* 0x0002a20000002400 */
[----:B------:R-:W-:Y:S01]  /*3240*/  UISETP.GE.AND UP1, UPT, UR5, 0x1, UPT ;  /* 0x000000010500788c */ /* 0x000fe2000bf26270 */
[----:B------:R3:W-:Y:S05]  /*3250*/  @!P1 SYNCS.ARRIVE.TRANS64.RED.A1T0 RZ, [R2+URZ], RZ ;  /* 0x000000ff02ff99a7 */ /* 0x0007ea000810043f */
[----:B------:R-:W-:Y:S01]  /*3260*/  PLOP3.LUT P2, PT, PT, PT, UP1, 0x40, 0x0 ;  /* 0x000000000000781c */ /* 0x000fe20003f4e818 */
[----:B------:R-:W4:Y:S01]  /*3270*/  MUFU.TANH R24, R24 ;  /* 0x0000001800187308 */ /* 0x000f220000002400 */
[----:B-1----:R-:W-:-:S02]  /*3280*/  IMAD R31, R152, R15, 0x40 ;  /* 0x00000040981f7424 */ /* 0x002fc400078e020f */
[----:B------:R-:W-:-:S03]  /*3290*/  IMAD.U32 R15, RZ, RZ, UR39 ;  /* 0x00000027ff0f7e24 */ /* 0x000fc6000f8e00ff */
[----:B---3--:R-:W-:Y:S02]  /*32a0*/  IADD3 R2, -R16, 0x1, R31 ;  /* 0x0000000110027810 */ /* 0x008fe40007ffe11f */
[----:B------:R-:W1:Y:S02]  /*32b0*/  MUFU.TANH R25, R25 ;  /* 0x0000001900197308 */ /* 0x000e640000002400 */
[----:B------:R-:W-:-:S05]  /*32c0*/  IADD3 R2, -R15, UR60, R2 ;  /* 0x0000003c0f027c10 */ /* 0x000fca000fffe102 */
[C---:B------:R-:W-:Y:S01]  /*32d0*/  VIADD R57, R2.reuse, UR4 ;  /* 0x0000000402397c36 */ /* 0x040fe20008000000 */
[----:B------:R-:W3:Y:S01]  /*32e0*/  MUFU.TANH R0, R0 ;  /* 0x0000000000007308 */ /* 0x000ee20000002400 */
[----:B------:R-:W-:-:S04]  /*32f0*/  VIADD R56, R2, UR58 ;  /* 0x0000003a02387c36 */ /* 0x000fc80008000000 */
[----:B0-----:R-:W-:-:S03]  /*3300*/  IMAD.IADD R14, R56, 0x1, R59 ;  /* 0x00000001380e7824 */ /* 0x001fc600078e023b */
        /* <DEDUP_REMOVED lines=26> */
[----:B------:R5:W0:Y:S08]  /*34b0*/  MUFU.TANH R30, R46 ;  /* 0x0000002e001e7308 */ /* 0x000a300000002400 */
[----:B------:R2:W0:Y:S01]  /*34c0*/  MUFU.TANH R26, R38 ;  /* 0x00000026001a7308 */ /* 0x0004220000002400 */
[----:B-----5:R-:W-:-:S04]  /*34d0*/  IADD3 R46, -R16, UR60, R31 ;  /* 0x0000003c102e7c10 */ /* 0x020fc8000fffe11f */
[----:B------:R-:W-:Y:S02]  /*34e0*/  VIADDMNMX R2, R59, R57, R46, PT ;  /* 0x000000393b027246 */ /* 0x000fe4000380012e */
[----:B--2---:R-:W-:Y:S01]  /*34f0*/  LEA R38, R152, 0xffffffc0, 0x6 ;  /* 0xffffffc098267811 */ /* 0x004fe200078e30ff */
[----:B-1-34-:R-:W-:Y:S06]  /*3500*/  @P2 BRA `(.L_x_1214) ;  /* 0x00000000005c2947 */ /* 0x01afec0003800000 */
[----:B------:R-:W-:Y:S01]  /*3510*/  IMAD.U32 R58, RZ, RZ, UR39 ;  /* 0x00000027ff3a7e24 */ /* 0x000fe2000f8e00ff */
[----:B------:R-:W-:Y:S04]  /*3520*/  BSSY B0, `(.L_x_1215) ;  /* 0x0000011000007945 */ /* 0x000fe80003800000 */
[----:B------:R-:W-:-:S04]  /*3530*/  IADD3 R15, -R58, UR60, R59 ;  /* 0x0000003c3a0f7c10 */ /* 0x000fc8000fffe13b */
[----:B------:R-:W-:-:S13]  /*3540*/  ISETP.GT.AND P2, PT, R15, -0x1, PT ;  /* 0xffffffff0f00780c */ /* 0x000fda0003f44270 */
[----:B------:R-:W-:Y:S05]  /*3550*/  @P2 BRA `(.L_x_1216) ;  /* 0x0000000000202947 */ /* 0x000fea0003800000 */
[----:B------:R-:W-:Y:S01]  /*3560*/  UISETP.NE.AND UP2, UPT, UR5, 0x1, UPT ;  /* 0x000000010500788c */ /* 0x000fe2000bf45270 */
[----:B------:R-:W-:-:S05]  /*3570*/  LOP3.LUT R15, RZ, R15, RZ, 0x33, !PT ;  /* 0x0000000fff0f7212 */ /* 0x000fca00078e33ff */
[----:B------:R-:W-:-:S05]  /*3580*/  PLOP3.LUT P2, PT, PT, PT, UP2, 0x80, 0x0 ;  /* 0x000000000000781c */ /* 0x000fca0003f4f028 */
[----:B------:R-:W-:-:S08]  /*3590*/  @UP2 ULDC.64 UR6, c[0x0][0x9e8] ;  /* 0x00027a0000062ab9 */ /* 0x000fd00000000a00 */
[----:B------:R-:W-:-:S05]  /*35a0*/  @P2 IMAD.HI.U32 R58, R15, UR6, RZ ;  /* 0x000000060f3a2c27 */ /* 0x000fca000f8e00ff */
[----:B------:R-:W-:-:S04]  /*35b0*/  @P2 SHF.R.U32.HI R15, RZ, UR7, R58 ;  /* 0x00000007ff0f2c19 */ /* 0x000fc8000801163a */
[----:B------:R-:W-:Y:S01]  /*35c0*/  LOP3.LUT R15, RZ, R15, RZ, 0x33, !PT ;  /* 0x0000000fff0f7212 */ /* 0x000fe200078e33ff */
[----:B------:R-:W-:Y:S06]  /*35d0*/  BRA `(.L_x_1217) ;  /* 0x0000000000147947 */ /* 0x000fec0003800000 */
.L_x_1216:
[----:B------:R-:W-:-:S06]  /*35e0*/  UISETP.NE.AND UP2, UPT, UR5, 0x1, UPT ;  /* 0x000000010500788c */ /* 0x000fcc000bf45270 */
[----:B------:R-:W-:-:S05]  /*35f0*/  PLOP3.LUT P2, PT, PT, PT, UP2, 0x80, 0x0 ;  /* 0x000000000000781c */ /* 0x000fca0003f4f028 */
[----:B------:R-:W-:-:S08]  /*3600*/  @UP2 ULDC.64 UR6, c[0x0][0x9e8] ;  /* 0x00027a0000062ab9 */ /* 0x000fd00000000a00 */
[----:B------:R-:W-:-:S05]  /*3610*/  @P2 IMAD.HI.U32 R58, R15, UR6, RZ ;  /* 0x000000060f3a2c27 */ /* 0x000fca000f8e00ff */
[----:B------:R-:W-:-:S07]  /*3620*/  @P2 SHF.R.U32.HI R15, RZ, UR7, R58 ;  /* 0x00000007ff0f2c19 */ /* 0x000fce000801163a */
.L_x_1217:
[----:B------:R-:W-:Y:S05]  /*3630*/  BSYNC B0 ;  /* 0x0000000000007941 */ /* 0x000fea0003800000 */
.L_x_1215:
[----:B------:R-:W-:-:S04]  /*3640*/  IMAD R15, R15, UR5, -R38 ;  /* 0x000000050f0f7c24 */ /* 0x000fc8000f8e0a26 */
[----:B------:R-:W-:-:S05]  /*3650*/  IMAD.IADD R15, R15, 0x1, -R16 ;  /* 0x000000010f0f7824 */ /* 0x000fca00078e0a10 */
[----:B------:R-:W-:Y:S02]  /*3660*/  VIMNMX R14, R14, R15, !PT ;  /* 0x0000000f0e0e7248 */ /* 0x000fe40007fe0100 */
[----:B------:R-:W-:-:S07]  /*3670*/  VIADDMNMX R2, R15, UR5, R2, PT ;  /* 0x000000050f027c46 */ /* 0x000fce000b800102 */
.L_x_1214:
[C---:B------:R-:W-:Y:S01]  /*3680*/  ISETP.GE.AND P2, PT, R31.reuse, 0x2, PT ;  /* 0x000000021f00780c */ /* 0x040fe20003f46270 */
[----:B------:R-:W1:Y:S01]  /*3690*/  SHFL.IDX PT, R3, R3, 0x1, 0x1c1f ;  /* 0x003c1f0003037f89 */ /* 0x000e6200000e0000 */
[C---:B------:R-:W-:Y:S02]  /*36a0*/  ISETP.GE.AND P6, PT, R31.reuse, 0xa, PT ;  /* 0x0000000a1f00780c */ /* 0x040fe40003fc6270 */
[----:B------:R-:W-:Y:S02]  /*36b0*/  ISETP.GT.AND P4, PT, R14, 0x1, !P2 ;  /* 0x000000010e00780c */ /* 0x000fe40005784270 */
[----:B------:R-:W-:Y:S02]  /*36c0*/  ISETP.GE.AND P3, PT, R31, 0x9, PT ;  /* 0x000000091f00780c */ /* 0x000fe40003f66270 */
[----:B------:R-:W-:Y:S02]  /*36d0*/  ISETP.LT.OR P4, PT, R2, 0x2, P4 ;  /* 0x000000020200780c */ /* 0x000fe40002781670 */
[----:B------:R-:W-:-:S02]  /*36e0*/  ISETP.GT.AND P5, PT, R14, 0x8, !P3 ;  /* 0x000000080e00780c */ /* 0x000fc40005fa4270 */
[----:B------:R-:W-:Y:S02]  /*36f0*/  FSEL R58, R25, -INF , !P4 ;  /* 0xff800000193a7808 */ /* 0x000fe40006000000 */
[----:B------:R-:W-:Y:S02]  /*3700*/  ISETP.GT.AND P4, PT, R14, 0x9, !P6 ;  /* 0x000000090e00780c */ /* 0x000fe40007784270 */
[----:B------:R-:W-:Y:S02]  /*3710*/  P2R R25, PR, RZ, 0x40 ;  /* 0x00000040ff197803 */ /* 0x000fe40000000000 */
[----:B------:R-:W-:Y:S02]  /*3720*/  ISETP.LT.OR P4, PT, R2, 0xa, P4 ;  /* 0x0000000a0200780c */ /* 0x000fe40002781670 */
[----:B------:R-:W-:Y:S02]  /*3730*/  ISETP.GE.AND P6, PT, R31, 0x11, PT ;  /* 0x000000111f00780c */ /* 0x000fe40003fc6270 */
[----:B0-----:R-:W-:-:S02]  /*3740*/  FSEL R62, R29, -INF , !P4 ;  /* 0xff8000001d3e7808 */ /* 0x001fc40006000000 */
[----:B------:R-:W-:Y:S02]  /*3750*/  ISETP.LT.OR P5, PT, R2, 0x9, P5 ;  /* 0x000000090200780c */ /* 0x000fe40002fa1670 */
[----:B------:R-:W-:Y:S02]  /*3760*/  ISETP.GT.AND P4, PT, R14, 0x10, !P6 ;  /* 0x000000100e00780c */ /* 0x000fe40007784270 */
[----:B------:R-:W-:Y:S02]  /*3770*/  FSEL R60, R28, -INF , !P5 ;  /* 0xff8000001c3c7808 */ /* 0x000fe40006800000 */
[----:B------:R-:W-:Y:S02]  /*3780*/  ISETP.LT.OR P4, PT, R2, 0x11, P4 ;  /* 0x000000110200780c */ /* 0x000fe40002781670 */
[----:B------:R-:W-:Y:S02]  /*3790*/  ISETP.GE.AND P5, PT, R31, 0x12, PT ;  /* 0x000000121f00780c */ /* 0x000fe40003fa6270 */
[----:B------:R-:W-:-:S02]  /*37a0*/  FSEL R64, R32, -INF , !P4 ;  /* 0xff80000020407808 */ /* 0x000fc40006000000 */
[----:B------:R-:W-:Y:S02]  /*37b0*/  ISETP.GT.AND P4, PT, R14, 0x11, !P5 ;  /* 0x000000110e00780c */ /* 0x000fe40006f84270 */
[----:B------:R-:W-:Y:S02]  /*37c0*/  P2R R29, PR, RZ, 0x20 ;  /* 0x00000020ff1d7803 */ /* 0x000fe40000000000 */
[----:B------:R-:W-:Y:S02]  /*37d0*/  ISETP.LT.OR P4, PT, R2, 0x12, P4 ;  /* 0x000000120200780c */ /* 0x000fe40002781670 */
[----:B------:R-:W-:Y:S02]  /*37e0*/  ISETP.GE.AND P5, PT, R31, 0x19, PT ;  /* 0x000000191f00780c */ /* 0x000fe40003fa6270 */
[----:B------:R-:W-:Y:S02]  /*37f0*/  FSEL R66, R33, -INF , !P4 ;  /* 0xff80000021427808 */ /* 0x000fe40006000000 */
[----:B------:R-:W-:-:S02]  /*3800*/  ISETP.GT.AND P4, PT, R14, 0x18, !P5 ;  /* 0x000000180e00780c */ /* 0x000fc40006f84270 */
[----:B------:R-:W-:Y:S02]  /*3810*/  P2R R32, PR, RZ, 0x20 ;  /* 0x00000020ff207803 */ /* 0x000fe40000000000 */
[----:B------:R-:W-:Y:S02]  /*3820*/  ISETP.LT.OR P4, PT, R2, 0x19, P4 ;  /* 0x000000190200780c */ /* 0x000fe40002781670 */
[----:B------:R-:W-:Y:S02]  /*3830*/  ISETP.GE.AND P5, PT, R31, 0x1a, PT ;  /* 0x0000001a1f00780c */ /* 0x000fe40003fa6270 */
[----:B------:R-:W-:Y:S02]  /*3840*/  FSEL R68, R36, -INF , !P4 ;  /* 0xff80000024447808 */ /* 0x000fe40006000000 */
[----:B------:R-:W-:Y:S02]  /*3850*/  ISETP.GT.AND P4, PT, R14, 0x19, !P5 ;  /* 0x000000190e00780c */ /* 0x000fe40006f84270 */
[----:B------:R-:W-:-:S02]  /*3860*/  P2R R33, PR, RZ, 0x20 ;  /* 0x00000020ff217803 */ /* 0x000fc40000000000 */
[----:B------:R-:W-:Y:S02]  /*3870*/  ISETP.LT.OR P4, PT, R2, 0x1a, P4 ;  /* 0x0000001a0200780c */ /* 0x000fe40002781670 */
[----:B------:R-:W-:Y:S02]  /*3880*/  ISETP.GE.AND P5, PT, R31, 0x21, PT ;  /* 0x000000211f00780c */ /* 0x000fe40003fa6270 */
[----:B------:R-:W-:Y:S02]  /*3890*/  FSEL R70, R37, -INF , !P4 ;  /* 0xff80000025467808 */ /* 0x000fe40006000000 */
[----:B------:R-:W-:Y:S02]  /*38a0*/  ISETP.GT.AND P4, PT, R14, 0x20, !P5 ;  /* 0x000000200e00780c */ /* 0x000fe40006f84270 */
[----:B------:R-:W-:Y:S02]  /*38b0*/  P2R R37, PR, RZ, 0x20 ;  /* 0x00000020ff257803 */ /* 0x000fe40000000000 */
[----:B------:R-:W-:-:S02]  /*38c0*/  ISETP.LT.OR P4, PT, R2, 0x21, P4 ;  /* 0x000000210200780c */ /* 0x000fc40002781670 */
[C---:B------:R-:W-:Y:S02]  /*38d0*/  ISETP.GE.AND P5, PT, R31.reuse, 0x22, PT ;  /* 0x000000221f00780c */ /* 0x040fe40003fa6270 */
[----:B------:R-:W-:Y:S02]  /*38e0*/  FSEL R72, R40, -INF , !P4 ;  /* 0xff80000028487808 */ /* 0x000fe40006000000 */
[----:B------:R-:W-:Y:S02]  /*38f0*/  ISETP.GT.AND P4, PT, R14, 0x21, !P5 ;  /* 0x000000210e00780c */ /* 0x000fe40006f84270 */
[----:B------:R-:W-:Y:S02]  /*3900*/  P2R R40, PR, RZ, 0x20 ;  /* 0x00000020ff287803 */ /* 0x000fe40000000000 */
[----:B------:R-:W-:Y:S02]  /*3910*/  ISETP.LT.OR P4, PT, R2, 0x22, P4 ;  /* 0x000000220200780c */ /* 0x000fe40002781670 */
[----:B------:R-:W-:-:S02]  /*3920*/  ISETP.GE.AND P5, PT, R31, 0x29, PT ;  /* 0x000000291f00780c */ /* 0x000fc40003fa6270 */
[----:B------:R-:W-:Y:S02]  /*3930*/  FSEL R74, R41, -INF , !P4 ;  /* 0xff800000294a7808 */ /* 0x000fe40006000000 */
[----:B------:R-:W-:Y:S02]  /*3940*/  ISETP.GT.AND P4, PT, R14, 0x28, !P5 ;  /* 0x000000280e00780c */ /* 0x000fe40006f84270 */
[----:B------:R-:W-:Y:S02]  /*3950*/  P2R R41, PR, RZ, 0x20 ;  /* 0x00000020ff297803 */ /* 0x000fe40000000000 */
        /* <DEDUP_REMOVED lines=11> */
[----:B------:R-:W-:Y:S02]  /*3a10*/  P2R R28, PR, RZ, 0x40 ;  /* 0x00000040ff1c7803 */ /* 0x000fe40000000000 */
[----:B------:R-:W-:Y:S02]  /*3a20*/  FSEL R80, R48, -INF , !P4 ;  /* 0xff80000030507808 */ /* 0x000fe40006000000 */
[----:B------:R-:W-:-:S04]  /*3a30*/  ISETP.GE.AND P4, PT, R31, 0x32, PT ;  /* 0x000000321f00780c */ /* 0x000fc80003f86270 */
[----:B------:R-:W-:-:S04]  /*3a40*/  ISETP.GT.AND P5, PT, R14, 0x31, !P4 ;  /* 0x000000310e00780c */ /* 0x000fc800067a4270 */
[----:B------:R-:W-:-:S04]  /*3a50*/  ISETP.LT.OR P5, PT, R2, 0x32, P5 ;  /* 0x000000320200780c */ /* 0x000fc80002fa1670 */
[----:B------:R-:W-:Y:S02]  /*3a60*/  FSEL R82, R49, -INF , !P5 ;  /* 0xff80000031527808 */ /* 0x000fe40006800000 */
[----:B------:R-:W-:-:S04]  /*3a70*/  ISETP.GE.AND P5, PT, R31, 0x39, PT ;  /* 0x000000391f00780c */ /* 0x000fc80003fa6270 */
[----:B------:R-:W-:-:S04]  /*3a80*/  ISETP.GT.AND P6, PT, R14, 0x38, !P5 ;  /* 0x000000380e00780c */ /* 0x000fc80006fc4270 */
[----:B------:R-:W-:-:S04]  /*3a90*/  ISETP.LT.OR P6, PT, R2, 0x39, P6 ;  /* 0x000000390200780c */ /* 0x000fc800037c1670 */
[----:B------:R-:W-:Y:S02]  /*3aa0*/  FSEL R52, R52, -INF , !P6 ;  /* 0xff80000034347808 */ /* 0x000fe40007000000 */
[----:B------:R-:W-:-:S04]  /*3ab0*/  ISETP.GE.AND P6, PT, R31, 0x1, PT ;  /* 0x000000011f00780c */ /* 0x000fc80003fc6270 */
[----:B------:R-:W-:Y:S02]  /*3ac0*/  P2R R15, PR, RZ, 0x40 ;  /* 0x00000040ff0f7803 */ /* 0x000fe40000000000 */
[----:B------:R-:W-:-:S04]  /*3ad0*/  ISETP.GT.AND P6, PT, R14, RZ, !P6 ;  /* 0x000000ff0e00720c */ /* 0x000fc800077c4270 */
[----:B------:R-:W-:-:S04]  /*3ae0*/  ISETP.LT.OR P6, PT, R2, 0x1, P6 ;  /* 0x000000010200780c */ /* 0x000fc800037c1670 */
[----:B------:R-:W-:Y:S02]  /*3af0*/  FSEL R36, R24, -INF , !P6 ;  /* 0xff80000018247808 */ /* 0x000fe40007000000 */
[----:B------:R-:W-:-:S04]  /*3b00*/  ISETP.GE.AND P6, PT, R31, 0x3a, PT ;  /* 0x0000003a1f00780c */ /* 0x000fc80003fc6270 */
[----:B------:R-:W-:Y:S02]  /*3b10*/  P2R R31, PR, RZ, 0x40 ;  /* 0x00000040ff1f7803 */ /* 0x000fe40000000000 */
[----:B------:R-:W-:Y:S01]  /*3b20*/  ISETP.GT.AND P6, PT, R14, 0x39, !P6 ;  /* 0x000000390e00780c */ /* 0x000fe200077c4270 */
[----:B-1----:R-:W-:-:S03]  /*3b30*/  IMAD.IADD R14, R56, 0x1, R3 ;  /* 0x00000001380e7824 */ /* 0x002fc600078e0203 */
[----:B------:R-:W-:Y:S02]  /*3b40*/  ISETP.LT.OR P6, PT, R2, 0x3a, P6 ;  /* 0x0000003a0200780c */ /* 0x000fe400037c1670 */
[----:B------:R-:W-:Y:S02]  /*3b50*/  VIADDMNMX R2, R3, R57, R46, PT ;  /* 0x0000003903027246 */ /* 0x000fe4000380012e */
[----:B------:R-:W-:Y:S02]  /*3b60*/  FSEL R84, R53, -INF , !P6 ;  /* 0xff80000035547808 */ /* 0x000fe40007000000 */
[----:B------:R-:W-:-:S13]  /*3b70*/  PLOP3.LUT P6, PT, PT, PT, UP1, 0x40, 0x0 ;  /* 0x000000000000781c */ /* 0x000fda0003fce818 */
[----:B------:R-:W-:Y:S05]  /*3b80*/  @P6 BRA `(.L_x_1218) ;  /* 0x0000000000646947 */ /* 0x000fea0003800000 */
        /* <DEDUP_REMOVED lines=9> */
[----:B------:R-:W-:Y:S01]  /*3c20*/  @P6 IMAD.HI.U32 R24, R3, UR6, RZ ;  /* 0x0000000603186c27 */ /* 0x000fe2000f8e00ff */
[----:B------:R-:W-:-:S13]  /*3c30*/  PLOP3.LUT P6, PT, PT, PT, UP2, 0x80, 0x0 ;  /* 0x000000000000781c */ /* 0x000fda0003fcf028 */
[----:B------:R-:W-:-:S04]  /*3c40*/  @P6 SHF.R.U32.HI R3, RZ, UR7, R24 ;  /* 0x00000007ff036c19 */ /* 0x000fc80008011618 */
[----:B------:R-:W-:Y:S01]  /*3c50*/  LOP3.LUT R3, RZ, R3, RZ, 0x33, !PT ;  /* 0x00000003ff037212 */ /* 0x000fe200078e33ff */
[----:B------:R-:W-:Y:S06]  /*3c60*/  BRA `(.L_x_1221) ;  /* 0x0000000000187947 */ /* 0x000fec0003800000 */
.L_x_1220:
[----:B------:R-:W-:-:S06]  /*3c70*/  UISETP.NE.AND UP2, UPT, UR5, 0x1, UPT ;  /* 0x000000010500788c */ /* 0x000fcc000bf45270 */
[----:B------:R-:W-:-:S05]  /*3c80*/  PLOP3.LUT P6, PT, PT, PT, UP2, 0x80, 0x0 ;  /* 0x000000000000781c */ /* 0x000fca0003fcf028 */
[----:B------:R-:W-:-:S08]  /*3c90*/  @UP2 ULDC.64 UR6, c[0x0][0x9e8] ;  /* 0x00027a0000062ab9 */ /* 0x000fd00000000a00 */
[----:B------:R-:W-:Y:S01]  /*3ca0*/  @P6 IMAD.HI.U32 R24, R3, UR6, RZ ;  /* 0x0000000603186c27 */ /* 0x000fe2000f8e00ff */
[----:B------:R-:W-:-:S13]  /*3cb0*/  PLOP3.LUT P6, PT, PT, PT, UP2, 0x80, 0x0 ;  /* 0x000000000000781c */ /* 0x000fda0003fcf028 */
[----:B------:R-:W-:-:S07]  /*3cc0*/  @P6 SHF.R.U32.HI R3, RZ, UR7, R24 ;  /* 0x00000007ff036c19 */ /* 0x000fce0008011618 */
.L_x_1221:
[----:B------:R-:W-:Y:S05]  /*3cd0*/  BSYNC B0 ;  /* 0x0000000000007941 */ /* 0x000fea0003800000 */
.L_x_1219:
[----:B------:R-:W-:-:S04]  /*3ce0*/  IMAD R3, R3, UR5, -R38 ;  /* 0x0000000503037c24 */ /* 0x000fc8000f8e0a26 */
[----:B------:R-:W-:-:S05]  /*3cf0*/  IMAD.IADD R3, R3, 0x1, -R16 ;  /* 0x0000000103037824 */ /* 0x000fca00078e0a10 */
[----:B------:R-:W-:Y:S02]  /*3d00*/  VIMNMX R14, R14, R3, !PT ;  /* 0x000000030e0e7248 */ /* 0x000fe40007fe0100 */
[----:B------:R-:W-:-:S07]  /*3d10*/  VIADDMNMX R2, R3, UR5, R2, PT ;  /* 0x0000000503027c46 */ /* 0x000fce000b800102 */
.L_x_1218:
[----:B------:R-:W-:Y:S01]  /*3d20*/  ISETP.GT.AND P2, PT, R14, 0x1, !P2 ;  /* 0x000000010e00780c */ /* 0x000fe20005744270 */
[----:B------:R-:W-:Y:S01]  /*3d30*/  ULDC UR6, c[0x0][0x988] ;  /* 0x0002620000067ab9 */ /* 0x000fe20000000800 */
[----:B------:R-:W-:Y:S01]  /*3d40*/  ISETP.NE.AND P6, PT, R15, RZ, PT ;  /* 0x000000ff0f00720c */ /* 0x000fe20003fc5270 */
[----:B------:R-:W-:Y:S01]  /*3d50*/  @UP0 ULDC UR10, c[0x0][0x44c] ;  /* 0x00011300000a0ab9 */ /* 0x000fe20000000800 */
[----:B------:R-:W-:Y:S01]  /*3d60*/  ISETP.LT.OR P2, PT, R2, 0x2, P2 ;  /* 0x000000020200780c */ /* 0x000fe20001741670 */
[----:B------:R-:W-:Y:S01]  /*3d70*/  UIMAD.WIDE.U32 UR10, UR61, UR10, URZ ;  /* 0x0000000a3d0a72a5 */ /* 0x000fe2000f8e003f */
[----:B------:R-:W-:Y:S01]  /*3d80*/  FMNMX.FTZ R3, R36, R58, !PT ;  /* 0x0000003a24037209 */ /* 0x000fe20007810000 */
[----:B------:R-:W-:Y:S01]  /*3d90*/  @UP0 ULDC UR14, c[0x0][0x450] ;  /* 0x00011400000e0ab9 */ /* 0x000fe20000000800 */
[----:B------:R-:W-:Y:S01]  /*3da0*/  FSEL R15, R27, -INF , !P2 ;  /* 0xff8000001b0f7808 */ /* 0x000fe20005000000 */
[----:B------:R-:W-:Y:S01]  /*3db0*/  UMOV UR7, UR61 ;  /* 0x0000003d00077c82 */ /* 0x000fe20008000000 */
[----:B------:R-:W-:Y:S01]  /*3dc0*/  ISETP.NE.AND P2, PT, R25, RZ, PT ;  /* 0x000000ff1900720c */ /* 0x000fe20003f45270 */
[----:B------:R-:W-:Y:S01]  /*3dd0*/  @UP0 USHF.R.U32.HI UR7, URZ, UR14, UR11 ;  /* 0x0000000e3f070299 */ /* 0x000fe2000801160b */
[----:B------:R-:W-:-:S02]  /*3de0*/  FMNMX.FTZ R3, R60, R3, !PT ;  /* 0x000000033c037209 */ /* 0x000fc40007810000 */
[----:B------:R-:W-:Y:S01]  /*3df0*/  ISETP.GT.AND P2, PT, R14, 0x9, !P2 ;  /* 0x000000090e00780c */ /* 0x000fe20005744270 */
[----:B------:R-:W-:Y:S01]  /*3e00*/  UIADD3 UR48, UR48, UR7, URZ ;  /* 0x0000000730307290 */ /* 0x000fe2000fffe03f */
[----:B------:R-:W-:Y:S02]  /*3e10*/  FMNMX.FTZ R3, R62, R3, !PT ;  /* 0x000000033e037209 */ /* 0x000fe40007810000 */
[----:B------:R-:W-:Y:S01]  /*3e20*/  ISETP.LT.OR P2, PT, R2, 0xa, P2 ;  /* 0x0000000a0200780c */ /* 0x000fe20001741670 */
[----:B------:R-:W-:Y:S01]  /*3e30*/  UIADD3 UR4, UR48, UR4, URZ ;  /* 0x0000000430047290 */ /* 0x000fe2000fffe03f */
[----:B------:R-:W-:Y:S02]  /*3e40*/  FMNMX.FTZ R3, R64, R3, !PT ;  /* 0x0000000340037209 */ /* 0x000fe40007810000 */
[----:B------:R-:W-:Y:S02]  /*3e50*/  FSEL R21, R21, -INF , !P2 ;  /* 0xff80000015157808 */ /* 0x000fe40005000000 */
[----:B------:R-:W-:-:S02]  /*3e60*/  ISETP.NE.AND P2, PT, R28, RZ, PT ;  /* 0x000000ff1c00720c */ /* 0x000fc40003f45270 */
[----:B------:R-:W-:Y:S02]  /*3e70*/  FMNMX.FTZ R3, R66, R3, !PT ;  /* 0x0000000342037209 */ /* 0x000fe40007810000 */
[----:B------:R-:W-:Y:S02]  /*3e80*/  ISETP.GT.AND P2, PT, R14, 0x10, !P2 ;  /* 0x000000100e00780c */ /* 0x000fe40005744270 */
[----:B------:R-:W-:Y:S02]  /*3e90*/  FMNMX.FTZ R3, R68, R3, !PT ;  /* 0x0000000344037209 */ /* 0x000fe40007810000 */
[----:B------:R-:W-:Y:S02]  /*3ea0*/  ISETP.LT.OR P2, PT, R2, 0x11, P2 ;  /* 0x000000110200780c */ /* 0x000fe40001741670 */
[----:B------:R-:W-:Y:S02]  /*3eb0*/  FMNMX.FTZ R3, R70, R3, !PT ;  /* 0x0000000346037209 */ /* 0x000fe40007810000 */
[----:B------:R-:W-:-:S02]  /*3ec0*/  FSEL R24, R34, -INF , !P2 ;  /* 0xff80000022187808 */ /* 0x000fc40005000000 */
[----:B------:R-:W-:Y:S02]  /*3ed0*/  ISETP.NE.AND P2, PT, R29, RZ, PT ;  /* 0x000000ff1d00720c */ /* 0x000fe40003f45270 */
[----:B------:R-:W-:Y:S02]  /*3ee0*/  FMNMX.FTZ R3, R72, R3, !PT ;  /* 0x0000000348037209 */ /* 0x000fe40007810000 */
[----:B------:R-:W-:Y:S02]  /*3ef0*/  ISETP.GT.AND P2, PT, R14, 0x11, !P2 ;  /* 0x000000110e00780c */ /* 0x000fe40005744270 */
[----:B------:R-:W-:Y:S02]  /*3f00*/  FMNMX.FTZ R3, R74, R3, !PT ;  /* 0x000000034a037209 */ /* 0x000fe40007810000 */
[----:B------:R-:W-:Y:S02]  /*3f10*/  ISETP.LT.OR P2, PT, R2, 0x12, P2 ;  /* 0x000000120200780c */ /* 0x000fe40001741670 */
[----:B------:R-:W-:-:S02]  /*3f20*/  FMNMX.FTZ R3, R76, R3, !PT ;  /* 0x000000034c037209 */ /* 0x000fc40007810000 */
[----:B------:R-:W-:Y:S02]  /*3f30*/  FSEL R25, R35, -INF , !P2 ;  /* 0xff80000023197808 */ /* 0x000fe40005000000 */
[----:B------:R-:W-:Y:S02]  /*3f40*/  ISETP.NE.AND P2, PT, R32, RZ, PT ;  /* 0x000000ff2000720c */ /* 0x000fe40003f45270 */
[----:B------:R-:W-:Y:S02]  /*3f50*/  FMNMX.FTZ R3, R78, R3, !PT ;  /* 0x000000034e037209 */ /* 0x000fe40007810000 */
[----:B------:R-:W-:Y:S02]  /*3f60*/  ISETP.GT.AND P2, PT, R14, 0x18, !P2 ;  /* 0x000000180e00780c */ /* 0x000fe40005744270 */
[----:B------:R-:W-:Y:S02]  /*3f70*/  FMNMX.FTZ R3, R80, R3, !PT ;  /* 0x0000000350037209 */ /* 0x000fe40007810000 */
[----:B------:R-:W-:-:S02]  /*3f80*/  ISETP.LT.OR P2, PT, R2, 0x19, P2 ;  /* 0x000000190200780c */ /* 0x000fc40001741670 */
[----:B------:R-:W-:Y:S02]  /*3f90*/  FMNMX.FTZ R3, R82, R3, !PT ;  /* 0x0000000352037209 */ /* 0x000fe40007810000 */
[----:B------:R-:W-:Y:S02]  /*3fa0*/  FSEL R26, R26, -INF , !P2 ;  /* 0xff8000001a1a7808 */ /* 0x000fe40005000000 */
[----:B------:R-:W-:Y:S02]  /*3fb0*/  ISETP.NE.AND P2, PT, R33, RZ, PT ;  /* 0x000000ff2100720c */ /* 0x000fe40003f45270 */
[C---:B------:R-:W-:Y:S02]  /*3fc0*/  ISETP.GT.AND P3, PT, R14.reuse, 0x8, !P3 ;  /* 0x000000080e00780c */ /* 0x040fe40005f64270 */
[----:B------:R-:W-:Y:S02]  /*3fd0*/  ISETP.GT.AND P2, PT, R14, 0x19, !P2 ;  /* 0x000000190e00780c */ /* 0x000fe40005744270 */
[----:B------:R-:W-:-:S02]  /*3fe0*/  FMNMX.FTZ R3, R52, R3, !PT ;  /* 0x0000000334037209 */ /* 0x000fc40007810000 */
[C---:B------:R-:W-:Y:S02]  /*3ff0*/  ISETP.LT.OR P2, PT, R2.reuse, 0x1a, P2 ;  /* 0x0000001a0200780c */ /* 0x040fe40001741670 */
[----:B------:R-:W-:Y:S02]  /*4000*/  ISETP.LT.OR P3, PT, R2, 0x9, P3 ;  /* 0x000000090200780c */ /* 0x000fe40001f61670 */
[----:B------:R-:W-:Y:S02]  /*4010*/  FSEL R27, R39, -INF , !P2 ;  /* 0xff800000271b7808 */ /* 0x000fe40005000000 */
[----:B------:R-:W-:Y:S02]  /*4020*/  ISETP.NE.AND P2, PT, R37, RZ, PT ;  /* 0x000000ff2500720c */ /* 0x000fe40003f45270 */
[----:B------:R-:W-:Y:S02]  /*4030*/  FMNMX.FTZ R33, R84, R3, !PT ;  /* 0x0000000354217209 */ /* 0x000fe40007810000 */
[----:B------:R-:W-:-:S02]  /*4040*/  ISETP.GT.AND P2, PT, R14, 0x20, !P2 ;  /* 0x000000200e00780c */ /* 0x000fc40005744270 */
[----:B------:R-:W-:Y:S01]  /*4050*/  FSEL R20, R20, -INF , !P3 ;  /* 0xff80000014147808 */ /* 0x000fe20005800000 */
[----:B------:R-:W0:Y:S01]  /*4060*/  SHFL.BFLY PT, R32, R33, 0x2, 0x1f ;  /* 0x0c401f0021207f89 */ /* 0x000e2200000e0000 */
[----:B------:R-:W-:Y:S02]  /*4070*/  ISETP.LT.OR P2, PT, R2, 0x21, P2 ;  /* 0x000000210200780c */ /* 0x000fe40001741670 */
[----:B------:R-:W-:Y:S02]  /*4080*/  ISETP.NE.AND P3, PT, R41, RZ, PT ;  /* 0x000000ff2900720c */ /* 0x000fe40003f65270 */
[----:B------:R-:W-:Y:S02]  /*4090*/  FSEL R28, R42, -INF , !P2 ;  /* 0xff8000002a1c7808 */ /* 0x000fe40005000000 */
[----:B------:R-:W-:Y:S02]  /*40a0*/  ISETP.NE.AND P2, PT, R40, RZ, PT ;  /* 0x000000ff2800720c */ /* 0x000fe40003f45270 */
[----:B------:R-:W-:-:S02]  /*40b0*/  ISETP.GT.AND P4, PT, R14, 0x31, !P4 ;  /* 0x000000310e00780c */ /* 0x000fc40006784270 */
[C---:B------:R-:W-:Y:S02]  /*40c0*/  ISETP.GT.AND P2, PT, R14.reuse, 0x21, !P2 ;  /* 0x000000210e00780c */ /* 0x040fe40005744270 */
[----:B------:R-:W-:Y:S02]  /*40d0*/  ISETP.GT.AND P5, PT, R14, 0x38, !P5 ;  /* 0x000000380e00780c */ /* 0x000fe40006fa4270 */
[C---:B------:R-:W-:Y:S02]  /*40e0*/  ISETP.LT.OR P2, PT, R2.reuse, 0x22, P2 ;  /* 0x000000220200780c */ /* 0x040fe40001741670 */
[----:B------:R-:W-:Y:S02]  /*40f0*/  ISETP.LT.OR P4, PT, R2, 0x32, P4 ;  /* 0x000000320200780c */ /* 0x000fe40002781670 */
[----:B------:R-:W-:Y:S02]  /*4100*/  FSEL R29, R43, -INF , !P2 ;  /* 0xff8000002b1d7808 */ /* 0x000fe40005000000 */
[----:B------:R-:W-:-:S02]  /*4110*/  ISETP.GT.AND P2, PT, R14, 0x28, !P3 ;  /* 0x000000280e00780c */ /* 0x000fc40005f44270 */
[----:B------:R-:W-:Y:S02]  /*4120*/  ISETP.NE.AND P3, PT, R45, RZ, PT ;  /* 0x000000ff2d00720c */ /* 0x000fe40003f65270 */
[----:B------:R-:W-:Y:S02]  /*4130*/  ISETP.LT.OR P2, PT, R2, 0x29, P2 ;  /* 0x000000290200780c */ /* 0x000fe40001741670 */
[----:B0-----:R-:W-:Y:S02]  /*4140*/  FMNMX.FTZ R34, R33, R32, !PT ;  /* 0x0000002021227209 */ /* 0x001fe40007810000 */
[----:B------:R-:W-:Y:S02]  /*4150*/  FSEL R30, R30, -INF , !P2 ;  /* 0xff8000001e1e7808 */ /* 0x000fe40005000000 */
[----:B------:R-:W-:Y:S01]  /*4160*/  ISETP.GT.AND P2, PT, R14, RZ, !P6 ;  /* 0x000000ff0e00720c */ /* 0x000fe20007744270 */
[----:B------:R-:W0:Y:S01]  /*4170*/  SHFL.BFLY PT, R35, R34, 0x1, 0x1f ;  /* 0x0c201f0022237f89 */ /* 0x000e2200000e0000 */
[----:B------:R-:W-:-:S02]  /*4180*/  ISETP.NE.AND P6, PT, R31, RZ, PT ;  /* 0x000000ff1f00720c */ /* 0x000fc40003fc5270 */
[----:B------:R-:W-:Y:S02]  /*4190*/  ISETP.LT.OR P2, PT, R2, 0x1, P2 ;  /* 0x000000010200780c */ /* 0x000fe40001741670 */
[----:B------:R-:W-:Y:S02]  /*41a0*/  ISETP.GT.AND P3, PT, R14, 0x30, !P3 ;  /* 0x000000300e00780c */ /* 0x000fe40005f64270 */
[----:B------:R-:W-:Y:S02]  /*41b0*/  FSEL R0, R0, -INF , !P2 ;  /* 0xff80000000007808 */ /* 0x000fe40005000000 */
[----:B------:R-:W-:Y:S02]  /*41c0*/  ISETP.NE.AND P2, PT, R44, RZ, PT ;  /* 0x000000ff2c00720c */ /* 0x000fe40003f45270 */
[----:B------:R-:W-:Y:S02]  /*41d0*/  FMNMX.FTZ R3, R0, R15, !PT ;  /* 0x0000000f00037209 */ /* 0x000fe40007810000 */
[----:B------:R-:W-:-:S02]  /*41e0*/  ISETP.GT.AND P2, PT, R14, 0x29, !P2 ;  /* 0x000000290e00780c */ /* 0x000fc40005744270 */
[----:B------:R-:W-:Y:S02]  /*41f0*/  FMNMX.FTZ R32, R20, R3, !PT ;  /* 0x0000000314207209 */ /* 0x000fe40007810000 */
[C---:B------:R-:W-:Y:S02]  /*4200*/  ISETP.LT.OR P2, PT, R2.reuse, 0x2a, P2 ;  /* 0x0000002a0200780c */ /* 0x040fe40001741670 */
[----:B------:R-:W-:Y:S02]  /*4210*/  FMNMX.FTZ R3, R21, R32, !PT ;  /* 0x0000002015037209 */ /* 0x000fe40007810000 */
[----:B------:R-:W-:Y:S02]  /*4220*/  ISETP.LT.OR P3, PT, R2, 0x31, P3 ;  /* 0x000000310200780c */ /* 0x000fe40001f61670 */
[----:B------:R-:W-:Y:S02]  /*4230*/  FMNMX.FTZ R32, R24, R3, !PT ;  /* 0x0000000318207209 */ /* 0x000fe40007810000 */
[----:B0-----:R-:W-:-:S02]  /*4240*/  FMNMX.FTZ R3, R34, R35, !PT ;  /* 0x0000002322037209 */ /* 0x001fc40007810000 */
[----:B------:R-:W-:Y:S02]  /*4250*/  FMNMX.FTZ R31, R25, R32, !PT ;  /* 0x00000020191f7209 */ /* 0x000fe40007810000 */
[----:B------:R-:W-:Y:S01]  /*4260*/  ISETP.LT.OR P5, PT, R2, 0x39, P5 ;  /* 0x000000390200780c */ /* 0x000fe20002fa1670 */
[----:B------:R-:W-:Y:S01]  /*4270*/  FMUL.FTZ R34, R3, UR6 ;  /* 0x0000000603227c20 */ /* 0x000fe20008410000 */
[----:B------:R-:W-:Y:S02]  /*4280*/  FMNMX.FTZ R32, R26, R31, !PT ;  /* 0x0000001f1a207209 */ /* 0x000fe40007810000 */
[----:B------:R-:W-:Y:S02]  /*4290*/  FSEL R31, R47, -INF , !P2 ;  /* 0xff8000002f1f7808 */ /* 0x000fe40005000000 */
[----:B------:R-:W-:Y:S02]  /*42a0*/  FMNMX.FTZ R33, R27, R32, !PT ;  /* 0x000000201b217209 */ /* 0x000fe40007810000 */
[----:B------:R-:W-:-:S02]  /*42b0*/  FSETP.NEU.FTZ.AND P2, PT, R3, -INF , PT ;  /* 0xff8000000300780b */ /* 0x000fc40003f5d000 */
[----:B------:R-:W-:Y:S02]  /*42c0*/  FMNMX.FTZ R32, R28, R33, !PT ;  /* 0x000000211c207209 */ /* 0x000fe40007810000 */
[----:B------:R-:W-:Y:S02]  /*42d0*/  FSEL R37, R34, RZ, P2 ;  /* 0x000000ff22257208 */ /* 0x000fe40001000000 */
[----:B------:R-:W-:Y:S02]  /*42e0*/  FMNMX.FTZ R33, R29, R32, !PT ;  /* 0x000000201d217209 */ /* 0x000fe40007810000 */
[----:B------:R-:W-:Y:S01]  /*42f0*/  ISETP.GT.AND P2, PT, R14, 0x39, !P6 ;  /* 0x000000390e00780c */ /* 0x000fe20007744270 */
[--C-:B------:R-:W-:Y:S01]  /*4300*/  FFMA.FTZ R36, R36, UR6, -R37.reuse ;  /* 0x0000000624247c23 */ /* 0x100fe20008010825 */
[----:B------:R-:W-:Y:S01]  /*4310*/  FMNMX.FTZ R32, R30, R33, !PT ;  /* 0x000000211e207209 */ /* 0x000fe20007810000 */
[--C-:B------:R-:W-:Y:S01]  /*4320*/  FFMA.FTZ R38, R58, UR6, -R37.reuse ;  /* 0x000000063a267c23 */ /* 0x100fe20008010825 */
[----:B------:R-:W-:Y:S01]  /*4330*/  FSEL R14, R50, -INF , !P3 ;  /* 0xff800000320e7808 */ /* 0x000fe20005800000 */
[----:B------:R0:W-:Y:S01]  /*4340*/  MUFU.EX2 R196, R36 ;  /* 0x0000002400c47308 */ /* 0x0001e20000000800 */
[----:B------:R-:W-:Y:S01]  /*4350*/  FMNMX.FTZ R33, R31, R32, !PT ;  /* 0x000000201f217209 */ /* 0x000fe20007810000 */
[--C-:B------:R-:W-:Y:S01]  /*4360*/  FFMA.FTZ R40, R62, UR6, -R37.reuse ;  /* 0x000000063e287c23 */ /* 0x100fe20008010825 */
[----:B------:R-:W-:Y:S01]  /*4370*/  FSEL R32, R51, -INF , !P4 ;  /* 0xff80000033207808 */ /* 0x000fe20006000000 */
[--C-:B------:R-:W-:Y:S01]  /*4380*/  FFMA.FTZ R42, R64, UR6, -R37.reuse ;  /* 0x00000006402a7c23 */ /* 0x100fe20008010825 */
[----:B------:R-:W-:Y:S01]  /*4390*/  FMNMX.FTZ R35, R14, R33, !PT ;  /* 0x000000210e237209 */ /* 0x000fe20007810000 */
[--C-:B------:R-:W-:Y:S01]  /*43a0*/  FFMA.FTZ R44, R68, UR6, -R37.reuse ;  /* 0x00000006442c7c23 */ /* 0x100fe20008010825 */
[----:B------:R-:W-:Y:S01]  /*43b0*/  ISETP.LT.OR P2, PT, R2, 0x3a, P2 ;  /* 0x0000003a0200780c */ /* 0x000fe20001741670 */
[----:B------:R1:W-:Y:S01]  /*43c0*/  MUFU.EX2 R39, R38 ;  /* 0x0000002600277308 */ /* 0x0003e20000000800 */
[----:B------:R-:W-:Y:S01]  /*43d0*/  FSEL R33, R54, -INF , !P5 ;  /* 0xff80000036217808 */ /* 0x000fe20006800000 */
[--C-:B0-----:R-:W-:Y:S01]  /*43e0*/  FFMA.FTZ R36, R60, UR6, -R37.reuse ;  /* 0x000000063c247c23 */ /* 0x101fe20008010825 */
[----:B------:R-:W-:Y:S01]  /*43f0*/  FMNMX.FTZ R2, R32, R35, !PT ;  /* 0x0000002320027209 */ /* 0x000fe20007810000 */
[--C-:B------:R-:W-:Y:S01]  /*4400*/  FFMA.FTZ R45, R70, UR6, -R37.reuse ;  /* 0x00000006462d7c23 */ /* 0x100fe20008010825 */
[----:B------:R-:W-:Y:S01]  /*4410*/  FSEL R34, R55, -INF , !P2 ;  /* 0xff80000037227808 */ /* 0x000fe20005000000 */
[--C-:B------:R-:W-:Y:S01]  /*4420*/  FFMA.FTZ R46, R72, UR6, -R37.reuse ;  /* 0x00000006482e7c23 */ /* 0x100fe20008010825 */
[----:B------:R-:W-:Y:S01]  /*4430*/  FMNMX.FTZ R35, R33, R2, !PT ;  /* 0x0000000221237209 */ /* 0x000fe20007810000 */
[----:B------:R-:W-:Y:S01]  /*4440*/  MUFU.EX2 R198, R36 ;  /* 0x0000002400c67308 */ /* 0x000fe20000000800 */
[--C-:B-1----:R-:W-:Y:S01]  /*4450*/  FFMA.FTZ R38, R66, UR6, -R37.reuse ;  /* 0x0000000642267c23 */ /* 0x102fe20008010825 */
[--C-:B------:R-:W-:Y:S01]  /*4460*/  FFMA.FTZ R48, R78, UR6, -R37.reuse ;  /* 0x000000064e307c23 */ /* 0x100fe20008010825 */
[----:B------:R-:W-:Y:S01]  /*4470*/  FMNMX.FTZ R35, R34, R35, !PT ;  /* 0x0000002322237209 */ /* 0x000fe20007810000 */
[--C-:B------:R-:W-:Y:S01]  /*4480*/  FFMA.FTZ R50, R80, UR6, -R37.reuse ;  /* 0x0000000650327c23 */ /* 0x100fe20008010825 */
[----:B------:R-:W-:-:S03]  /*4490*/  FFMA.FTZ R51, R82, UR6, -R37 ;  /* 0x0000000652337c23 */ /* 0x000fc60008010825 */
[----:B------:R-:W0:Y:S01]  /*44a0*/  SHFL.BFLY PT, R2, R35, 0x2, 0x1f ;  /* 0x0c401f0023027f89 */ /* 0x000e2200000e0000 */
[----:B------:R1:W-:Y:S08]  /*44b0*/  MUFU.EX2 R41, R40 ;  /* 0x0000002800297308 */ /* 0x0003f00000000800 */
[----:B------:R-:W-:Y:S01]  /*44c0*/  MUFU.EX2 R42, R42 ;  /* 0x0000002a002a7308 */ /* 0x000fe20000000800 */
[----:B-1----:R-:W-:-:S07]  /*44d0*/  FFMA.FTZ R40, R74, UR6, -R37 ;  /* 0x000000064a287c23 */ /* 0x002fce0008010825 */
[----:B------:R1:W2:Y:S01]  /*44e0*/  MUFU.EX2 R43, R38 ;  /* 0x00000026002b7308 */ /* 0x0002a20000000800 */
[----:B0-----:R-:W-:-:S07]  /*44f0*/  FMNMX.FTZ R36, R35, R2, !PT ;  /* 0x0000000223247209 */ /* 0x001fce0007810000 */
[----:B------:R-:W-:Y:S01]  /*4500*/  MUFU.EX2 R44, R44 ;  /* 0x0000002c002c7308 */ /* 0x000fe20000000800 */
[----:B-1----:R-:W-:Y:S01]  /*4510*/  FFMA.FTZ R38, R76, UR6, -R37 ;  /* 0x000000064c267c23 */ /* 0x002fe20008010825 */
[----:B------:R-:W0:Y:S06]  /*4520*/  SHFL.BFLY PT, R35, R36, 0x1, 0x1f ;  /* 0x0c201f0024237f89 */ /* 0x000e2c00000e0000 */
[----:B------:R-:W1:Y:S01]  /*4530*/  MUFU.EX2 R45, R45 ;  /* 0x0000002d002d7308 */ /* 0x000e620000000800 */
[----:B--2---:R-:W-:-:S07]  /*4540*/  F2FP.F16.F32.PACK_AB R192, R43, R42 ;  /* 0x0000002a2bc0723e */ /* 0x004fce00000000ff */
[----:B------:R-:W-:Y:S08]  /*4550*/  MUFU.EX2 R46, R46 ;  /* 0x0000002e002e7308 */ /* 0x000ff00000000800 */
[----:B------:R-:W2:Y:S01]  /*4560*/  MUFU.EX2 R47, R40 ;  /* 0x00000028002f7308 */ /* 0x000ea20000000800 */
[----:B-1----:R-:W-:Y:S02]  /*4570*/  F2FP.F16.F32.PACK_AB R194, R45, R44 ;  /* 0x0000002c2dc2723e */ /* 0x002fe400000000ff */
[----:B0-----:R-:W-:Y:S01]  /*4580*/  FMNMX.FTZ R2, R36, R35, !PT ;  /* 0x0000002324027209 */ /* 0x001fe20007810000 */
[--C-:B------:R-:W-:Y:S01]  /*4590*/  FFMA.FTZ R35, R52, UR6, -R37.reuse ;  /* 0x0000000634237c23 */ /* 0x100fe20008010825 */
[----:B------:R-:W-:-:S02]  /*45a0*/  FFMA.FTZ R37, R84, UR6, -R37 ;  /* 0x0000000654257c23 */ /* 0x000fc40008010825 */
[C---:B------:R-:W-:Y:S01]  /*45b0*/  FSETP.NEU.FTZ.AND P2, PT, R2.reuse, -INF , PT ;  /* 0xff8000000200780b */ /* 0x040fe20003f5d000 */
[----:B------:R-:W-:Y:S01]  /*45c0*/  FMUL.FTZ R36, R2, UR6 ;  /* 0x0000000602247c20 */ /* 0x000fe20008410000 */
[----:B------:R-:W-:Y:S04]  /*45d0*/  MUFU.EX2 R186, R37 ;  /* 0x0000002500ba7308 */ /* 0x000fe80000000800 */
[----:B------:R-:W-:Y:S02]  /*45e0*/  FSEL R53, R36, RZ, P2 ;  /* 0x000000ff24357208 */ /* 0x000fe40001000000 */
[----:B------:R-:W-:Y:S02]  /*45f0*/  PLOP3.LUT P2, PT, PT, PT, UP1, 0x40, 0x0 ;  /* 0x000000000000781c */ /* 0x000fe40003f4e818 */
        /* <DEDUP_REMOVED lines=17> */
[----:B0-----:R-:W-:Y:S01]  /*4710*/  FADD.FTZ R15, R196, R39 ;  /* 0x00000027c40f7221 */ /* 0x001fe20000010000 */
[--C-:B------:R-:W-:Y:S01]  /*4720*/  FFMA.FTZ R33, R33, UR6, -R53.reuse ;  /* 0x0000000621217c23 */ /* 0x100fe20008010835 */
[----:B------:R-:W-:Y:S01]  /*4730*/  FFMA.FTZ R34, R34, UR6, -R53 ;  /* 0x0000000622227c23 */ /* 0x000fe20008010835 */
[----:B------:R-:W-:Y:S01]  /*4740*/  F2FP.F16.F32.PACK_AB R196, R39, R196 ;  /* 0x000000c427c4723e */ /* 0x000fe200000000ff */
[----:B------:R-:W-:Y:S01]  /*4750*/  FADD.FTZ R36, R198, R15 ;  /* 0x0000000fc6247221 */ /* 0x000fe20000010000 */
[----:B------:R-:W-:-:S02]  /*4760*/  F2FP.F16.F32.PACK_AB R198, R41, R198 ;  /* 0x000000c629c6723e */ /* 0x000fc400000000ff */
[----:B------:R-:W0:Y:S01]  /*4770*/  MUFU.EX2 R20, R20 ;  /* 0x0000001400147308 */ /* 0x000e220000000800 */
[----:B------:R-:W-:Y:S01]  /*4780*/  FADD.FTZ R15, R41, R36 ;  /* 0x00000024290f7221 */ /* 0x000fe20000010000 */
[----:B--2---:R-:W-:-:S03]  /*4790*/  F2FP.F16.F32.PACK_AB R188, R47, R46 ;  /* 0x0000002e2fbc723e */ /* 0x004fc600000000ff */
[----:B------:R-:W-:-:S03]  /*47a0*/  FADD.FTZ R36, R42, R15 ;  /* 0x0000000f2a247221 */ /* 0x000fc60000010000 */
[----:B------:R-:W2:Y:S01]  /*47b0*/  MUFU.EX2 R21, R21 ;  /* 0x0000001500157308 */ /* 0x000ea20000000800 */
[----:B------:R-:W-:-:S04]  /*47c0*/  FADD.FTZ R15, R43, R36 ;  /* 0x000000242b0f7221 */ /* 0x000fc80000010000 */
[----:B------:R-:W-:Y:S01]  /*47d0*/  FADD.FTZ R36, R44, R15 ;  /* 0x0000000f2c247221 */ /* 0x000fe20000010000 */
[----:B-1----:R-:W-:Y:S01]  /*47e0*/  FADD.FTZ R15, R0, R197 ;  /* 0x000000c5000f7221 */ /* 0x002fe20000010000 */
[----:B------:R-:W-:Y:S01]  /*47f0*/  F2FP.F16.F32.PACK_AB R197, R197, R0 ;  /* 0x00000000c5c5723e */ /* 0x000fe200000000ff */
[----:B------:R-:W1:Y:S01]  /*4800*/  MUFU.EX2 R24, R24 ;  /* 0x0000001800187308 */ /* 0x000e620000000800 */
[----:B------:R-:W-:Y:S01]  /*4810*/  FADD.FTZ R37, R45, R36 ;  /* 0x000000242d257221 */ /* 0x000fe20000010000 */
[----:B0-----:R-:W-:-:S03]  /*4820*/  FADD.FTZ R36, R20, R15 ;  /* 0x0000000f14247221 */ /* 0x001fc60000010000 */
[----:B------:R-:W-:-:S03]  /*4830*/  FADD.FTZ R40, R46, R37 ;  /* 0x000000252e287221 */ /* 0x000fc60000010000 */
[----:B------:R-:W0:Y:S01]  /*4840*/  MUFU.EX2 R25, R25 ;  /* 0x0000001900197308 */ /* 0x000e220000000800 */
[----:B--2---:R-:W-:Y:S01]  /*4850*/  FADD.FTZ R15, R21, R36 ;  /* 0x00000024150f7221 */ /* 0x004fe20000010000 */
[----:B------:R-:W-:Y:S01]  /*4860*/  FADD.FTZ R37, R47, R40 ;  /* 0x000000282f257221 */ /* 0x000fe20000010000 */
[----:B------:R-:W-:Y:S01]  /*4870*/  F2FP.F16.F32.PACK_AB R199, R21, R20 ;  /* 0x0000001415c7723e */ /* 0x000fe200000000ff */
[----:B------:R-:W-:Y:S02]  /*4880*/  VIADD R20, R152, 0xfffffffe ;  /* 0xfffffffe98147836 */ /* 0x000fe40000000000 */
[----:B------:R-:W-:Y:S02]  /*4890*/  FADD.FTZ R40, R38, R37 ;  /* 0x0000002526287221 */ /* 0x000fe40000010000 */
[----:B------:R-:W2:Y:S01]  /*48a0*/  MUFU.EX2 R26, R26 ;  /* 0x0000001a001a7308 */ /* 0x000ea20000000800 */
[----:B-1----:R-:W-:-:S07]  /*48b0*/  FADD.FTZ R36, R24, R15 ;  /* 0x0000000f18247221 */ /* 0x002fce0000010000 */
[----:B------:R-:W1:Y:S01]  /*48c0*/  MUFU.EX2 R27, R27 ;  /* 0x0000001b001b7308 */ /* 0x000e620000000800 */
[C---:B0-----:R-:W-:Y:S01]  /*48d0*/  FADD.FTZ R15, R25.reuse, R36 ;  /* 0x00000024190f7221 */ /* 0x041fe20000010000 */
[----:B------:R-:W-:-:S06]  /*48e0*/  F2FP.F16.F32.PACK_AB R193, R25, R24 ;  /* 0x0000001819c1723e */ /* 0x000fcc00000000ff */
[----:B------:R-:W0:Y:S01]  /*48f0*/  MUFU.EX2 R49, R48 ;  /* 0x0000003000317308 */ /* 0x000e220000000800 */
[----:B--2---:R-:W-:-:S07]  /*4900*/  FADD.FTZ R36, R26, R15 ;  /* 0x0000000f1a247221 */ /* 0x004fce0000010000 */
[----:B------:R-:W2:Y:S01]  /*4910*/  MUFU.EX2 R28, R28 ;  /* 0x0000001c001c7308 */ /* 0x000ea20000000800 */
[C---:B-1----:R-:W-:Y:S01]  /*4920*/  FADD.FTZ R15, R27.reuse, R36 ;  /* 0x000000241b0f7221 */ /* 0x042fe20000010000 */
[----:B------:R-:W-:-:S06]  /*4930*/  F2FP.F16.F32.PACK_AB R195, R27, R26 ;  /* 0x0000001a1bc3723e */ /* 0x000fcc00000000ff */
[----:B------:R-:W1:Y:S01]  /*4940*/  MUFU.EX2 R50, R50 ;  /* 0x0000003200327308 */ /* 0x000e620000000800 */
[C---:B0-----:R-:W-:Y:S01]  /*4950*/  FADD.FTZ R37, R49.reuse, R40 ;  /* 0x0000002831257221 */ /* 0x041fe20000010000 */
[----:B------:R-:W-:-:S06]  /*4960*/  F2FP.F16.F32.PACK_AB R190, R49, R38 ;  /* 0x0000002631be723e */ /* 0x000fcc00000000ff */
[----:B------:R-:W0:Y:S01]  /*4970*/  MUFU.EX2 R29, R29 ;  /* 0x0000001d001d7308 */ /* 0x000e220000000800 */
[----:B--2---:R-:W-:-:S07]  /*4980*/  FADD.FTZ R36, R28, R15 ;  /* 0x0000000f1c247221 */ /* 0x004fce0000010000 */
        /* <DEDUP_REMOVED lines=19> */
[----:B0-----:R-:W-:-:S04]  /*4ac0*/  FADD.FTZ R15, R35, R40 ;  /* 0x00000028230f7221 */ /* 0x001fc80000010000 */
[C---:B------:R-:W-:Y:S01]  /*4ad0*/  FADD.FTZ R15, R186.reuse, R15 ;  /* 0x0000000fba0f7221 */ /* 0x040fe20000010000 */
[----:B------:R-:W-:Y:S01]  /*4ae0*/  F2FP.F16.F32.PACK_AB R186, R186, R35 ;  /* 0x00000023baba723e */ /* 0x000fe200000000ff */
[----:B--2---:R-:W-:-:S04]  /*4af0*/  FADD.FTZ R21, R33, R0 ;  /* 0x0000000021157221 */ /* 0x004fc80000010000 */
[C---:B-1----:R-:W-:Y:S01]  /*4b00*/  FADD.FTZ R14, R34.reuse, R21 ;  /* 0x00000015220e7221 */ /* 0x042fe20000010000 */
[----:B------:R-:W-:Y:S01]  /*4b10*/  F2FP.F16.F32.PACK_AB R187, R34, R33 ;  /* 0x0000002122bb723e */ /* 0x000fe200000000ff */
[----:B------:R-:W-:Y:S06]  /*4b20*/  @P2 BRA `(.L_x_1222) ;  /* 0x0000000000442947 */ /* 0x000fec0003800000 */
        /* <DEDUP_REMOVED lines=10> */
.L_x_1223:
[----:B------:R-:W-:-:S11]  /*4bd0*/  UISETP.NE.AND UP2, UPT, UR5, 0x1, UPT ;  /* 0x000000010500788c */ /* 0x000fd6000bf45270 */
[----:B------:R-:W-:Y:S02]  /*4be0*/  @UP2 ULDC.64 UR10, c[0x0][0x9e8] ;  /* 0x00027a00000a2ab9 */ /* 0x000fe40000000a00 */
[----:B------:R-:W-:-:S04]  /*4bf0*/  UIMAD.WIDE.U32 UR14, UR7, UR10, URZ ;  /* 0x0000000a070e72a5 */ /* 0x000fc8000f8e003f */
[----:B------:R-:W-:-:S12]  /*4c00*/  @UP2 USHF.R.U32.HI UR7, URZ, UR11, UR15 ;  /* 0x0000000b3f072299 */ /* 0x000fd8000801160f */
.L_x_1224:
[----:B------:R-:W-:-:S04]  /*4c10*/  UIMAD UR5, UR7, UR5, UR5 ;  /* 0x00000005070572a4 */ /* 0x000fc8000f8e0205 */
[----:B------:R-:W-:-:S04]  /*4c20*/  UISETP.LT.AND UP2, UPT, UR4, UR5, UPT ;  /* 0x000000050400728c */ /* 0x000fc8000bf41270 */
[----:B------:R-:W-:-:S12]  /*4c30*/  USEL UR4, UR4, UR5, UP2 ;  /* 0x0000000504047287 */ /* 0x000fd80009000000 */
.L_x_1222:
[----:B------:R-:W-:Y:S01]  /*4c40*/  R2UR UR7, R19 ;  /* 0x00000000130772ca */ /* 0x000fe200000e0000 */
[----:B------:R-:W-:Y:S01]  /*4c50*/  USHF.R.S32.HI UR5, URZ, 0x1f, UR4 ;  /* 0x0000001f3f057899 */ /* 0x000fe20008011404 */
[----:B------:R-:W-:Y:S01]  /*4c60*/  IMAD.MOV.U32 R0, RZ, RZ, 0x3f800000 ;  /* 0x3f800000ff007424 */ /* 0x000fe200078e00ff */
[----:B------:R-:W-:Y:S01]  /*4c70*/  CS2R R150, SRZ ;  /* 0x0000000000967805 */ /* 0x000fe2000001ff00 */
[----:B------:R-:W-:Y:S01]  /*4c80*/  IMAD.MOV.U32 R152, RZ, RZ, 0x3f800000 ;  /* 0x3f800000ff987424 */ /* 0x000fe200078e00ff */
[----:B------:R-:W-:Y:S01]  /*4c90*/  ULEA.HI UR5, UR5, UR4, URZ, 0x6 ;  /* 0x0000000405057291 */ /* 0x000fe2000f8f303f */
[----:B------:R-:W-:Y:S02]  /*4ca0*/  CS2R R148, SRZ ;  /* 0x0000000000947805 */ /* 0x000fe4000001ff00 */
[----:B------:R-:W-:Y:S02]  /*4cb0*/  CS2R R146, SRZ ;  /* 0x0000000000927805 */ /* 0x000fe4000001ff00 */
[----:B------:R-:W-:Y:S01]  /*4cc0*/  CS2R R144, SRZ ;  /* 0x0000000000907805 */ /* 0x000fe2000001ff00 */
[----:B------:R-:W-:Y:S01]  /*4cd0*/  USHF.R.S32.HI UR5, URZ, 0x6, UR5 ;  /* 0x000000063f057899 */ /* 0x000fe20008011405 */
[----:B------:R-:W-:-:S02]  /*4ce0*/  CS2R R142, SRZ ;  /* 0x00000000008e7805 */ /* 0x000fc4000001ff00 */
[----:B------:R-:W-:Y:S02]  /*4cf0*/  CS2R R140, SRZ ;  /* 0x00000000008c7805 */ /* 0x000fe4000001ff00 */
[----:B------:R-:W-:Y:S01]  /*4d00*/  CS2R R138, SRZ ;  /* 0x00000000008a7805 */ /* 0x000fe2000001ff00 */
[----:B------:R-:W-:Y:S01]  /*4d10*/  UISETP.LT.AND UP2, UPT, UR7, UR5, UPT ;  /* 0x000000050700728c */ /* 0x000fe2000bf41270 */
[----:B------:R-:W-:Y:S02]  /*4d20*/  CS2R R136, SRZ ;  /* 0x0000000000887805 */ /* 0x000fe4000001ff00 */
[----:B------:R-:W-:Y:S02]  /*4d30*/  CS2R R134, SRZ ;  /* 0x0000000000867805 */ /* 0x000fe4000001ff00 */
[----:B------:R-:W-:Y:S01]  /*4d40*/  CS2R R132, SRZ ;  /* 0x0000000000847805 */ /* 0x000fe2000001ff00 */
[----:B------:R-:W-:Y:S01]  /*4d50*/  USEL UR54, UR7, UR5, !UP2 ;  /* 0x0000000507367287 */ /* 0x000fe2000d000000 */
[----:B------:R-:W-:-:S02]  /*4d60*/  CS2R R130, SRZ ;  /* 0x0000000000827805 */ /* 0x000fc4000001ff00 */
[----:B------:R-:W-:Y:S02]  /*4d70*/  CS2R R128, SRZ ;  /* 0x0000000000807805 */ /* 0x000fe4000001ff00 */
[----:B------:R-:W-:Y:S02]  /*4d80*/  CS2R R126, SRZ ;  /* 0x00000000007e7805 */ /* 0x000fe4000001ff00 */
[----:B------:R-:W-:Y:S02]  /*4d90*/  CS2R R124, SRZ ;  /* 0x00000000007c7805 */ /* 0x000fe4000001ff00 */
[----:B------:R-:W-:Y:S02]  /*4da0*/  CS2R R122, SRZ ;  /* 0x00000000007a7805 */ /* 0x000fe4000001ff00 */
[----:B------:R-:W-:Y:S02]  /*4db0*/  ISETP.GE.AND P2, PT, R20, UR54, PT ;  /* 0x0000003614007c0c */ /* 0x000fe4000bf46270 */
        /* <DEDUP_REMOVED lines=49> */
[----:B------:R-:W-:Y:S06]  /*50d0*/  @!P2 BRA `(.L_x_1225) ;  /* 0x0000002800eca947 */ /* 0x000fec0003800000 */
[----:B------:R-:W-:Y:S01]  /*50e0*/  IMAD.MOV.U32 R0, RZ, RZ, 0x3f800000 ;  /* 0x3f800000ff007424 */ /* 0x000fe200078e00ff */
[----:B------:R-:W-:Y:S01]  /*50f0*/  ULDC UR55, c[0x0][0x9e4] ;  /* 0x0002790000377ab9 */ /* 0x000fe20000000800 */
[----:B------:R-:W-:-:S07]  /*5100*/  IMAD.MOV.U32 R151, RZ, RZ, RZ ;  /* 0x000000ffff977224 */ /* 0x000fce00078e00ff */
.L_x_1242:
[----:B------:R-:W-:-:S04]  /*5110*/  UIADD3 UR4, UR36, 0x1, URZ ;  /* 0x0000000124047890 */ /* 0x000fc8000fffe03f */
[----:B------:R-:W-:-:S04]  /*5120*/  UISETP.NE.AND UP2, UPT, UR4, 0x2, UPT ;  /* 0x000000020400788c */ /* 0x000fc8000bf45270 */
[----:B------:R-:W-:Y:S02]  /*5130*/  USEL UR7, URZ, 0x1, UP2 ;  /* 0x000000013f077887 */ /* 0x000fe40009000000 */
[----:B------:R-:W-:Y:S02]  /*5140*/  USEL UR4, UR4, URZ, UP2 ;  /* 0x0000003f04047287 */ /* 0x000fe40009000000 */
[----:B------:R-:W-:Y:S01]  /*5150*/  ULOP3.LUT UR7, UR38, UR7, URZ, 0x3c, !UPT ;  /* 0x0000000726077292 */ /* 0x000fe2000f8e3c3f */
[----:B------:R-:W-:Y:S11]  /*5160*/  @!P0 BRA `(.L_x_1226) ;  /* 0x0000000000048947 */ /* 0x000ff60003800000 */
[----:B------:R-:W-:Y:S01]  /*5170*/  BPT.TRAP 0x1 ;  /* 0x000000040000795c */ /* 0x000fe20000300000 */
.L_x_1226:
[----:B------:R-:W-:Y:S01]  /*5180*/  ULEA UR5, UR4, UR37, 0x3 ;  /* 0x0000002504057291 */ /* 0x000fe2000f8e183f */
[----:B------:R-:W-:-:S05]  /*5190*/  IMAD.U32 R21, RZ, RZ, UR7 ;  /* 0x00000007ff157e24 */ /* 0x000fca000f8e00ff */
[----:B------:R-:W-:-:S04]  /*51a0*/  SHF.L.U32 R21, R21, 0x1f, RZ ;  /* 0x0000001f15157819 */ /* 0x000fc800000006ff */
[----:B------:R0:W1:Y:S01]  /*51b0*/  SYNCS.PHASECHK.TRANS64.TRYWAIT P2, [UR5+0x30830], R21 ;  /* 0x03083015ff0075a7 */ /* 0x0000620008040145 */
[----:B------:R-:W-:Y:S05]  /*51c0*/  @!P0 BRA `(.L_x_1227) ;  /* 0x0000000000048947 */ /* 0x000fea0003800000 */
[----:B------:R-:W-:Y:S01]  /*51d0*/  BPT.TRAP 0x1 ;  /* 0x000000040000795c */ /* 0x000fe20000300000 */
.L_x_1227:
[-C--:B------:R-:W-:Y:S01]  /*51e0*/  FMUL.FTZ R24, R24, R152.reuse ;  /* 0x0000009818187220 */ /* 0x080fe20000410000 */
[----:B------:R-:W-:Y:S01]  /*51f0*/  FMUL.FTZ R25, R25, R152 ;  /* 0x0000009819197220 */ /* 0x000fe20000410000 */
[----:B-1----:R-:W-:Y:S06]  /*5200*/  @P2 BRA `(.L_x_1228) ;  /* 0x0000000000082947 */ /* 0x002fec0003800000 */
[----:B------:R-:W1:Y:S02]  /*5210*/  SYNCS.PHASECHK.TRANS64.TRYWAIT P2, [UR5+0x30830], R21 ;  /* 0x03083015ff0075a7 */ /* 0x000e640008040145 */
[----:B-1----:R-:W-:Y:S05]  /*5220*/  @!P2 BRA `(.L_x_1229) ;  /* 0x0000015800aca947 */ /* 0x002fea0003800000 */
.L_x_1228:
[----:B------:R-:W-:Y:S01]  /*5230*/  R2UR UR6, R17 ;  /* 0x00000000110672ca */ /* 0x000fe200000e0000 */
[-C--:B------:R-:W-:Y:S01]  /*5240*/  FMUL.FTZ R28, R28, R152.reuse ;  /* 0x000000981c1c7220 */ /* 0x080fe20000410000 */
[----:B------:R-:W-:Y:S01]  /*5250*/  R2UR UR48, R12 ;  /* 0x000000000c3072ca */ /* 0x000fe200000e0000 */
[-C--:B------:R-:W-:Y:S01]  /*5260*/  FMUL.FTZ R29, R29, R152.reuse ;  /* 0x000000981d1d7220 */ /* 0x080fe20000410000 */
[----:B------:R-:W-:Y:S01]  /*5270*/  R2UR UR49, R13 ;  /* 0x000000000d3172ca */ /* 0x000fe200000e0000 */
        /* <DEDUP_REMOVED lines=8> */
[----:B------:R-:W-:Y:S01]  /*5300*/  ULEA UR6, UR4, UR6, 0xb ;  /* 0x0000000604067291 */ /* 0x000fe2000f8e583f */
        /* <DEDUP_REMOVED lines=52> */
[----:B------:R-:W-:Y:S01]  /*5650*/  UMOV UR50, UR6 ;  /* 0x0000000600327c82 */ /* 0x000fe20008000000 */
[----:B-1----:R-:W-:Y:S01]  /*5660*/  WARPGROUP.ARRIVE ;  /* 0x00000000000079c5 */ /* 0x002fe20000000000 */
[----:B------:R-:W-:Y:S01]  /*5670*/  UMOV UR51, 0x40000040 ;  /* 0x4000004000337882 */ /* 0x000fe20000000000 */
[----:B------:R-:W-:Y:S01]  /*5680*/  UIADD3 UR10, UR6, 0x204, URZ ;  /* 0x00000204060a7890 */ /* 0x000fe2000fffe03f */
[-C--:B------:R-:W-:Y:S01]  /*5690*/  FMUL.FTZ R26, R26, R0.reuse ;  /* 0x000000001a1a7220 */ /* 0x080fe20000410000 */
[----:B------:R-:W-:Y:S01]  /*56a0*/  UMOV UR11, 0x40000040 ;  /* 0x40000040000b7882 */ /* 0x000fe20000000000 */
[----:B------:R-:W-:Y:S01]  /*56b0*/  UIADD3 UR14, UR6, 0x206, URZ ;  /* 0x00000206060e7890 */ /* 0x000fe2000fffe03f */
[----:B------:R-:W-:Y:S01]  /*56c0*/  HGMMA.64x64x16.F32 R152, gdesc[UR48], RZ, !UPT, gsb0 ;  /* 0x00e00000309879f0 */ /* 0x000fe2000c0008ff */
[----:B------:R-:W-:Y:S01]  /*56d0*/  R2UR UR48, R10 ;  /* 0x000000000a3072ca */ /* 0x000fe200000e0000 */
[----:B------:R-:W-:Y:S01]  /*56e0*/  UIADD3 UR50, UR6, 0x2, URZ ;  /* 0x0000000206327890 */ /* 0x000fe2000fffe03f */
[----:B------:R-:W-:Y:S01]  /*56f0*/  R2UR UR49, R11 ;  /* 0x000000000b3172ca */ /* 0x000fe200000e0000 */
[----:B------:R-:W-:Y:S01]  /*5700*/  UMOV UR51, 0x40000040 ;  /* 0x4000004000337882 */ /* 0x000fe20000000000 */
        /* <DEDUP_REMOVED lines=84> */
[----:B------:R-:W-:Y:S01]  /*5c50*/  FMUL.FTZ R151, R151, R0 ;  /* 0x0000000097977220 */ /* 0x000fe20000410000 */
[----:B------:R-:W-:-:S02]  /*5c60*/  WARPGROUP.DEPBAR.LE gsb0, 0x0 ;  /* 0x00008000000079c5 */ /* 0x000fc40000010000 */
[----:B------:R-:W-:-:S07]  /*5c70*/  WARPGROUP.ARRIVE ;  /* 0x00000000000079c5 */ /* 0x000fce0000000000 */
[----:B------:R-:W-:Y:S01]  /*5c80*/  HGMMA.64x64x16.F32 R152, gdesc[UR48], R152, gsb0 ;  /* 0x00e00000309879f0 */ /* 0x000fe20008000898 */
[----:B------:R-:W-:Y:S01]  /*5c90*/  R2UR UR48, R6 ;  /* 0x00000000063072ca */ /* 0x000fe200000e0000 */
[----:B------:R-:W-:Y:S01]  /*5ca0*/  UIADD3 UR50, UR6, 0x6, URZ ;  /* 0x0000000606327890 */ /* 0x000fe2000fffe03f */
[----:B------:R-:W-:Y:S01]  /*5cb0*/  R2UR UR49, R7 ;  /* 0x00000000073172ca */ /* 0x000fe200000e0000 */
[----:B------:R-:W-:Y:S01]  /*5cc0*/  UMOV UR51, 0x40000040 ;  /* 0x4000004000337882 */ /* 0x000fe20000000000 */
[----:B------:R-:W-:Y:S02]  /*5cd0*/  WARPGROUP.DEPBAR.LE gsb0, 0x0 ;  /* 0x00008000000079c5 */ /* 0x000fe40000010000 */
[----:B------:R-:W-:-:S09]  /*5ce0*/  WARPGROUP.ARRIVE ;  /* 0x00000000000079c5 */ /* 0x000fd20000000000 */
        /* <DEDUP_REMOVED lines=8> */
[----:B------:R-:W-:Y:S01]  /*5d70*/  UIADD3 UR50, UR6, 0x202, URZ ;  /* 0x0000020206327890 */ /* 0x000fe2000fffe03f */
[----:B------:R-:W-:Y:S01]  /*5d80*/  UMOV UR51, 0x40000040 ;  /* 0x4000004000337882 */ /* 0x000fe20000000000 */
[----:B------:R-:W-:Y:S01]  /*5d90*/  UMOV UR48, UR56 ;  /* 0x0000003800307c82 */ /* 0x000fe20008000000 */
[----:B------:R-:W-:Y:S01]  /*5da0*/  UMOV UR49, UR57 ;  /* 0x0000003900317c82 */ /* 0x000fe20008000000 */
        /* <DEDUP_REMOVED lines=40> */
.L_x_1230:
[----:B------:R-:W-:Y:S01]  /*6030*/  ULEA UR14, UR36, UR37, 0x3 ;  /* 0x00000025240e7291 */ /* 0x000fe2000f8e183f */
[----:B------:R-:W-:-:S05]  /*6040*/  IMAD.U32 R0, RZ, RZ, UR38 ;  /* 0x00000026ff007e24 */ /* 0x000fca000f8e00ff */
[----:B------:R-:W-:-:S04]  /*6050*/  SHF.L.U32 R0, R0, 0x1f, RZ ;  /* 0x0000001f00007819 */ /* 0x000fc800000006ff */
[----:B------:R1:W2:Y:S01]  /*6060*/  SYNCS.PHASECHK.TRANS64.TRYWAIT P2, [UR14+0x30850], R0 ;  /* 0x03085000ff0075a7 */ /* 0x0002a2000804014e */
[----:B------:R-:W-:Y:S05]  /*6070*/  @!P0 BRA `(.L_x_1231) ;  /* 0x0000000000048947 */ /* 0x000fea0003800000 */
[----:B------:R-:W-:Y:S01]  /*6080*/  BPT.TRAP 0x1 ;  /* 0x000000040000795c */ /* 0x000fe20000300000 */
.L_x_1231:
[----:B--2---:R-:W-:Y:S05]  /*6090*/  @P2 BRA `(.L_x_1232) ;  /* 0x0000000000082947 */ /* 0x004fea0003800000 */
[----:B------:R-:W2:Y:S02]  /*60a0*/  SYNCS.PHASECHK.TRANS64.TRYWAIT P2, [UR14+0x30850], R0 ;  /* 0x03085000ff0075a7 */ /* 0x000ea4000804014e */
[----:B--2---:R-:W-:Y:S05]  /*60b0*/  @!P2 BRA `(.L_x_1233) ;  /* 0x0000014c0020a947 */ /* 0x004fea0003800000 */
.L_x_1232:
[----:B------:R-:W-:Y:S01]  /*60c0*/  UIADD3 UR6, UR37, 0x400, URZ ;  /* 0x0000040025067890 */ /* 0x000fe2000fffe03f */
[----:B------:R-:W-:Y:S01]  /*60d0*/  WARPGROUP.ARRIVE ;  /* 0x00000000000079c5 */ /* 0x000fe20000000000 */
[----:B------:R-:W-:Y:S01]  /*60e0*/  UMOV UR11, 0x40000040 ;  /* 0x40000040000b7882 */ /* 0x000fe20000000000 */
[----:B------:R-:W-:Y:S01]  /*60f0*/  PLOP3.LUT P2, PT, PT, PT, UP0, 0x80, 0x0 ;  /* 0x000000000000781c */ /* 0x000fe20003f4f008 */
[----:B------:R-:W-:Y:S01]  /*6100*/  USHF.R.U32.HI UR6, URZ, 0x4, UR6 ;  /* 0x000000043f067899 */ /* 0x000fe20008011606 */
[----:B------:R-:W-:-:S03]  /*6110*/  PLOP3.LUT P3, PT, PT, PT, UP0, 0x80, 0x0 ;  /* 0x000000000000781c */ /* 0x000fc60003f6f008 */
[----:B------:R-:W-:-:S04]  /*6120*/  ULOP3.LUT UR6, UR6, 0x3fff, URZ, 0xc0, !UPT ;  /* 0x00003fff06067892 */ /* 0x000fc8000f8ec03f */
[----:B------:R-:W-:-:S04]  /*6130*/  ULOP3.LUT UR6, UR6, 0x2000000, URZ, 0xfc, !UPT ;  /* 0x0200000006067892 */ /* 0x000fc8000f8efc3f */
[----:B------:R-:W-:-:S07]  /*6140*/  ULEA UR6, UR36, UR6, 0xb ;  /* 0x0000000624067291 */ /* 0x000fce000f8e583f */
[----:B------:R-:W-:Y:S02]  /*6150*/  UMOV UR10, UR6 ;  /* 0x00000006000a7c82 */ /* 0x000fe40008000000 */
        /* <DEDUP_REMOVED lines=15> */
[----:B------:R-:W-:Y:S02]  /*6250*/  ULDC UR6, c[0x0][0x9d8] ;  /* 0x0002760000067ab9 */ /* 0x000fe40000000800 */
[----:B01----:R-:W-:Y:S01]  /*6260*/  FMUL.FTZ R0, R154, UR6 ;  /* 0x000000069a007c20 */ /* 0x003fe20008410000 */
        /* <DEDUP_REMOVED lines=13> */
[----:B------:R-:W-:-:S02]  /*6340*/  IMAD.SHL.U32 R178, R20, 0x40, RZ ;  /* 0x0000004014b27824 */ /* 0x000fc400078e00ff */
        /* <DEDUP_REMOVED lines=14> */
[----:B------:R-:W0:Y:S08]  /*6430*/  MUFU.TANH R0, R0 ;  /* 0x0000000000007308 */ /* 0x000e300000002400 */
[----:B------:R-:W1:Y:S08]  /*6440*/  MUFU.TANH R21, R21 ;  /* 0x0000001500157308 */ /* 0x000e700000002400 */
        /* <DEDUP_REMOVED lines=27> */
[----:B------:R-:W-:Y:S01]  /*6600*/  WARPGROUP.ARRIVE ;  /* 0x00000000000079c5 */ /* 0x000fe20000000000 */
[----:B------:R-:W-:-:S05]  /*6610*/  IMAD.U32 R188, RZ, RZ, UR39 ;  /* 0x00000027ffbc7e24 */ /* 0x000fca000f8e00ff */
[----:B------:R-:W-:Y:S01]  /*6620*/  HGMMA.64x256x16.F32 R24, R184, gdesc[UR8].tnspB, R24, gsb0 ;  /* 0x43e00008b8187df0 */ /* 0x000fe20008000818 */
[----:B------:R-:W-:Y:S02]  /*6630*/  @UP0 ULDC UR10, c[0x0][0x44c] ;  /* 0x00011300000a0ab9 */ /* 0x000fe40000000800 */
[----:B------:R-:W-:Y:S02]  /*6640*/  WARPGROUP.DEPBAR.LE gsb0, 0x0 ;  /* 0x00008000000079c5 */ /* 0x000fe40000010000 */
[----:B------:R-:W-:Y:S02]  /*6650*/  VIADD R186, R18, UR61 ;  /* 0x0000003d12ba7c36 */ /* 0x000fe40008000000 */
[----:B------:R-:W-:Y:S01]  /*6660*/  FMUL.FTZ R184, R152, UR6 ;  /* 0x0000000698b87c20 */ /* 0x000fe20008410000 */
[----:B------:R-:W-:Y:S01]  /*6670*/  FMUL.FTZ R187, R180, UR6 ;  /* 0x00000006b4bb7c20 */ /* 0x000fe20008410000 */
[----:B------:R-:W-:Y:S01]  /*6680*/  FMUL.FTZ R185, R153, UR6 ;  /* 0x0000000699b97c20 */ /* 0x000fe20008410000 */
[----:B------:R-:W-:Y:S01]  /*6690*/  @P2 IMAD.HI.U32 R152, R186, UR10, RZ ;  /* 0x0000000aba982c27 */ /* 0x000fe2000f8e00ff */
[----:B------:R-:W-:-:S03]  /*66a0*/  @UP0 ULDC UR10, c[0x0][0x450] ;  /* 0x00011400000a0ab9 */ /* 0x000fc60000000800 */
[----:B------:R-:W-:Y:S01]  /*66b0*/  FMUL.FTZ R180, R183, UR6 ;  /* 0x00000006b7b47c20 */ /* 0x000fe20008410000 */
[----:B------:R-:W-:Y:S01]  /*66c0*/  PLOP3.LUT P2, PT, PT, PT, UP1, 0x40, 0x0 ;  /* 0x000000000000781c */ /* 0x000fe20003f4e818 */
[----:B------:R-:W0:Y:S01]  /*66d0*/  MUFU.TANH R184, R184 ;  /* 0x000000b800b87308 */ /* 0x000e220000002400 */
[----:B------:R-:W-:Y:S01]  /*66e0*/  @P3 SHF.R.U32.HI R186, RZ, UR10, R152 ;  /* 0x0000000affba3c19 */ /* 0x000fe20008011698 */
[----:B------:R-:W-:Y:S01]  /*66f0*/  IMAD.U32 R152, RZ, RZ, UR5 ;  /* 0x00000005ff987e24 */ /* 0x000fe2000f8e00ff */
[----:B------:R-:W-:-:S03]  /*6700*/  ULDC UR5, c[0x0][0x9e0] ;  /* 0x0002780000057ab9 */ /* 0x000fc60000000800 */
[----:B------:R-:W-:Y:S01]  /*6710*/  @!P1 VIADD R152, R152, 0x30840 ;  /* 0x0003084098989836 */ /* 0x000fe20000000000 */
[----:B------:R-:W5:Y:S01]  /*6720*/  SHFL.IDX PT, R190, R186, RZ, 0x1c1f ;  /* 0x001c1fffbabe7589 */ /* 0x000f6200000e0000 */
[----:B------:R-:W0:Y:S03]  /*6730*/  MUFU.TANH R185, R185 ;  /* 0x000000b900b97308 */ /* 0x000e260000002400 */
[----:B------:R-:W-:-:S04]  /*6740*/  @!P1 PRMT R152, RZ, 0x654, R152 ;  /* 0x00000654ff989816 */ /* 0x000fc80000000098 */
[----:B------:R1:W-:Y:S01]  /*6750*/  @!P1 SYNCS.ARRIVE.TRANS64.RED.A1T0 RZ, [R152+URZ], RZ ;  /* 0x000000ff98ff99a7 */ /* 0x0003e2000810043f */
[----:B------:R-:W0:Y:S01]  /*6760*/  MUFU.TANH R187, R187 ;  /* 0x000000bb00bb7308 */ /* 0x000e220000002400 */
[----:B-1----:R-:W-:-:S07]  /*6770*/  IADD3 R152, -R16, 0x1, -R178 ;  /* 0x0000000110987810 */ /* 0x002fce0007ffe9b2 */
[----:B------:R-:W1:Y:S01]  /*6780*/  MUFU.TANH R180, R180 ;  /* 0x000000b400b47308 */ /* 0x000e620000002400 */
[----:B------:R-:W-:-:S05]  /*6790*/  IADD3 R188, -R188, UR60, R152 ;  /* 0x0000003cbcbc7c10 */ /* 0x000fca000fffe198 */
[C---:B------:R-:W-:Y:S02]  /*67a0*/  VIADD R189, R188.reuse, UR5 ;  /* 0x00000005bcbd7c36 */ /* 0x040fe40008000000 */
[----:B------:R-:W-:Y:S02]  /*67b0*/  VIADD R188, R188, UR58 ;  /* 0x0000003abcbc7c36 */ /* 0x000fe40008000000 */
[--C-:B-----5:R-:W-:Y:S02]  /*67c0*/  IMAD.IADD R183, R189, 0x1, R190.reuse ;  /* 0x00000001bdb77824 */ /* 0x120fe400078e02be */
[----:B------:R-:W-:Y:S01]  /*67d0*/  IMAD.IADD R182, R188, 0x1, R190 ;  /* 0x00000001bcb67824 */ /* 0x000fe200078e02be */
[----:B0-234-:R-:W-:Y:S06]  /*67e0*/  @P2 BRA `(.L_x_1234) ;  /* 0x00000000005c2947 */ /* 0x01dfec0003800000 */
[----:B------:R-:W-:Y:S01]  /*67f0*/  IMAD.U32 R152, RZ, RZ, UR39 ;  /* 0x00000027ff987e24 */ /* 0x000fe2000f8e00ff */
[----:B------:R-:W-:Y:S04]  /*6800*/  BSSY B0, `(.L_x_1235) ;  /* 0x0000011000007945 */ /* 0x000fe80003800000 */
[----:B------:R-:W-:-:S04]  /*6810*/  IADD3 R190, -R152, UR60, R190 ;  /* 0x0000003c98be7c10 */ /* 0x000fc8000fffe1be */
[----:B------:R-:W-:-:S13]  /*6820*/  ISETP.GT.AND P2, PT, R190, -0x1, PT ;  /* 0xffffffffbe00780c */ /* 0x000fda0003f44270 */
[----:B------:R-:W-:Y:S05]  /*6830*/  @P2 BRA `(.L_x_1236) ;  /* 0x0000000000202947 */ /* 0x000fea0003800000 */
[----:B------:R-:W-:Y:S01]  /*6840*/  IMAD.U32 R191, RZ, RZ, UR55 ;  /* 0x00000037ffbf7e24 */ /* 0x000fe2000f8e00ff */
[----:B------:R-:W-:-:S04]  /*6850*/  LOP3.LUT R190, RZ, R190, RZ, 0x33, !PT ;  /* 0x000000beffbe7212 */ /* 0x000fc800078e33ff */
[----:B------:R-:W-:-:S13]  /*6860*/  ISETP.NE.AND P2, PT, R191, 0x1, PT ;  /* 0x00000001bf00780c */ /* 0x000fda0003f45270 */
[----:B------:R-:W0:Y:S02]  /*6870*/  @P2 LDC.64 R152, c[0x0][0x9e8] ;  /* 0x00027a00ff982b82 */ /* 0x000e240000000a00 */
[----:B0-----:R-:W-:-:S05]  /*6880*/  @P2 IMAD.HI.U32 R152, R190, R152, RZ ;  /* 0x00000098be982227 */ /* 0x001fca00078e00ff */
[----:B------:R-:W-:-:S04]  /*6890*/  @P2 SHF.R.U32.HI R190, RZ, R153, R152 ;  /* 0x00000099ffbe2219 */ /* 0x000fc80000011698 */
[----:B------:R-:W-:Y:S01]  /*68a0*/  LOP3.LUT R190, RZ, R190, RZ, 0x33, !PT ;  /* 0x000000beffbe7212 */ /* 0x000fe200078e33ff */
[----:B------:R-:W-:Y:S06]  /*68b0*/  BRA `(.L_x_1237) ;  /* 0x0000000000147947 */ /* 0x000fec0003800000 */
.L_x_1236:
[----:B------:R-:W-:-:S05]  /*68c0*/  IMAD.U32 R191, RZ, RZ, UR55 ;  /* 0x00000037ffbf7e24 */ /* 0x000fca000f8e00ff */
[----:B------:R-:W-:-:S13]  /*68d0*/  ISETP.NE.AND P2, PT, R191, 0x1, PT ;  /* 0x00000001bf00780c */ /* 0x000fda0003f45270 */
[----:B------:R-:W0:Y:S02]  /*68e0*/  @P2 LDC.64 R152, c[0x0][0x9e8] ;  /* 0x00027a00ff982b82 */ /* 0x000e240000000a00 */
[----:B0-----:R-:W-:-:S05]  /*68f0*/  @P2 IMAD.HI.U32 R152, R190, R152, RZ ;  /* 0x00000098be982227 */ /* 0x001fca00078e00ff */
[----:B------:R-:W-:-:S07]  /*6900*/  @P2 SHF.R.U32.HI R190, RZ, R153, R152 ;  /* 0x00000099ffbe2219 */ /* 0x000fce0000011698 */
.L_x_1237:
[----:B------:R-:W-:Y:S05]  /*6910*/  BSYNC B0 ;  /* 0x0000000000007941 */ /* 0x000fea0003800000 */
.L_x_1235:
[----:B------:R-:W-:-:S04]  /*6920*/  IMAD R190, R190, R191, -R178 ;  /* 0x000000bfbebe7224 */ /* 0x000fc800078e0ab2 */
[----:B------:R-:W-:-:S05]  /*6930*/  IMAD.IADD R190, R190, 0x1, -R16 ;  /* 0x00000001bebe7824 */ /* 0x000fca00078e0a10 */
[----:B------:R-:W-:Y:S02]  /*6940*/  VIADDMNMX R183, R190, R191, R183, PT ;  /* 0x000000bfbeb77246 */ /* 0x000fe400038001b7 */
[----:B------:R-:W-:-:S07]  /*6950*/  VIMNMX R182, R182, R190, !PT ;  /* 0x000000beb6b67248 */ /* 0x000fce0007fe0100 */
.L_x_1234:
[----:B------:R-:W-:Y:S01]  /*6960*/  ISETP.GT.AND P2, PT, R20, -0x1, PT ;  /* 0xffffffff1400780c */ /* 0x000fe20003f44270 */
[----:B------:R-:W0:Y:S03]  /*6970*/  SHFL.IDX PT, R186, R186, 0x1, 0x1c1f ;  /* 0x003c1f00baba7f89 */ /* 0x000e2600000e0000 */
[C---:B------:R-:W-:Y:S02]  /*6980*/  ISETP.GT.AND P5, PT, R182.reuse, RZ, P2 ;  /* 0x000000ffb600720c */ /* 0x040fe400017a4270 */
[C---:B------:R-:W-:Y:S02]  /*6990*/  ISETP.GT.AND P4, PT, R182.reuse, 0x1, P2 ;  /* 0x00000001b600780c */ /* 0x040fe40001784270 */
[----:B------:R-:W-:Y:S02]  /*69a0*/  ISETP.LT.OR P5, PT, R183, 0x1, P5 ;  /* 0x00000001b700780c */ /* 0x000fe40002fa1670 */
[----:B------:R-:W-:-:S02]  /*69b0*/  ISETP.GT.AND P6, PT, R182, 0x8, P2 ;  /* 0x00000008b600780c */ /* 0x000fc400017c4270 */
[----:B------:R-:W-:Y:S02]  /*69c0*/  FSEL R184, R184, -INF , !P5 ;  /* 0xff800000b8b87808 */ /* 0x000fe40006800000 */
[C---:B------:R-:W-:Y:S02]  /*69d0*/  ISETP.GT.AND P5, PT, R182.reuse, 0x10, P2 ;  /* 0x00000010b600780c */ /* 0x040fe400017a4270 */
[----:B------:R-:W-:Y:S02]  /*69e0*/  ISETP.GT.AND P3, PT, R182, 0x9, P2 ;  /* 0x00000009b600780c */ /* 0x000fe40001764270 */
[C---:B------:R-:W-:Y:S02]  /*69f0*/  ISETP.LT.OR P5, PT, R183.reuse, 0x11, P5 ;  /* 0x00000011b700780c */ /* 0x040fe40002fa1670 */
[----:B------:R-:W-:Y:S02]  /*6a00*/  ISETP.LT.OR P4, PT, R183, 0x2, P4 ;  /* 0x00000002b700780c */ /* 0x000fe40002781670 */
[----:B------:R-:W-:-:S02]  /*6a10*/  FSEL R160, R160, -INF , !P5 ;  /* 0xff800000a0a07808 */ /* 0x000fc40006800000 */
[----:B------:R-:W-:Y:S01]  /*6a20*/  ISETP.GT.AND P5, PT, R182, 0x20, P2 ;  /* 0x00000020b600780c */ /* 0x000fe200017a4270 */
[--C-:B0-----:R-:W-:Y:S01]  /*6a30*/  IMAD.IADD R189, R189, 0x1, R186.reuse ;  /* 0x00000001bdbd7824 */ /* 0x101fe200078e02ba */
[C---:B------:R-:W-:Y:S01]  /*6a40*/  ISETP.LT.OR P6, PT, R183.reuse, 0x9, P6 ;  /* 0x00000009b700780c */ /* 0x040fe200037c1670 */
[----:B------:R-:W-:Y:S01]  /*6a50*/  IMAD.IADD R188, R188, 0x1, R186 ;  /* 0x00000001bcbc7824 */ /* 0x000fe200078e02ba */
[C---:B------:R-:W-:Y:S02]  /*6a60*/  ISETP.LT.OR P3, PT, R183.reuse, 0xa, P3 ;  /* 0x0000000ab700780c */ /* 0x040fe40001f61670 */
[----:B------:R-:W-:Y:S02]  /*6a70*/  ISETP.LT.OR P5, PT, R183, 0x21, P5 ;  /* 0x00000021b700780c */ /* 0x000fe40002fa1670 */
[----:B------:R-:W-:Y:S02]  /*6a80*/  FSEL R185, R185, -INF , !P4 ;  /* 0xff800000b9b97808 */ /* 0x000fe40006000000 */
[----:B------:R-:W-:-:S02]  /*6a90*/  FSEL R156, R156, -INF , !P6 ;  /* 0xff8000009c9c7808 */ /* 0x000fc40007000000 */
[----:B------:R-:W-:Y:S02]  /*6aa0*/  FSEL R157, R157, -INF , !P3 ;  /* 0xff8000009d9d7808 */ /* 0x000fe40005800000 */
[C---:B------:R-:W-:Y:S02]  /*6ab0*/  ISETP.GT.AND P4, PT, R182.reuse, 0x11, P2 ;  /* 0x00000011b600780c */ /* 0x040fe40001784270 */
[C---:B------:R-:W-:Y:S02]  /*6ac0*/  ISETP.GT.AND P6, PT, R182.reuse, 0x18, P2 ;  /* 0x00000018b600780c */ /* 0x040fe400017c4270 */
[----:B------:R-:W-:Y:S02]  /*6ad0*/  ISETP.GT.AND P3, PT, R182, 0x19, P2 ;  /* 0x00000019b600780c */ /* 0x000fe40001764270 */
[----:B------:R-:W-:Y:S02]  /*6ae0*/  FSEL R168, R168, -INF , !P5 ;  /* 0xff800000a8a87808 */ /* 0x000fe40006800000 */
[----:B------:R-:W-:-:S02]  /*6af0*/  ISETP.GT.AND P5, PT, R182, 0x30, P2 ;  /* 0x00000030b600780c */ /* 0x000fc400017a4270 */
[C---:B------:R-:W-:Y:S02]  /*6b00*/  ISETP.LT.OR P4, PT, R183.reuse, 0x12, P4 ;  /* 0x00000012b700780c */ /* 0x040fe40002781670 */
[C---:B------:R-:W-:Y:S02]  /*6b10*/  ISETP.LT.OR P6, PT, R183.reuse, 0x19, P6 ;  /* 0x00000019b700780c */ /* 0x040fe400037c1670 */
        /* <DEDUP_REMOVED lines=9> */
[----:B------:R-:W-:-:S02]  /*6bb0*/  PLOP3.LUT P5, PT, PT, PT, UP1, 0x40, 0x0 ;  /* 0x000000000000781c */ /* 0x000fc40003fae818 */
[C---:B------:R-:W-:Y:S02]  /*6bc0*/  ISETP.LT.OR P4, PT, R183.reuse, 0x22, P4 ;  /* 0x00000022b700780c */ /* 0x040fe40002781670 */
[C---:B------:R-:W-:Y:S02]  /*6bd0*/  ISETP.LT.OR P6, PT, R183.reuse, 0x29, P6 ;  /* 0x00000029b700780c */ /* 0x040fe400037c1670 */
[----:B------:R-:W-:Y:S02]  /*6be0*/  ISETP.LT.OR P3, PT, R183, 0x2a, P3 ;  /* 0x0000002ab700780c */ /* 0x000fe40001f61670 */
[----:B------:R-:W-:Y:S02]  /*6bf0*/  FSEL R169, R169, -INF , !P4 ;  /* 0xff800000a9a97808 */ /* 0x000fe40006000000 */
[----:B------:R-:W-:Y:S02]  /*6c00*/  FSEL R172, R172, -INF , !P6 ;  /* 0xff800000acac7808 */ /* 0x000fe40007000000 */
[----:B------:R-:W-:-:S02]  /*6c10*/  FSEL R173, R173, -INF , !P3 ;  /* 0xff800000adad7808 */ /* 0x000fc40005800000 */
[C---:B------:R-:W-:Y:S02]  /*6c20*/  ISETP.GT.AND P4, PT, R182.reuse, 0x31, P2 ;  /* 0x00000031b600780c */ /* 0x040fe40001784270 */
[C---:B------:R-:W-:Y:S02]  /*6c30*/  ISETP.GT.AND P6, PT, R182.reuse, 0x38, P2 ;  /* 0x00000038b600780c */ /* 0x040fe400017c4270 */
[----:B------:R-:W-:Y:S02]  /*6c40*/  ISETP.GT.AND P3, PT, R182, 0x39, P2 ;  /* 0x00000039b600780c */ /* 0x000fe40001764270 */
[C---:B------:R-:W-:Y:S02]  /*6c50*/  ISETP.LT.OR P4, PT, R183.reuse, 0x32, P4 ;  /* 0x00000032b700780c */ /* 0x040fe40002781670 */
[C---:B------:R-:W-:Y:S02]  /*6c60*/  ISETP.LT.OR P6, PT, R183.reuse, 0x39, P6 ;  /* 0x00000039b700780c */ /* 0x040fe400037c1670 */
[----:B------:R-:W-:-:S02]  /*6c70*/  ISETP.LT.OR P3, PT, R183, 0x3a, P3 ;  /* 0x0000003ab700780c */ /* 0x000fc40001f61670 */
[----:B------:R-:W-:Y:S02]  /*6c80*/  FSEL R177, R177, -INF , !P4 ;  /* 0xff800000b1b17808 */ /* 0x000fe40006000000 */
[----:B------:R-:W-:Y:S02]  /*6c90*/  FSEL R187, R187, -INF , !P6 ;  /* 0xff800000bbbb7808 */ /* 0x000fe40007000000 */
[----:B------:R-:W-:Y:S01]  /*6ca0*/  FSEL R181, R181, -INF , !P3 ;  /* 0xff800000b5b57808 */ /* 0x000fe20005800000 */
[----:B------:R-:W-:Y:S06]  /*6cb0*/  @P5 BRA `(.L_x_1238) ;  /* 0x00000000005c5947 */ /* 0x000fec0003800000 */
        /* <DEDUP_REMOVED lines=13> */
.L_x_1240:
[----:B------:R-:W-:-:S05]  /*6d90*/  IMAD.U32 R182, RZ, RZ, UR55 ;  /* 0x00000037ffb67e24 */ /* 0x000fca000f8e00ff */
[----:B------:R-:W-:-:S13]  /*6da0*/  ISETP.NE.AND P3, PT, R182, 0x1, PT ;  /* 0x00000001b600780c */ /* 0x000fda0003f65270 */
[----:B------:R-:W0:Y:S02]  /*6db0*/  @P3 LDC.64 R152, c[0x0][0x9e8] ;  /* 0x00027a00ff983b82 */ /* 0x000e240000000a00 */
[----:B0-----:R-:W-:-:S05]  /*6dc0*/  @P3 IMAD.HI.U32 R152, R186, R152, RZ ;  /* 0x00000098ba983227 */ /* 0x001fca00078e00ff */
[----:B------:R-:W-:-:S07]  /*6dd0*/  @P3 SHF.R.U32.HI R186, RZ, R153, R152 ;  /* 0x00000099ffba3219 */ /* 0x000fce0000011698 */
.L_x_1241:
[----:B------:R-:W-:Y:S05]  /*6de0*/  BSYNC B0 ;  /* 0x0000000000007941 */ /* 0x000fea0003800000 */
.L_x_1239:
[----:B------:R-:W-:-:S04]  /*6df0*/  IMAD R178, R186, R182, -R178 ;  /* 0x000000b6bab27224 */ /* 0x000fc800078e0ab2 */
[----:B------:R-:W-:-:S05]  /*6e00*/  IMAD.IADD R178, R178, 0x1, -R16 ;  /* 0x00000001b2b27824 */ /* 0x000fca00078e0a10 */
[----:B------:R-:W-:Y:S02]  /*6e10*/  VIADDMNMX R189, R178, R182, R189, PT ;  /* 0x000000b6b2bd7246 */ /* 0x000fe400038001bd */
[----:B------:R-:W-:-:S07]  /*6e20*/  VIMNMX R188, R188, R178, !PT ;  /* 0x000000b2bcbc7248 */ /* 0x000fce0007fe0100 */
.L_x_1238:
[----:B------:R-:W-:Y:S01]  /*6e30*/  FMNMX.FTZ R152, R184, R3, !PT ;  /* 0x00000003b8987209 */ /* 0x000fe20007810000 */
[----:B------:R-:W-:Y:S01]  /*6e40*/  ULDC UR6, c[0x0][0x988] ;  /* 0x0002620000067ab9 */ /* 0x000fe20000000800 */
[----:B------:R-:W-:Y:S01]  /*6e50*/  ISETP.GT.AND P4, PT, R188, 0x9, P2 ;  /* 0x00000009bc00780c */ /* 0x000fe20001784270 */
[----:B------:R-:W-:Y:S01]  /*6e60*/  UMOV UR38, UR7 ;  /* 0x0000000700267c82 */ /* 0x000fe20008000000 */
[----:B------:R-:W-:Y:S01]  /*6e70*/  FMNMX.FTZ R152, R185, R152, !PT ;  /* 0x00000098b9987209 */ /* 0x000fe20007810000 */
[----:B------:R-:W-:Y:S01]  /*6e80*/  UMOV UR36, UR4 ;  /* 0x0000000400247c82 */ /* 0x000fe20008000000 */
[----:B------:R-:W-:Y:S02]  /*6e90*/  ISETP.LT.OR P4, PT, R189, 0xa, P4 ;  /* 0x0000000abd00780c */ /* 0x000fe40002781670 */
[----:B------:R-:W-:Y:S02]  /*6ea0*/  FMNMX.FTZ R152, R156, R152, !PT ;  /* 0x000000989c987209 */ /* 0x000fe40007810000 */
[----:B------:R-:W-:-:S02]  /*6eb0*/  FSEL R155, R155, -INF , !P4 ;  /* 0xff8000009b9b7808 */ /* 0x000fc40006000000 */
[----:B------:R-:W-:Y:S02]  /*6ec0*/  FMNMX.FTZ R152, R157, R152, !PT ;  /* 0x000000989d987209 */ /* 0x000fe40007810000 */
[----:B------:R-:W-:Y:S02]  /*6ed0*/  ISETP.GT.AND P4, PT, R188, 0x19, P2 ;  /* 0x00000019bc00780c */ /* 0x000fe40001784270 */
        /* <DEDUP_REMOVED lines=11> */
[----:B------:R-:W-:Y:S02]  /*6f90*/  ISETP.GT.AND P6, PT, R188, 0x8, P2 ;  /* 0x00000008bc00780c */ /* 0x000fe400017c4270 */
[----:B------:R-:W-:Y:S02]  /*6fa0*/  FMNMX.FTZ R152, R172, R152, !PT ;  /* 0x00000098ac987209 */ /* 0x000fe40007810000 */
[----:B------:R-:W-:Y:S02]  /*6fb0*/  ISETP.LT.OR P3, PT, R189, 0x2, P3 ;  /* 0x00000002bd00780c */ /* 0x000fe40001f61670 */
[----:B------:R-:W-:Y:S02]  /*6fc0*/  FMNMX.FTZ R152, R173, R152, !PT ;  /* 0x00000098ad987209 */ /* 0x000fe40007810000 */
[----:B------:R-:W-:-:S02]  /*6fd0*/  FSEL R0, R0, -INF , !P4 ;  /* 0xff80000000007808 */ /* 0x000fc40006000000 */
[----:B------:R-:W-:Y:S02]  /*6fe0*/  FMNMX.FTZ R152, R176, R152, !PT ;  /* 0x00000098b0987209 */ /* 0x000fe40007810000 */
[----:B------:R-:W-:Y:S02]  /*6ff0*/  ISETP.LT.OR P6, PT, R189, 0x9, P6 ;  /* 0x00000009bd00780c */ /* 0x000fe400037c1670 */
[----:B------:R-:W-:Y:S02]  /*7000*/  FMNMX.FTZ R152, R177, R152, !PT ;  /* 0x00000098b1987209 */ /* 0x000fe40007810000 */
[----:B------:R-:W-:Y:S02]  /*7010*/  FMNMX.FTZ R178, R0, R2, !PT ;  /* 0x0000000200b27209 */ /* 0x000fe40007810000 */
[----:B------:R-:W-:Y:S02]  /*7020*/  FMNMX.FTZ R152, R187, R152, !PT ;  /* 0x00000098bb987209 */ /* 0x000fe40007810000 */
[----:B------:R-:W-:-:S02]  /*7030*/  ISETP.GT.AND P5, PT, R188, 0x10, P2 ;  /* 0x00000010bc00780c */ /* 0x000fc400017a4270 */
[----:B------:R-:W-:Y:S02]  /*7040*/  FMNMX.FTZ R152, R181, R152, !PT ;  /* 0x00000098b5987209 */ /* 0x000fe40007810000 */
[----:B------:R-:W-:Y:S02]  /*7050*/  FSEL R154, R154, -INF , !P6 ;  /* 0xff8000009a9a7808 */ /* 0x000fe40007000000 */
[C---:B------:R-:W-:Y:S01]  /*7060*/  ISETP.LT.OR P5, PT, R189.reuse, 0x11, P5 ;  /* 0x00000011bd00780c */ /* 0x040fe20002fa1670 */
[----:B------:R-:W0:Y:S01]  /*7070*/  SHFL.BFLY PT, R153, R152, 0x2, 0x1f ;  /* 0x0c401f0098997f89 */ /* 0x000e2200000e0000 */
[----:B------:R-:W-:Y:S02]  /*7080*/  ISETP.GT.AND P6, PT, R188, 0x18, P2 ;  /* 0x00000018bc00780c */ /* 0x000fe400017c4270 */
[----:B------:R-:W-:Y:S02]  /*7090*/  FSEL R158, R158, -INF , !P5 ;  /* 0xff8000009e9e7808 */ /* 0x000fe40006800000 */
[----:B------:R-:W-:-:S02]  /*70a0*/  ISETP.LT.OR P6, PT, R189, 0x19, P6 ;  /* 0x00000019bd00780c */ /* 0x000fc400037c1670 */
[----:B------:R-:W-:Y:S02]  /*70b0*/  ISETP.GT.AND P5, PT, R188, 0x20, P2 ;  /* 0x00000020bc00780c */ /* 0x000fe400017a4270 */
[----:B------:R-:W-:Y:S02]  /*70c0*/  FSEL R162, R162, -INF , !P6 ;  /* 0xff800000a2a27808 */ /* 0x000fe40007000000 */
[----:B------:R-:W-:Y:S02]  /*70d0*/  ISETP.LT.OR P5, PT, R189, 0x21, P5 ;  /* 0x00000021bd00780c */ /* 0x000fe40002fa1670 */
[----:B------:R-:W-:Y:S02]  /*70e0*/  ISETP.GT.AND P6, PT, R188, 0x28, P2 ;  /* 0x00000028bc00780c */ /* 0x000fe400017c4270 */
[----:B------:R-:W-:Y:S02]  /*70f0*/  FSEL R166, R166, -INF , !P5 ;  /* 0xff800000a6a67808 */ /* 0x000fe40006800000 */
[----:B------:R-:W-:-:S02]  /*7100*/  ISETP.GT.AND P5, PT, R188, 0x29, P2 ;  /* 0x00000029bc00780c */ /* 0x000fc400017a4270 */
[C---:B------:R-:W-:Y:S02]  /*7110*/  ISETP.LT.OR P6, PT, R189.reuse, 0x29, P6 ;  /* 0x00000029bd00780c */ /* 0x040fe400037c1670 */
[----:B------:R-:W-:Y:S02]  /*7120*/  ISETP.LT.OR P5, PT, R189, 0x2a, P5 ;  /* 0x0000002abd00780c */ /* 0x000fe40002fa1670 */
[----:B------:R-:W-:Y:S02]  /*7130*/  FSEL R170, R170, -INF , !P6 ;  /* 0xff800000aaaa7808 */ /* 0x000fe40007000000 */
[----:B0-----:R-:W-:Y:S02]  /*7140*/  FMNMX.FTZ R152, R152, R153, !PT ;  /* 0x0000009998987209 */ /* 0x001fe40007810000 */
[----:B------:R-:W-:Y:S02]  /*7150*/  FSEL R153, R21, -INF , !P3 ;  /* 0xff80000015997808 */ /* 0x000fe40005800000 */
[----:B------:R-:W-:Y:S01]  /*7160*/  ISETP.GT.AND P3, PT, R188, 0x11, P2 ;  /* 0x00000011bc00780c */ /* 0x000fe20001764270 */
[----:B------:R-:W0:Y:S01]  /*7170*/  SHFL.BFLY PT, R21, R152, 0x1, 0x1f ;  /* 0x0c201f0098157f89 */ /* 0x000e2200000e0000 */
[----:B------:R-:W-:-:S02]  /*7180*/  FMNMX.FTZ R178, R153, R178, !PT ;  /* 0x000000b299b27209 */ /* 0x000fc40007810000 */
[----:B------:R-:W-:Y:S02]  /*7190*/  ISETP.LT.OR P3, PT, R189, 0x12, P3 ;  /* 0x00000012bd00780c */ /* 0x000fe40001f61670 */
[----:B------:R-:W-:Y:S02]  /*71a0*/  FMNMX.FTZ R178, R154, R178, !PT ;  /* 0x000000b29ab27209 */ /* 0x000fe40007810000 */
[----:B------:R-:W-:Y:S02]  /*71b0*/  FSEL R159, R159, -INF , !P3 ;  /* 0xff8000009f9f7808 */ /* 0x000fe40005800000 */
[----:B------:R-:W-:Y:S02]  /*71c0*/  FMNMX.FTZ R178, R155, R178, !PT ;  /* 0x000000b29bb27209 */ /* 0x000fe40007810000 */
[----:B------:R-:W-:Y:S02]  /*71d0*/  ISETP.GT.AND P3, PT, R188, 0x21, P2 ;  /* 0x00000021bc00780c */ /* 0x000fe40001764270 */
[----:B------:R-:W-:-:S02]  /*71e0*/  FMNMX.FTZ R178, R158, R178, !PT ;  /* 0x000000b29eb27209 */ /* 0x000fc40007810000 */
[----:B------:R-:W-:Y:S02]  /*71f0*/  ISETP.LT.OR P3, PT, R189, 0x22, P3 ;  /* 0x00000022bd00780c */ /* 0x000fe40001f61670 */
[----:B------:R-:W-:Y:S02]  /*7200*/  FMNMX.FTZ R178, R159, R178, !PT ;  /* 0x000000b29fb27209 */ /* 0x000fe40007810000 */
[----:B------:R-:W-:Y:S02]  /*7210*/  FSEL R167, R167, -INF , !P3 ;  /* 0xff800000a7a77808 */ /* 0x000fe40005800000 */
[----:B------:R-:W-:Y:S02]  /*7220*/  FMNMX.FTZ R178, R162, R178, !PT ;  /* 0x000000b2a2b27209 */ /* 0x000fe40007810000 */
[----:B------:R-:W-:Y:S02]  /*7230*/  ISETP.GT.AND P3, PT, R188, 0x30, P2 ;  /* 0x00000030bc00780c */ /* 0x000fe40001764270 */
[----:B------:R-:W-:-:S02]  /*7240*/  FMNMX.FTZ R178, R163, R178, !PT ;  /* 0x000000b2a3b27209 */ /* 0x000fc40007810000 */
[----:B------:R-:W-:Y:S02]  /*7250*/  ISETP.GT.AND P4, PT, R188, 0x31, P2 ;  /* 0x00000031bc00780c */ /* 0x000fe40001784270 */
[----:B------:R-:W-:Y:S02]  /*7260*/  FMNMX.FTZ R178, R166, R178, !PT ;  /* 0x000000b2a6b27209 */ /* 0x000fe40007810000 */
[----:B------:R-:W-:Y:S02]  /*7270*/  ISETP.LT.OR P3, PT, R189, 0x31, P3 ;  /* 0x00000031bd00780c */ /* 0x000fe40001f61670 */
[----:B------:R-:W-:Y:S02]  /*7280*/  FMNMX.FTZ R178, R167, R178, !PT ;  /* 0x000000b2a7b27209 */ /* 0x000fe40007810000 */
[----:B0-----:R-:W-:Y:S02]  /*7290*/  FMNMX.FTZ R21, R152, R21, !PT ;  /* 0x0000001598157209 */ /* 0x001fe40007810000 */
[----:B------:R-:W-:-:S02]  /*72a0*/  FSEL R171, R171, -INF , !P5 ;  /* 0xff800000abab7808 */ /* 0x000fc40006800000 */
[----:B------:R-:W-:Y:S01]  /*72b0*/  FMNMX.FTZ R182, R170, R178, !PT ;  /* 0x000000b2aab67209 */ /* 0x000fe20007810000 */
[----:B------:R-:W-:Y:S01]  /*72c0*/  FMUL.FTZ R152, R21, UR6 ;  /* 0x0000000615987c20 */ /* 0x000fe20008410000 */
[----:B------:R-:W-:Y:S02]  /*72d0*/  ISETP.GT.AND P6, PT, R188, 0x38, P2 ;  /* 0x00000038bc00780c */ /* 0x000fe400017c4270 */
[----:B------:R-:W-:Y:S02]  /*72e0*/  ISETP.LT.OR P4, PT, R189, 0x32, P4 ;  /* 0x00000032bd00780c */ /* 0x000fe40002781670 */
[----:B------:R-:W-:Y:S02]  /*72f0*/  FSEL R178, R174, -INF , !P3 ;  /* 0xff800000aeb27808 */ /* 0x000fe40005800000 */
        /* <DEDUP_REMOVED lines=12> */
[----:B-1----:R-:W-:Y:S01]  /*73c0*/  FSEL R180, R180, -INF , !P2 ;  /* 0xff800000b4b47808 */ /* 0x002fe20005000000 */
[--C-:B------:R-:W-:Y:S01]  /*73d0*/  FFMA.FTZ R164, R169, UR6, -R152.reuse ;  /* 0x00000006a9a47c23 */ /* 0x100fe20008010898 */
        /* <DEDUP_REMOVED lines=8> */
[--C-:B------:R-:W-:Y:S01]  /*7460*/  FFMA.FTZ R157, R157, UR6, -R152.reuse ;  /* 0x000000069d9d7c23 */ /* 0x100fe20008010898 */
[----:B------:R-:W0:Y:S01]  /*7470*/  SHFL.BFLY PT, R182, R156, 0x2, 0x1f ;  /* 0x0c401f009cb67f89 */ /* 0x000e2200000e0000 */
[--C-:B------:R-:W-:Y:S01]  /*7480*/  FFMA.FTZ R190, R172, UR6, -R152.reuse ;  /* 0x00000006acbe7c23 */ /* 0x100fe20008010898 */
[--C-:B------:R-:W-:Y:S01]  /*7490*/  FFMA.FTZ R165, R173, UR6, -R152.reuse ;  /* 0x00000006ada57c23 */ /* 0x100fe20008010898 */
[--C-:B------:R-:W-:Y:S01]  /*74a0*/  FFMA.FTZ R184, R176, UR6, -R152.reuse ;  /* 0x00000006b0b87c23 */ /* 0x100fe20008010898 */
[--C-:B------:R-:W-:Y:S01]  /*74b0*/  FFMA.FTZ R168, R177, UR6, -R152.reuse ;  /* 0x00000006b1a87c23 */ /* 0x100fe20008010898 */
[--C-:B------:R-:W-:Y:S01]  /*74c0*/  FFMA.FTZ R186, R187, UR6, -R152.reuse ;  /* 0x00000006bbba7c23 */ /* 0x100fe20008010898 */
[----:B------:R-:W-:Y:S01]  /*74d0*/  FFMA.FTZ R152, R181, UR6, -R152 ;  /* 0x00000006b5987c23 */ /* 0x000fe20008010898 */
        /* <DEDUP_REMOVED lines=8> */
[----:B0-----:R-:W-:-:S02]  /*7560*/  FMNMX.FTZ R156, R156, R169, !PT ;  /* 0x000000a99c9c7209 */ /* 0x001fc40007810000 */
[----:B------:R-:W-:-:S05]  /*7570*/  FSEL R169, R21, RZ, P5 ;  /* 0x000000ff15a97208 */ /* 0x000fca0002800000 */
[----:B------:R-:W-:Y:S01]  /*7580*/  MUFU.EX2 R194, R194 ;  /* 0x000000c200c27308 */ /* 0x000fe20000000800 */
[----:B------:R-:W-:Y:S01]  /*7590*/  FSETP.NEU.FTZ.AND P2, PT, R156, -INF , PT ;  /* 0xff8000009c00780b */ /* 0x000fe20003f5d000 */
[----:B------:R-:W-:-:S06]  /*75a0*/  FADD.FTZ R169, -R169, R3 ;  /* 0x00000003a9a97221 */ /* 0x000fcc0000010100 */
[----:B------:R0:W-:Y:S01]  /*75b0*/  MUFU.EX2 R3, R152 ;  /* 0x0000009800037308 */ /* 0x0001e20000000800 */
[----:B------:R-:W-:-:S07]  /*75c0*/  FMUL.FTZ R172, R169, UR6 ;  /* 0x00000006a9ac7c20 */ /* 0x000fce0008410000 */
[----:B------:R-:W-:Y:S01]  /*75d0*/  MUFU.EX2 R161, R161 ;  /* 0x000000a100a17308 */ /* 0x000fe20000000800 */
[----:B0-----:R-:W-:-:S05]  /*75e0*/  FMUL.FTZ R152, R156, UR6 ;  /* 0x000000069c987c20 */ /* 0x001fca0008410000 */
[----:B------:R-:W-:Y:S02]  /*75f0*/  FSEL R169, R152, RZ, P2 ;  /* 0x000000ff98a97208 */ /* 0x000fe40001000000 */
[----:B------:R-:W0:Y:S03]  /*7600*/  MUFU.EX2 R152, R172 ;  /* 0x000000ac00987308 */ /* 0x000e260000000800 */
[--C-:B------:R-:W-:Y:S01]  /*7610*/  FFMA.FTZ R197, R0, UR6, -R169.reuse ;  /* 0x0000000600c57c23 */ /* 0x100fe200080108a9 */
[----:B------:R-:W-:Y:S02]  /*7620*/  IMAD.U32 R0, RZ, RZ, UR14 ;  /* 0x0000000eff007e24 */ /* 0x000fe4000f8e00ff */
[--C-:B------:R-:W-:Y:S01]  /*7630*/  FFMA.FTZ R153, R153, UR6, -R169.reuse ;  /* 0x0000000699997c23 */ /* 0x100fe200080108a9 */
[--C-:B------:R-:W-:Y:S01]  /*7640*/  FFMA.FTZ R199, R154, UR6, -R169.reuse ;  /* 0x000000069ac77c23 */ /* 0x100fe200080108a9 */
[--C-:B------:R-:W-:Y:S01]  /*7650*/  FFMA.FTZ R154, R155, UR6, -R169.reuse ;  /* 0x000000069b9a7c23 */ /* 0x100fe200080108a9 */
[----:B------:R-:W-:Y:S01]  /*7660*/  @!P1 VIADD R0, R0, 0x30860 ;  /* 0x0003086000009836 */ /* 0x000fe20000000000 */
[----:B------:R-:W-:Y:S01]  /*7670*/  MUFU.EX2 R197, R197 ;  /* 0x000000c500c57308 */ /* 0x000fe20000000800 */
[--C-:B------:R-:W-:Y:S01]  /*7680*/  FFMA.FTZ R193, R158, UR6, -R169.reuse ;  /* 0x000000069ec17c23 */ /* 0x100fe200080108a9 */
[--C-:B------:R-:W-:Y:S01]  /*7690*/  FFMA.FTZ R155, R159, UR6, -R169.reuse ;  /* 0x000000069f9b7c23 */ /* 0x100fe200080108a9 */
[--C-:B------:R-:W-:Y:S01]  /*76a0*/  FFMA.FTZ R195, R162, UR6, -R169.reuse ;  /* 0x00000006a2c37c23 */ /* 0x100fe200080108a9 */
[----:B------:R-:W-:Y:S01]  /*76b0*/  @!P1 PRMT R0, RZ, 0x654, R0 ;  /* 0x00000654ff009816 */ /* 0x000fe20000000000 */
[--C-:B------:R-:W-:Y:S01]  /*76c0*/  FFMA.FTZ R166, R166, UR6, -R169.reuse ;  /* 0x00000006a6a67c23 */ /* 0x100fe200080108a9 */
[--C-:B------:R-:W-:Y:S01]  /*76d0*/  FFMA.FTZ R167, R167, UR6, -R169.reuse ;  /* 0x00000006a7a77c23 */ /* 0x100fe200080108a9 */
[--C-:B------:R-:W-:Y:S01]  /*76e0*/  FFMA.FTZ R170, R170, UR6, -R169.reuse ;  /* 0x00000006aaaa7c23 */ /* 0x100fe200080108a9 */
[----:B------:R1:W-:Y:S01]  /*76f0*/  @!P1 SYNCS.ARRIVE.TRANS64.RED.A1T0 RZ, [R0+URZ], RZ ;  /* 0x000000ff00ff99a7 */ /* 0x0003e2000810043f */
[----:B------:R-:W-:Y:S01]  /*7700*/  MUFU.EX2 R153, R153 ;  /* 0x0000009900997308 */ /* 0x000fe20000000800 */
[----:B0-----:R-:W-:Y:S01]  /*7710*/  FFMA.FTZ R15, R152, R15, R196 ;  /* 0x0000000f980f7223 */ /* 0x001fe200000100c4 */
[--C-:B------:R-:W-:Y:S01]  /*7720*/  FFMA.FTZ R171, R171, UR6, -R169.reuse ;  /* 0x00000006abab7c23 */ /* 0x100fe200080108a9 */
[--C-:B------:R-:W-:Y:S01]  /*7730*/  FFMA.FTZ R178, R178, UR6, -R169.reuse ;  /* 0x00000006b2b27c23 */ /* 0x100fe200080108a9 */
[----:B------:R-:W-:Y:S01]  /*7740*/  FFMA.FTZ R175, R175, UR6, -R169 ;  /* 0x00000006afaf7c23 */ /* 0x000fe200080108a9 */
[----:B------:R-:W-:Y:S01]  /*7750*/  FADD.FTZ R15, R174, R15 ;  /* 0x0000000fae0f7221 */ /* 0x000fe20000010000 */
[----:B------:R-:W-:Y:S01]  /*7760*/  FFMA.FTZ R179, R179, UR6, -R169 ;  /* 0x00000006b3b37c23 */ /* 0x000fe200080108a9 */
[----:B-1----:R-:W-:Y:S01]  /*7770*/  FSEL R0, R156, RZ, P2 ;  /* 0x000000ff9c007208 */ /* 0x002fe20001000000 */
[----:B------:R-:W-:Y:S01]  /*7780*/  MUFU.EX2 R199, R199 ;  /* 0x000000c700c77308 */ /* 0x000fe20000000800 */
[----:B------:R-:W-:Y:S01]  /*7790*/  FADD.FTZ R15, R198, R15 ;  /* 0x0000000fc60f7221 */ /* 0x000fe20000010000 */
[C---:B------:R-:W-:Y:S01]  /*77a0*/  ISETP.GT.AND P2, PT, R20.reuse, UR54, PT ;  /* 0x0000003614007c0c */ /* 0x040fe2000bf44270 */
[----:B------:R-:W-:-:S02]  /*77b0*/  VIADD R20, R20, 0xffffffff ;  /* 0xffffffff14147836 */ /* 0x000fc40000000000 */
[----:B------:R-:W-:Y:S01]  /*77c0*/  FADD.FTZ R0, -R0, R2 ;  /* 0x0000000200007221 */ /* 0x000fe20000010100 */
[----:B------:R-:W-:Y:S01]  /*77d0*/  FFMA.FTZ R2, R163, UR6, -R169 ;  /* 0x00000006a3027c23 */ /* 0x000fe200080108a9 */
[C---:B------:R-:W-:Y:S01]  /*77e0*/  FADD.FTZ R15, R157.reuse, R15 ;  /* 0x0000000f9d0f7221 */ /* 0x040fe20000010000 */
[----:B------:R-:W-:Y:S01]  /*77f0*/  FFMA.FTZ R169, R180, UR6, -R169 ;  /* 0x00000006b4a97c23 */ /* 0x000fe200080108a9 */
[----:B------:R-:W-:Y:S01]  /*7800*/  FMUL.FTZ R0, R0, UR6 ;  /* 0x0000000600007c20 */ /* 0x000fe20008410000 */
[----:B------:R-:W-:Y:S01]  /*7810*/  MUFU.EX2 R154, R154 ;  /* 0x0000009a009a7308 */ /* 0x000fe20000000800 */
[----:B------:R-:W-:Y:S01]  /*7820*/  FADD.FTZ R15, R192, R15 ;  /* 0x0000000fc00f7221 */ /* 0x000fe20000010000 */
[----:B------:R-:W-:Y:S02]  /*7830*/  F2FP.F16.F32.PACK_AB R196, R174, R196 ;  /* 0x000000c4aec4723e */ /* 0x000fe400000000ff */
[----:B------:R-:W-:Y:S01]  /*7840*/  F2FP.F16.F32.PACK_AB R198, R157, R198 ;  /* 0x000000c69dc6723e */ /* 0x000fe200000000ff */
[C---:B------:R-:W-:Y:S01]  /*7850*/  FADD.FTZ R15, R160.reuse, R15 ;  /* 0x0000000fa00f7221 */ /* 0x040fe20000010000 */
[----:B------:R-:W-:-:S02]  /*7860*/  F2FP.F16.F32.PACK_AB R192, R160, R192 ;  /* 0x000000c0a0c0723e */ /* 0x000fc400000000ff */
[----:B------:R-:W0:Y:S01]  /*7870*/  MUFU.EX2 R0, R0 ;  /* 0x0000000000007308 */ /* 0x000e220000000800 */
[----:B------:R-:W-:Y:S01]  /*7880*/  FADD.FTZ R15, R194, R15 ;  /* 0x0000000fc20f7221 */ /* 0x000fe20000010000 */
[----:B------:R-:W-:-:S03]  /*7890*/  F2FP.F16.F32.PACK_AB R194, R161, R194 ;  /* 0x000000c2a1c2723e */ /* 0x000fc600000000ff */
[----:B------:R-:W-:-:S03]  /*78a0*/  FADD.FTZ R15, R161, R15 ;  /* 0x0000000fa10f7221 */ /* 0x000fc60000010000 */
[----:B------:R-:W1:Y:S08]  /*78b0*/  MUFU.EX2 R193, R193 ;  /* 0x000000c100c17308 */ /* 0x000e700000000800 */
[----:B------:R-:W2:Y:S01]  /*78c0*/  MUFU.EX2 R155, R155 ;  /* 0x0000009b009b7308 */ /* 0x000ea20000000800 */
[----:B0-----:R-:W-:Y:S01]  /*78d0*/  FFMA.FTZ R14, R0, R14, R197 ;  /* 0x0000000e000e7223 */ /* 0x001fe200000100c5 */
[----:B------:R-:W-:-:S03]  /*78e0*/  F2FP.F16.F32.PACK_AB R197, R153, R197 ;  /* 0x000000c599c5723e */ /* 0x000fc600000000ff */
[----:B------:R-:W-:-:S03]  /*78f0*/  FADD.FTZ R14, R153, R14 ;  /* 0x0000000e990e7221 */ /* 0x000fc60000010000 */
[----:B------:R-:W0:Y:S01]  /*7900*/  MUFU.EX2 R195, R195 ;  /* 0x000000c300c37308 */ /* 0x000e220000000800 */
[----:B------:R-:W-:Y:S01]  /*7910*/  FADD.FTZ R14, R199, R14 ;  /* 0x0000000ec70e7221 */ /* 0x000fe20000010000 */
[----:B------:R-:W-:-:S03]  /*7920*/  F2FP.F16.F32.PACK_AB R199, R154, R199 ;  /* 0x000000c79ac7723e */ /* 0x000fc600000000ff */
[----:B------:R-:W-:-:S03]  /*7930*/  FADD.FTZ R14, R154, R14 ;  /* 0x0000000e9a0e7221 */ /* 0x000fc60000010000 */
[----:B------:R-:W3:Y:S01]  /*7940*/  MUFU.EX2 R2, R2 ;  /* 0x0000000200027308 */ /* 0x000ee20000000800 */
[----:B-1----:R-:W-:Y:S01]  /*7950*/  FADD.FTZ R14, R193, R14 ;  /* 0x0000000ec10e7221 */ /* 0x002fe20000010000 */
[----:B--2---:R-:W-:-:S03]  /*7960*/  F2FP.F16.F32.PACK_AB R193, R155, R193 ;  /* 0x000000c19bc1723e */ /* 0x004fc600000000ff */
[----:B------:R-:W-:-:S03]  /*7970*/  FADD.FTZ R14, R155, R14 ;  /* 0x0000000e9b0e7221 */ /* 0x000fc60000010000 */
[----:B------:R-:W1:Y:S01]  /*7980*/  MUFU.EX2 R188, R188 ;  /* 0x000000bc00bc7308 */ /* 0x000e620000000800 */
[----:B0-----:R-:W-:-:S07]  /*7990*/  FADD.FTZ R14, R195, R14 ;  /* 0x0000000ec30e7221 */ /* 0x001fce0000010000 */
[----:B------:R-:W0:Y:S01]  /*79a0*/  MUFU.EX2 R166, R166 ;  /* 0x000000a600a67308 */ /* 0x000e220000000800 */
[C---:B---3--:R-:W-:Y:S01]  /*79b0*/  FADD.FTZ R14, R2.reuse, R14 ;  /* 0x0000000e020e7221 */ /* 0x048fe20000010000 */
        /* <DEDUP_REMOVED lines=13> */
[----:B0-----:R-:W-:-:S07]  /*7a90*/  FADD.FTZ R15, R190, R15 ;  /* 0x0000000fbe0f7221 */ /* 0x001fce0000010000 */
        /* <DEDUP_REMOVED lines=16> */
[C---:B--2---:R-:W-:Y:S01]  /*7ba0*/  FADD.FTZ R14, R175.reuse, R14 ;  /* 0x0000000eaf0e7221 */ /* 0x044fe20000010000 */
[----:B------:R-:W-:-:S06]  /*7bb0*/  F2FP.F16.F32.PACK_AB R185, R175, R178 ;  /* 0x000000b2afb9723e */ /* 0x000fcc00000000ff */
[----:B------:R-:W2:Y:S01]  /*7bc0*/  MUFU.EX2 R169, R169 ;  /* 0x000000a900a97308 */ /* 0x000ea20000000800 */
[----:B-1----:R-:W-:Y:S01]  /*7bd0*/  FADD.FTZ R15, R186, R15 ;  /* 0x0000000fba0f7221 */ /* 0x002fe20000010000 */
[----:B------:R-:W-:-:S03]  /*7be0*/  F2FP.F16.F32.PACK_AB R186, R3, R186 ;  /* 0x000000ba03ba723e */ /* 0x000fc600000000ff */
[----:B------:R-:W-:Y:S01]  /*7bf0*/  FADD.FTZ R15, R3, R15 ;  /* 0x0000000f030f7221 */ /* 0x000fe20000010000 */
[----:B------:R-:W-:Y:S02]  /*7c00*/  IMAD.MOV.U32 R3, RZ, RZ, R21 ;  /* 0x000000ffff037224 */ /* 0x000fe400078e0015 */
[----:B0-----:R-:W-:-:S04]  /*7c10*/  FADD.FTZ R14, R179, R14 ;  /* 0x0000000eb30e7221 */ /* 0x001fc80000010000 */
[C---:B--2---:R-:W-:Y:S01]  /*7c20*/  FADD.FTZ R14, R169.reuse, R14 ;  /* 0x0000000ea90e7221 */ /* 0x044fe20000010000 */
[----:B------:R-:W-:Y:S01]  /*7c30*/  F2FP.F16.F32.PACK_AB R187, R169, R179 ;  /* 0x000000b3a9bb723e */ /* 0x000fe200000000ff */
[----:B------:R-:W-:Y:S06]  /*7c40*/  @P2 BRA `(.L_x_1242) ;  /* 0xffffffd400302947 */ /* 0x000fec000383ffff */
[----:B------:R-:W-:Y:S01]  /*7c50*/  IMAD.MOV.U32 R2, RZ, RZ, R156 ;  /* 0x000000ffff027224 */ /* 0x000fe200078e009c */
[----:B------:R-:W-:Y:S01]  /*7c60*/  UMOV UR36, UR4 ;  /* 0x0000000400247c82 */ /* 0x000fe20008000000 */
[----:B------:R-:W-:Y:S01]  /*7c70*/  IMAD.MOV.U32 R3, RZ, RZ, R21 ;  /* 0x000000ffff037224 */ /* 0x000fe200078e0015 */
[----:B------:R-:W-:-:S06]  /*7c80*/  UMOV UR38, UR7 ;  /* 0x0000000700267c82 */ /* 0x000fcc0008000000 */
.L_x_1225:
[----:B------:R-:W-:Y:S01]  /*7c90*/  ULDC UR4, c[0x0][0x448] ;  /* 0x0001120000047ab9 */ /* 0x000fe20000000800 */
[----:B------:R-:W-:Y:S01]  /*7ca0*/  ULDC UR7, c[0x0][0x9e4] ;  /* 0x0002790000077ab9 */ /* 0x000fe20000000800 */
[----:B------:R-:W-:Y:S02]  /*7cb0*/  UISETP.NE.AND UP0, UPT, UR4, 0x1, UPT ;  /* 0x000000010400788c */ /* 0x000fe4000bf05270 */
[----:B------:R-:W-:Y:S02]  /*7cc0*/  UISETP.GE.AND UP1, UPT, UR7, 0x1, UPT ;  /* 0x000000010700788c */ /* 0x000fe4000bf26270 */
[----:B------:R-:W-:Y:S02]  /*7cd0*/  UIADD3 UR11, UR61, 0x7f, URZ ;  /* 0x0000007f3d0b7890 */ /* 0x000fe4000fffe03f */
[----:B------:R-:W-:Y:S02]  /*7ce0*/  UIADD3 UR10, UR60, 0x1, -UR39 ;  /* 0x000000013c0a7890 */ /* 0x000fe4000fffe827 */
[----:B------:R-:W-:-:S03]  /*7cf0*/  PLOP3.LUT P5, PT, PT, PT, UP1, 0x80, 0x0 ;  /* 0x000000000000781c */ /* 0x000fc60003faf018 */
[----:B------:R-:W-:Y:S01]  /*7d00*/  @UP0 ULDC UR4, c[0x0][0x44c] ;  /* 0x0001130000040ab9 */ /* 0x000fe20000000800 */
[----:B------:R-:W-:Y:S01]  /*7d10*/  @UP0 ULDC UR14, c[0x0][0x450] ;  /* 0x00011400000e0ab9 */ /* 0x000fe20000000800 */
[----:B------:R-:W-:-:S04]  /*7d20*/  UIMAD.WIDE.U32 UR4, UR11, UR4, URZ ;  /* 0x000000040b0472a5 */ /* 0x000fc8000f8e003f */
[----:B------:R-:W-:-:S03]  /*7d30*/  @UP0 USHF.R.U32.HI UR11, URZ, UR14, UR5 ;  /* 0x0000000e3f0b0299 */ /* 0x000fc60008011605 */
[----:B------:R-:W-:Y:S01]  /*7d40*/  ULDC UR14, c[0x0][0x9dc] ;  /* 0x00027700000e7ab9 */ /* 0x000fe20000000800 */
[----:B------:R-:W-:-:S04]  /*7d50*/  UIADD3 UR15, UR10, UR11, URZ ;  /* 0x0000000b0a0f7290 */ /* 0x000fc8000fffe03f */
        /* <DEDUP_REMOVED lines=12> */
.L_x_1244:
[----:B------:R-:W-:-:S11]  /*7e20*/  UISETP.NE.AND UP1, UPT, UR7, 0x1, UPT ;  /* 0x000000010700788c */ /* 0x000fd6000bf25270 */
[----:B------:R-:W-:Y:S02]  /*7e30*/  @UP1 ULDC.64 UR4, c[0x0][0x9e8] ;  /* 0x00027a0000041ab9 */ /* 0x000fe40000000a00 */
[----:B------:R-:W-:-:S04]  /*7e40*/  UIMAD.WIDE.U32 UR10, UR15, UR4, URZ ;  /* 0x000000040f0a72a5 */ /* 0x000fc8000f8e003f */
[----:B------:R-:W-:-:S12]  /*7e50*/  @UP1 USHF.R.U32.HI UR15, URZ, UR5, UR11 ;  /* 0x000000053f0f1299 */ /* 0x000fd8000801160b */
.L_x_1245:
[----:B------:R-:W-:-:S04]  /*7e60*/  UIMAD UR7, UR15, UR7, URZ ;  /* 0x000000070f0772a4 */ /* 0x000fc8000f8e023f */
[----:B------:R-:W-:-:S04]  /*7e70*/  UISETP.LT.AND UP1, UPT, UR14, UR7, UPT ;  /* 0x000000070e00728c */ /* 0x000fc8000bf21270 */
[----:B------:R-:W-:-:S12]  /*7e80*/  USEL UR14, UR14, UR7, !UP1 ;  /* 0x000000070e0e7287 */ /* 0x000fd8000c800000 */
.L_x_1243:
[----:B------:R-:W-:Y:S01]  /*7e90*/  UIADD3 UR14, UR14, 0x3f, URZ ;  /* 0x0000003f0e0e7890 */ /* 0x000fe2000fffe03f */
[----:B------:R-:W-:-:S03]  /*7ea0*/  R2UR UR5, R19 ;  /* 0x00000000130572ca */ /* 0x000fc600000e0000 */
[----:B------:R-:W-:-:S04]  /*7eb0*/  USHF.R.S32.HI UR4, URZ, 0x1f, UR14 ;  /* 0x0000001f3f047899 */ /* 0x000fc8000801140e */
[----:B------:R-:W-:-:S04]  /*7ec0*/  ULEA.HI UR4, UR4, UR14, URZ, 0x6 ;  /* 0x0000000e04047291 */ /* 0x000fc8000f8f303f */
[----:B------:R-:W-:-:S04]  /*7ed0*/  USHF.R.S32.HI UR4, URZ, 0x6, UR4 ;  /* 0x000000063f047899 */ /* 0x000fc80008011404 */
[----:B------:R-:W-:-:S04]  /*7ee0*/  UISETP.LT.AND UP1, UPT, UR5, UR4, UPT ;  /* 0x000000040500728c */ /* 0x000fc8000bf21270 */
[----:B------:R-:W-:-:S06]  /*7ef0*/  USEL UR54, UR5, UR4, !UP1 ;  /* 0x0000000405367287 */ /* 0x000fcc000c800000 */
[----:B------:R-:W-:-:S13]  /*7f00*/  ISETP.GE.AND P2, PT, R20, UR54, PT ;  /* 0x0000003614007c0c */ /* 0x000fda000bf46270 */
[----:B------:R-:W-:Y:S05]  /*7f10*/  @!P2 BRA `(.L_x_1246) ;  /* 0x000000200030a947 */ /* 0x000fea0003800000 */
[----:B------:R-:W-:Y:S01]  /*7f20*/  IMAD.MOV.U32 R236, RZ, RZ, R2 ;  /* 0x000000ffffec7224 */ /* 0x000fe200078e0002 */
[----:B------:R-:W-:Y:S01]  /*7f30*/  UMOV UR7, UR38 ;  /* 0x0000002600077c82 */ /* 0x000fe20008000000 */
[----:B------:R-:W-:Y:S01]  /*7f40*/  IMAD.MOV.U32 R21, RZ, RZ, R3 ;  /* 0x000000ffff157224 */ /* 0x000fe200078e0003 */
[----:B------:R-:W-:Y:S01]  /*7f50*/  UMOV UR4, UR36 ;  /* 0x0000002400047c82 */ /* 0x000fe20008000000 */
[----:B------:R-:W-:-:S05]  /*7f60*/  ULDC UR5, c[0x0][0x9d8] ;  /* 0x0002760000057ab9 */ /* 0x000fca0000000800 */
.L_x_1255:
[----:B------:R-:W-:-:S04]  /*7f70*/  UIADD3 UR36, UR4, 0x1, URZ ;  /* 0x0000000104247890 */ /* 0x000fc8000fffe03f */
[----:B------:R-:W-:-:S04]  /*7f80*/  UISETP.NE.AND UP1, UPT, UR36, 0x2, UPT ;  /* 0x000000022400788c */ /* 0x000fc8000bf25270 */
[----:B------:R-:W-:Y:S02]  /*7f90*/  USEL UR38, URZ, 0x1, UP1 ;  /* 0x000000013f267887 */ /* 0x000fe40008800000 */
[----:B------:R-:W-:Y:S02]  /*7fa0*/  USEL UR36, UR36, URZ, UP1 ;  /* 0x0000003f24247287 */ /* 0x000fe40008800000 */
[----:B------:R-:W-:Y:S01]  /*7fb0*/  ULOP3.LUT UR38, UR7, UR38, URZ, 0x3c, !UPT ;  /* 0x0000002607267292 */ /* 0x000fe2000f8e3c3f */
[----:B------:R-:W-:Y:S11]  /*7fc0*/  @!P0 BRA `(.L_x_1247) ;  /* 0x0000000000048947 */ /* 0x000ff60003800000 */
[----:B------:R-:W-:Y:S01]  /*7fd0*/  BPT.TRAP 0x1 ;  /* 0x000000040000795c */ /* 0x000fe20000300000 */
.L_x_1247:
[----:B------:R-:W-:Y:S01]  /*7fe0*/  ULEA UR6, UR36, UR37, 0x3 ;  /* 0x0000002524067291 */ /* 0x000fe2000f8e183f */
[----:B------:R-:W-:-:S05]  /*7ff0*/  IMAD.U32 R2, RZ, RZ, UR38 ;  /* 0x00000026ff027e24 */ /* 0x000fca000f8e00ff */
[----:B------:R-:W-:-:S04]  /*8000*/  SHF.L.U32 R2, R2, 0x1f, RZ ;  /* 0x0000001f02027819 */ /* 0x000fc800000006ff */
[----:B------:R0:W1:Y:S01]  /*8010*/  SYNCS.PHASECHK.TRANS64.TRYWAIT P2, [UR6+0x30830], R2 ;  /* 0x03083002ff0075a7 */ /* 0x0000620008040146 */
[----:B------:R-:W-:Y:S05]  /*8020*/  @!P0 BRA `(.L_x_1248) ;  /* 0x0000000000048947 */ /* 0x000fea0003800000 */
[----:B------:R-:W-:Y:S01]  /*8030*/  BPT.TRAP 0x1 ;  /* 0x000000040000795c */ /* 0x000fe20000300000 */
.L_x_1248:
[-C--:B------:R-:W-:Y:S01]  /*8040*/  FMUL.FTZ R24, R24, R152.reuse ;  /* 0x0000009818187220 */ /* 0x080fe20000410000 */
[----:B------:R-:W-:Y:S01]  /*8050*/  FMUL.FTZ R25, R25, R152 ;  /* 0x0000009819197220 */ /* 0x000fe20000410000 */
[----:B-1----:R-:W-:Y:S06]  /*8060*/  @P2 BRA `(.L_x_1249) ;  /* 0x0000000000082947 */ /* 0x002fec0003800000 */
[----:B------:R-:W1:Y:S02]  /*8070*/  SYNCS.PHASECHK.TRANS64.TRYWAIT P2, [UR6+0x30830], R2 ;  /* 0x03083002ff0075a7 */ /* 0x000e640008040146 */
[----:B-1----:R-:W-:Y:S05]  /*8080*/  @!P2 BRA `(.L_x_1250) ;  /* 0x0000012c0044a947 */ /* 0x002fea0003800000 */
.L_x_1249:
        /* <DEDUP_REMOVED lines=67> */
[----:B------:R-:W-:Y:S01]  /*84c0*/  WARPGROUP.ARRIVE ;  /* 0x00000000000079c5 */ /* 0x000fe20000000000 */
        /* <DEDUP_REMOVED lines=156> */
.L_x_1251:
[----:B------:R-:W-:Y:S01]  /*8e90*/  ULEA UR10, UR4, UR37, 0x3 ;  /* 0x00000025040a7291 */ /* 0x000fe2000f8e183f */
[----:B------:R-:W-:-:S05]  /*8ea0*/  IMAD.U32 R0, RZ, RZ, UR7 ;  /* 0x00000007ff007e24 */ /* 0x000fca000f8e00ff */
[----:B------:R-:W-:-:S04]  /*8eb0*/  SHF.L.U32 R0, R0, 0x1f, RZ ;  /* 0x0000001f00007819 */ /* 0x000fc800000006ff */
[----:B------:R2:W3:Y:S01]  /*8ec0*/  SYNCS.PHASECHK.TRANS64.TRYWAIT P2, [UR10+0x30850], R0 ;  /* 0x03085000ff0075a7 */ /* 0x0004e2000804014a */
[----:B------:R-:W-:Y:S05]  /*8ed0*/  @!P0 BRA `(.L_x_1252) ;  /* 0x0000000000048947 */ /* 0x000fea0003800000 */
[----:B------:R-:W-:Y:S01]  /*8ee0*/  BPT.TRAP 0x1 ;  /* 0x000000040000795c */ /* 0x000fe20000300000 */
.L_x_1252:
[----:B---3--:R-:W-:Y:S05]  /*8ef0*/  @P2 BRA `(.L_x_1253) ;  /* 0x0000000000082947 */ /* 0x008fea0003800000 */
[----:B------:R-:W3:Y:S02]  /*8f00*/  SYNCS.PHASECHK.TRANS64.TRYWAIT P2, [UR10+0x30850], R0 ;  /* 0x03085000ff0075a7 */ /* 0x000ee4000804014a */
[----:B---3--:R-:W-:Y:S05]  /*8f10*/  @!P2 BRA `(.L_x_1254) ;  /* 0x0000011c00b8a947 */ /* 0x008fea0003800000 */
.L_x_1253:
[----:B------:R-:W-:Y:S01]  /*8f20*/  UIADD3 UR6, UR37, 0x400, URZ ;  /* 0x0000040025067890 */ /* 0x000fe2000fffe03f */
[----:B------:R-:W-:Y:S01]  /*8f30*/  WARPGROUP.ARRIVE ;  /* 0x00000000000079c5 */ /* 0x000fe20000000000 */
[----:B------:R-:W-:Y:S01]  /*8f40*/  UMOV UR7, 0x40000040 ;  /* 0x4000004000077882 */ /* 0x000fe20000000000 */
[----:B0-2---:R-:W-:Y:S01]  /*8f50*/  FMUL.FTZ R0, R152, UR5 ;  /* 0x0000000598007c20 */ /* 0x005fe20008410000 */
[----:B------:R-:W-:Y:S01]  /*8f60*/  USHF.R.U32.HI UR6, URZ, 0x4, UR6 ;  /* 0x000000043f067899 */ /* 0x000fe20008011606 */
[----:B-1----:R-:W-:Y:S01]  /*8f70*/  FMUL.FTZ R2, R153, UR5 ;  /* 0x0000000599027c20 */ /* 0x002fe20008410000 */
[----:B------:R-:W-:Y:S01]  /*8f80*/  FMUL.FTZ R156, R156, UR5 ;  /* 0x000000059c9c7c20 */ /* 0x000fe20008410000 */
[----:B------:R-:W-:Y:S01]  /*8f90*/  FMUL.FTZ R153, R154, UR5 ;  /* 0x000000059a997c20 */ /* 0x000fe20008410000 */
[----:B------:R-:W-:Y:S01]  /*8fa0*/  ULOP3.LUT UR6, UR6, 0x3fff, URZ, 0xc0, !UPT ;  /* 0x00003fff06067892 */ /* 0x000fe2000f8ec03f */
[----:B------:R-:W0:Y:S01]  /*8fb0*/  MUFU.TANH R0, R0 ;  /* 0x0000000000007308 */ /* 0x000e220000002400 */
[----:B------:R-:W-:Y:S01]  /*8fc0*/  FMUL.FTZ R157, R157, UR5 ;  /* 0x000000059d9d7c20 */ /* 0x000fe20008410000 */
[----:B------:R-:W-:Y:S01]  /*8fd0*/  FMUL.FTZ R154, R155, UR5 ;  /* 0x000000059b9a7c20 */ /* 0x000fe20008410000 */
[----:B------:R-:W-:Y:S01]  /*8fe0*/  ULOP3.LUT UR6, UR6, 0x2000000, URZ, 0xfc, !UPT ;  /* 0x0200000006067892 */ /* 0x000fe2000f8efc3f */
[----:B------:R-:W-:Y:S01]  /*8ff0*/  FMUL.FTZ R155, R158, UR5 ;  /* 0x000000059e9b7c20 */ /* 0x000fe20008410000 */
[----:B------:R-:W-:Y:S01]  /*9000*/  FMUL.FTZ R158, R159, UR5 ;  /* 0x000000059f9e7c20 */ /* 0x000fe20008410000 */
[----:B------:R-:W-:Y:S01]  /*9010*/  FMUL.FTZ R159, R160, UR5 ;  /* 0x00000005a09f7c20 */ /* 0x000fe20008410000 */
[----:B------:R-:W-:Y:S01]  /*9020*/  ULEA UR4, UR4, UR6, 0xb ;  /* 0x0000000604047291 */ /* 0x000fe2000f8e583f */
[----:B------:R-:W1:Y:S01]  /*9030*/  MUFU.TANH R2, R2 ;  /* 0x0000000200027308 */ /* 0x000e620000002400 */
[----:B------:R-:W-:Y:S01]  /*9040*/  FMUL.FTZ R160, R161, UR5 ;  /* 0x00000005a1a07c20 */ /* 0x000fe20008410000 */
[----:B------:R-:W-:Y:S01]  /*9050*/  FMUL.FTZ R161, R164, UR5 ;  /* 0x00000005a4a17c20 */ /* 0x000fe20008410000 */
[----:B------:R-:W-:Y:S01]  /*9060*/  FMUL.FTZ R164, R165, UR5 ;  /* 0x00000005a5a47c20 */ /* 0x000fe20008410000 */
[----:B------:R-:W-:Y:S01]  /*9070*/  FMUL.FTZ R165, R168, UR5 ;  /* 0x00000005a8a57c20 */ /* 0x000fe20008410000 */
[----:B------:R-:W-:Y:S01]  /*9080*/  FMUL.FTZ R168, R169, UR5 ;  /* 0x00000005a9a87c20 */ /* 0x000fe20008410000 */
[----:B------:R-:W-:Y:S01]  /*9090*/  UMOV UR6, UR4 ;  /* 0x0000000400067c82 */ /* 0x000fe20008000000 */
[----:B------:R-:W-:Y:S01]  /*90a0*/  FMUL.FTZ R169, R172, UR5 ;  /* 0x00000005aca97c20 */ /* 0x000fe20008410000 */
[----:B------:R-:W-:Y:S01]  /*90b0*/  HGMMA.64x256x16.F32 R24, R196, gdesc[UR4].tnspB, R24, gsb0 ;  /* 0x43e00004c4187df0 */ /* 0x000fe20008000818 */
[----:B------:R-:W-:Y:S01]  /*90c0*/  UIADD3 UR6, UR4, 0x80, URZ ;  /* 0x0000008004067890 */ /* 0x000fe2000fffe03f */
[----:B------:R-:W2:Y:S01]  /*90d0*/  MUFU.TANH R156, R156 ;  /* 0x0000009c009c7308 */ /* 0x000ea20000002400 */
[----:B------:R-:W-:Y:S01]  /*90e0*/  UMOV UR7, 0x40000040 ;  /* 0x4000004000077882 */ /* 0x000fe20000000000 */
[----:B0-----:R-:W-:Y:S01]  /*90f0*/  FMNMX.FTZ R3, R0, R21, !PT ;  /* 0x0000001500037209 */ /* 0x001fe20007810000 */
[----:B------:R-:W-:Y:S01]  /*9100*/  FMUL.FTZ R172, R173, UR5 ;  /* 0x00000005adac7c20 */ /* 0x000fe20008410000 */
[----:B------:R-:W-:Y:S01]  /*9110*/  FMUL.FTZ R173, R176, UR5 ;  /* 0x00000005b0ad7c20 */ /* 0x000fe20008410000 */
[----:B------:R-:W-:Y:S01]  /*9120*/  FMUL.FTZ R177, R177, UR5 ;  /* 0x00000005b1b17c20 */ /* 0x000fe20008410000 */
[----:B------:R-:W-:Y:S01]  /*9130*/  FMUL.FTZ R176, R180, UR5 ;  /* 0x00000005b4b07c20 */ /* 0x000fe20008410000 */
[----:B-1----:R-:W-:Y:S01]  /*9140*/  FMNMX.FTZ R3, R2, R3, !PT ;  /* 0x0000000302037209 */ /* 0x002fe20007810000 */
[----:B------:R-:W0:Y:S01]  /*9150*/  MUFU.TANH R157, R157 ;  /* 0x0000009d009d7308 */ /* 0x000e220000002400 */
[----:B------:R-:W-:Y:S01]  /*9160*/  FMUL.FTZ R180, R181, UR5 ;  /* 0x00000005b5b47c20 */ /* 0x000fe20008410000 */
[----:B------:R-:W-:Y:S01]  /*9170*/  FMUL.FTZ R162, R162, UR5 ;  /* 0x00000005a2a27c20 */ /* 0x000fe20008410000 */
[----:B------:R-:W-:Y:S01]  /*9180*/  FMUL.FTZ R163, R163, UR5 ;  /* 0x00000005a3a37c20 */ /* 0x000fe20008410000 */
[----:B------:R-:W-:Y:S01]  /*9190*/  FMUL.FTZ R166, R166, UR5 ;  /* 0x00000005a6a67c20 */ /* 0x000fe20008410000 */
[----:B------:R-:W-:Y:S01]  /*91a0*/  FMUL.FTZ R167, R167, UR5 ;  /* 0x00000005a7a77c20 */ /* 0x000fe20008410000 */
[----:B------:R-:W-:Y:S01]  /*91b0*/  FMUL.FTZ R170, R170, UR5 ;  /* 0x00000005aaaa7c20 */ /* 0x000fe20008410000 */
[----:B------:R-:W-:Y:S01]  /*91c0*/  FMUL.FTZ R171, R171, UR5 ;  /* 0x00000005abab7c20 */ /* 0x000fe20008410000 */
[----:B------:R-:W1:Y:S01]  /*91d0*/  MUFU.TANH R159, R159 ;  /* 0x0000009f009f7308 */ /* 0x000e620000002400 */
[----:B--2---:R-:W-:Y:S01]  /*91e0*/  FMNMX.FTZ R3, R156, R3, !PT ;  /* 0x000000039c037209 */ /* 0x004fe20007810000 */
[----:B------:R-:W-:Y:S01]  /*91f0*/  FMUL.FTZ R174, R174, UR5 ;  /* 0x00000005aeae7c20 */ /* 0x000fe20008410000 */
[----:B------:R-:W-:Y:S01]  /*9200*/  FMUL.FTZ R182, R182, UR5 ;  /* 0x00000005b6b67c20 */ /* 0x000fe20008410000 */
[----:B------:R-:W-:Y:S01]  /*9210*/  FMUL.FTZ R175, R175, UR5 ;  /* 0x00000005afaf7c20 */ /* 0x000fe20008410000 */
[----:B------:R-:W-:Y:S01]  /*9220*/  FMUL.FTZ R178, R178, UR5 ;  /* 0x00000005b2b27c20 */ /* 0x000fe20008410000 */
[----:B------:R-:W-:Y:S01]  /*9230*/  FMUL.FTZ R179, R179, UR5 ;  /* 0x00000005b3b37c20 */ /* 0x000fe20008410000 */
[C---:B------:R-:W-:Y:S01]  /*9240*/  ISETP.GT.AND P2, PT, R20.reuse, UR54, PT ;  /* 0x0000003614007c0c */ /* 0x040fe2000bf44270 */
[----:B------:R-:W2:Y:S01]  /*9250*/  MUFU.TANH R160, R160 ;  /* 0x000000a000a07308 */ /* 0x000ea20000002400 */
[----:B0-----:R-:W-:Y:S01]  /*9260*/  FMNMX.FTZ R3, R157, R3, !PT ;  /* 0x000000039d037209 */ /* 0x001fe20007810000 */
[----:B------:R-:W-:-:S06]  /*9270*/  VIADD R20, R20, 0xffffffff ;  /* 0xffffffff14147836 */ /* 0x000fcc0000000000 */
        /* <DEDUP_REMOVED lines=23> */
[----:B0-----:R-:W-:-:S05]  /*93f0*/  FMNMX.FTZ R3, R180, R3, !PT ;  /* 0x00000003b4037209 */ /* 0x001fca0007810000 */
[----:B------:R-:W0:Y:S02]  /*9400*/  SHFL.BFLY PT, R152, R3, 0x2, 0x1f ;  /* 0x0c401f0003987f89 */ /* 0x000e2400000e0000 */
[----:B------:R-:W-:Y:S01]  /*9410*/  MUFU.TANH R155, R155 ;  /* 0x0000009b009b7308 */ /* 0x000fe20000002400 */
[----:B-1----:R-:W-:-:S07]  /*9420*/  FMNMX.FTZ R181, R153, R236, !PT ;  /* 0x000000ec99b57209 */ /* 0x002fce0007810000 */
[----:B------:R-:W-:Y:S01]  /*9430*/  MUFU.TANH R158, R158 ;  /* 0x0000009e009e7308 */ /* 0x000fe20000002400 */
[----:B--2---:R-:W-:-:S07]  /*9440*/  FMNMX.FTZ R181, R154, R181, !PT ;  /* 0x000000b59ab57209 */ /* 0x004fce0007810000 */
[----:B------:R-:W-:Y:S01]  /*9450*/  MUFU.TANH R162, R162 ;  /* 0x000000a200a27308 */ /* 0x000fe20000002400 */
[----:B0-----:R-:W-:-:S07]  /*9460*/  FMNMX.FTZ R3, R3, R152, !PT ;  /* 0x0000009803037209 */ /* 0x001fce0007810000 */
[----:B------:R-:W-:Y:S01]  /*9470*/  MUFU.TANH R163, R163 ;  /* 0x000000a300a37308 */ /* 0x000fe20000002400 */
[----:B------:R-:W0:Y:S07]  /*9480*/  SHFL.BFLY PT, R152, R3, 0x1, 0x1f ;  /* 0x0c201f0003987f89 */ /* 0x000e2e00000e0000 */
[----:B------:R-:W-:Y:S08]  /*9490*/  MUFU.TANH R166, R166 ;  /* 0x000000a600a67308 */ /* 0x000ff00000002400 */
[----:B------:R-:W-:Y:S08]  /*94a0*/  MUFU.TANH R167, R167 ;  /* 0x000000a700a77308 */ /* 0x000ff00000002400 */
[----:B------:R-:W-:Y:S01]  /*94b0*/  MUFU.TANH R170, R170 ;  /* 0x000000aa00aa7308 */ /* 0x000fe20000002400 */
[----:B0-----:R-:W-:-:S07]  /*94c0*/  FMNMX.FTZ R3, R3, R152, !PT ;  /* 0x0000009803037209 */ /* 0x001fce0007810000 */
[----:B------:R-:W-:Y:S01]  /*94d0*/  MUFU.TANH R171, R171 ;  /* 0x000000ab00ab7308 */ /* 0x000fe20000002400 */
[----:B------:R-:W-:-:S07]  /*94e0*/  FADD.FTZ R21, -R3, R21 ;  /* 0x0000001503157221 */ /* 0x000fce0000010100 */
[----:B------:R-:W-:Y:S08]  /*94f0*/  MUFU.TANH R174, R174 ;  /* 0x000000ae00ae7308 */ /* 0x000ff00000002400 */
[----:B------:R-:W-:Y:S08]  /*9500*/  MUFU.TANH R175, R175 ;  /* 0x000000af00af7308 */ /* 0x000ff00000002400 */
[----:B------:R-:W-:Y:S08]  /*9510*/  MUFU.TANH R178, R178 ;  /* 0x000000b200b27308 */ /* 0x000ff00000002400 */
[----:B------:R-:W-:Y:S01]  /*9520*/  MUFU.TANH R179, R179 ;  /* 0x000000b300b37308 */ /* 0x000fe20000002400 */
        /* <DEDUP_REMOVED lines=13> */
[----:B------:R-:W-:-:S15]  /*9600*/  WARPGROUP.ARRIVE ;  /* 0x00000000000079c5 */ /* 0x000fde0000000000 */
[----:B------:R-:W-:-:S06]  /*9610*/  NOP ;  /* 0x0000000000007918 */ /* 0x000fcc0000000000 */
[----:B------:R-:W-:Y:S01]  /*9620*/  HGMMA.64x256x16.F32 R24, R184, gdesc[UR4].tnspB, R24, gsb0 ;  /* 0x43e00004b8187df0 */ /* 0x000fe20008000818 */
[----:B------:R-:W-:Y:S01]  /*9630*/  ULDC UR6, c[0x0][0x988] ;  /* 0x0002620000067ab9 */ /* 0x000fe20000000800 */
[----:B------:R-:W-:Y:S01]  /*9640*/  UMOV UR7, UR38 ;  /* 0x0000002600077c82 */ /* 0x000fe20008000000 */
[----:B------:R-:W-:-:S04]  /*9650*/  FMUL.FTZ R21, R21, UR6 ;  /* 0x0000000615157c20 */ /* 0x000fc80008410000 */
[----:B------:R0:W-:Y:S02]  /*9660*/  MUFU.EX2 R152, R21 ;  /* 0x0000001500987308 */ /* 0x0001e40000000800 */
[----:B0-----:R-:W-:-:S04]  /*9670*/  FMUL.FTZ R21, R3, UR6 ;  /* 0x0000000603157c20 */ /* 0x001fc80008410000 */
        /* <DEDUP_REMOVED lines=9> */
[--C-:B------:R-:W-:Y:S01]  /*9710*/  FFMA.FTZ R190, R169, UR6, -R21.reuse ;  /* 0x00000006a9be7c23 */ /* 0x100fe20008010815 */
[--C-:B------:R-:W-:Y:S01]  /*9720*/  FFMA.FTZ R160, R172, UR6, -R21.reuse ;  /* 0x00000006aca07c23 */ /* 0x100fe20008010815 */
[----:B------:R-:W-:-:S03]  /*9730*/  FFMA.FTZ R161, R177, UR6, -R21 ;  /* 0x00000006b1a17c23 */ /* 0x000fc60008010815 */
[----:B------:R-:W-:Y:S08]  /*9740*/  MUFU.EX2 R198, R198 ;  /* 0x000000c600c67308 */ /* 0x000ff00000000800 */
[----:B------:R-:W-:Y:S01]  /*9750*/  MUFU.EX2 R192, R192 ;  /* 0x000000c000c07308 */ /* 0x000fe20000000800 */
[----:B0-----:R-:W-:-:S07]  /*9760*/  FFMA.FTZ R15, R152, R15, R196 ;  /* 0x0000000f980f7223 */ /* 0x001fce00000100c4 */
        /* <DEDUP_REMOVED lines=8> */
[----:B------:R-:W-:Y:S01]  /*97f0*/  FMNMX.FTZ R184, R155, R181, !PT ;  /* 0x000000b59bb87209 */ /* 0x000fe20007810000 */
[----:B------:R-:W-:-:S04]  /*9800*/  FFMA.FTZ R185, R157, UR6, -R21 ;  /* 0x000000069db97c23 */ /* 0x000fc80008010815 */
[----:B------:R0:W1:Y:S01]  /*9810*/  MUFU.TANH R181, R182 ;  /* 0x000000b600b57308 */ /* 0x0000620000002400 */
[--C-:B------:R-:W-:Y:S01]  /*9820*/  FFMA.FTZ R157, R164, UR6, -R21.reuse ;  /* 0x00000006a49d7c23 */ /* 0x100fe20008010815 */
[----:B------:R-:W-:Y:S01]  /*9830*/  FMNMX.FTZ R184, R158, R184, !PT ;  /* 0x000000b89eb87209 */ /* 0x000fe20007810000 */
[----:B------:R-:W-:-:S03]  /*9840*/  FFMA.FTZ R186, R176, UR6, -R21 ;  /* 0x00000006b0ba7c23 */ /* 0x000fc60008010815 */
[----:B------:R-:W-:Y:S02]  /*9850*/  FMNMX.FTZ R184, R162, R184, !PT ;  /* 0x000000b8a2b87209 */ /* 0x000fe40007810000 */
[----:B------:R-:W-:Y:S01]  /*9860*/  MUFU.EX2 R185, R185 ;  /* 0x000000b900b97308 */ /* 0x000fe20000000800 */
[----:B0-----:R-:W-:Y:S01]  /*9870*/  FMUL.FTZ R182, R183, UR5 ;  /* 0x00000005b7b67c20 */ /* 0x001fe20008410000 */
[----:B------:R-:W-:-:S04]  /*9880*/  FMNMX.FTZ R184, R163, R184, !PT ;  /* 0x000000b8a3b87209 */ /* 0x000fc80007810000 */
[----:B------:R-:W-:Y:S01]  /*9890*/  FMNMX.FTZ R183, R166, R184, !PT ;  /* 0x000000b8a6b77209 */ /* 0x000fe20007810000 */
[--C-:B------:R-:W-:Y:S01]  /*98a0*/  FFMA.FTZ R184, R173, UR6, -R21.reuse ;  /* 0x00000006adb87c23 */ /* 0x100fe20008010815 */
[----:B------:R-:W-:Y:S01]  /*98b0*/  MUFU.TANH R182, R182 ;  /* 0x000000b600b67308 */ /* 0x000fe20000002400 */
[----:B------:R-:W-:Y:S01]  /*98c0*/  FFMA.FTZ R21, R180, UR6, -R21 ;  /* 0x00000006b4157c23 */ /* 0x000fe20008010815 */
[----:B------:R-:W-:-:S04]  /*98d0*/  FMNMX.FTZ R183, R167, R183, !PT ;  /* 0x000000b7a7b77209 */ /* 0x000fc80007810000 */
[----:B------:R-:W-:Y:S02]  /*98e0*/  FMNMX.FTZ R183, R170, R183, !PT ;  /* 0x000000b7aab77209 */ /* 0x000fe40007810000 */
[----:B------:R-:W-:Y:S02]  /*98f0*/  MUFU.EX2 R157, R157 ;  /* 0x0000009d009d7308 */ /* 0x000fe40000000800 */
[----:B------:R-:W-:-:S04]  /*9900*/  FMNMX.FTZ R183, R171, R183, !PT ;  /* 0x000000b7abb77209 */ /* 0x000fc80007810000 */
[----:B------:R-:W-:Y:S02]  /*9910*/  FMNMX.FTZ R0, R174, R183, !PT ;  /* 0x000000b7ae007209 */ /* 0x000fe40007810000 */
[----:B------:R-:W0:Y:S02]  /*9920*/  MUFU.EX2 R183, R2 ;  /* 0x0000000200b77308 */ /* 0x000e240000000800 */
[----:B------:R-:W-:-:S04]  /*9930*/  FMNMX.FTZ R0, R175, R0, !PT ;  /* 0x00000000af007209 */ /* 0x000fc80007810000 */
[----:B------:R-:W-:Y:S02]  /*9940*/  FMNMX.FTZ R0, R178, R0, !PT ;  /* 0x00000000b2007209 */ /* 0x000fe40007810000 */
[----:B------:R-:W-:Y:S02]  /*9950*/  MUFU.EX2 R184, R184 ;  /* 0x000000b800b87308 */ /* 0x000fe40000000800 */
[----:B------:R-:W-:-:S04]  /*9960*/  FMNMX.FTZ R0, R179, R0, !PT ;  /* 0x00000000b3007209 */ /* 0x000fc80007810000 */
[----:B-1----:R-:W-:Y:S02]  /*9970*/  FMNMX.FTZ R0, R181, R0, !PT ;  /* 0x00000000b5007209 */ /* 0x002fe40007810000 */
[----:B------:R-:W-:Y:S01]  /*9980*/  MUFU.EX2 R186, R186 ;  /* 0x000000ba00ba7308 */ /* 0x000fe20000000800 */
[C---:B0-----:R-:W-:Y:S01]  /*9990*/  FADD.FTZ R15, R183.reuse, R15 ;  /* 0x0000000fb70f7221 */ /* 0x041fe20000010000 */
[----:B------:R-:W-:Y:S02]  /*99a0*/  FMNMX.FTZ R0, R182, R0, !PT ;  /* 0x00000000b6007209 */ /* 0x000fe40007810000 */
[----:B------:R-:W-:Y:S01]  /*99b0*/  F2FP.F16.F32.PACK_AB R196, R183, R196 ;  /* 0x000000c4b7c4723e */ /* 0x000fe200000000ff */
[----:B------:R-:W-:Y:S01]  /*99c0*/  FADD.FTZ R15, R198, R15 ;  /* 0x0000000fc60f7221 */ /* 0x000fe20000010000 */
[----:B------:R-:W-:Y:S01]  /*99d0*/  F2FP.F16.F32.PACK_AB R198, R185, R198 ;  /* 0x000000c6b9c6723e */ /* 0x000fe200000000ff */
[----:B------:R-:W0:Y:S01]  /*99e0*/  SHFL.BFLY PT, R2, R0, 0x2, 0x1f ;  /* 0x0c401f0000027f89 */ /* 0x000e2200000e0000 */
[----:B------:R-:W-:Y:S01]  /*99f0*/  MUFU.EX2 R21, R21 ;  /* 0x0000001500157308 */ /* 0x000fe20000000800 */
[----:B0-----:R-:W-:-:S05]  /*9a00*/  FMNMX.FTZ R0, R0, R2, !PT ;  /* 0x0000000200007209 */ /* 0x001fca0007810000 */
[----:B------:R-:W0:Y:S02]  /*9a10*/  SHFL.BFLY PT, R2, R0, 0x1, 0x1f ;  /* 0x0c201f0000027f89 */ /* 0x000e2400000e0000 */
[----:B0-----:R-:W-:-:S05]  /*9a20*/  FMNMX.FTZ R2, R0, R2, !PT ;  /* 0x0000000200027209 */ /* 0x001fca0007810000 */
[C---:B------:R-:W-:Y:S01]  /*9a30*/  FMUL.FTZ R164, R2.reuse, UR6 ;  /* 0x0000000602a47c20 */ /* 0x040fe20008410000 */
[----:B------:R-:W-:Y:S01]  /*9a40*/  FADD.FTZ R0, -R2, R236 ;  /* 0x000000ec02007221 */ /* 0x000fe20000010100 */
[----:B------:R-:W-:Y:S02]  /*9a50*/  IMAD.MOV.U32 R236, RZ, RZ, R2 ;  /* 0x000000ffffec7224 */ /* 0x000fe400078e0002 */
[--C-:B------:R-:W-:Y:S01]  /*9a60*/  FFMA.FTZ R197, R153, UR6, -R164.reuse ;  /* 0x0000000699c57c23 */ /* 0x100fe200080108a4 */
[--C-:B------:R-:W-:Y:S01]  /*9a70*/  FFMA.FTZ R153, R154, UR6, -R164.reuse ;  /* 0x000000069a997c23 */ /* 0x100fe200080108a4 */
[----:B------:R-:W-:Y:S02]  /*9a80*/  IMAD.U32 R154, RZ, RZ, UR36 ;  /* 0x00000024ff9a7e24 */ /* 0x000fe4000f8e00ff */
[----:B------:R-:W-:Y:S01]  /*9a90*/  FMUL.FTZ R0, R0, UR6 ;  /* 0x0000000600007c20 */ /* 0x000fe20008410000 */
[--C-:B------:R-:W-:Y:S01]  /*9aa0*/  FFMA.FTZ R199, R155, UR6, -R164.reuse ;  /* 0x000000069bc77c23 */ /* 0x100fe200080108a4 */
[--C-:B------:R-:W-:Y:S01]  /*9ab0*/  FFMA.FTZ R155, R158, UR6, -R164.reuse ;  /* 0x000000069e9b7c23 */ /* 0x100fe200080108a4 */
[----:B------:R-:W-:Y:S01]  /*9ac0*/  MUFU.EX2 R197, R197 ;  /* 0x000000c500c57308 */ /* 0x000fe20000000800 */
[----:B------:R-:W-:Y:S01]  /*9ad0*/  @!P1 LEA R154, R154, UR37, 0x3 ;  /* 0x000000259a9a9c11 */ /* 0x000fe2000f8e18ff */
[--C-:B------:R-:W-:Y:S01]  /*9ae0*/  FFMA.FTZ R193, R162, UR6, -R164.reuse ;  /* 0x00000006a2c17c23 */ /* 0x100fe200080108a4 */
[--C-:B------:R-:W-:Y:S01]  /*9af0*/  FFMA.FTZ R163, R163, UR6, -R164.reuse ;  /* 0x00000006a3a37c23 */ /* 0x100fe200080108a4 */
[--C-:B------:R-:W-:Y:S01]  /*9b00*/  FFMA.FTZ R195, R166, UR6, -R164.reuse ;  /* 0x00000006a6c37c23 */ /* 0x100fe200080108a4 */
[----:B------:R-:W-:Y:S01]  /*9b10*/  FFMA.FTZ R170, R170, UR6, -R164 ;  /* 0x00000006aaaa7c23 */ /* 0x000fe200080108a4 */
[----:B------:R-:W-:-:S02]  /*9b20*/  @!P1 VIADD R154, R154, 0x30840 ;  /* 0x000308409a9a9836 */ /* 0x000fc40000000000 */
[--C-:B------:R-:W-:Y:S01]  /*9b30*/  FFMA.FTZ R171, R171, UR6, -R164.reuse ;  /* 0x00000006abab7c23 */ /* 0x100fe200080108a4 */
[----:B------:R-:W0:Y:S01]  /*9b40*/  MUFU.EX2 R0, R0 ;  /* 0x0000000000007308 */ /* 0x000e220000000800 */
[--C-:B------:R-:W-:Y:S01]  /*9b50*/  FFMA.FTZ R174, R174, UR6, -R164.reuse ;  /* 0x00000006aeae7c23 */ /* 0x100fe200080108a4 */
[----:B------:R-:W-:Y:S01]  /*9b60*/  FFMA.FTZ R175, R175, UR6, -R164 ;  /* 0x00000006afaf7c23 */ /* 0x000fe200080108a4 */
[----:B------:R-:W-:Y:S01]  /*9b70*/  @!P1 PRMT R154, RZ, 0x654, R154 ;  /* 0x00000654ff9a9816 */ /* 0x000fe2000000009a */
[--C-:B------:R-:W-:Y:S01]  /*9b80*/  FFMA.FTZ R178, R178, UR6, -R164.reuse ;  /* 0x00000006b2b27c23 */ /* 0x100fe200080108a4 */
[--C-:B------:R-:W-:Y:S01]  /*9b90*/  FFMA.FTZ R179, R179, UR6, -R164.reuse ;  /* 0x00000006b3b37c23 */ /* 0x100fe200080108a4 */
[----:B------:R-:W-:Y:S01]  /*9ba0*/  FFMA.FTZ R181, R181, UR6, -R164 ;  /* 0x00000006b5b57c23 */ /* 0x000fe200080108a4 */
[----:B------:R1:W-:Y:S01]  /*9bb0*/  @!P1 SYNCS.ARRIVE.TRANS64.RED.A1T0 RZ, [R154+URZ], RZ ;  /* 0x000000ff9aff99a7 */ /* 0x0003e2000810043f */
[----:B------:R-:W2:Y:S01]  /*9bc0*/  MUFU.EX2 R153, R153 ;  /* 0x0000009900997308 */ /* 0x000ea20000000800 */
[----:B-1----:R-:W-:-:S07]  /*9bd0*/  IMAD.U32 R154, RZ, RZ, UR10 ;  /* 0x0000000aff9a7e24 */ /* 0x002fce000f8e00ff */
[----:B------:R-:W1:Y:S01]  /*9be0*/  MUFU.EX2 R199, R199 ;  /* 0x000000c700c77308 */ /* 0x000e620000000800 */
[----:B0-----:R-:W-:Y:S01]  /*9bf0*/  FFMA.FTZ R162, R0, R14, R197 ;  /* 0x0000000e00a27223 */ /* 0x001fe200000100c5 */
[----:B------:R-:W-:Y:S01]  /*9c00*/  FADD.FTZ R14, R185, R15 ;  /* 0x0000000fb90e7221 */ /* 0x000fe20000010000 */
[----:B------:R-:W-:-:S03]  /*9c10*/  @!P1 VIADD R158, R154, 0x30860 ;  /* 0x000308609a9e9836 */ /* 0x000fc60000000000 */
[----:B------:R-:W-:Y:S01]  /*9c20*/  FADD.FTZ R14, R192, R14 ;  /* 0x0000000ec00e7221 */ /* 0x000fe20000010000 */
[C---:B------:R-:W-:Y:S01]  /*9c30*/  F2FP.F16.F32.PACK_AB R192, R156.reuse, R192 ;  /* 0x000000c09cc0723e */ /* 0x040fe200000000ff */
[----:B------:R-:W0:Y:S01]  /*9c40*/  MUFU.EX2 R155, R155 ;  /* 0x0000009b009b7308 */ /* 0x000e220000000800 */
[----:B------:R-:W-:Y:S01]  /*9c50*/  @!P1 PRMT R158, RZ, 0x654, R158 ;  /* 0x00000654ff9e9816 */ /* 0x000fe2000000009e */
[C---:B--2---:R-:W-:Y:S01]  /*9c60*/  FADD.FTZ R162, R153.reuse, R162 ;  /* 0x000000a299a27221 */ /* 0x044fe20000010000 */
[----:B------:R-:W-:Y:S01]  /*9c70*/  FADD.FTZ R14, R156, R14 ;  /* 0x0000000e9c0e7221 */ /* 0x000fe20000010000 */
[----:B------:R-:W-:Y:S01]  /*9c80*/  F2FP.F16.F32.PACK_AB R197, R153, R197 ;  /* 0x000000c599c5723e */ /* 0x000fe200000000ff */
[----:B------:R2:W-:Y:S02]  /*9c90*/  @!P1 SYNCS.ARRIVE.TRANS64.RED.A1T0 RZ, [R158+URZ], RZ ;  /* 0x000000ff9eff99a7 */ /* 0x0005e4000810043f */
[----:B------:R-:W-:Y:S01]  /*9ca0*/  FADD.FTZ R15, R194, R14 ;  /* 0x0000000ec20f7221 */ /* 0x000fe20000010000 */
[----:B------:R-:W3:Y:S01]  /*9cb0*/  MUFU.EX2 R193, R193 ;  /* 0x000000c100c17308 */ /* 0x000ee20000000800 */
[----:B-1----:R-:W-:Y:S01]  /*9cc0*/  FADD.FTZ R162, R199, R162 ;  /* 0x000000a2c7a27221 */ /* 0x002fe20000010000 */
[C---:B------:R-:W-:Y:S01]  /*9cd0*/  F2FP.F16.F32.PACK_AB R194, R157.reuse, R194 ;  /* 0x000000c29dc2723e */ /* 0x040fe200000000ff */
[----:B------:R-:W-:Y:S01]  /*9ce0*/  FADD.FTZ R15, R157, R15 ;  /* 0x0000000f9d0f7221 */ /* 0x000fe20000010000 */
[--C-:B--2---:R-:W-:Y:S01]  /*9cf0*/  FFMA.FTZ R158, R167, UR6, -R164.reuse ;  /* 0x00000006a79e7c23 */ /* 0x104fe200080108a4 */
[----:B------:R-:W-:-:S02]  /*9d00*/  FFMA.FTZ R164, R182, UR6, -R164 ;  /* 0x00000006b6a47c23 */ /* 0x000fc400080108a4 */
[----:B------:R-:W-:Y:S01]  /*9d10*/  FADD.FTZ R15, R188, R15 ;  /* 0x0000000fbc0f7221 */ /* 0x000fe20000010000 */
[----:B------:R-:W1:Y:S01]  /*9d20*/  MUFU.EX2 R154, R163 ;  /* 0x000000a3009a7308 */ /* 0x000e620000000800 */
[C---:B0-----:R-:W-:Y:S01]  /*9d30*/  FADD.FTZ R162, R155.reuse, R162 ;  /* 0x000000a29ba27221 */ /* 0x041fe20000010000 */
[----:B------:R-:W-:Y:S01]  /*9d40*/  F2FP.F16.F32.PACK_AB R199, R155, R199 ;  /* 0x000000c79bc7723e */ /* 0x000fe200000000ff */
[C---:B------:R-:W-:Y:S01]  /*9d50*/  FADD.FTZ R15, R159.reuse, R15 ;  /* 0x0000000f9f0f7221 */ /* 0x040fe20000010000 */
[----:B------:R-:W-:-:S03]  /*9d60*/  F2FP.F16.F32.PACK_AB R188, R159, R188 ;  /* 0x000000bc9fbc723e */ /* 0x000fc600000000ff */
[----:B------:R-:W-:Y:S01]  /*9d70*/  FADD.FTZ R15, R190, R15 ;  /* 0x0000000fbe0f7221 */ /* 0x000fe20000010000 */
[----:B------:R-:W0:Y:S01]  /*9d80*/  MUFU.EX2 R195, R195 ;  /* 0x000000c300c37308 */ /* 0x000e220000000800 */
[----:B---3--:R-:W-:Y:S01]  /*9d90*/  FADD.FTZ R162, R193, R162 ;  /* 0x000000a2c1a27221 */ /* 0x008fe20000010000 */
[C---:B------:R-:W-:Y:S01]  /*9da0*/  F2FP.F16.F32.PACK_AB R190, R160.reuse, R190 ;  /* 0x000000bea0be723e */ /* 0x040fe200000000ff */
[----:B------:R-:W-:-:S04]  /*9db0*/  FADD.FTZ R15, R160, R15 ;  /* 0x0000000fa00f7221 */ /* 0x000fc80000010000 */
[----:B------:R-:W-:Y:S01]  /*9dc0*/  FADD.FTZ R15, R184, R15 ;  /* 0x0000000fb80f7221 */ /* 0x000fe20000010000 */
[----:B------:R-:W2:Y:S01]  /*9dd0*/  MUFU.EX2 R158, R158 ;  /* 0x0000009e009e7308 */ /* 0x000ea20000000800 */
[C---:B-1----:R-:W-:Y:S01]  /*9de0*/  FADD.FTZ R162, R154.reuse, R162 ;  /* 0x000000a29aa27221 */ /* 0x042fe20000010000 */
[----:B------:R-:W-:Y:S01]  /*9df0*/  F2FP.F16.F32.PACK_AB R193, R154, R193 ;  /* 0x000000c19ac1723e */ /* 0x000fe200000000ff */
[C---:B------:R-:W-:Y:S01]  /*9e00*/  FADD.FTZ R15, R161.reuse, R15 ;  /* 0x0000000fa10f7221 */ /* 0x040fe20000010000 */
[----:B------:R-:W-:-:S03]  /*9e10*/  F2FP.F16.F32.PACK_AB R184, R161, R184 ;  /* 0x000000b8a1b8723e */ /* 0x000fc600000000ff */
[----:B------:R-:W-:Y:S01]  /*9e20*/  FADD.FTZ R154, R186, R15 ;  /* 0x0000000fba9a7221 */ /* 0x000fe20000010000 */
[----:B------:R-:W1:Y:S01]  /*9e30*/  MUFU.EX2 R170, R170 ;  /* 0x000000aa00aa7308 */ /* 0x000e620000000800 */
[----:B0-----:R-:W-:Y:S01]  /*9e40*/  FADD.FTZ R14, R195, R162 ;  /* 0x000000a2c30e7221 */ /* 0x001fe20000010000 */
[C---:B------:R-:W-:Y:S01]  /*9e50*/  F2FP.F16.F32.PACK_AB R186, R21.reuse, R186 ;  /* 0x000000ba15ba723e */ /* 0x040fe200000000ff */
[----:B------:R-:W-:Y:S01]  /*9e60*/  FADD.FTZ R15, R21, R154 ;  /* 0x0000009a150f7221 */ /* 0x000fe20000010000 */
[----:B------:R-:W-:-:S04]  /*9e70*/  IMAD.MOV.U32 R21, RZ, RZ, R3 ;  /* 0x000000ffff157224 */ /* 0x000fc800078e0003 */
[----:B------:R-:W0:Y:S01]  /*9e80*/  MUFU.EX2 R171, R171 ;  /* 0x000000ab00ab7308 */ /* 0x000e220000000800 */
[C---:B--2---:R-:W-:Y:S01]  /*9e90*/  FADD.FTZ R14, R158.reuse, R14 ;  /* 0x0000000e9e0e7221 */ /* 0x044fe20000010000 */
[----:B------:R-:W-:-:S06]  /*9ea0*/  F2FP.F16.F32.PACK_AB R195, R158, R195 ;  /* 0x000000c39ec3723e */ /* 0x000fcc00000000ff */
        /* <DEDUP_REMOVED lines=14> */
[----:B------:R-:W-:-:S03]  /*9f90*/  F2FP.F16.F32.PACK_AB R185, R179, R178 ;  /* 0x000000b2b3b9723e */ /* 0x000fc600000000ff */
[----:B-1----:R-:W-:-:S04]  /*9fa0*/  FADD.FTZ R153, R181, R14 ;  /* 0x0000000eb5997221 */ /* 0x002fc80000010000 */
[C---:B0-----:R-:W-:Y:S01]  /*9fb0*/  FADD.FTZ R14, R164.reuse, R153 ;  /* 0x00000099a40e7221 */ /* 0x041fe20000010000 */
[----:B------:R-:W-:Y:S01]  /*9fc0*/  F2FP.F16.F32.PACK_AB R187, R164, R181 ;  /* 0x000000b5a4bb723e */ /* 0x000fe200000000ff */
[----:B------:R-:W-:Y:S06]  /*9fd0*/  @P2 BRA `(.L_x_1255) ;  /* 0xffffffdc00e42947 */ /* 0x000fec000383ffff */
.L_x_1246:
[----:B------:R-:W-:-:S13]  /*9fe0*/  R2UR UR4, R19 ;  /* 0x00000000130472ca */ /* 0x000fda00000e0000 */
[----:B------:R-:W-:-:S13]  /*9ff0*/  ISETP.GE.AND P2, PT, R20, UR4, PT ;  /* 0x0000000414007c0c */ /* 0x000fda000bf46270 */
[----:B------:R-:W-:Y:S05]  /*a000*/  @!P2 BRA `(.L_x_1256) ;  /* 0x0000002800e0a947 */ /* 0x000fea0003800000 */
[----:B------:R-:W-:Y:S01]  /*a010*/  IMAD.MOV.U32 R21, RZ, RZ, R2 ;  /* 0x000000ffff157224 */ /* 0x000fe200078e0002 */
[----:B------:R-:W-:Y:S01]  /*a020*/  UMOV UR7, UR38 ;  /* 0x0000002600077c82 */ /* 0x000fe20008000000 */
[----:B------:R-:W-:Y:S01]  /*a030*/  IMAD.MOV.U32 R236, RZ, RZ, R3 ;  /* 0x000000ffffec7224 */ /* 0x000fe200078e0003 */
[----:B------:R-:W-:Y:S01]  /*a040*/  UMOV UR4, UR36 ;  /* 0x0000002400047c82 */ /* 0x000fe20008000000 */
[----:B------:R-:W-:Y:S01]  /*a050*/  ULDC UR54, c[0x0][0x9e4] ;  /* 0x0002790000367ab9 */ /* 0x000fe20000000800 */
[----:B------:R-:W-:-:S05]  /*a060*/  ULDC UR5, c[0x0][0x9d8] ;  /* 0x0002760000057ab9 */ /* 0x000fca0000000800 */
.L_x_1273:
[----:B------:R-:W-:-:S04]  /*a070*/  UIADD3 UR36, UR4, 0x1, URZ ;  /* 0x0000000104247890 */ /* 0x000fc8000fffe03f */
[----:B------:R-:W-:-:S04]  /*a080*/  UISETP.NE.AND UP1, UPT, UR36, 0x2, UPT ;  /* 0x000000022400788c */ /* 0x000fc8000bf25270 */
[----:B------:R-:W-:Y:S02]  /*a090*/  USEL UR38, URZ, 0x1, UP1 ;  /* 0x000000013f267887 */ /* 0x000fe40008800000 */
[----:B------:R-:W-:Y:S02]  /*a0a0*/  USEL UR36, UR36, URZ, UP1 ;  /* 0x0000003f24247287 */ /* 0x000fe40008800000 */
[----:B------:R-:W-:Y:S01]  /*a0b0*/  ULOP3.LUT UR38, UR7, UR38, URZ, 0x3c, !UPT ;  /* 0x0000002607267292 */ /* 0x000fe2000f8e3c3f */
[----:B------:R-:W-:Y:S11]  /*a0c0*/  @!P0 BRA `(.L_x_1257) ;  /* 0x0000000000048947 */ /* 0x000ff60003800000 */
[----:B------:R-:W-:Y:S01]  /*a0d0*/  BPT.TRAP 0x1 ;  /* 0x000000040000795c */ /* 0x000fe20000300000 */
.L_x_1257:
[----:B------:R-:W-:Y:S01]  /*a0e0*/  ULEA UR6, UR36, UR37, 0x3 ;  /* 0x0000002524067291 */ /* 0x000fe2000f8e183f */
[----:B------:R-:W-:-:S05]  /*a0f0*/  IMAD.U32 R2, RZ, RZ, UR38 ;  /* 0x00000026ff027e24 */ /* 0x000fca000f8e00ff */
[----:B------:R-:W-:-:S04]  /*a100*/  SHF.L.U32 R2, R2, 0x1f, RZ ;  /* 0x0000001f02027819 */ /* 0x000fc800000006ff */
[----:B------:R0:W1:Y:S01]  /*a110*/  SYNCS.PHASECHK.TRANS64.TRYWAIT P2, [UR6+0x30830], R2 ;  /* 0x03083002ff0075a7 */ /* 0x0000620008040146 */
[----:B------:R-:W-:Y:S05]  /*a120*/  @!P0 BRA `(.L_x_1258) ;  /* 0x0000000000048947 */ /* 0x000fea0003800000 */
[----:B------:R-:W-:Y:S01]  /*a130*/  BPT.TRAP 0x1 ;  /* 0x000000040000795c */ /* 0x000fe20000300000 */
.L_x_1258:
[-C--:B------:R-:W-:Y:S01]  /*a140*/  FMUL.FTZ R24, R24, R152.reuse ;  /* 0x0000009818187220 */ /* 0x080fe20000410000 */
[----:B------:R-:W-:Y:S01]  /*a150*/  FMUL.FTZ R25, R25, R152 ;  /* 0x0000009819197220 */ /* 0x000fe20000410000 */
[----:B-1----:R-:W-:Y:S06]  /*a160*/  @P2 BRA `(.L_x_1259) ;  /* 0x0000000000082947 */ /* 0x002fec0003800000 */
[----:B------:R-:W1:Y:S02]  /*a170*/  SYNCS.PHASECHK.TRANS64.TRYWAIT P2, [UR6+0x30830], R2 ;  /* 0x03083002ff0075a7 */ /* 0x000e640008040146 */
[----:B-1----:R-:W-:Y:S05]  /*a180*/  @!P2 BRA `(.L_x_1260) ;  /* 0x0000010c0034a947 */ /* 0x002fea0003800000 */
.L_x_1259:
        /* <DEDUP_REMOVED lines=224> */
.L_x_1261:
[----:B------:R-:W-:Y:S01]  /*af90*/  ULEA UR10, UR4, UR37, 0x3 ;  /* 0x00000025040a7291 */ /* 0x000fe2000f8e183f */
[----:B------:R-:W-:-:S05]  /*afa0*/  IMAD.U32 R0, RZ, RZ, UR7 ;  /* 0x00000007ff007e24 */ /* 0x000fca000f8e00ff */
[----:B------:R-:W-:-:S04]  /*afb0*/  SHF.L.U32 R0, R0, 0x1f, RZ ;  /* 0x0000001f00007819 */ /* 0x000fc800000006ff */
[----:B------:R2:W3:Y:S01]  /*afc0*/  SYNCS.PHASECHK.TRANS64.TRYWAIT P2, [UR10+0x30850], R0 ;  /* 0x03085000ff0075a7 */ /* 0x0004e2000804014a */
[----:B------:R-:W-:Y:S05]  /*afd0*/  @!P0 BRA `(.L_x_1262) ;  /* 0x0000000000048947 */ /* 0x000fea0003800000 */
[----:B------:R-:W-:Y:S01]  /*afe0*/  BPT.TRAP 0x1 ;  /* 0x000000040000795c */ /* 0x000fe20000300000 */
.L_x_1262:
[----:B---3--:R-:W-:Y:S05]  /*aff0*/  @P2 BRA `(.L_x_1263) ;  /* 0x0000000000082947 */ /* 0x008fea0003800000 */
[----:B------:R-:W3:Y:S02]  /*b000*/  SYNCS.PHASECHK.TRANS64.TRYWAIT P2, [UR10+0x30850], R0 ;  /* 0x03085000ff0075a7 */ /* 0x000ee4000804014a */
[----:B---3--:R-:W-:Y:S05]  /*b010*/  @!P2 BRA `(.L_x_1264) ;  /* 0x000000fc00a8a947 */ /* 0x008fea0003800000 */
.L_x_1263:
[----:B------:R-:W-:Y:S01]  /*b020*/  UIADD3 UR6, UR37, 0x400, URZ ;  /* 0x0000040025067890 */ /* 0x000fe2000fffe03f */
[----:B------:R-:W-:Y:S01]  /*b030*/  WARPGROUP.ARRIVE ;  /* 0x00000000000079c5 */ /* 0x000fe20000000000 */
[----:B------:R-:W-:Y:S01]  /*b040*/  UMOV UR7, 0x40000040 ;  /* 0x4000004000077882 */ /* 0x000fe20000000000 */
[----:B------:R-:W-:Y:S01]  /*b050*/  PLOP3.LUT P2, PT, PT, PT, UP0, 0x80, 0x0 ;  /* 0x000000000000781c */ /* 0x000fe20003f4f008 */
[----:B------:R-:W-:Y:S01]  /*b060*/  USHF.R.U32.HI UR6, URZ, 0x4, UR6 ;  /* 0x000000043f067899 */ /* 0x000fe20008011606 */
[----:B0-2---:R-:W-:Y:S01]  /*b070*/  FMUL.FTZ R0, R154, UR5 ;  /* 0x000000059a007c20 */ /* 0x005fe20008410000 */
[----:B------:R-:W-:Y:S01]  /*b080*/  FMUL.FTZ R154, R158, UR5 ;  /* 0x000000059e9a7c20 */ /* 0x000fe20008410000 */
        /* <DEDUP_REMOVED lines=20> */
[----:B------:R-:W-:Y:S01]  /*b1d0*/  FMUL.FTZ R172, R172, UR5 ;  /* 0x00000005acac7c20 */ /* 0x000fe20008410000 */
[----:B------:R-:W-:Y:S01]  /*b1e0*/  UMOV UR7, 0x40000040 ;  /* 0x4000004000077882 */ /* 0x000fe20000000000 */
[----:B------:R-:W-:Y:S01]  /*b1f0*/  FMUL.FTZ R173, R173, UR5 ;  /* 0x00000005adad7c20 */ /* 0x000fe20008410000 */
[----:B------:R-:W-:Y:S01]  /*b200*/  FMUL.FTZ R176, R176, UR5 ;  /* 0x00000005b0b07c20 */ /* 0x000fe20008410000 */
[----:B------:R-:W-:Y:S01]  /*b210*/  FMUL.FTZ R180, R180, UR5 ;  /* 0x00000005b4b47c20 */ /* 0x000fe20008410000 */
[----:B------:R-:W-:Y:S01]  /*b220*/  FMUL.FTZ R181, R181, UR5 ;  /* 0x00000005b5b57c20 */ /* 0x000fe20008410000 */
[----:B------:R-:W-:Y:S01]  /*b230*/  FMUL.FTZ R178, R183, UR5 ;  /* 0x00000005b7b27c20 */ /* 0x000fe20008410000 */
[----:B------:R-:W0:Y:S08]  /*b240*/  MUFU.TANH R153, R153 ;  /* 0x0000009900997308 */ /* 0x000e300000002400 */
        /* <DEDUP_REMOVED lines=34> */
[----:B------:R-:W-:-:S15]  /*b470*/  WARPGROUP.ARRIVE ;  /* 0x00000000000079c5 */ /* 0x000fde0000000000 */
[----:B------:R-:W-:-:S06]  /*b480*/  NOP ;  /* 0x0000000000007918 */ /* 0x000fcc0000000000 */
[----:B------:R-:W-:Y:S03]  /*b490*/  HGMMA.64x256x16.F32 R24, R184, gdesc[UR4].tnspB, R24, gsb0 ;  /* 0x43e00004b8187df0 */ /* 0x000fe60008000818 */
[----:B------:R-:W-:Y:S02]  /*b4a0*/  WARPGROUP.DEPBAR.LE gsb0, 0x0 ;  /* 0x00008000000079c5 */ /* 0x000fe40000010000 */
[----:B------:R-:W-:Y:S02]  /*b4b0*/  VIADD R186, R18, UR61 ;  /* 0x0000003d12ba7c36 */ /* 0x000fe40008000000 */
[----:B------:R-:W-:Y:S01]  /*b4c0*/  FMUL.FTZ R184, R152, UR5 ;  /* 0x0000000598b87c20 */ /* 0x000fe20008410000 */
[----:B------:R-:W-:Y:S01]  /*b4d0*/  FMUL.FTZ R152, R155, UR5 ;  /* 0x000000059b987c20 */ /* 0x000fe20008410000 */
[----:B------:R-:W-:Y:S01]  /*b4e0*/  FMUL.FTZ R155, R159, UR5 ;  /* 0x000000059f9b7c20 */ /* 0x000fe20008410000 */
[----:B-1----:R-:W-:Y:S01]  /*b4f0*/  @P2 IMAD.HI.U32 R2, R186, UR4, RZ ;  /* 0x00000004ba022c27 */ /* 0x002fe2000f8e00ff */
[----:B------:R-:W-:-:S03]  /*b500*/  @UP0 ULDC UR4, c[0x0][0x450] ;  /* 0x0001140000040ab9 */ /* 0x000fc60000000800 */
[----:B------:R-:W-:Y:S01]  /*b510*/  FMUL.FTZ R159, R163, UR5 ;  /* 0x00000005a39f7c20 */ /* 0x000fe20008410000 */
[----:B------:R-:W-:Y:S01]  /*b520*/  FMUL.FTZ R163, R167, UR5 ;  /* 0x00000005a7a37c20 */ /* 0x000fe20008410000 */
[----:B------:R-:W-:Y:S01]  /*b530*/  FMUL.FTZ R167, R171, UR5 ;  /* 0x00000005aba77c20 */ /* 0x000fe20008410000 */
[----:B------:R-:W-:Y:S01]  /*b540*/  @P2 SHF.R.U32.HI R186, RZ, UR4, R2 ;  /* 0x00000004ffba2c19 */ /* 0x000fe20008011602 */
[----:B------:R-:W-:Y:S02]  /*b550*/  IMAD.U32 R2, RZ, RZ, UR36 ;  /* 0x00000024ff027e24 */ /* 0x000fe4000f8e00ff */
[----:B------:R-:W-:Y:S01]  /*b560*/  FMUL.FTZ R171, R175, UR5 ;  /* 0x00000005afab7c20 */ /* 0x000fe20008410000 */
[----:B------:R-:W-:Y:S01]  /*b570*/  FMUL.FTZ R175, R179, UR5 ;  /* 0x00000005b3af7c20 */ /* 0x000fe20008410000 */
[----:B------:R-:W-:Y:S01]  /*b580*/  FMUL.FTZ R185, R177, UR5 ;  /* 0x00000005b1b97c20 */ /* 0x000fe20008410000 */
[----:B------:R-:W1:Y:S01]  /*b590*/  SHFL.IDX PT, R189, R186, RZ, 0x1c1f ;  /* 0x001c1fffbabd7589 */ /* 0x000e6200000e0000 */
[----:B------:R-:W-:Y:S01]  /*b5a0*/  @!P1 LEA R2, R2, UR37, 0x3 ;  /* 0x0000002502029c11 */ /* 0x000fe2000f8e18ff */
[----:B------:R-:W-:-:S02]  /*b5b0*/  IMAD.SHL.U32 R179, R20, 0x40, RZ ;  /* 0x0000004014b37824 */ /* 0x000fc400078e00ff */
[----:B------:R-:W-:Y:S01]  /*b5c0*/  FMUL.FTZ R177, R182, UR5 ;  /* 0x00000005b6b17c20 */ /* 0x000fe20008410000 */
[----:B------:R-:W-:Y:S01]  /*b5d0*/  IMAD.U32 R187, RZ, RZ, UR39 ;  /* 0x00000027ffbb7e24 */ /* 0x000fe2000f8e00ff */
[----:B------:R-:W0:Y:S01]  /*b5e0*/  MUFU.TANH R184, R184 ;  /* 0x000000b800b87308 */ /* 0x000e220000002400 */
[----:B------:R-:W-:Y:S01]  /*b5f0*/  @!P1 VIADD R2, R2, 0x30840 ;  /* 0x0003084002029836 */ /* 0x000fe20000000000 */
[----:B------:R-:W-:-:S04]  /*b600*/  ULDC UR4, c[0x0][0x9e0] ;  /* 0x0002780000047ab9 */ /* 0x000fc80000000800 */
[----:B------:R-:W-:Y:S02]  /*b610*/  @!P1 PRMT R2, RZ, 0x654, R2 ;  /* 0x00000654ff029816 */ /* 0x000fe40000000002 */
[----:B------:R-:W0:Y:S02]  /*b620*/  MUFU.TANH R152, R152 ;  /* 0x0000009800987308 */ /* 0x000e240000002400 */
[----:B------:R5:W-:Y:S06]  /*b630*/  @!P1 SYNCS.ARRIVE.TRANS64.RED.A1T0 RZ, [R2+URZ], RZ ;  /* 0x000000ff02ff99a7 */ /* 0x000bec000810043f */
[----:B------:R-:W0:Y:S01]  /*b640*/  MUFU.TANH R155, R155 ;  /* 0x0000009b009b7308 */ /* 0x000e220000002400 */
[----:B-----5:R-:W-:-:S04]  /*b650*/  IADD3 R2, -R16, 0x1, -R179 ;  /* 0x0000000110027810 */ /* 0x020fc80007ffe9b3 */
[----:B------:R-:W-:-:S03]  /*b660*/  IADD3 R187, -R187, UR60, R2 ;  /* 0x0000003cbbbb7c10 */ /* 0x000fc6000fffe102 */
[----:B------:R-:W0:Y:S02]  /*b670*/  MUFU.TANH R159, R159 ;  /* 0x0000009f009f7308 */ /* 0x000e240000002400 */
[C---:B------:R-:W-:Y:S02]  /*b680*/  VIADD R188, R187.reuse, UR4 ;  /* 0x00000004bbbc7c36 */ /* 0x040fe40008000000 */
[----:B------:R-:W-:Y:S02]  /*b690*/  VIADD R187, R187, UR58 ;  /* 0x0000003abbbb7c36 */ /* 0x000fe40008000000 */
[--C-:B-1----:R-:W-:Y:S02]  /*b6a0*/  IMAD.IADD R183, R188, 0x1, R189.reuse ;  /* 0x00000001bcb77824 */ /* 0x102fe400078e02bd */
[----:B------:R-:W1:Y:S01]  /*b6b0*/  MUFU.TANH R163, R163 ;  /* 0x000000a300a37308 */ /* 0x000e620000002400 */
[----:B------:R-:W-:-:S07]  /*b6c0*/  IMAD.IADD R182, R187, 0x1, R189 ;  /* 0x00000001bbb67824 */ /* 0x000fce00078e02bd */
[----:B------:R-:W0:Y:S08]  /*b6d0*/  MUFU.TANH R167, R167 ;  /* 0x000000a700a77308 */ /* 0x000e300000002400 */
[----:B------:R-:W0:Y:S08]  /*b6e0*/  MUFU.TANH R171, R171 ;  /* 0x000000ab00ab7308 */ /* 0x000e300000002400 */
[----:B------:R-:W0:Y:S08]  /*b6f0*/  MUFU.TANH R185, R185 ;  /* 0x000000b900b97308 */ /* 0x000e300000002400 */
[----:B------:R-:W0:Y:S08]  /*b700*/  MUFU.TANH R175, R175 ;  /* 0x000000af00af7308 */ /* 0x000e300000002400 */
[----:B------:R-:W0:Y:S01]  /*b710*/  MUFU.TANH R177, R177 ;  /* 0x000000b100b17308 */ /* 0x000e220000002400 */
[----:B-1234-:R-:W-:Y:S05]  /*b720*/  @!P5 BRA `(.L_x_1265) ;  /* 0x00000000005cd947 */ /* 0x01efea0003800000 */
        /* <DEDUP_REMOVED lines=8> */
[----:B------:R-:W1:Y:S02]  /*b7b0*/  @P2 LDC.64 R2, c[0x0][0x9e8] ;  /* 0x00027a00ff022b82 */ /* 0x000e640000000a00 */
[----:B-1----:R-:W-:-:S05]  /*b7c0*/  @P2 IMAD.HI.U32 R2, R189, R2, RZ ;  /* 0x00000002bd022227 */ /* 0x002fca00078e00ff */
[----:B------:R-:W-:-:S04]  /*b7d0*/  @P2 SHF.R.U32.HI R189, RZ, R3, R2 ;  /* 0x00000003ffbd2219 */ /* 0x000fc80000011602 */
[----:B------:R-:W-:Y:S01]  /*b7e0*/  LOP3.LUT R189, RZ, R189, RZ, 0x33, !PT ;  /* 0x000000bdffbd7212 */ /* 0x000fe200078e33ff */
[----:B------:R-:W-:Y:S06]  /*b7f0*/  BRA `(.L_x_1268) ;  /* 0x0000000000147947 */ /* 0x000fec0003800000 */
.L_x_1267:
[----:B------:R-:W-:-:S05]  /*b800*/  IMAD.U32 R190, RZ, RZ, UR54 ;  /* 0x00000036ffbe7e24 */ /* 0x000fca000f8e00ff */
[----:B------:R-:W-:-:S13]  /*b810*/  ISETP.NE.AND P2, PT, R190, 0x1, PT ;  /* 0x00000001be00780c */ /* 0x000fda0003f45270 */
[----:B------:R-:W1:Y:S02]  /*b820*/  @P2 LDC.64 R2, c[0x0][0x9e8] ;  /* 0x00027a00ff022b82 */ /* 0x000e640000000a00 */
[----:B-1----:R-:W-:-:S05]  /*b830*/  @P2 IMAD.HI.U32 R2, R189, R2, RZ ;  /* 0x00000002bd022227 */ /* 0x002fca00078e00ff */
[----:B------:R-:W-:-:S07]  /*b840*/  @P2 SHF.R.U32.HI R189, RZ, R3, R2 ;  /* 0x00000003ffbd2219 */ /* 0x000fce0000011602 */
.L_x_1268:
[----:B------:R-:W-:Y:S05]  /*b850*/  BSYNC B0 ;  /* 0x0000000000007941 */ /* 0x000fea0003800000 */
.L_x_1266:
[----:B------:R-:W-:-:S04]  /*b860*/  IMAD R189, R189, R190, -R179 ;  /* 0x000000bebdbd7224 */ /* 0x000fc800078e0ab3 */
[----:B------:R-:W-:-:S05]  /*b870*/  IMAD.IADD R189, R189, 0x1, -R16 ;  /* 0x00000001bdbd7824 */ /* 0x000fca00078e0a10 */
[----:B------:R-:W-:Y:S02]  /*b880*/  VIADDMNMX R183, R189, R190, R183, PT ;  /* 0x000000bebdb77246 */ /* 0x000fe400038001b7 */
[----:B------:R-:W-:-:S07]  /*b890*/  VIMNMX R182, R182, R189, !PT ;  /* 0x000000bdb6b67248 */ /* 0x000fce0007fe0100 */
.L_x_1265:
[----:B------:R-:W-:Y:S01]  /*b8a0*/  ISETP.GT.AND P2, PT, R20, -0x1, PT ;  /* 0xffffffff1400780c */ /* 0x000fe20003f44270 */
[----:B------:R-:W1:Y:S03]  /*b8b0*/  SHFL.IDX PT, R186, R186, 0x1, 0x1c1f ;  /* 0x003c1f00baba7f89 */ /* 0x000e6600000e0000 */
[C---:B------:R-:W-:Y:S02]  /*b8c0*/  ISETP.GT.AND P3, PT, R182.reuse, RZ, P2 ;  /* 0x000000ffb600720c */ /* 0x040fe40001764270 */
[C---:B------:R-:W-:Y:S02]  /*b8d0*/  ISETP.GT.AND P6, PT, R182.reuse, 0x1, P2 ;  /* 0x00000001b600780c */ /* 0x040fe400017c4270 */
[----:B------:R-:W-:Y:S02]  /*b8e0*/  ISETP.LT.OR P4, PT, R183, 0x1, P3 ;  /* 0x00000001b700780c */ /* 0x000fe40001f81670 */
[----:B------:R-:W-:-:S02]  /*b8f0*/  ISETP.GT.AND P3, PT, R182, 0x8, P2 ;  /* 0x00000008b600780c */ /* 0x000fc40001764270 */
[----:B0-----:R-:W-:Y:S02]  /*b900*/  FSEL R184, R184, -INF , !P4 ;  /* 0xff800000b8b87808 */ /* 0x001fe40006000000 */
[----:B------:R-:W-:Y:S02]  /*b910*/  ISETP.GT.AND P4, PT, R182, 0x9, P2 ;  /* 0x00000009b600780c */ /* 0x000fe40001784270 */
[C---:B------:R-:W-:Y:S02]  /*b920*/  ISETP.LT.OR P6, PT, R183.reuse, 0x2, P6 ;  /* 0x00000002b700780c */ /* 0x040fe400037c1670 */
[C---:B------:R-:W-:Y:S02]  /*b930*/  ISETP.LT.OR P3, PT, R183.reuse, 0x9, P3 ;  /* 0x00000009b700780c */ /* 0x040fe40001f61670 */
[----:B------:R-:W-:Y:S02]  /*b940*/  ISETP.LT.OR P4, PT, R183, 0xa, P4 ;  /* 0x0000000ab700780c */ /* 0x000fe40002781670 */
[----:B------:R-:W-:-:S02]  /*b950*/  FSEL R153, R153, -INF , !P6 ;  /* 0xff80000099997808 */ /* 0x000fc40007000000 */
[----:B------:R-:W-:Y:S01]  /*b960*/  FSEL R156, R156, -INF , !P3 ;  /* 0xff8000009c9c7808 */ /* 0x000fe20005800000 */
[--C-:B-1----:R-:W-:Y:S01]  /*b970*/  IMAD.IADD R188, R188, 0x1, R186.reuse ;  /* 0x00000001bcbc7824 */ /* 0x102fe200078e02ba */
[----:B------:R-:W-:Y:S01]  /*b980*/  FSEL R157, R157, -INF , !P4 ;  /* 0xff8000009d9d7808 */ /* 0x000fe20006000000 */
[----:B------:R-:W-:Y:S01]  /*b990*/  IMAD.IADD R187, R187, 0x1, R186 ;  /* 0x00000001bbbb7824 */ /* 0x000fe200078e02ba */
        /* <DEDUP_REMOVED lines=35> */
[----:B------:R-:W-:Y:S01]  /*bbd0*/  FSEL R181, R181, -INF , !P4 ;  /* 0xff800000b5b57808 */ /* 0x000fe20006000000 */
[----:B------:R-:W-:Y:S06]  /*bbe0*/  @!P5 BRA `(.L_x_1269) ;  /* 0x00000000005cd947 */ /* 0x000fec0003800000 */
        /* <DEDUP_REMOVED lines=13> */
.L_x_1271:
[----:B------:R-:W-:-:S05]  /*bcc0*/  IMAD.U32 R182, RZ, RZ, UR54 ;  /* 0x00000036ffb67e24 */ /* 0x000fca000f8e00ff */
[----:B------:R-:W-:-:S13]  /*bcd0*/  ISETP.NE.AND P3, PT, R182, 0x1, PT ;  /* 0x00000001b600780c */ /* 0x000fda0003f65270 */
[----:B------:R-:W0:Y:S02]  /*bce0*/  @P3 LDC.64 R2, c[0x0][0x9e8] ;  /* 0x00027a00ff023b82 */ /* 0x000e240000000a00 */
[----:B0-----:R-:W-:-:S05]  /*bcf0*/  @P3 IMAD.HI.U32 R2, R186, R2, RZ ;  /* 0x00000002ba023227 */ /* 0x001fca00078e00ff */
[----:B------:R-:W-:-:S07]  /*bd00*/  @P3 SHF.R.U32.HI R186, RZ, R3, R2 ;  /* 0x00000003ffba3219 */ /* 0x000fce0000011602 */
.L_x_1272:
[----:B------:R-:W-:Y:S05]  /*bd10*/  BSYNC B0 ;  /* 0x0000000000007941 */ /* 0x000fea0003800000 */
.L_x_1270:
[----:B------:R-:W-:-:S04]  /*bd20*/  IMAD R179, R186, R182, -R179 ;  /* 0x000000b6bab37224 */ /* 0x000fc800078e0ab3 */
[----:B------:R-:W-:-:S05]  /*bd30*/  IMAD.IADD R179, R179, 0x1, -R16 ;  /* 0x00000001b3b37824 */ /* 0x000fca00078e0a10 */
[----:B------:R-:W-:Y:S02]  /*bd40*/  VIADDMNMX R188, R179, R182, R188, PT ;  /* 0x000000b6b3bc7246 */ /* 0x000fe400038001bc */
[----:B------:R-:W-:-:S07]  /*bd50*/  VIMNMX R187, R187, R179, !PT ;  /* 0x000000b3bbbb7248 */ /* 0x000fce0007fe0100 */
.L_x_1269:
[----:B------:R-:W-:Y:S01]  /*bd60*/  ISETP.GT.AND P6, PT, R187, 0x9, P2 ;  /* 0x00000009bb00780c */ /* 0x000fe200017c4270 */
[----:B------:R-:W-:Y:S01]  /*bd70*/  ULDC UR6, c[0x0][0x988] ;  /* 0x0002620000067ab9 */ /* 0x000fe20000000800 */
[----:B------:R-:W-:Y:S01]  /*bd80*/  FMNMX.FTZ R2, R184, R236, !PT ;  /* 0x000000ecb8027209 */ /* 0x000fe20007810000 */
[----:B------:R-:W-:Y:S01]  /*bd90*/  UMOV UR7, UR38 ;  /* 0x0000002600077c82 */ /* 0x000fe20008000000 */
[----:B------:R-:W-:Y:S02]  /*bda0*/  ISETP.LT.OR P6, PT, R188, 0xa, P6 ;  /* 0x0000000abc00780c */ /* 0x000fe400037c1670 */
[----:B------:R-:W-:Y:S02]  /*bdb0*/  FMNMX.FTZ R2, R153, R2, !PT ;  /* 0x0000000299027209 */ /* 0x000fe40007810000 */
[----:B------:R-:W-:Y:S02]  /*bdc0*/  FSEL R155, R155, -INF , !P6 ;  /* 0xff8000009b9b7808 */ /* 0x000fe40007000000 */
[----:B------:R-:W-:-:S02]  /*bdd0*/  ISETP.GT.AND P6, PT, R187, 0x18, P2 ;  /* 0x00000018bb00780c */ /* 0x000fc400017c4270 */
[----:B------:R-:W-:Y:S02]  /*bde0*/  FMNMX.FTZ R2, R156, R2, !PT ;  /* 0x000000029c027209 */ /* 0x000fe40007810000 */
[----:B------:R-:W-:Y:S02]  /*bdf0*/  ISETP.LT.OR P6, PT, R188, 0x19, P6 ;  /* 0x00000019bc00780c */ /* 0x000fe400037c1670 */
[C---:B------:R-:W-:Y:S02]  /*be00*/  ISETP.GT.AND P4, PT, R187.reuse, 0x1, P2 ;  /* 0x00000001bb00780c */ /* 0x040fe40001784270 */
[----:B------:R-:W-:Y:S02]  /*be10*/  FSEL R162, R162, -INF , !P6 ;  /* 0xff800000a2a27808 */ /* 0x000fe40007000000 */
[----:B------:R-:W-:Y:S02]  /*be20*/  ISETP.GT.AND P6, PT, R187, 0x21, P2 ;  /* 0x00000021bb00780c */ /* 0x000fe400017c4270 */
[----:B------:R-:W-:-:S02]  /*be30*/  FMNMX.FTZ R2, R157, R2, !PT ;  /* 0x000000029d027209 */ /* 0x000fc40007810000 */
[C---:B------:R-:W-:Y:S02]  /*be40*/  ISETP.LT.OR P6, PT, R188.reuse, 0x22, P6 ;  /* 0x00000022bc00780c */ /* 0x040fe400037c1670 */
[C---:B------:R-:W-:Y:S02]  /*be50*/  ISETP.LT.OR P4, PT, R188.reuse, 0x2, P4 ;  /* 0x00000002bc00780c */ /* 0x040fe40002781670 */
[----:B------:R-:W-:Y:S02]  /*be60*/  FSEL R167, R167, -INF , !P6 ;  /* 0xff800000a7a77808 */ /* 0x000fe40007000000 */
[C---:B------:R-:W-:Y:S02]  /*be70*/  ISETP.GT.AND P6, PT, R187.reuse, RZ, P2 ;  /* 0x000000ffbb00720c */ /* 0x040fe400017c4270 */
[----:B------:R-:W-:Y:S02]  /*be80*/  ISETP.GT.AND P3, PT, R187, 0x8, P2 ;  /* 0x00000008bb00780c */ /* 0x000fe40001764270 */
[----:B------:R-:W-:-:S02]  /*be90*/  ISETP.LT.OR P6, PT, R188, 0x1, P6 ;  /* 0x00000001bc00780c */ /* 0x000fc400037c1670 */
[----:B------:R-:W-:Y:S02]  /*bea0*/  FMNMX.FTZ R2, R160, R2, !PT ;  /* 0x00000002a0027209 */ /* 0x000fe40007810000 */
[----:B------:R-:W-:Y:S02]  /*beb0*/  FSEL R0, R0, -INF , !P6 ;  /* 0xff80000000007808 */ /* 0x000fe40007000000 */
[----:B------:R-:W-:Y:S02]  /*bec0*/  FSEL R179, R152, -INF , !P4 ;  /* 0xff80000098b37808 */ /* 0x000fe40006000000 */
[----:B------:R-:W-:Y:S02]  /*bed0*/  ISETP.LT.OR P3, PT, R188, 0x9, P3 ;  /* 0x00000009bc00780c */ /* 0x000fe40001f61670 */
[----:B------:R-:W-:Y:S02]  /*bee0*/  FMNMX.FTZ R152, R0, R21, !PT ;  /* 0x0000001500987209 */ /* 0x000fe40007810000 */
[----:B------:R-:W-:-:S02]  /*bef0*/  FMNMX.FTZ R2, R161, R2, !PT ;  /* 0x00000002a1027209 */ /* 0x000fc40007810000 */
[----:B------:R-:W-:Y:S02]  /*bf00*/  ISETP.GT.AND P4, PT, R187, 0x10, P2 ;  /* 0x00000010bb00780c */ /* 0x000fe40001784270 */
[----:B------:R-:W-:Y:S02]  /*bf10*/  FSEL R154, R154, -INF , !P3 ;  /* 0xff8000009a9a7808 */ /* 0x000fe40005800000 */
[----:B------:R-:W-:Y:S02]  /*bf20*/  FMNMX.FTZ R152, R179, R152, !PT ;  /* 0x00000098b3987209 */ /* 0x000fe40007810000 */
[----:B------:R-:W-:Y:S02]  /*bf30*/  FMNMX.FTZ R2, R164, R2, !PT ;  /* 0x00000002a4027209 */ /* 0x000fe40007810000 */
[----:B------:R-:W-:Y:S02]  /*bf40*/  ISETP.GT.AND P3, PT, R187, 0x11, P2 ;  /* 0x00000011bb00780c */ /* 0x000fe40001764270 */
[----:B------:R-:W-:-:S02]  /*bf50*/  ISETP.LT.OR P4, PT, R188, 0x11, P4 ;  /* 0x00000011bc00780c */ /* 0x000fc40002781670 */
[----:B------:R-:W-:Y:S02]  /*bf60*/  FMNMX.FTZ R152, R154, R152, !PT ;  /* 0x000000989a987209 */ /* 0x000fe40007810000 */
[----:B------:R-:W-:Y:S02]  /*bf70*/  FMNMX.FTZ R2, R165, R2, !PT ;  /* 0x00000002a5027209 */ /* 0x000fe40007810000 */
[----:B------:R-:W-:Y:S02]  /*bf80*/  ISETP.LT.OR P3, PT, R188, 0x12, P3 ;  /* 0x00000012bc00780c */ /* 0x000fe40001f61670 */
[----:B------:R-:W-:Y:S02]  /*bf90*/  FSEL R158, R158, -INF , !P4 ;  /* 0xff8000009e9e7808 */ /* 0x000fe40006000000 */
        /* <DEDUP_REMOVED lines=18> */
[----:B------:R-:W-:Y:S02]  /*c0c0*/  ISETP.LT.OR P4, PT, R188, 0x29, P4 ;  /* 0x00000029bc00780c */ /* 0x000fe40002781670 */
[----:B------:R-:W-:-:S02]  /*c0d0*/  ISETP.GT.AND P3, PT, R187, 0x29, P2 ;  /* 0x00000029bb00780c */ /* 0x000fc40001764270 */
[----:B------:R-:W-:Y:S02]  /*c0e0*/  FMNMX.FTZ R152, R166, R152, !PT ;  /* 0x00000098a6987209 */ /* 0x000fe40007810000 */
[----:B------:R-:W-:Y:S02]  /*c0f0*/  FMNMX.FTZ R2, R185, R2, !PT ;  /* 0x00000002b9027209 */ /* 0x000fe40007810000 */
[----:B------:R-:W-:Y:S02]  /*c100*/  FSEL R170, R170, -INF , !P4 ;  /* 0xff800000aaaa7808 */ /* 0x000fe40006000000 */
[----:B------:R-:W-:Y:S02]  /*c110*/  ISETP.LT.OR P3, PT, R188, 0x2a, P3 ;  /* 0x0000002abc00780c */ /* 0x000fe40001f61670 */
[----:B------:R-:W-:Y:S02]  /*c120*/  ISETP.GT.AND P4, PT, R187, 0x30, P2 ;  /* 0x00000030bb00780c */ /* 0x000fe40001784270 */
[----:B------:R-:W-:-:S02]  /*c130*/  FMNMX.FTZ R152, R167, R152, !PT ;  /* 0x00000098a7987209 */ /* 0x000fc40007810000 */
[----:B------:R-:W-:Y:S02]  /*c140*/  FMNMX.FTZ R2, R180, R2, !PT ;  /* 0x00000002b4027209 */ /* 0x000fe40007810000 */
[----:B------:R-:W-:Y:S02]  /*c150*/  FSEL R171, R171, -INF , !P3 ;  /* 0xff800000abab7808 */ /* 0x000fe40005800000 */
[----:B------:R-:W-:Y:S02]  /*c160*/  ISETP.GT.AND P6, PT, R187, 0x31, P2 ;  /* 0x00000031bb00780c */ /* 0x000fe400017c4270 */
[----:B------:R-:W-:Y:S02]  /*c170*/  ISETP.LT.OR P4, PT, R188, 0x31, P4 ;  /* 0x00000031bc00780c */ /* 0x000fe40002781670 */
[----:B------:R-:W-:Y:S02]  /*c180*/  FMNMX.FTZ R152, R170, R152, !PT ;  /* 0x00000098aa987209 */ /* 0x000fe40007810000 */
[----:B------:R-:W-:-:S02]  /*c190*/  FMNMX.FTZ R3, R181, R2, !PT ;  /* 0x00000002b5037209 */ /* 0x000fc40007810000 */
[----:B------:R-:W-:Y:S02]  /*c1a0*/  ISETP.GT.AND P3, PT, R187, 0x38, P2 ;  /* 0x00000038bb00780c */ /* 0x000fe40001764270 */
[----:B------:R-:W-:Y:S01]  /*c1b0*/  ISETP.LT.OR P6, PT, R188, 0x32, P6 ;  /* 0x00000032bc00780c */ /* 0x000fe200037c1670 */
[----:B------:R-:W0:Y:S01]  /*c1c0*/  SHFL.BFLY PT, R2, R3, 0x2, 0x1f ;  /* 0x0c401f0003027f89 */ /* 0x000e2200000e0000 */
[----:B------:R-:W-:Y:S02]  /*c1d0*/  FSEL R174, R174, -INF , !P4 ;  /* 0xff800000aeae7808 */ /* 0x000fe40006000000 */
[----:B------:R-:W-:Y:S02]  /*c1e0*/  FMNMX.FTZ R152, R171, R152, !PT ;  /* 0x00000098ab987209 */ /* 0x000fe40007810000 */
[----:B------:R-:W-:Y:S02]  /*c1f0*/  ISETP.GT.AND P2, PT, R187, 0x39, P2 ;  /* 0x00000039bb00780c */ /* 0x000fe40001744270 */
[----:B------:R-:W-:-:S02]  /*c200*/  ISETP.LT.OR P3, PT, R188, 0x39, P3 ;  /* 0x00000039bc00780c */ /* 0x000fc40001f61670 */
[----:B------:R-:W-:Y:S02]  /*c210*/  FSEL R175, R175, -INF , !P6 ;  /* 0xff800000afaf7808 */ /* 0x000fe40007000000 */
[----:B------:R-:W-:Y:S02]  /*c220*/  FMNMX.FTZ R152, R174, R152, !PT ;  /* 0x00000098ae987209 */ /* 0x000fe40007810000 */
[----:B------:R-:W-:Y:S02]  /*c230*/  ISETP.LT.OR P2, PT, R188, 0x3a, P2 ;  /* 0x0000003abc00780c */ /* 0x000fe40001741670 */
[----:B------:R-:W-:Y:S02]  /*c240*/  FSEL R177, R177, -INF , !P3 ;  /* 0xff800000b1b17808 */ /* 0x000fe40005800000 */
[----:B------:R-:W-:Y:S02]  /*c250*/  FMNMX.FTZ R152, R175, R152, !PT ;  /* 0x00000098af987209 */ /* 0x000fe40007810000 */
[----:B------:R-:W-:-:S02]  /*c260*/  FSEL R178, R178, -INF , !P2 ;  /* 0xff800000b2b27808 */ /* 0x000fc40005000000 */
[----:B------:R-:W-:Y:S02]  /*c270*/  FMNMX.FTZ R152, R177, R152, !PT ;  /* 0x00000098b1987209 */ /* 0x000fe40007810000 */
[----:B------:R-:W-:Y:S02]  /*c280*/  R2UR UR4, R19 ;  /* 0x00000000130472ca */ /* 0x000fe400000e0000 */
[----:B------:R-:W-:Y:S02]  /*c290*/  FMNMX.FTZ R152, R178, R152, !PT ;  /* 0x00000098b2987209 */ /* 0x000fe40007810000 */
[----:B0-----:R-:W-:-:S03]  /*c2a0*/  FMNMX.FTZ R3, R3, R2, !PT ;  /* 0x0000000203037209 */ /* 0x001fc60007810000 */
[----:B------:R-:W0:Y:S04]  /*c2b0*/  SHFL.BFLY PT, R182, R152, 0x2, 0x1f ;  /* 0x0c401f0098b67f89 */ /* 0x000e2800000e0000 */
[----:B------:R-:W1:Y:S01]  /*c2c0*/  SHFL.BFLY PT, R2, R3, 0x1, 0x1f ;  /* 0x0c201f0003027f89 */ /* 0x000e6200000e0000 */
[----:B0-----:R-:W-:Y:S02]  /*c2d0*/  FMNMX.FTZ R182, R152, R182, !PT ;  /* 0x000000b698b67209 */ /* 0x001fe40007810000 */
[----:B-1----:R-:W-:-:S03]  /*c2e0*/  FMNMX.FTZ R3, R3, R2, !PT ;  /* 0x0000000203037209 */ /* 0x002fc60007810000 */
[----:B------:R-:W0:Y:S01]  /*c2f0*/  SHFL.BFLY PT, R152, R182, 0x1, 0x1f ;  /* 0x0c201f00b6987f89 */ /* 0x000e2200000e0000 */
[C---:B------:R-:W-:Y:S01]  /*c300*/  FSETP.NEU.FTZ.AND P4, PT, R3.reuse, -INF , PT ;  /* 0xff8000000300780b */ /* 0x040fe20003f9d000 */
[----:B------:R-:W-:-:S05]  /*c310*/  FMUL.FTZ R2, R3, UR6 ;  /* 0x0000000603027c20 */ /* 0x000fca0008410000 */
[----:B------:R-:W-:-:S05]  /*c320*/  FSEL R2, R2, RZ, P4 ;  /* 0x000000ff02027208 */ /* 0x000fca0002000000 */
[--C-:B------:R-:W-:Y:S01]  /*c330*/  FFMA.FTZ R198, R156, UR6, -R2.reuse ;  /* 0x000000069cc67c23 */ /* 0x100fe20008010802 */
        /* <DEDUP_REMOVED lines=14> */
[----:B------:R-:W-:Y:S01]  /*c420*/  FFMA.FTZ R168, R181, UR6, -R2 ;  /* 0x00000006b5a87c23 */ /* 0x000fe20008010802 */
[----:B0-----:R-:W-:Y:S01]  /*c430*/  FMNMX.FTZ R2, R182, R152, !PT ;  /* 0x00000098b6027209 */ /* 0x001fe20007810000 */
[----:B------:R-:W-:Y:S01]  /*c440*/  MUFU.EX2 R196, R196 ;  /* 0x000000c400c47308 */ /* 0x000fe20000000800 */
[----:B------:R-:W-:-:S02]  /*c450*/  FSEL R152, R3, RZ, P4 ;  /* 0x000000ff03987208 */ /* 0x000fc40002000000 */
[C---:B------:R-:W-:Y:S01]  /*c460*/  FSETP.NEU.FTZ.AND P2, PT, R2.reuse, -INF , PT ;  /* 0xff8000000200780b */ /* 0x040fe20003f5d000 */
[----:B------:R-:W-:Y:S02]  /*c470*/  FMUL.FTZ R172, R2, UR6 ;  /* 0x0000000602ac7c20 */ /* 0x000fe40008410000 */
[----:B------:R-:W-:Y:S01]  /*c480*/  FADD.FTZ R152, -R152, R236 ;  /* 0x000000ec98987221 */ /* 0x000fe20000010100 */
[----:B------:R-:W-:Y:S01]  /*c490*/  IMAD.MOV.U32 R236, RZ, RZ, R3 ;  /* 0x000000ffffec7224 */ /* 0x000fe200078e0003 */
[----:B------:R-:W-:Y:S01]  /*c4a0*/  MUFU.EX2 R153, R153 ;  /* 0x0000009900997308 */ /* 0x000fe20000000800 */
[----:B------:R-:W-:Y:S01]  /*c4b0*/  FSEL R172, R172, RZ, P2 ;  /* 0x000000ffacac7208 */ /* 0x000fe20001000000 */
[----:B------:R-:W-:-:S04]  /*c4c0*/  FMUL.FTZ R152, R152, UR6 ;  /* 0x0000000698987c20 */ /* 0x000fc80008410000 */
[--C-:B------:R-:W-:Y:S01]  /*c4d0*/  FFMA.FTZ R197, R0, UR6, -R172.reuse ;  /* 0x0000000600c57c23 */ /* 0x100fe200080108ac */
[----:B------:R-:W-:Y:S02]  /*c4e0*/  IMAD.U32 R0, RZ, RZ, UR10 ;  /* 0x0000000aff007e24 */ /* 0x000fe4000f8e00ff */
[--C-:B------:R-:W-:Y:S01]  /*c4f0*/  FFMA.FTZ R169, R179, UR6, -R172.reuse ;  /* 0x00000006b3a97c23 */ /* 0x100fe200080108ac */
[----:B------:R-:W0:Y:S01]  /*c500*/  MUFU.EX2 R152, R152 ;  /* 0x0000009800987308 */ /* 0x000e220000000800 */
[--C-:B------:R-:W-:Y:S01]  /*c510*/  FFMA.FTZ R199, R154, UR6, -R172.reuse ;  /* 0x000000069ac77c23 */ /* 0x100fe200080108ac */
[----:B------:R-:W-:Y:S02]  /*c520*/  @!P1 VIADD R0, R0, 0x30860 ;  /* 0x0003086000009836 */ /* 0x000fe40000000000 */
[--C-:B------:R-:W-:Y:S01]  /*c530*/  FFMA.FTZ R154, R155, UR6, -R172.reuse ;  /* 0x000000069b9a7c23 */ /* 0x100fe200080108ac */
[--C-:B------:R-:W-:Y:S01]  /*c540*/  FFMA.FTZ R193, R158, UR6, -R172.reuse ;  /* 0x000000069ec17c23 */ /* 0x100fe200080108ac */
[--C-:B------:R-:W-:Y:S01]  /*c550*/  FFMA.FTZ R155, R159, UR6, -R172.reuse ;  /* 0x000000069f9b7c23 */ /* 0x100fe200080108ac */
[----:B------:R-:W-:Y:S01]  /*c560*/  FFMA.FTZ R195, R162, UR6, -R172 ;  /* 0x00000006a2c37c23 */ /* 0x000fe200080108ac */
[----:B------:R-:W-:Y:S01]  /*c570*/  @!P1 PRMT R0, RZ, 0x654, R0 ;  /* 0x00000654ff009816 */ /* 0x000fe20000000000 */
[----:B------:R-:W-:Y:S01]  /*c580*/  MUFU.EX2 R197, R197 ;  /* 0x000000c500c57308 */ /* 0x000fe20000000800 */
[--C-:B------:R-:W-:Y:S01]  /*c590*/  FFMA.FTZ R166, R166, UR6, -R172.reuse ;  /* 0x00000006a6a67c23 */ /* 0x100fe200080108ac */
[--C-:B------:R-:W-:Y:S01]  /*c5a0*/  FFMA.FTZ R167, R167, UR6, -R172.reuse ;  /* 0x00000006a7a77c23 */ /* 0x100fe200080108ac */
[----:B------:R1:W-:Y:S01]  /*c5b0*/  @!P1 SYNCS.ARRIVE.TRANS64.RED.A1T0 RZ, [R0+URZ], RZ ;  /* 0x000000ff00ff99a7 */ /* 0x0003e2000810043f */
[--C-:B------:R-:W-:Y:S01]  /*c5c0*/  FFMA.FTZ R170, R170, UR6, -R172.reuse ;  /* 0x00000006aaaa7c23 */ /* 0x100fe200080108ac */
[--C-:B------:R-:W-:Y:S01]  /*c5d0*/  FFMA.FTZ R171, R171, UR6, -R172.reuse ;  /* 0x00000006abab7c23 */ /* 0x100fe200080108ac */
[--C-:B------:R-:W-:Y:S01]  /*c5e0*/  FFMA.FTZ R174, R174, UR6, -R172.reuse ;  /* 0x00000006aeae7c23 */ /* 0x100fe200080108ac */
[----:B------:R-:W-:Y:S01]  /*c5f0*/  FFMA.FTZ R175, R175, UR6, -R172 ;  /* 0x00000006afaf7c23 */ /* 0x000fe200080108ac */
[----:B------:R-:W-:Y:S01]  /*c600*/  MUFU.EX2 R169, R169 ;  /* 0x000000a900a97308 */ /* 0x000fe20000000800 */
[----:B0-----:R-:W-:Y:S01]  /*c610*/  FFMA.FTZ R15, R152, R15, R196 ;  /* 0x0000000f980f7223 */ /* 0x001fe200000100c4 */
[----:B------:R-:W-:Y:S01]  /*c620*/  FFMA.FTZ R177, R177, UR6, -R172 ;  /* 0x00000006b1b17c23 */ /* 0x000fe200080108ac */
[----:B-1----:R-:W-:-:S02]  /*c630*/  FSEL R0, R2, RZ, P2 ;  /* 0x000000ff02007208 */ /* 0x002fc40001000000 */
[----:B------:R-:W-:Y:S01]  /*c640*/  FADD.FTZ R15, R153, R15 ;  /* 0x0000000f990f7221 */ /* 0x000fe20000010000 */
[----:B------:R-:W-:Y:S01]  /*c650*/  ISETP.GT.AND P2, PT, R20, UR4, PT ;  /* 0x0000000414007c0c */ /* 0x000fe2000bf44270 */
[----:B------:R-:W-:Y:S01]  /*c660*/  UMOV UR4, UR36 ;  /* 0x0000002400047c82 */ /* 0x000fe20008000000 */
[----:B------:R-:W-:Y:S01]  /*c670*/  FADD.FTZ R0, -R0, R21 ;  /* 0x0000001500007221 */ /* 0x000fe20000010100 */
[----:B------:R-:W-:Y:S01]  /*c680*/  MUFU.EX2 R199, R199 ;  /* 0x000000c700c77308 */ /* 0x000fe20000000800 */
[--C-:B------:R-:W-:Y:S01]  /*c690*/  FFMA.FTZ R21, R163, UR6, -R172.reuse ;  /* 0x00000006a3157c23 */ /* 0x100fe200080108ac */
[----:B------:R-:W-:Y:S01]  /*c6a0*/  FFMA.FTZ R172, R178, UR6, -R172 ;  /* 0x00000006b2ac7c23 */ /* 0x000fe200080108ac */
[----:B------:R-:W-:Y:S01]  /*c6b0*/  FMUL.FTZ R0, R0, UR6 ;  /* 0x0000000600007c20 */ /* 0x000fe20008410000 */
[----:B------:R-:W-:Y:S01]  /*c6c0*/  F2FP.F16.F32.PACK_AB R196, R153, R196 ;  /* 0x000000c499c4723e */ /* 0x000fe200000000ff */
[----:B------:R-:W-:-:S03]  /*c6d0*/  VIADD R20, R20, 0xffffffff ;  /* 0xffffffff14147836 */ /* 0x000fc60000000000 */
[----:B------:R-:W0:Y:S08]  /*c6e0*/  MUFU.EX2 R198, R198 ;  /* 0x000000c600c67308 */ /* 0x000e300000000800 */
[----:B------:R-:W1:Y:S08]  /*c6f0*/  MUFU.EX2 R0, R0 ;  /* 0x0000000000007308 */ /* 0x000e700000000800 */
[----:B------:R-:W2:Y:S01]  /*c700*/  MUFU.EX2 R154, R154 ;  /* 0x0000009a009a7308 */ /* 0x000ea20000000800 */
[----:B0-----:R-:W-:-:S07]  /*c710*/  FADD.FTZ R15, R198, R15 ;  /* 0x0000000fc60f7221 */ /* 0x001fce0000010000 */
[----:B------:R-:W0:Y:S01]  /*c720*/  MUFU.EX2 R156, R156 ;  /* 0x0000009c009c7308 */ /* 0x000e220000000800 */
[----:B-1----:R-:W-:Y:S01]  /*c730*/  FFMA.FTZ R14, R0, R14, R197 ;  /* 0x0000000e000e7223 */ /* 0x002fe200000100c5 */
[----:B------:R-:W-:-:S03]  /*c740*/  F2FP.F16.F32.PACK_AB R197, R169, R197 ;  /* 0x000000c5a9c5723e */ /* 0x000fc600000000ff */
[----:B------:R-:W-:-:S03]  /*c750*/  FADD.FTZ R14, R169, R14 ;  /* 0x0000000ea90e7221 */ /* 0x000fc60000010000 */
[----:B------:R-:W1:Y:S01]  /*c760*/  MUFU.EX2 R193, R193 ;  /* 0x000000c100c17308 */ /* 0x000e620000000800 */
[----:B------:R-:W-:Y:S01]  /*c770*/  FADD.FTZ R14, R199, R14 ;  /* 0x0000000ec70e7221 */ /* 0x000fe20000010000 */
[----:B--2---:R-:W-:-:S03]  /*c780*/  F2FP.F16.F32.PACK_AB R199, R154, R199 ;  /* 0x000000c79ac7723e */ /* 0x004fc600000000ff */
[----:B------:R-:W-:-:S03]  /*c790*/  FADD.FTZ R14, R154, R14 ;  /* 0x0000000e9a0e7221 */ /* 0x000fc60000010000 */
[----:B------:R-:W2:Y:S01]  /*c7a0*/  MUFU.EX2 R192, R192 ;  /* 0x000000c000c07308 */ /* 0x000ea20000000800 */
[C---:B0-----:R-:W-:Y:S01]  /*c7b0*/  FADD.FTZ R15, R156.reuse, R15 ;  /* 0x0000000f9c0f7221 */ /* 0x041fe20000010000 */
[----:B------:R-:W-:-:S06]  /*c7c0*/  F2FP.F16.F32.PACK_AB R198, R156, R198 ;  /* 0x000000c69cc6723e */ /* 0x000fcc00000000ff */
[----:B------:R-:W0:Y:S01]  /*c7d0*/  MUFU.EX2 R155, R155 ;  /* 0x0000009b009b7308 */ /* 0x000e220000000800 */
[----:B-1----:R-:W-:-:S07]  /*c7e0*/  FADD.FTZ R14, R193, R14 ;  /* 0x0000000ec10e7221 */ /* 0x002fce0000010000 */
[----:B------:R-:W1:Y:S01]  /*c7f0*/  MUFU.EX2 R157, R157 ;  /* 0x0000009d009d7308 */ /* 0x000e620000000800 */
[----:B--2---:R-:W-:-:S07]  /*c800*/  FADD.FTZ R15, R192, R15 ;  /* 0x0000000fc00f7221 */ /* 0x004fce0000010000 */
[----:B------:R-:W2:Y:S01]  /*c810*/  MUFU.EX2 R195, R195 ;  /* 0x000000c300c37308 */ /* 0x000ea20000000800 */
[C---:B0-----:R-:W-:Y:S01]  /*c820*/  FADD.FTZ R14, R155.reuse, R14 ;  /* 0x0000000e9b0e7221 */ /* 0x041fe20000010000 */
[----:B------:R-:W-:-:S06]  /*c830*/  F2FP.F16.F32.PACK_AB R193, R155, R193 ;  /* 0x000000c19bc1723e */ /* 0x000fcc00000000ff */
        /* <DEDUP_REMOVED lines=46> */
[----:B-1----:R-:W-:Y:S01]  /*cb20*/  FADD.FTZ R15, R186, R15 ;  /* 0x0000000fba0f7221 */ /* 0x002fe20000010000 */
[C---:B--2---:R-:W-:Y:S01]  /*cb30*/  FADD.FTZ R14, R172.reuse, R21 ;  /* 0x00000015ac0e7221 */ /* 0x044fe20000010000 */
[----:B------:R-:W-:Y:S01]  /*cb40*/  F2FP.F16.F32.PACK_AB R187, R172, R177 ;  /* 0x000000b1acbb723e */ /* 0x000fe200000000ff */
[----:B------:R-:W-:Y:S02]  /*cb50*/  IMAD.MOV.U32 R21, RZ, RZ, R2 ;  /* 0x000000ffff157224 */ /* 0x000fe400078e0002 */
[C---:B0-----:R-:W-:Y:S01]  /*cb60*/  FADD.FTZ R15, R168.reuse, R15 ;  /* 0x0000000fa80f7221 */ /* 0x041fe20000010000 */
[----:B------:R-:W-:Y:S01]  /*cb70*/  F2FP.F16.F32.PACK_AB R186, R168, R186 ;  /* 0x000000baa8ba723e */ /* 0x000fe200000000ff */
[----:B------:R-:W-:Y:S06]  /*cb80*/  @P2 BRA `(.L_x_1273) ;  /* 0xffffffd400382947 */ /* 0x000fec000383ffff */
.L_x_1256:
        /* <DEDUP_REMOVED lines=131> */
.L_x_1274:
[----:B------:R-:W-:Y:S01]  /*d3c0*/  ULEA UR5, UR36, UR37, 0x3 ;  /* 0x0000002524057291 */ /* 0x000fe2000f8e183f */
[----:B------:R-:W-:-:S05]  /*d3d0*/  IMAD.U32 R0, RZ, RZ, UR38 ;  /* 0x00000026ff007e24 */ /* 0x000fca000f8e00ff */
[----:B------:R-:W-:-:S04]  /*d3e0*/  SHF.L.U32 R0, R0, 0x1f, RZ ;  /* 0x0000001f00007819 */ /* 0x000fc800000006ff */
[----:B------:R0:W1:Y:S01]  /*d3f0*/  SYNCS.PHASECHK.TRANS64.TRYWAIT P2, [UR5+0x30850], R0 ;  /* 0x03085000ff0075a7 */ /* 0x0000620008040145 */
[----:B------:R-:W-:Y:S05]  /*d400*/  @!P0 BRA `(.L_x_1275) ;  /* 0x0000000000048947 */ /* 0x000fea0003800000 */
[----:B------:R-:W-:Y:S01]  /*d410*/  BPT.TRAP 0x1 ;  /* 0x000000040000795c */ /* 0x000fe20000300000 */
.L_x_1275:
[----:B-1----:R-:W-:Y:S05]  /*d420*/  @P2 BRA `(.L_x_1276) ;  /* 0x0000000000082947 */ /* 0x002fea0003800000 */
[----:B------:R-:W1:Y:S02]  /*d430*/  SYNCS.PHASECHK.TRANS64.TRYWAIT P0, [UR5+0x30850], R0 ;  /* 0x03085000ff0075a7 */ /* 0x000e640008000145 */
[----:B-1----:R-:W-:Y:S05]  /*d440*/  @!P0 BRA `(.L_x_1277) ;  /* 0x000000d800b48947 */ /* 0x002fea0003800000 */
.L_x_1276:
[----:B------:R-:W-:Y:S01]  /*d450*/  UIADD3 UR37, UR37, 0x400, URZ ;  /* 0x0000040025257890 */ /* 0x000fe2000fffe03f */
[----:B------:R-:W-:Y:S01]  /*d460*/  WARPGROUP.ARRIVE ;  /* 0x00000000000079c5 */ /* 0x000fe20000000000 */
[----:B------:R-:W-:Y:S01]  /*d470*/  UMOV UR11, 0x40000040 ;  /* 0x40000040000b7882 */ /* 0x000fe20000000000 */
[----:B01----:R-:W0:Y:S01]  /*d480*/  SHFL.BFLY PT, R0, R15, 0x2, 0x1f ;  /* 0x0c401f000f007f89 */ /* 0x003e2200000e0000 */
[----:B------:R-:W-:Y:S01]  /*d490*/  USHF.R.U32.HI UR37, URZ, 0x4, UR37 ;  /* 0x000000043f257899 */ /* 0x000fe20008011625 */
[----:B------:R-:W-:Y:S01]  /*d4a0*/  IMAD.U32 R10, RZ, RZ, UR5 ;  /* 0x00000005ff0a7e24 */ /* 0x000fe2000f8e00ff */
[----:B------:R-:W-:Y:S01]  /*d4b0*/  R2UR UR7, R230 ;  /* 0x00000000e60772ca */ /* 0x000fe200000e0000 */
[----:B------:R-:W1:Y:S01]  /*d4c0*/  SHFL.BFLY PT, R5, R14, 0x2, 0x1f ;  /* 0x0c401f000e057f89 */ /* 0x000e6200000e0000 */
[----:B------:R-:W-:Y:S01]  /*d4d0*/  ULOP3.LUT UR37, UR37, 0x3fff, URZ, 0xc0, !UPT ;  /* 0x00003fff25257892 */ /* 0x000fe2000f8ec03f */
[----:B------:R-:W-:Y:S02]  /*d4e0*/  @!P1 VIADD R10, R10, 0x30860 ;  /* 0x000308600a0a9836 */ /* 0x000fe40000000000 */
[----:B------:R-:W-:Y:S01]  /*d4f0*/  IMAD.MOV.U32 R6, RZ, RZ, RZ ;  /* 0x000000ffff067224 */ /* 0x000fe200078e00ff */
[----:B------:R-:W-:Y:S01]  /*d500*/  ULOP3.LUT UR4, UR37, 0x2000000, URZ, 0xfc, !UPT ;  /* 0x0200000025047892 */ /* 0x000fe2000f8efc3f */
[----:B------:R-:W-:Y:S01]  /*d510*/  IMAD.U32 R8, RZ, RZ, UR6 ;  /* 0x00000006ff087e24 */ /* 0x000fe2000f8e00ff */
[----:B------:R-:W-:-:S02]  /*d520*/  @!P1 PRMT R10, RZ, 0x654, R10 ;  /* 0x00000654ff0a9816 */ /* 0x000fc4000000000a */
[----:B------:R-:W-:Y:S02]  /*d530*/  ULEA UR4, UR36, UR4, 0xb ;  /* 0x0000000424047291 */ /* 0x000fe4000f8e583f */
[----:B------:R-:W-:Y:S02]  /*d540*/  UIADD3 UR36, UR36, 0x1, URZ ;  /* 0x0000000124247890 */ /* 0x000fe4000fffe03f */
[----:B------:R-:W-:Y:S02]  /*d550*/  UIADD3 UR8, UR4, 0x80, URZ ;  /* 0x0000008004087890 */ /* 0x000fe4000fffe03f */
[----:B------:R-:W-:Y:S01]  /*d560*/  UIADD3 UR7, UR7, 0x1, URZ ;  /* 0x0000000107077890 */ /* 0x000fe2000fffe03f */
[----:B------:R-:W-:Y:S01]  /*d570*/  UMOV UR10, UR4 ;  /* 0x00000004000a7c82 */ /* 0x000fe20008000000 */
[----:B------:R-:W-:-:S05]  /*d580*/  UISETP.NE.AND UP0, UPT, UR36, 0x2, UPT ;  /* 0x000000022400788c */ /* 0x000fca000bf05270 */
[----:B------:R-:W-:Y:S01]  /*d590*/  HGMMA.64x256x16.F32 R24, R196, gdesc[UR8].tnspB, R24, gsb0 ;  /* 0x43e00008c4187df0 */ /* 0x000fe20008000818 */
[----:B------:R-:W-:Y:S01]  /*d5a0*/  UMOV UR10, UR8 ;  /* 0x00000008000a7c82 */ /* 0x000fe20008000000 */
[----:B------:R-:W-:Y:S01]  /*d5b0*/  UMOV UR11, 0x40000040 ;  /* 0x40000040000b7882 */ /* 0x000fe20000000000 */
[----:B------:R-:W-:Y:S01]  /*d5c0*/  UIADD3 UR8, UR4, 0x100, URZ ;  /* 0x0000010004087890 */ /* 0x000fe2000fffe03f */
[----:B0-----:R-:W-:Y:S01]  /*d5d0*/  FADD.FTZ R0, R0, R15 ;  /* 0x0000000f00007221 */ /* 0x001fe20000010000 */
[----:B------:R-:W-:Y:S01]  /*d5e0*/  UIADD3 UR4, UR4, 0x180, URZ ;  /* 0x0000018004047890 */ /* 0x000fe2000fffe03f */
[----:B-1----:R-:W-:Y:S01]  /*d5f0*/  FADD.FTZ R4, R5, R14 ;  /* 0x0000000e05047221 */ /* 0x002fe20000010000 */
[----:B------:R-:W-:Y:S01]  /*d600*/  IMAD.U32 R14, RZ, RZ, UR6 ;  /* 0x00000006ff0e7e24 */ /* 0x000fe2000f8e00ff */
[----:B------:R-:W-:Y:S01]  /*d610*/  USEL UR36, UR36, URZ, UP0 ;  /* 0x0000003f24247287 */ /* 0x000fe20008000000 */
[----:B------:R-:W0:Y:S01]  /*d620*/  SHFL.BFLY PT, R5, R0, 0x1, 0x1f ;  /* 0x0c201f0000057f89 */ /* 0x000e2200000e0000 */
[----:B------:R-:W-:-:S03]  /*d630*/  IMAD.U32 R230, RZ, RZ, UR7 ;  /* 0x00000007ffe67e24 */ /* 0x000fc6000f8e00ff */
[----:B------:R-:W1:Y:S01]  /*d640*/  SHFL.BFLY PT, R7, R4, 0x1, 0x1f ;  /* 0x0c201f0004077f89 */ /* 0x000e6200000e0000 */
[----:B0-----:R-:W-:Y:S01]  /*d650*/  FADD.FTZ R11, R0, R5 ;  /* 0x00000005000b7221 */ /* 0x001fe20000010000 */
[----:B------:R-:W-:Y:S02]  /*d660*/  IMAD.MOV.U32 R5, RZ, RZ, RZ ;  /* 0x000000ffff057224 */ /* 0x000fe400078e00ff */
[----:B------:R-:W-:Y:S02]  /*d670*/  IMAD.MOV.U32 R0, RZ, RZ, -0x800000 ;  /* 0xff800000ff007424 */ /* 0x000fe400078e00ff */
[----:B-1----:R-:W-:Y:S01]  /*d680*/  FADD.FTZ R12, R4, R7 ;  /* 0x00000007040c7221 */ /* 0x002fe20000010000 */
[----:B------:R-:W-:Y:S01]  /*d690*/  FSETP.NE.FTZ.AND P0, PT, R11, RZ, PT ;  /* 0x000000ff0b00720b */ /* 0x000fe20003f15000 */
[----:B------:R-:W-:-:S03]  /*d6a0*/  IMAD.MOV.U32 R4, RZ, RZ, -0x800000 ;  /* 0xff800000ff047424 */ /* 0x000fc600078e00ff */
[----:B------:R-:W-:-:S09]  /*d6b0*/  FSETP.NE.FTZ.AND P2, PT, R12, RZ, PT ;  /* 0x000000ff0c00720b */ /* 0x000fd20003f55000 */
[----:B------:R-:W0:Y:S01]  /*d6c0*/  @P0 MUFU.LG2 R7, R11 ;  /* 0x0000000b00070308 */ /* 0x000e220000000c00 */
[----:B------:R-:W-:-:S03]  /*d6d0*/  @P0 FMUL.FTZ R8, R8, 0.69314718246459960938 ;  /* 0x3f31721808080820 */ /* 0x000fc60000410000 */
[----:B------:R-:W-:-:S04]  /*d6e0*/  @P2 FMUL.FTZ R14, R14, 0.69314718246459960938 ;  /* 0x3f3172180e0e2820 */ /* 0x000fc80000410000 */
        /* <DEDUP_REMOVED lines=19> */
[----:B------:R-:W-:-:S04]  /*d820*/  USEL UR4, URZ, 0x1, UP0 ;  /* 0x000000013f047887 */ /* 0x000fc80008000000 */
[----:B------:R-:W-:Y:S01]  /*d830*/  ULOP3.LUT UR38, UR38, UR4, URZ, 0x3c, !UPT ;  /* 0x0000000426267292 */ /* 0x000fe2000f8e3c3f */
[----:B------:R-:W-:Y:S02]  /*d840*/  WARPGROUP.DEPBAR.LE gsb0, 0x0 ;  /* 0x00008000000079c5 */ /* 0x000fe40000010000 */
[----:B------:R-:W-:-:S15]  /*d850*/  WARPGROUP.ARRIVE ;  /* 0x00000000000079c5 */ /* 0x000fde0000000000 */
[----:B------:R-:W-:-:S03]  /*d860*/  NOP ;  /* 0x0000000000007918 */ /* 0x000fc60000000000 */
        /* <DEDUP_REMOVED lines=131> */
.L_x_1207:
        /* <DEDUP_REMOVED lines=11> */
[----:B------:R-:W2:Y:S01]  /*e150*/  LDL R3, [R1+0x60] ;  /* 0x0000600001037983 */ /* 0x000ea20000100800 */
[----:B------:R-:W0:Y:S01]  /*e160*/  S2UR UR4, SR_SWINHI ;  /* 0x00000000000479c3 */ /* 0x000e220000002f00 */
[----:B------:R-:W-:Y:S01]  /*e170*/  IMAD.MOV.U32 R2, RZ, RZ, 0x2 ;  /* 0x00000002ff027424 */ /* 0x000fe200078e00ff */
[----:B------:R-:W-:Y:S01]  /*e180*/  F2FP.F16.F32.PACK_AB R8, R25, R24 ;  /* 0x000000181908723e */ /* 0x000fe200000000ff */
[----:B------:R-:W-:Y:S01]  /*e190*/  ULDC.64 UR16, c[0x0][0xc00] ;  /* 0x0003000000107ab9 */ /* 0x000fe20000000a00 */
[----:B------:R-:W-:Y:S01]  /*e1a0*/  F2FP.F16.F32.PACK_AB R9, R27, R26 ;  /* 0x0000001a1b09723e */ /* 0x000fe200000000ff */
[----:B------:R-:W-:Y:S01]  /*e1b0*/  ULDC.64 UR12, c[0x0][0xc00] ;  /* 0x00030000000c7ab9 */ /* 0x000fe20000000a00 */
[----:B------:R-:W-:Y:S01]  /*e1c0*/  F2FP.F16.F32.PACK_AB R10, R29, R28 ;  /* 0x0000001c1d0a723e */ /* 0x000fe200000000ff */
[----:B------:R-:W-:Y:S01]  /*e1d0*/  ULDC.64 UR20, c[0x0][0x208] ;  /* 0x0000820000147ab9 */ /* 0x000fe20000000a00 */
[----:B------:R-:W-:Y:S01]  /*e1e0*/  F2FP.F16.F32.PACK_AB R11, R31, R30 ;  /* 0x0000001e1f0b723e */ /* 0x000fe200000000ff */
[----:B------:R-:W-:Y:S01]  /*e1f0*/  ULDC.64 UR14, c[0x0][0xc08] ;  /* 0x00030200000e7ab9 */ /* 0x000fe20000000a00 */
[----:B------:R-:W-:Y:S01]  /*e200*/  R2UR UR19, R22 ;  /* 0x00000000161372ca */ /* 0x000fe200000e0000 */
[----:B------:R-:W-:Y:S01]  /*e210*/  ULDC UR22, c[0x0][0xbe8] ;  /* 0x0002fa0000167ab9 */ /* 0x000fe20000000800 */
[----:B------:R-:W-:-:S02]  /*e220*/  R2UR UR9, R229 ;  /* 0x00000000e50972ca */ /* 0x000fc400000e0000 */
[----:B------:R-:W-:Y:S02]  /*e230*/  R2UR UR18, R200 ;  /* 0x00000000c81272ca */ /* 0x000fe400000e0000 */
[----:B------:R-:W-:Y:S01]  /*e240*/  R2UR UR26, R201 ;  /* 0x00000000c91a72ca */ /* 0x000fe200000e0000 */
[----:B------:R-:W-:Y:S01]  /*e250*/  UMOV UR10, UR8 ;  /* 0x00000008000a7c82 */ /* 0x000fe20008000000 */
[----:B0-----:R-:W-:-:S07]  /*e260*/  UMOV UR11, UR4 ;  /* 0x00000004000b7c82 */ /* 0x001fce0008000000 */
[----:B------:R-:W-:Y:S02]  /*e270*/  UIMAD.WIDE UR12, UR9, 0x4, UR12 ;  /* 0x00000004090c78a5 */ /* 0x000fe4000f8e020c */
[----:B------:R-:W-:Y:S01]  /*e280*/  UISETP.NE.U32.AND UP0, UPT, UR14, URZ, UPT ;  /* 0x0000003f0e00728c */ /* 0x000fe2000bf05070 */
[----:B------:R-:W-:-:S03]  /*e290*/  ULDC UR4, c[0x0][0xad4] ;  /* 0x0002b50000047ab9 */ /* 0x000fc60000000800 */
[----:B------:R-:W-:-:S11]  /*e2a0*/  UISETP.NE.AND.EX UP0, UPT, UR15, URZ, UPT, UP0 ;  /* 0x0000003f0f00728c */ /* 0x000fd6000bf05300 */
[----:B------:R-:W-:Y:S02]  /*e2b0*/  @UP0 ULDC.64 UR14, c[0x0][0xc08] ;  /* 0x00030200000e0ab9 */ /* 0x000fe40000000a00 */
[----:B------:R-:W-:Y:S01]  /*e2c0*/  @UP0 UIMAD.WIDE UR14, UR9, 0x4, UR14 ;  /* 0x00000004090e08a5 */ /* 0x000fe2000f8e020e */
[----:B------:R-:W-:Y:S01]  /*e2d0*/  BAR.SYNC.DEFER_BLOCKING 0x1, 0x100 ;  /* 0x0044000000007b1d */ /* 0x000fe20000010000 */
[----:B--2---:R-:W-:-:S03]  /*e2e0*/  IMAD.WIDE R2, R3, R2, UR10 ;  /* 0x0000000a03027e25 */ /* 0x004fc6000f8e0202 */
[C---:B------:R-:W-:Y:S02]  /*e2f0*/  IADD3 R13, P1, R2.reuse, 0x20, RZ ;  /* 0x00000020020d7810 */ /* 0x040fe40007f3e0ff */
[C---:B------:R-:W-:Y:S02]  /*e300*/  IADD3 R15, P0, R2.reuse, 0x40, RZ ;  /* 0x00000040020f7810 */ /* 0x040fe40007f1e0ff */
[----:B------:R-:W-:Y:S02]  /*e310*/  LOP3.LUT R12, R13, 0x380, RZ, 0xc0, !PT ;  /* 0x000003800d0c7812 */ /* 0x000fe400078ec0ff */
[----:B------:R-:W-:Y:S02]  /*e320*/  IADD3 R155, P4, R2, 0x60, RZ ;  /* 0x00000060029b7810 */ /* 0x000fe40007f9e0ff */
[----:B------:R-:W-:Y:S02]  /*e330*/  SHF.R.U64 R12, R12, 0x3, RZ ;  /* 0x000000030c0c7819 */ /* 0x000fe400000012ff */
[----:B------:R-:W-:-:S02]  /*e340*/  IADD3 R157, P3, R2, 0x4000, RZ ;  /* 0x00004000029d7810 */ /* 0x000fc40007f7e0ff */
[----:B------:R-:W-:Y:S01]  /*e350*/  LOP3.LUT R12, R12, R13, RZ, 0x3c, !PT ;  /* 0x0000000d0c0c7212 */ /* 0x000fe200078e3cff */
[----:B------:R-:W-:Y:S01]  /*e360*/  IMAD.X R13, RZ, RZ, R3, P1 ;  /* 0x000000ffff0d7224 */ /* 0x000fe200008e0603 */
[C---:B------:R-:W-:Y:S02]  /*e370*/  LOP3.LUT R7, R2.reuse, 0x380, RZ, 0xc0, !PT ;  /* 0x0000038002077812 */ /* 0x040fe400078ec0ff */
[----:B------:R-:W-:Y:S02]  /*e380*/  LOP3.LUT R14, R15, 0x380, RZ, 0xc0, !PT ;  /* 0x000003800f0e7812 */ /* 0x000fe400078ec0ff */
[C---:B------:R-:W-:Y:S02]  /*e390*/  IADD3 R159, P6, R2.reuse, 0x4020, RZ ;  /* 0x00004020029f7810 */ /* 0x040fe40007fde0ff */
[C---:B------:R-:W-:Y:S02]  /*e3a0*/  IADD3 R161, P5, R2.reuse, 0x4040, RZ ;  /* 0x0000404002a17810 */ /* 0x040fe40007fbe0ff */
[----:B------:R-:W-:-:S02]  /*e3b0*/  IADD3 R163, P2, R2, 0x4060, RZ ;  /* 0x0000406002a37810 */ /* 0x000fc40007f5e0ff */
[----:B------:R-:W-:Y:S02]  /*e3c0*/  LOP3.LUT R154, R155, 0x380, RZ, 0xc0, !PT ;  /* 0x000003809b9a7812 */ /* 0x000fe400078ec0ff */
[----:B------:R-:W-:Y:S02]  /*e3d0*/  LOP3.LUT R156, R157, 0x380, RZ, 0xc0, !PT ;  /* 0x000003809d9c7812 */ /* 0x000fe400078ec0ff */
[----:B------:R-:W-:Y:S02]  /*e3e0*/  IADD3 R165, P1, R2, 0x8000, RZ ;  /* 0x0000800002a57810 */ /* 0x000fe40007f3e0ff */
[----:B------:R-:W-:Y:S02]  /*e3f0*/  SHF.R.U64 R7, R7, 0x3, RZ ;  /* 0x0000000307077819 */ /* 0x000fe400000012ff */
[----:B------:R-:W-:Y:S02]  /*e400*/  SHF.R.U64 R14, R14, 0x3, RZ ;  /* 0x000000030e0e7819 */ /* 0x000fe400000012ff */
[----:B------:R-:W-:-:S02]  /*e410*/  LOP3.LUT R158, R159, 0x380, RZ, 0xc0, !PT ;  /* 0x000003809f9e7812 */ /* 0x000fc400078ec0ff */
[----:B------:R-:W-:Y:S02]  /*e420*/  LOP3.LUT R160, R161, 0x380, RZ, 0xc0, !PT ;  /* 0x00000380a1a07812 */ /* 0x000fe400078ec0ff */
[----:B------:R-:W-:Y:S02]  /*e430*/  LOP3.LUT R162, R163, 0x380, RZ, 0xc0, !PT ;  /* 0x00000380a3a27812 */ /* 0x000fe400078ec0ff */
[----:B------:R-:W-:Y:S02]  /*e440*/  SHF.R.U64 R154, R154, 0x3, RZ ;  /* 0x000000039a9a7819 */ /* 0x000fe400000012ff */
[----:B------:R-:W-:Y:S02]  /*e450*/  SHF.R.U64 R156, R156, 0x3, RZ ;  /* 0x000000039c9c7819 */ /* 0x000fe400000012ff */
[----:B------:R-:W-:Y:S02]  /*e460*/  LOP3.LUT R164, R165, 0x380, RZ, 0xc0, !PT ;  /* 0x00000380a5a47812 */ /* 0x000fe400078ec0ff */
[----:B------:R-:W-:Y:S01]  /*e470*/  LOP3.LUT R6, R7, R2, RZ, 0x3c, !PT ;  /* 0x0000000207067212 */ /* 0x000fe200078e3cff */
[--C-:B------:R-:W-:Y:S01]  /*e480*/  IMAD.MOV.U32 R7, RZ, RZ, R3.reuse ;  /* 0x000000ffff077224 */ /* 0x100fe200078e0003 */
[----:B------:R-:W-:Y:S01]  /*e490*/  LOP3.LUT R14, R14, R15, RZ, 0x3c, !PT ;  /* 0x0000000f0e0e7212 */ /* 0x000fe200078e3cff */
[----:B------:R-:W-:Y:S01]  /*e4a0*/  IMAD.X R15, RZ, RZ, R3, P0 ;  /* 0x000000ffff0f7224 */ /* 0x000fe200000e0603 */
[----:B------:R-:W-:-:S02]  /*e4b0*/  SHF.R.U64 R158, R158, 0x3, RZ ;  /* 0x000000039e9e7819 */ /* 0x000fc400000012ff */
[----:B------:R-:W-:Y:S02]  /*e4c0*/  SHF.R.U64 R160, R160, 0x3, RZ ;  /* 0x00000003a0a07819 */ /* 0x000fe400000012ff */
[----:B------:R-:W-:Y:S02]  /*e4d0*/  SHF.R.U64 R162, R162, 0x3, RZ ;  /* 0x00000003a2a27819 */ /* 0x000fe400000012ff */
[----:B------:R-:W-:Y:S01]  /*e4e0*/  LOP3.LUT R154, R154, R155, RZ, 0x3c, !PT ;  /* 0x0000009b9a9a7212 */ /* 0x000fe200078e3cff */
[--C-:B------:R-:W-:Y:S01]  /*e4f0*/  IMAD.X R155, RZ, RZ, R3.reuse, P4 ;  /* 0x000000ffff9b7224 */ /* 0x100fe200020e0603 */
[----:B------:R-:W-:Y:S01]  /*e500*/  LOP3.LUT R156, R156, R157, RZ, 0x3c, !PT ;  /* 0x0000009d9c9c7212 */ /* 0x000fe200078e3cff */
[----:B------:R-:W-:Y:S01]  /*e510*/  IMAD.X R157, RZ, RZ, R3, P3 ;  /* 0x000000ffff9d7224 */ /* 0x000fe200018e0603 */
[----:B------:R-:W-:Y:S02]  /*e520*/  SHF.R.U64 R164, R164, 0x3, RZ ;  /* 0x00000003a4a47819 */ /* 0x000fe400000012ff */
[----:B------:R-:W-:-:S02]  /*e530*/  IADD3 R167, P0, R2, 0x8020, RZ ;  /* 0x0000802002a77810 */ /* 0x000fc40007f1e0ff */
[C---:B------:R-:W-:Y:S02]  /*e540*/  IADD3 R169, P4, R2.reuse, 0x8040, RZ ;  /* 0x0000804002a97810 */ /* 0x040fe40007f9e0ff */
[----:B------:R-:W-:Y:S02]  /*e550*/  IADD3 R171, P3, R2, 0x8060, RZ ;  /* 0x0000806002ab7810 */ /* 0x000fe40007f7e0ff */
        /* <DEDUP_REMOVED lines=8> */
[----:B------:R-:W-:-:S02]  /*e5e0*/  MOV R6, R6 ;  /* 0x0000000600067202 */ /* 0x000fc40000000f00 */
[----:B------:R-:W-:Y:S02]  /*e5f0*/  LOP3.LUT R166, R167, 0x380, RZ, 0xc0, !PT ;  /* 0x00000380a7a67812 */ /* 0x000fe400078ec0ff */
[C---:B------:R-:W-:Y:S01]  /*e600*/  IADD3 R21, P6, R2.reuse, 0xc000, RZ ;  /* 0x0000c00002157810 */ /* 0x040fe20007fde0ff */
[----:B------:R0:W-:Y:S01]  /*e610*/  STSM.16.M88.4 [R6], R8 ;  /* 0x0000000806007844 */ /* 0x0001e20000000200 */
[C---:B------:R-:W-:Y:S02]  /*e620*/  IADD3 R153, P5, R2.reuse, 0xc020, RZ ;  /* 0x0000c02002997810 */ /* 0x040fe40007fbe0ff */
[----:B------:R-:W-:Y:S02]  /*e630*/  IADD3 R7, P2, R2, 0xc040, RZ ;  /* 0x0000c04002077810 */ /* 0x000fe40007f5e0ff */
[----:B------:R-:W-:Y:S02]  /*e640*/  LOP3.LUT R168, R169, 0x380, RZ, 0xc0, !PT ;  /* 0x00000380a9a87812 */ /* 0x000fe400078ec0ff */
[----:B------:R-:W-:-:S02]  /*e650*/  LOP3.LUT R170, R171, 0x380, RZ, 0xc0, !PT ;  /* 0x00000380abaa7812 */ /* 0x000fc400078ec0ff */
[----:B------:R-:W-:Y:S02]  /*e660*/  IADD3 R2, P1, R2, 0xc060, RZ ;  /* 0x0000c06002027810 */ /* 0x000fe40007f3e0ff */
[----:B------:R-:W-:Y:S02]  /*e670*/  SHF.R.U64 R166, R166, 0x3, RZ ;  /* 0x00000003a6a67819 */ /* 0x000fe400000012ff */
[----:B------:R-:W-:Y:S02]  /*e680*/  SHF.R.U64 R168, R168, 0x3, RZ ;  /* 0x00000003a8a87819 */ /* 0x000fe400000012ff */
[----:B------:R-:W-:Y:S02]  /*e690*/  SHF.R.U64 R170, R170, 0x3, RZ ;  /* 0x00000003aaaa7819 */ /* 0x000fe400000012ff */
[----:B------:R-:W-:Y:S02]  /*e6a0*/  LOP3.LUT R5, R2, 0x380, RZ, 0xc0, !PT ;  /* 0x0000038002057812 */ /* 0x000fe400078ec0ff */
[----:B------:R-:W-:-:S02]  /*e6b0*/  LOP3.LUT R152, R153, 0x380, RZ, 0xc0, !PT ;  /* 0x0000038099987812 */ /* 0x000fc400078ec0ff */
[----:B------:R-:W-:Y:S01]  /*e6c0*/  LOP3.LUT R166, R166, R167, RZ, 0x3c, !PT ;  /* 0x000000a7a6a67212 */ /* 0x000fe200078e3cff */
[--C-:B------:R-:W-:Y:S01]  /*e6d0*/  IMAD.X R167, RZ, RZ, R3.reuse, P0 ;  /* 0x000000ffffa77224 */ /* 0x100fe200000e0603 */
[----:B------:R-:W-:Y:S01]  /*e6e0*/  LOP3.LUT R168, R168, R169, RZ, 0x3c, !PT ;  /* 0x000000a9a8a87212 */ /* 0x000fe200078e3cff */
[--C-:B------:R-:W-:Y:S01]  /*e6f0*/  IMAD.X R169, RZ, RZ, R3.reuse, P4 ;  /* 0x000000ffffa97224 */ /* 0x100fe200020e0603 */
[----:B------:R-:W-:Y:S01]  /*e700*/  LOP3.LUT R170, R170, R171, RZ, 0x3c, !PT ;  /* 0x000000abaaaa7212 */ /* 0x000fe200078e3cff */
[----:B------:R-:W-:Y:S01]  /*e710*/  IMAD.X R171, RZ, RZ, R3, P3 ;  /* 0x000000ffffab7224 */ /* 0x000fe200018e0603 */
[----:B------:R-:W-:Y:S02]  /*e720*/  SHF.R.U64 R5, R5, 0x3, RZ ;  /* 0x0000000305057819 */ /* 0x000fe400000012ff */
[----:B------:R-:W-:Y:S02]  /*e730*/  SHF.R.U64 R152, R152, 0x3, RZ ;  /* 0x0000000398987819 */ /* 0x000fe400000012ff */
[----:B------:R-:W-:-:S02]  /*e740*/  LOP3.LUT R2, R5, R2, RZ, 0x3c, !PT ;  /* 0x0000000205027212 */ /* 0x000fc400078e3cff */
[----:B------:R-:W-:Y:S02]  /*e750*/  MOV R19, R12 ;  /* 0x0000000c00137202 */ /* 0x000fe40000000f00 */
[----:B------:R-:W-:Y:S02]  /*e760*/  MOV R176, R14 ;  /* 0x0000000e00b07202 */ /* 0x000fe40000000f00 */
[----:B0-----:R-:W-:Y:S02]  /*e770*/  F2FP.F16.F32.PACK_AB R8, R33, R32 ;  /* 0x000000202108723e */ /* 0x001fe400000000ff */
[----:B------:R-:W-:Y:S02]  /*e780*/  F2FP.F16.F32.PACK_AB R9, R35, R34 ;  /* 0x000000222309723e */ /* 0x000fe400000000ff */
[----:B------:R-:W-:Y:S02]  /*e790*/  F2FP.F16.F32.PACK_AB R10, R37, R36 ;  /* 0x00000024250a723e */ /* 0x000fe400000000ff */
[----:B------:R-:W-:-:S02]  /*e7a0*/  F2FP.F16.F32.PACK_AB R11, R39, R38 ;  /* 0x00000026270b723e */ /* 0x000fc400000000ff */
[----:B------:R-:W-:Y:S01]  /*e7b0*/  LOP3.LUT R152, R152, R153, RZ, 0x3c, !PT ;  /* 0x0000009998987212 */ /* 0x000fe200078e3cff */
[----:B------:R-:W-:Y:S01]  /*e7c0*/  IMAD.X R153, RZ, RZ, R3, P5 ;  /* 0x000000ffff997224 */ /* 0x000fe200028e0603 */
[----:B------:R-:W-:Y:S01]  /*e7d0*/  MOV R5, R164 ;  /* 0x000000a400057202 */ /* 0x000fe20000000f00 */
[----:B------:R0:W-:Y:S01]  /*e7e0*/  STSM.16.M88.4 [R19], R8 ;  /* 0x0000000813007844 */ /* 0x0001e20000000200 */
[----:B------:R-:W-:Y:S02]  /*e7f0*/  MOV R17, R166 ;  /* 0x000000a600117202 */ /* 0x000fe40000000f00 */
[----:B------:R-:W-:Y:S02]  /*e800*/  F2FP.F16.F32.PACK_AB R12, R41, R40 ;  /* 0x00000028290c723e */ /* 0x000fe400000000ff */
[----:B------:R-:W-:Y:S02]  /*e810*/  F2FP.F16.F32.PACK_AB R13, R43, R42 ;  /* 0x0000002a2b0d723e */ /* 0x000fe400000000ff */
[----:B------:R-:W-:-:S02]  /*e820*/  F2FP.F16.F32.PACK_AB R14, R45, R44 ;  /* 0x0000002c2d0e723e */ /* 0x000fc400000000ff */
[----:B------:R-:W-:Y:S02]  /*e830*/  F2FP.F16.F32.PACK_AB R15, R47, R46 ;  /* 0x0000002e2f0f723e */ /* 0x000fe400000000ff */
[----:B------:R-:W-:Y:S02]  /*e840*/  LOP3.LUT R20, R21, 0x380, RZ, 0xc0, !PT ;  /* 0x0000038015147812 */ /* 0x000fe400078ec0ff */
[----:B------:R-:W-:Y:S01]  /*e850*/  MOV R154, R154 ;  /* 0x0000009a009a7202 */ /* 0x000fe20000000f00 */
[----:B------:R-:W-:Y:S01]  /*e860*/  STSM.16.M88.4 [R176], R12 ;  /* 0x0000000cb0007844 */ /* 0x000fe20000000200 */
[----:B------:R-:W-:Y:S02]  /*e870*/  MOV R22, R168 ;  /* 0x000000a800167202 */ /* 0x000fe40000000f00 */
[----:B------:R-:W-:Y:S02]  /*e880*/  MOV R172, R170 ;  /* 0x000000aa00ac7202 */ /* 0x000fe40000000f00 */
[----:B------:R-:W-:-:S02]  /*e890*/  F2FP.F16.F32.PACK_AB R164, R49, R48 ;  /* 0x0000003031a4723e */ /* 0x000fc400000000ff */
[----:B------:R-:W-:Y:S02]  /*e8a0*/  F2FP.F16.F32.PACK_AB R165, R51, R50 ;  /* 0x0000003233a5723e */ /* 0x000fe400000000ff */
[----:B------:R-:W-:Y:S02]  /*e8b0*/  F2FP.F16.F32.PACK_AB R166, R53, R52 ;  /* 0x0000003435a6723e */ /* 0x000fe400000000ff */
[----:B------:R-:W-:Y:S02]  /*e8c0*/  F2FP.F16.F32.PACK_AB R167, R55, R54 ;  /* 0x0000003637a7723e */ /* 0x000fe400000000ff */
[----:B------:R-:W-:Y:S02]  /*e8d0*/  MOV R156, R156 ;  /* 0x0000009c009c7202 */ /* 0x000fe40000000f00 */
[----:B------:R-:W-:Y:S01]  /*e8e0*/  F2FP.F16.F32.PACK_AB R168, R57, R56 ;  /* 0x0000003839a8723e */ /* 0x000fe200000000ff */
[----:B------:R1:W-:Y:S01]  /*e8f0*/  STSM.16.M88.4 [R154], R164 ;  /* 0x000000a49a007844 */ /* 0x0003e20000000200 */
[----:B------:R-:W-:-:S02]  /*e900*/  F2FP.F16.F32.PACK_AB R169, R59, R58 ;  /* 0x0000003a3ba9723e */ /* 0x000fc400000000ff */
[----:B------:R-:W-:Y:S02]  /*e910*/  F2FP.F16.F32.PACK_AB R170, R61, R60 ;  /* 0x0000003c3daa723e */ /* 0x000fe400000000ff */
[----:B------:R-:W-:Y:S02]  /*e920*/  F2FP.F16.F32.PACK_AB R171, R63, R62 ;  /* 0x0000003e3fab723e */ /* 0x000fe400000000ff */
[----:B------:R-:W-:Y:S02]  /*e930*/  LOP3.LUT R6, R7, 0x380, RZ, 0xc0, !PT ;  /* 0x0000038007067812 */ /* 0x000fe400078ec0ff */
[----:B------:R-:W-:Y:S01]  /*e940*/  SHF.R.U64 R20, R20, 0x3, RZ ;  /* 0x0000000314147819 */ /* 0x000fe200000012ff */
[----:B------:R2:W-:Y:S01]  /*e950*/  STSM.16.M88.4 [R156], R168 ;  /* 0x000000a89c007844 */ /* 0x0005e20000000200 */
[----:B0-----:R-:W-:Y:S02]  /*e960*/  MOV R19, R152 ;  /* 0x0000009800137202 */ /* 0x001fe40000000f00 */
[----:B------:R-:W-:-:S02]  /*e970*/  SHF.R.U64 R6, R6, 0x3, RZ ;  /* 0x0000000306067819 */ /* 0x000fc400000012ff */
[----:B------:R-:W-:Y:S02]  /*e980*/  MOV R173, R158 ;  /* 0x0000009e00ad7202 */ /* 0x000fe40000000f00 */
[----:B------:R-:W-:Y:S02]  /*e990*/  F2FP.F16.F32.PACK_AB R152, R65, R64 ;  /* 0x000000404198723e */ /* 0x000fe400000000ff */
[----:B------:R-:W-:Y:S02]  /*e9a0*/  F2FP.F16.F32.PACK_AB R153, R67, R66 ;  /* 0x000000424399723e */ /* 0x000fe400000000ff */
[----:B-1----:R-:W-:Y:S02]  /*e9b0*/  F2FP.F16.F32.PACK_AB R154, R69, R68 ;  /* 0x00000044459a723e */ /* 0x002fe400000000ff */
[----:B------:R-:W-:Y:S02]  /*e9c0*/  F2FP.F16.F32.PACK_AB R155, R71, R70 ;  /* 0x00000046479b723e */ /* 0x000fe400000000ff */
[----:B------:R-:W-:-:S02]  /*e9d0*/  MOV R174, R160 ;  /* 0x000000a000ae7202 */ /* 0x000fc40000000f00 */
[----:B------:R-:W-:Y:S01]  /*e9e0*/  MOV R175, R162 ;  /* 0x000000a200af7202 */ /* 0x000fe20000000f00 */
[----:B------:R0:W-:Y:S01]  /*e9f0*/  STSM.16.M88.4 [R173], R152 ;  /* 0x00000098ad007844 */ /* 0x0001e20000000200 */
[----:B--2---:R-:W-:Y:S02]  /*ea00*/  F2FP.F16.F32.PACK_AB R156, R73, R72 ;  /* 0x00000048499c723e */ /* 0x004fe400000000ff */
[----:B------:R-:W-:Y:S02]  /*ea10*/  F2FP.F16.F32.PACK_AB R157, R75, R74 ;  /* 0x0000004a4b9d723e */ /* 0x000fe400000000ff */
[----:B------:R-:W-:Y:S02]  /*ea20*/  F2FP.F16.F32.PACK_AB R158, R77, R76 ;  /* 0x0000004c4d9e723e */ /* 0x000fe400000000ff */
[----:B------:R-:W-:Y:S02]  /*ea30*/  F2FP.F16.F32.PACK_AB R159, R79, R78 ;  /* 0x0000004e4f9f723e */ /* 0x000fe400000000ff */
[----:B------:R-:W-:Y:S01]  /*ea40*/  LOP3.LUT R20, R20, R21, RZ, 0x3c, !PT ;  /* 0x0000001514147212 */ /* 0x000fe200078e3cff */
[----:B------:R-:W-:Y:S01]  /*ea50*/  IMAD.X R21, RZ, RZ, R3, P6 ;  /* 0x000000ffff157224 */ /* 0x000fe200030e0603 */
[----:B------:R-:W-:Y:S01]  /*ea60*/  F2FP.F16.F32.PACK_AB R160, R81, R80 ;  /* 0x0000005051a0723e */ /* 0x000fe200000000ff */
[----:B------:R1:W-:Y:S01]  /*ea70*/  STSM.16.M88.4 [R174], R156 ;  /* 0x0000009cae007844 */ /* 0x0003e20000000200 */
[----:B------:R-:W-:-:S02]  /*ea80*/  F2FP.F16.F32.PACK_AB R161, R83, R82 ;  /* 0x0000005253a1723e */ /* 0x000fc400000000ff */
[----:B------:R-:W-:Y:S02]  /*ea90*/  F2FP.F16.F32.PACK_AB R162, R85, R84 ;  /* 0x0000005455a2723e */ /* 0x000fe400000000ff */
[----:B------:R-:W-:Y:S02]  /*eaa0*/  F2FP.F16.F32.PACK_AB R163, R87, R86 ;  /* 0x0000005657a3723e */ /* 0x000fe400000000ff */
[----:B------:R-:W-:Y:S01]  /*eab0*/  LOP3.LUT R6, R6, R7, RZ, 0x3c, !PT ;  /* 0x0000000706067212 */ /* 0x000fe200078e3cff */
[--C-:B------:R-:W-:Y:S01]  /*eac0*/  IMAD.X R7, RZ, RZ, R3.reuse, P2 ;  /* 0x000000ffff077224 */ /* 0x100fe200010e0603 */
[----:B------:R-:W-:Y:S01]  /*ead0*/  F2FP.F16.F32.PACK_AB R8, R89, R88 ;  /* 0x000000585908723e */ /* 0x000fe200000000ff */
[----:B------:R-:W-:Y:S01]  /*eae0*/  IMAD.X R3, RZ, RZ, R3, P1 ;  /* 0x000000ffff037224 */ /* 0x000fe200008e0603 */
[----:B------:R-:W-:Y:S01]  /*eaf0*/  F2FP.F16.F32.PACK_AB R9, R91, R90 ;  /* 0x0000005a5b09723e */ /* 0x000fe200000000ff */
[----:B------:R2:W-:Y:S01]  /*eb00*/  STSM.16.M88.4 [R175], R160 ;  /* 0x000000a0af007844 */ /* 0x0005e20000000200 */
[----:B------:R-:W-:-:S02]  /*eb10*/  F2FP.F16.F32.PACK_AB R10, R93, R92 ;  /* 0x0000005c5d0a723e */ /* 0x000fc400000000ff */
[----:B------:R-:W-:Y:S02]  /*eb20*/  F2FP.F16.F32.PACK_AB R11, R95, R94 ;  /* 0x0000005e5f0b723e */ /* 0x000fe400000000ff */
[----:B------:R-:W-:Y:S02]  /*eb30*/  F2FP.F16.F32.PACK_AB R12, R97, R96 ;  /* 0x00000060610c723e */ /* 0x000fe400000000ff */
[----:B------:R-:W-:Y:S01]  /*eb40*/  F2FP.F16.F32.PACK_AB R13, R99, R98 ;  /* 0x00000062630d723e */ /* 0x000fe200000000ff */
[----:B------:R3:W-:Y:S01]  /*eb50*/  STSM.16.M88.4 [R5], R8 ;  /* 0x0000000805007844 */ /* 0x0007e20000000200 */
[----:B------:R-:W-:Y:S02]  /*eb60*/  F2FP.F16.F32.PACK_AB R14, R101, R100 ;  /* 0x00000064650e723e */ /* 0x000fe400000000ff */
[----:B------:R-:W-:Y:S02]  /*eb70*/  F2FP.F16.F32.PACK_AB R15, R103, R102 ;  /* 0x00000066670f723e */ /* 0x000fe400000000ff */
[----:B0-----:R-:W-:-:S02]  /*eb80*/  F2FP.F16.F32.PACK_AB R152, R105, R104 ;  /* 0x000000686998723e */ /* 0x001fc400000000ff */
[----:B------:R-:W-:Y:S01]  /*eb90*/  F2FP.F16.F32.PACK_AB R153, R107, R106 ;  /* 0x0000006a6b99723e */ /* 0x000fe200000000ff */
[----:B------:R0:W-:Y:S01]  /*eba0*/  STSM.16.M88.4 [R17], R12 ;  /* 0x0000000c11007844 */ /* 0x0001e20000000200 */
[----:B------:R-:W-:Y:S02]  /*ebb0*/  F2FP.F16.F32.PACK_AB R154, R109, R108 ;  /* 0x0000006c6d9a723e */ /* 0x000fe400000000ff */
[----:B------:R-:W-:Y:S02]  /*ebc0*/  F2FP.F16.F32.PACK_AB R155, R111, R110 ;  /* 0x0000006e6f9b723e */ /* 0x000fe400000000ff */
[----:B-1----:R-:W-:Y:S02]  /*ebd0*/  F2FP.F16.F32.PACK_AB R156, R113, R112 ;  /* 0x00000070719c723e */ /* 0x002fe400000000ff */
[----:B------:R-:W-:Y:S01]  /*ebe0*/  F2FP.F16.F32.PACK_AB R157, R115, R114 ;  /* 0x00000072739d723e */ /* 0x000fe200000000ff */
[----:B------:R-:W-:Y:S01]  /*ebf0*/  STSM.16.M88.4 [R22], R152 ;  /* 0x0000009816007844 */ /* 0x000fe20000000200 */
[----:B------:R-:W-:-:S02]  /*ec00*/  F2FP.F16.F32.PACK_AB R158, R117, R116 ;  /* 0x00000074759e723e */ /* 0x000fc400000000ff */
[----:B------:R-:W-:Y:S02]  /*ec10*/  F2FP.F16.F32.PACK_AB R159, R119, R118 ;  /* 0x00000076779f723e */ /* 0x000fe400000000ff */
[----:B------:R-:W-:Y:S02]  /*ec20*/  MOV R20, R20 ;  /* 0x0000001400147202 */ /* 0x000fe40000000f00 */
[----:B--2---:R-:W-:Y:S01]  /*ec30*/  F2FP.F16.F32.PACK_AB R160, R121, R120 ;  /* 0x0000007879a0723e */ /* 0x004fe200000000ff */
[----:B------:R-:W-:Y:S01]  /*ec40*/  STSM.16.M88.4 [R172], R156 ;  /* 0x0000009cac007844 */ /* 0x000fe20000000200 */
[----:B------:R-:W-:Y:S02]  /*ec50*/  F2FP.F16.F32.PACK_AB R161, R123, R122 ;  /* 0x0000007a7ba1723e */ /* 0x000fe400000000ff */
[----:B------:R-:W-:Y:S02]  /*ec60*/  F2FP.F16.F32.PACK_AB R162, R125, R124 ;  /* 0x0000007c7da2723e */ /* 0x000fe400000000ff */
[----:B------:R-:W-:-:S02]  /*ec70*/  F2FP.F16.F32.PACK_AB R163, R127, R126 ;  /* 0x0000007e7fa3723e */ /* 0x000fc400000000ff */
[----:B------:R-:W-:Y:S02]  /*ec80*/  F2FP.F16.F32.PACK_AB R164, R129, R128 ;  /* 0x0000008081a4723e */ /* 0x000fe400000000ff */
[----:B------:R-:W-:Y:S01]  /*ec90*/  F2FP.F16.F32.PACK_AB R165, R131, R130 ;  /* 0x0000008283a5723e */ /* 0x000fe200000000ff */
[----:B------:R-:W-:Y:S01]  /*eca0*/  STSM.16.M88.4 [R20], R160 ;  /* 0x000000a014007844 */ /* 0x000fe20000000200 */
[----:B------:R-:W-:Y:S02]  /*ecb0*/  F2FP.F16.F32.PACK_AB R166, R133, R132 ;  /* 0x0000008485a6723e */ /* 0x000fe400000000ff */
[----:B------:R-:W-:Y:S02]  /*ecc0*/  F2FP.F16.F32.PACK_AB R167, R135, R134 ;  /* 0x0000008687a7723e */ /* 0x000fe400000000ff */
[----:B------:R-:W-:Y:S02]  /*ecd0*/  MOV R6, R6 ;  /* 0x0000000600067202 */ /* 0x000fe40000000f00 */
[----:B---3--:R-:W-:Y:S01]  /*ece0*/  F2FP.F16.F32.PACK_AB R8, R137, R136 ;  /* 0x000000888908723e */ /* 0x008fe200000000ff */
[----:B------:R-:W-:Y:S01]  /*ecf0*/  STSM.16.M88.4 [R19], R164 ;  /* 0x000000a413007844 */ /* 0x000fe20000000200 */
[----:B------:R-:W-:-:S02]  /*ed00*/  F2FP.F16.F32.PACK_AB R9, R139, R138 ;  /* 0x0000008a8b09723e */ /* 0x000fc400000000ff */
[----:B------:R-:W-:Y:S02]  /*ed10*/  F2FP.F16.F32.PACK_AB R10, R141, R140 ;  /* 0x0000008c8d0a723e */ /* 0x000fe400000000ff */
[----:B------:R-:W-:Y:S02]  /*ed20*/  F2FP.F16.F32.PACK_AB R11, R143, R142 ;  /* 0x0000008e8f0b723e */ /* 0x000fe400000000ff */
[----:B------:R-:W-:Y:S01]  /*ed30*/  MOV R7, R2 ;  /* 0x0000000200077202 */ /* 0x000fe20000000f00 */
[----:B------:R-:W-:Y:S01]  /*ed40*/  IMAD.U32 R2, RZ, RZ, UR12 ;  /* 0x0000000cff027e24 */ /* 0x000fe2000f8e00ff */
[----:B0-----:R-:W-:Y:S01]  /*ed50*/  F2FP.F16.F32.PACK_AB R12, R145, R144 ;  /* 0x00000090910c723e */ /* 0x001fe200000000ff */
[----:B------:R0:W-:Y:S01]  /*ed60*/  STSM.16.M88.4 [R6], R8 ;  /* 0x0000000806007844 */ /* 0x0001e20000000200 */
[----:B------:R-:W-:Y:S01]  /*ed70*/  F2FP.F16.F32.PACK_AB R13, R147, R146 ;  /* 0x00000092930d723e */ /* 0x000fe200000000ff */
[----:B------:R-:W-:Y:S01]  /*ed80*/  IMAD.U32 R3, RZ, RZ, UR13 ;  /* 0x0000000dff037e24 */ /* 0x000fe2000f8e00ff */
[----:B------:R-:W-:-:S02]  /*ed90*/  F2FP.F16.F32.PACK_AB R14, R149, R148 ;  /* 0x00000094950e723e */ /* 0x000fc400000000ff */
[----:B------:R-:W-:Y:S02]  /*eda0*/  F2FP.F16.F32.PACK_AB R15, R151, R150 ;  /* 0x00000096970f723e */ /* 0x000fe400000000ff */
[----:B------:R-:W-:-:S03]  /*edb0*/  ISETP.NE.U32.AND P0, PT, RZ, UR16, PT ;  /* 0x00000010ff007c0c */ /* 0x000fc6000bf05070 */
[----:B------:R1:W-:Y:S01]  /*edc0*/  STSM.16.M88.4 [R7], R12 ;  /* 0x0000000c07007844 */ /* 0x0003e20000000200 */
[----:B------:R-:W-:Y:S01]  /*edd0*/  BAR.SYNC.DEFER_BLOCKING 0x1, 0x100 ;  /* 0x0044000000007b1d */ /* 0x000fe20000010000 */
[----:B------:R-:W-:-:S13]  /*ede0*/  ISETP.NE.AND.EX P0, PT, RZ, UR17, PT, P0 ;  /* 0x00000011ff007c0c */ /* 0x000fda000bf05300 */
[----:B------:R2:W3:Y:S01]  /*edf0*/  @P0 LDG.E R5, desc[UR20][R2.64] ;  /* 0x0000001402050981 */ /* 0x0004e2000c1e1900 */
[----:B------:R-:W-:Y:S01]  /*ee00*/  PLOP3.LUT P4, PT, PT, PT, UP0, 0x80, 0x0 ;  /* 0x000000000000781c */ /* 0x000fe20003f8f008 */
[----:B--2---:R-:W-:Y:S02]  /*ee10*/  IMAD.U32 R2, RZ, RZ, UR14 ;  /* 0x0000000eff027e24 */ /* 0x004fe4000f8e00ff */
[----:B------:R-:W-:-:S10]  /*ee20*/  IMAD.U32 R3, RZ, RZ, UR15 ;  /* 0x0000000fff037e24 */ /* 0x000fd4000f8e00ff */
[----:B0-----:R0:W2:Y:S01]  /*ee30*/  @P4 LDG.E R6, desc[UR20][R2.64] ;  /* 0x0000001402064981 */ /* 0x0010a2000c1e1900 */
[----:B------:R-:W-:Y:S01]  /*ee40*/  UISETP.NE.AND UP0, UPT, UR19, URZ, UPT ;  /* 0x0000003f1300728c */ /* 0x000fe2000bf05270 */
[----:B-1----:R-:W-:Y:S01]  /*ee50*/  VIADD R12, R18, UR61 ;  /* 0x0000003d120c7c36 */ /* 0x002fe20008000000 */
[----:B------:R-:W-:Y:S02]  /*ee60*/  UISETP.NE.AND UP1, UPT, UR22, 0x1, UPT ;  /* 0x000000011600788c */ /* 0x000fe4000bf25270 */
[----:B------:R-:W-:Y:S01]  /*ee70*/  USEL UR4, UR19, UR4, UP0 ;  /* 0x0000000413047287 */ /* 0x000fe20008000000 */
[----:B------:R-:W-:Y:S01]  /*ee80*/  UMOV UR25, 0x9b8 ;  /* 0x000009b800197882 */ /* 0x000fe20000000000 */
[----:B------:R-:W-:Y:S02]  /*ee90*/  UISETP.NE.U32.AND UP0, UPT, UR16, URZ, UPT ;  /* 0x0000003f1000728c */ /* 0x000fe4000bf05070 */
[----:B------:R-:W-:Y:S01]  /*eea0*/  PLOP3.LUT P1, PT, PT, PT, UP1, 0x80, 0x0 ;  /* 0x000000000000781c */ /* 0x000fe20003f2f018 */
[----:B------:R-:W-:Y:S01]  /*eeb0*/  UISETP.GT.AND UP2, UPT, UR4, 0x1, UPT ;  /* 0x000000010400788c */ /* 0x000fe2000bf44270 */
[----:B0-----:R-:W-:Y:S01]  /*eec0*/  IMAD.MOV.U32 R3, RZ, RZ, R12 ;  /* 0x000000ffff037224 */ /* 0x001fe200078e000c */
[----:B------:R-:W-:-:S02]  /*eed0*/  UISETP.NE.AND.EX UP0, UPT, UR17, URZ, UPT, UP0 ;  /* 0x0000003f1100728c */ /* 0x000fc4000bf05300 */
[----:B------:R-:W-:Y:S01]  /*eee0*/  USEL UR25, UR25, 0x978, UP2 ;  /* 0x0000097819197887 */ /* 0x000fe20009000000 */
[----:B------:R-:W-:Y:S01]  /*eef0*/  UMOV UR4, URZ ;  /* 0x0000003f00047c82 */ /* 0x000fe20008000000 */
[----:B------:R-:W-:Y:S02]  /*ef00*/  USHF.R.S32.HI UR14, URZ, 0x1f, UR9 ;  /* 0x0000001f3f0e7899 */ /* 0x000fe40008011409 */
[----:B------:R-:W-:Y:S02]  /*ef10*/  USEL UR9, UR9, URZ, !UP0 ;  /* 0x0000003f09097287 */ /* 0x000fe4000c000000 */
[----:B------:R-:W-:Y:S01]  /*ef20*/  USEL UR23, UR18, URZ, UP2 ;  /* 0x0000003f12177287 */ /* 0x000fe20009000000 */
[----:B------:R-:W-:Y:S01]  /*ef30*/  @UP1 ULDC UR27, c[0x0][0xbec] ;  /* 0x0002fb00001b1ab9 */ /* 0x000fe20000000800 */
[----:B------:R-:W-:Y:S01]  /*ef40*/  USEL UR24, UR14, URZ, !UP0 ;  /* 0x0000003f0e187287 */ /* 0x000fe2000c000000 */
[----:B------:R-:W-:-:S03]  /*ef50*/  @P1 IMAD.HI.U32 R2, R12, UR27, RZ ;  /* 0x0000001b0c021c27 */ /* 0x000fc6000f8e00ff */
[----:B------:R-:W-:Y:S01]  /*ef60*/  ULDC.64 UR18, c[0x0][UR25+0x220] ;  /* 0x0000880019127abb */ /* 0x000fe20008000a00 */
[----:B------:R-:W-:Y:S01]  /*ef70*/  ULDC.64 UR16, c[0x0][UR25+0x218] ;  /* 0x0000860019107abb */ /* 0x000fe20008000a00 */
[----:B------:R-:W-:Y:S01]  /*ef80*/  UIMAD UR19, UR19, UR9, URZ ;  /* 0x00000009131372a4 */ /* 0x000fe2000f8e023f */
[----:B------:R-:W-:Y:S01]  /*ef90*/  ULDC.64 UR20, c[0x0][UR25+0x228] ;  /* 0x00008a0019147abb */ /* 0x000fe20008000a00 */
[----:B------:R-:W-:Y:S01]  /*efa0*/  UIMAD.WIDE.U32 UR14, UR16, UR26, URZ ;  /* 0x0000001a100e72a5 */ /* 0x000fe2000f8e003f */
[----:B------:R-:W-:Y:S01]  /*efb0*/  @UP1 ULDC UR30, c[0x0][0xbf0] ;  /* 0x0002fc00001e1ab9 */ /* 0x000fe20000000800 */
[----:B------:R-:W-:Y:S01]  /*efc0*/  UIMAD UR26, UR17, UR26, URZ ;  /* 0x0000001a111a72a4 */ /* 0x000fe2000f8e023f */
[----:B------:R-:W-:Y:S01]  /*efd0*/  @P1 SHF.R.U32.HI R3, RZ, UR30, R2 ;  /* 0x0000001eff031c19 */ /* 0x000fe20008011602 */
[----:B------:R-:W-:Y:S02]  /*efe0*/  UIMAD.WIDE.U32 UR28, UR20, UR23, URZ ;  /* 0x00000017141c72a5 */ /* 0x000fe4000f8e003f */
[----:B------:R-:W-:-:S02]  /*eff0*/  UIMAD.WIDE.U32 UR16, UR18, UR9, URZ ;  /* 0x00000009121072a5 */ /* 0x000fc4000f8e003f */
[----:B------:R-:W-:Y:S02]  /*f000*/  UIMAD UR20, UR21, UR23, URZ ;  /* 0x00000017151472a4 */ /* 0x000fe4000f8e023f */
[----:B------:R-:W-:Y:S01]  /*f010*/  UIMAD UR19, UR18, UR24, UR19 ;  /* 0x00000018121372a4 */ /* 0x000fe2000f8e0213 */
[----:B------:R-:W-:Y:S01]  /*f020*/  IMAD.U32 R2, RZ, RZ, UR28 ;  /* 0x0000001cff027e24 */ /* 0x000fe2000f8e00ff */
[----:B------:R-:W-:Y:S02]  /*f030*/  UIADD3 UR20, UR29, UR20, URZ ;  /* 0x000000141d147290 */ /* 0x000fe4000fffe03f */
[----:B------:R-:W-:Y:S02]  /*f040*/  UIADD3 UR19, UR17, UR19, URZ ;  /* 0x0000001311137290 */ /* 0x000fe4000fffe03f */
[----:B------:R-:W-:Y:S02]  /*f050*/  UIADD3 UR26, UR15, UR26, URZ ;  /* 0x0000001a0f1a7290 */ /* 0x000fe4000fffe03f */
[----:B------:R-:W-:Y:S01]  /*f060*/  IMAD.U32 R10, RZ, RZ, UR20 ;  /* 0x00000014ff0a7e24 */ /* 0x000fe2000f8e00ff */
[----:B---3--:R-:W-:Y:S01]  /*f070*/  @P0 R2UR UR4, R5 ;  /* 0x00000000050402ca */ /* 0x008fe200000e0000 */
[----:B------:R-:W-:-:S04]  /*f080*/  IMAD.MOV R5, RZ, RZ, -R3 ;  /* 0x000000ffff057224 */ /* 0x000fc800078e0a03 */
[----:B------:R-:W-:-:S05]  /*f090*/  IMAD R5, R5, UR22, R12 ;  /* 0x0000001605057c24 */ /* 0x000fca000f8e020c */
[----:B------:R-:W-:-:S03]  /*f0a0*/  SHF.R.S32.HI R7, RZ, 0x1f, R5 ;  /* 0x0000001fff077819 */ /* 0x000fc60000011405 */
[----:B------:R-:W-:Y:S02]  /*f0b0*/  UIADD3 UR14, UP0, UP3, UR16, UR14, UR4 ;  /* 0x0000000e100e7290 */ /* 0x000fe4000fb1e004 */
[----:B------:R-:W-:-:S04]  /*f0c0*/  USHF.R.S32.HI UR17, URZ, 0x1f, UR4 ;  /* 0x0000001f3f117899 */ /* 0x000fc80008011404 */
[----:B------:R-:W-:Y:S01]  /*f0d0*/  UIADD3.X UR16, UR19, UR26, UR17, UP0, UP3 ;  /* 0x0000001a13107290 */ /* 0x000fe200087e6411 */
[----:B------:R-:W-:Y:S01]  /*f0e0*/  IADD3 R2, P2, P3, R3, UR14, R2 ;  /* 0x0000000e03027c10 */ /* 0x000fe2000fb5e002 */
[----:B------:R-:W-:Y:S01]  /*f0f0*/  ULDC.64 UR14, c[0x0][UR25+0x210] ;  /* 0x00008400190e7abb */ /* 0x000fe20008000a00 */
[----:B------:R-:W-:Y:S01]  /*f100*/  SHF.R.S32.HI R3, RZ, 0x1f, R3 ;  /* 0x0000001fff037819 */ /* 0x000fe20000011403 */
[----:B------:R-:W-:Y:S01]  /*f110*/  IMAD R8, R5, UR15, RZ ;  /* 0x0000000f05087c24 */ /* 0x000fe2000f8e02ff */
[----:B------:R-:W-:Y:S01]  /*f120*/  ULDC.64 UR18, c[0x0][0xba8] ;  /* 0x0002ea0000127ab9 */ /* 0x000fe20000000a00 */
[----:B------:R-:W-:Y:S01]  /*f130*/  @!UP2 ULDC UR18, c[0x0][0xb50] ;  /* 0x0002d4000012aab9 */ /* 0x000fe20000000800 */
[----:B------:R-:W-:Y:S01]  /*f140*/  IADD3.X R3, R3, UR16, R10, P2, P3 ;  /* 0x0000001003037c10 */ /* 0x000fe200097e640a */
[----:B------:R-:W-:Y:S01]  /*f150*/  IMAD R7, R7, UR14, R8 ;  /* 0x0000000e07077c24 */ /* 0x000fe2000f8e0208 */
[----:B------:R-:W-:Y:S01]  /*f160*/  @!UP2 ULDC UR19, c[0x0][0xb54] ;  /* 0x0002d5000013aab9 */ /* 0x000fe20000000800 */
[----:B------:R-:W-:Y:S01]  /*f170*/  IMAD.WIDE.U32 R2, R5, UR14, R2 ;  /* 0x0000000e05027c25 */ /* 0x000fe2000f8e0002 */
[----:B------:R-:W-:Y:S01]  /*f180*/  ULDC UR14, c[0x0][0xa88] ;  /* 0x0002a200000e7ab9 */ /* 0x000fe20000000800 */
[----:B--2---:R-:W-:-:S02]  /*f190*/  @P4 R2UR UR14, R6 ;  /* 0x00000000060e42ca */ /* 0x004fc400000e0000 */
[----:B------:R-:W-:Y:S01]  /*f1a0*/  IMAD.IADD R3, R3, 0x1, R7 ;  /* 0x0000000103037824 */ /* 0x000fe200078e0207 */
[----:B------:R-:W-:-:S04]  /*f1b0*/  LEA R5, P2, R2, UR18, 0x2 ;  /* 0x0000001202057c11 */ /* 0x000fc8000f8410ff */
[----:B------:R-:W-:Y:S01]  /*f1c0*/  LEA.HI.X R9, R2, UR19, R3, 0x2, P2 ;  /* 0x0000001302097c11 */ /* 0x000fe200090f1403 */
[----:B------:R-:W-:Y:S08]  /*f1d0*/  @P4 BRA `(.L_x_1280) ;  /* 0x00000000002c4947 */ /* 0x000ff00003800000 */
[----:B------:R-:W-:Y:S05]  /*f1e0*/  @!P0 BRA `(.L_x_1280) ;  /* 0x0000000000288947 */ /* 0x000fea0003800000 */
[----:B------:R-:W-:Y:S01]  /*f1f0*/  IMAD.U32 R2, RZ, RZ, UR12 ;  /* 0x0000000cff027e24 */ /* 0x000fe2000f8e00ff */
[----:B------:R-:W-:Y:S01]  /*f200*/  ULDC.64 UR14, c[0x0][0x208] ;  /* 0x00008200000e7ab9 */ /* 0x000fe20000000a00 */
[----:B------:R-:W-:Y:S02]  /*f210*/  IMAD.U32 R6, RZ, RZ, UR12 ;  /* 0x0000000cff067e24 */ /* 0x000fe4000f8e00ff */
[----:B------:R-:W-:Y:S02]  /*f220*/  IMAD.U32 R3, RZ, RZ, UR13 ;  /* 0x0000000dff037e24 */ /* 0x000fe4000f8e00ff */
[----:B------:R-:W-:-:S03]  /*f230*/  IMAD.U32 R7, RZ, RZ, UR13 ;  /* 0x0000000dff077e24 */ /* 0x000fc6000f8e00ff */
[----:B------:R-:W2:Y:S04]  /*f240*/  LDG.E R2, desc[UR14][R2.64] ;  /* 0x0000000e02027981 */ /* 0x000ea8000c1e1900 */
[----:B------:R-:W3:Y:S01]  /*f250*/  LDG.E R6, desc[UR14][R6.64+0x4] ;  /* 0x0000040e06067981 */ /* 0x000ee2000c1e1900 */
[----:B--2---:R-:W-:Y:S02]  /*f260*/  R2UR UR12, R2 ;  /* 0x00000000020c72ca */ /* 0x004fe400000e0000 */
[----:B---3--:R-:W-:-:S13]  /*f270*/  R2UR UR14, R6 ;  /* 0x00000000060e72ca */ /* 0x008fda00000e0000 */
[----:B------:R-:W-:-:S12]  /*f280*/  UIADD3 UR14, -UR12, UR14, URZ ;  /* 0x0000000e0c0e7290 */ /* 0x000fd8000fffe13f */
.L_x_1280:
[----:B------:R-:W2:Y:S01]  /*f290*/  LDL R8, [R1+0x5c] ;  /* 0x00005c0001087983 */ /* 0x000ea20000100800 */
[----:B------:R-:W-:Y:S01]  /*f2a0*/  UIMAD UR12, UR14, UR22, URZ ;  /* 0x000000160e0c72a4 */ /* 0x000fe2000f8e023f */
[----:B------:R-:W-:Y:S01]  /*f2b0*/  LOP3.LUT P0, RZ, R231, 0x3, RZ, 0xc0, !PT ;  /* 0x00000003e7ff7812 */ /* 0x000fe2000780c0ff */
[----:B------:R-:W-:Y:S01]  /*f2c0*/  ULDC.64 UR18, c[0x0][0x208] ;  /* 0x0000820000127ab9 */ /* 0x000fe20000000a00 */
[----:B------:R-:W-:Y:S04]  /*f2d0*/  SHFL.IDX PT, R2, R5, RZ, 0x1c1f ;  /* 0x001c1fff05027589 */ /* 0x000fe800000e0000 */
[----:B------:R-:W0:Y:S04]  /*f2e0*/  SHFL.IDX PT, R3, R9, RZ, 0x1c1f ;  /* 0x001c1fff09037589 */ /* 0x000e2800000e0000 */
[----:B------:R-:W-:Y:S04]  /*f2f0*/  SHFL.IDX PT, R6, R5, 0x1, 0x1c1f ;  /* 0x003c1f0005067f89 */ /* 0x000fe800000e0000 */
[----:B------:R-:W1:Y:S01]  /*f300*/  SHFL.IDX PT, R7, R9, 0x1, 0x1c1f ;  /* 0x003c1f0009077f89 */ /* 0x000e6200000e0000 */
[----:B--2---:R-:W-:-:S04]  /*f310*/  VIADD R10, R8, UR61 ;  /* 0x0000003d080a7c36 */ /* 0x004fc80008000000 */
        /* <DEDUP_REMOVED lines=116> */
[----:B0-----:R-:W-:Y:S01]  /*fa60*/  IMAD R2, R17, 0x20, R76 ;  /* 0x0000002011027824 */ /* 0x001fe200078e024c */
[----:B------:R-:W-:Y:S01]  /*fa70*/  UIMAD.WIDE.U32 UR10, UR4, UR14, URZ ;  /* 0x0000000e040a72a5 */ /* 0x000fe2000f8e003f */
[----:B------:R-:W-:Y:S01]  /*fa80*/  @!PT LDS RZ, [RZ] ;  /* 0x00000000fffff984 */ /* 0x000fe20000000800 */
[----:B------:R-:W-:Y:S01]  /*fa90*/  @!PT LDS RZ, [RZ] ;  /* 0x00000000fffff984 */ /* 0x000fe20000000800 */
[----:B------:R-:W-:Y:S01]  /*faa0*/  @!PT LDS RZ, [RZ] ;  /* 0x00000000fffff984 */ /* 0x000fe20000000800 */
[----:B------:R-:W-:Y:S01]  /*fab0*/  @!PT LDS RZ, [RZ] ;  /* 0x00000000fffff984 */ /* 0x000fe20000000800 */
[----:B------:R0:W-:Y:S06]  /*fac0*/  MEMBAR.ALL.CTA ;  /* 0x0000000000007992 */ /* 0x0001ec0000008000 */
[----:B0-----:R-:W0:Y:S01]  /*fad0*/  FENCE.VIEW.ASYNC.S ;  /* 0x00000000000073c6 */ /* 0x001e220000000000 */
[----:B------:R-:W-:-:S03]  /*fae0*/  UIMAD UR13, UR4, UR15, UR13 ;  /* 0x0000000f040d72a4 */ /* 0x000fc6000f8e020d */
[----:B------:R-:W-:Y:S01]  /*faf0*/  ULDC.64 UR14, c[0x0][0xae8] ;  /* 0x0002ba00000e7ab9 */ /* 0x000fe20000000a00 */
[----:B------:R-:W-:Y:S02]  /*fb00*/  UIADD3 UR11, UR11, UR13, URZ ;  /* 0x0000000d0b0b7290 */ /* 0x000fe4000fffe03f */
[----:B------:R-:W-:Y:S02]  /*fb10*/  USHF.R.S32.HI UR4, URZ, 0x1f, UR9 ;  /* 0x0000001f3f047899 */ /* 0x000fe40008011409 */
[----:B------:R-:W-:Y:S01]  /*fb20*/  UIMAD.WIDE.U32 UR10, UR16, UR14, UR10 ;  /* 0x0000000e100a72a5 */ /* 0x000fe2000f8e000a */
[----:B------:R-:W-:Y:S01]  /*fb30*/  VIADD R22, R2, UR61 ;  /* 0x0000003d02167c36 */ /* 0x000fe20008000000 */
        /* <DEDUP_REMOVED lines=13> */
[----:B------:R-:W-:Y:S01]  /*fc10*/  IMAD.U32 R3, RZ, RZ, UR11 ;  /* 0x0000000bff037e24 */ /* 0x000fe2000f8e00ff */
[----:B------:R-:W-:Y:S01]  /*fc20*/  ULDC.64 UR10, c[0x0][0xae0] ;  /* 0x0002b800000a7ab9 */ /* 0x000fe20000000a00 */
[----:B------:R-:W-:Y:S02]  /*fc30*/  IMAD.MOV R21, RZ, RZ, -R17 ;  /* 0x000000ffff157224 */ /* 0x000fe400078e0a11 */
[----:B------:R-:W-:Y:S02]  /*fc40*/  IMAD R20, R19, UR10, RZ ;  /* 0x0000000a13147c24 */ /* 0x000fe4000f8e02ff */
[----:B------:R-:W-:Y:S02]  /*fc50*/  IMAD.U32 R3, RZ, RZ, UR4 ;  /* 0x00000004ff037e24 */ /* 0x000fe4000f8e00ff */
[----:B------:R-:W-:Y:S02]  /*fc60*/  IMAD R19, R21, UR22, R22 ;  /* 0x0000001615137c24 */ /* 0x000fe4000f8e0216 */
[----:B------:R-:W-:-:S04]  /*fc70*/  IMAD.WIDE.U32 R2, R17, UR10, R2 ;  /* 0x0000000a11027c25 */ /* 0x000fc8000f8e0002 */
[----:B------:R-:W-:Y:S01]  /*fc80*/  IMAD R21, R17, UR11, R20 ;  /* 0x0000000b11157c24 */ /* 0x000fe2000f8e0214 */
[----:B------:R-:W-:Y:S01]  /*fc90*/  SHF.R.S32.HI R17, RZ, 0x1f, R19 ;  /* 0x0000001fff117819 */ /* 0x000fe20000011413 */
[----:B------:R-:W-:Y:S02]  /*fca0*/  ULDC.64 UR10, c[0x0][0xad8] ;  /* 0x0002b600000a7ab9 */ /* 0x000fe40000000a00 */
[----:B------:R-:W-:Y:S02]  /*fcb0*/  IMAD.IADD R3, R3, 0x1, R21 ;  /* 0x0000000103037824 */ /* 0x000fe400078e0215 */
[----:B------:R-:W-:Y:S02]  /*fcc0*/  IMAD R20, R17, UR10, RZ ;  /* 0x0000000a11147c24 */ /* 0x000fe4000f8e02ff */
[----:B------:R-:W-:Y:S02]  /*fcd0*/  VIADD R22, R76, UR61 ;  /* 0x0000003d4c167c36 */ /* 0x000fe40008000000 */
[----:B------:R-:W-:-:S02]  /*fce0*/  IMAD R17, R19, UR11, R20 ;  /* 0x0000000b13117c24 */ /* 0x000fc4000f8e0214 */
[----:B------:R-:W-:Y:S01]  /*fcf0*/  IMAD.WIDE.U32 R2, R19, UR10, R2 ;  /* 0x0000000a13027c25 */ /* 0x000fe2000f8e0002 */
[----:B------:R-:W-:-:S03]  /*fd00*/  ULDC.64 UR10, c[0x0][0xa80] ;  /* 0x0002a000000a7ab9 */ /* 0x000fc60000000a00 */
[----:B------:R-:W-:Y:S02]  /*fd10*/  VIADD R19, R22, 0x20 ;  /* 0x0000002016137836 */ /* 0x000fe40000000000 */
[----:B------:R-:W-:Y:S01]  /*fd20*/  IMAD.IADD R3, R3, 0x1, R17 ;  /* 0x0000000103037824 */ /* 0x000fe200078e0211 */
[C---:B------:R-:W-:Y:S01]  /*fd30*/  LEA R17, P2, R2.reuse, UR10, 0x1 ;  /* 0x0000000a02117c11 */ /* 0x040fe2000f8408ff */
[----:B------:R-:W-:Y:S01]  /*fd40*/  UIADD3 UR8, UR8, 0x30820, URZ ;  /* 0x0003082008087890 */ /* 0x000fe2000fffe03f */
        /* <DEDUP_REMOVED lines=36> */
.L_x_1283:
[----:B------:R-:W-:Y:S05]  /*ff90*/  BSYNC B1 ;  /* 0x0000000000017941 */ /* 0x000fea0003800000 */
.L_x_1282:
        /* <DEDUP_REMOVED lines=22> */
.L_x_1285:
[----:B------:R-:W-:Y:S05]  /*10100*/  BSYNC B1 ;  /* 0x0000000000017941 */ /* 0x000fea0003800000 */
.L_x_1284:
        /* <DEDUP_REMOVED lines=22> */
.L_x_1287:
[----:B------:R-:W-:Y:S05]  /*10270*/  BSYNC B1 ;  /* 0x0000000000017941 */ /* 0x000fea0003800000 */
.L_x_1286:
[----:B0-----:R-:W-:Y:S01]  /*10280*/  VIADD R2, R22, 0x60 ;  /* 0x0000006016027836 */ /* 0x001fe20000000000 */
[----:B---3--:R-:W0:Y:S04]  /*10290*/  SHFL.IDX PT, R19, R19, 0x3, 0x181f ;  /* 0x00781f0013137f89 */ /* 0x008e2800000e0000 */
[----:B------:R-:W-:Y:S01]  /*102a0*/  ISETP.GE.AND P0, PT, R2, UR12, PT ;  /* 0x0000000c02007c0c */ /* 0x000fe2000bf06270 */
[----:B------:R-:W3:-:S12]  /*102b0*/  SHFL.IDX PT, R17, R17, 0x3, 0x181f ;  /* 0x00781f0011117f89 */ /* 0x000ed800000e0000 */
[----:B------:R-:W-:Y:S05]  /*102c0*/  @P0 BRA `(.L_x_1288) ;  /* 0x0000002400fc0947 */ /* 0x000fea0003800000 */
[----:B------:R-:W-:Y:S01]  /*102d0*/  ULDC UR4, c[0x0][0xac8] ;  /* 0x0002b20000047ab9 */ /* 0x000fe20000000800 */
[----:B------:R-:W-:Y:S01]  /*102e0*/  ULDC.64 UR8, c[0x0][0x208] ;  /* 0x0000820000087ab9 */ /* 0x000fe20000000a00 */
[----:B------:R-:W-:Y:S02]  /*102f0*/  ISETP.GE.AND P3, PT, R0, UR4, PT ;  /* 0x0000000400007c0c */ /* 0x000fe4000bf66270 */
[----:B------:R-:W-:Y:S02]  /*10300*/  ISETP.GE.AND P4, PT, R80, UR4, PT ;  /* 0x0000000450007c0c */ /* 0x000fe4000bf86270 */
[----:B------:R-:W-:-:S09]  /*10310*/  ISETP.GE.AND P5, PT, R84, UR4, PT ;  /* 0x0000000454007c0c */ /* 0x000fd2000bfa6270 */
[-C--:B---3--:R-:W-:Y:S02]  /*10320*/  @!P3 LEA R2, P0, R0, R17.reuse, 0x1 ;  /* 0x000000110002b211 */ /* 0x088fe400078008ff */
[----:B------:R-:W-:Y:S02]  /*10330*/  @!P4 LEA R4, P1, R80, R17, 0x1 ;  /* 0x000000115004c211 */ /* 0x000fe400078208ff */
[----:B0-----:R-:W-:Y:S02]  /*10340*/  @!P3 LEA.HI.X R3, R0, R19, R87, 0x1, P0 ;  /* 0x000000130003b211 */ /* 0x001fe400000f0c57 */
        /* <DEDUP_REMOVED lines=13> */
.L_x_1281:
        /* <DEDUP_REMOVED lines=9> */
[----:B------:R-:W-:Y:S01]  /*104b0*/  BSSY B1, `(.L_x_1289) ;  /* 0x00000cb000017945 */ /* 0x000fe20003800000 */
[----:B------:R-:W-:Y:S01]  /*104c0*/  UIADD3 UR11, UR11, UR13, URZ ;  /* 0x0000000d0b0b7290 */ /* 0x000fe2000fffe03f */
[----:B------:R-:W-:Y:S01]  /*104d0*/  SHF.R.S32.HI R22, RZ, 0x1f, R207 ;  /* 0x0000001fff167819 */ /* 0x000fe200000114cf */
[----:B------:R-:W-:Y:S01]  /*104e0*/  ULDC.64 UR14, c[0x0][0xb38] ;  /* 0x0002ce00000e7ab9 */ /* 0x000fe20000000a00 */
[----:B------:R-:W-:Y:S01]  /*104f0*/  ULDC.64 UR16, c[0x0][0xb40] ;  /* 0x0002d00000107ab9 */ /* 0x000fe20000000a00 */
[----:B------:R-:W-:Y:S01]  /*10500*/  UIMAD.WIDE.U32 UR10, UR19, UR14, UR10 ;  /* 0x0000000e130a72a5 */ /* 0x000fe2000f8e000a */
[----:B------:R-:W-:Y:S01]  /*10510*/  SHF.R.S32.HI R152, RZ, 0x1f, R208 ;  /* 0x0000001fff987819 */ /* 0x000fe200000114d0 */
[----:B------:R-:W-:Y:S01]  /*10520*/  UIMAD UR4, UR4, UR16, URZ ;  /* 0x00000010040472a4 */ /* 0x000fe2000f8e023f */
[----:B------:R-:W-:Y:S01]  /*10530*/  SHF.R.S32.HI R153, RZ, 0x1f, R209 ;  /* 0x0000001fff997819 */ /* 0x000fe200000114d1 */
[----:B------:R-:W-:Y:S01]  /*10540*/  UIMAD UR11, UR19, UR15, UR11 ;  /* 0x0000000f130b72a4 */ /* 0x000fe2000f8e020b */
[----:B------:R-:W-:Y:S01]  /*10550*/  SHF.R.S32.HI R154, RZ, 0x1f, R210 ;  /* 0x0000001fff9a7819 */ /* 0x000fe200000114d2 */
        /* <DEDUP_REMOVED lines=44> */
[----:B------:R-:W-:-:S02]  /*10820*/  LEA R0, P1, R2, UR10, 0x2 ;  /* 0x0000000a02007c11 */ /* 0x000fc4000f8210ff */
[----:B------:R-:W-:Y:S02]  /*10830*/  SHF.R.S32.HI R168, RZ, 0x1f, R224 ;  /* 0x0000001fffa87819 */ /* 0x000fe400000114e0 */
[----:B------:R-:W-:Y:S01]  /*10840*/  LEA.HI.X R9, R2, UR11, R9, 0x2, P1 ;  /* 0x0000000b02097c11 */ /* 0x000fe200088f1409 */
[----:B------:R0:W1:Y:S01]  /*10850*/  SHFL.IDX PT, R10, R0, RZ, 0x1c1f ;  /* 0x001c1fff000a7589 */ /* 0x00006200000e0000 */
[----:B------:R-:W-:Y:S02]  /*10860*/  SHF.R.S32.HI R169, RZ, 0x1f, R225 ;  /* 0x0000001fffa97819 */ /* 0x000fe400000114e1 */
[----:B------:R-:W-:Y:S01]  /*10870*/  SHF.R.S32.HI R170, RZ, 0x1f, R226 ;  /* 0x0000001fffaa7819 */ /* 0x000fe200000114e2 */
[----:B------:R0:W2:Y:S01]  /*10880*/  SHFL.IDX PT, R11, R9, RZ, 0x1c1f ;  /* 0x001c1fff090b7589 */ /* 0x0000a200000e0000 */
[----:B------:R-:W-:Y:S02]  /*10890*/  SHF.R.S32.HI R171, RZ, 0x1f, R227 ;  /* 0x0000001fffab7819 */ /* 0x000fe400000114e3 */
[----:B------:R-:W-:-:S02]  /*108a0*/  SHF.R.S32.HI R172, RZ, 0x1f, R228 ;  /* 0x0000001fffac7819 */ /* 0x000fc400000114e4 */
[----:B------:R-:W-:Y:S01]  /*108b0*/  SHF.R.S32.HI R173, RZ, 0x1f, R16 ;  /* 0x0000001fffad7819 */ /* 0x000fe20000011410 */
[----:B------:R-:W-:Y:S06]  /*108c0*/  @P0 BRA `(.L_x_1290) ;  /* 0x0000000800240947 */ /* 0x000fec0003800000 */
[----:B------:R-:W-:Y:S01]  /*108d0*/  ULDC UR4, c[0x0][0xac8] ;  /* 0x0002b20000047ab9 */ /* 0x000fe20000000800 */
[----:B------:R-:W-:Y:S01]  /*108e0*/  ULDC.64 UR8, c[0x0][0x208] ;  /* 0x0000820000087ab9 */ /* 0x000fe20000000a00 */
[C---:B------:R-:W-:Y:S01]  /*108f0*/  ISETP.GE.AND P5, PT, R16.reuse, UR4, PT ;  /* 0x0000000410007c0c */ /* 0x040fe2000bfa6270 */
[----:B------:R-:W-:Y:S01]  /*10900*/  VIADD R17, R16, 0xe8 ;  /* 0x000000e810117836 */ /* 0x000fe20000000000 */
[----:B------:R-:W-:Y:S01]  /*10910*/  ISETP.GE.AND P4, PT, R228, UR4, PT ;  /* 0x00000004e4007c0c */ /* 0x000fe2000bf86270 */
[----:B------:R-:W-:Y:S01]  /*10920*/  VIADD R19, R16, 0xf8 ;  /* 0x000000f810137836 */ /* 0x000fe20000000000 */
[----:B------:R-:W-:Y:S02]  /*10930*/  ISETP.GE.AND P3, PT, R227, UR4, PT ;  /* 0x00000004e3007c0c */ /* 0x000fe4000bf66270 */
[----:B------:R-:W-:-:S07]  /*10940*/  ISETP.GE.AND P0, PT, R226, UR4, PT ;  /* 0x00000004e2007c0c */ /* 0x000fce000bf06270 */
[-C--:B-1----:R-:W-:Y:S02]  /*10950*/  @!P5 LEA R2, P1, R16, R10.reuse, 0x2 ;  /* 0x0000000a1002d211 */ /* 0x082fe400078210ff */
[-C--:B------:R-:W-:Y:S02]  /*10960*/  @!P4 LEA R4, P2, R228, R10.reuse, 0x2 ;  /* 0x0000000ae404c211 */ /* 0x080fe400078410ff */
[-C--:B--2---:R-:W-:Y:S02]  /*10970*/  @!P5 LEA.HI.X R3, R16, R11.reuse, R173, 0x2, P1 ;  /* 0x0000000b1003d211 */ /* 0x084fe400008f14ad */
[----:B------:R-:W-:Y:S02]  /*10980*/  ISETP.GE.AND P1, PT, R225, UR4, PT ;  /* 0x00000004e1007c0c */ /* 0x000fe4000bf26270 */
[----:B------:R-:W-:Y:S01]  /*10990*/  @!P3 LEA R6, P6, R227, R10, 0x2 ;  /* 0x0000000ae306b211 */ /* 0x000fe200078c10ff */
[----:B------:R1:W-:Y:S01]  /*109a0*/  @!P5 ST.E.64 desc[UR8][R2.64], R24 ;  /* 0x000000180200d985 */ /* 0x0003e2000c101b08 */
[----:B------:R-:W-:-:S02]  /*109b0*/  @!P4 LEA.HI.X R5, R228, R11, R172, 0x2, P2 ;  /* 0x0000000be405c211 */ /* 0x000fc400010f14ac */
[----:B------:R-:W-:Y:S02]  /*109c0*/  ISETP.GE.AND P2, PT, R224, UR4, PT ;  /* 0x00000004e0007c0c */ /* 0x000fe4000bf46270 */
[----:B------:R-:W-:Y:S01]  /*109d0*/  @!P3 LEA.HI.X R7, R227, R11, R171, 0x2, P6 ;  /* 0x0000000be307b211 */ /* 0x000fe200030f14ab */
[----:B------:R2:W-:Y:S01]  /*109e0*/  @!P4 ST.E.64 desc[UR8][R4.64], R28 ;  /* 0x0000001c0400c985 */ /* 0x0005e2000c101b08 */
[----:B------:R-:W-:-:S03]  /*109f0*/  ISETP.GE.AND P4, PT, R222, UR4, PT ;  /* 0x00000004de007c0c */ /* 0x000fc6000bf86270 */
[----:B------:R3:W-:Y:S01]  /*10a00*/  @!P3 ST.E.64 desc[UR8][R6.64], R32 ;  /* 0x000000200600b985 */ /* 0x0007e2000c101b08 */
[----:B------:R-:W-:Y:S02]  /*10a10*/  ISETP.GE.AND P3, PT, R223, UR4, PT ;  /* 0x00000004df007c0c */ /* 0x000fe4000bf66270 */
[----:B-1----:R-:W-:-:S04]  /*10a20*/  @!P0 LEA R2, P6, R226, R10, 0x2 ;  /* 0x0000000ae2028211 */ /* 0x002fc800078c10ff */
[----:B------:R-:W-:Y:S02]  /*10a30*/  @!P0 LEA.HI.X R3, R226, R11, R170, 0x2, P6 ;  /* 0x0000000be2038211 */ /* 0x000fe400030f14aa */
[----:B--2---:R-:W-:-:S03]  /*10a40*/  @!P1 LEA R4, P5, R225, R10, 0x2 ;  /* 0x0000000ae1049211 */ /* 0x004fc600078a10ff */
[----:B------:R1:W-:Y:S01]  /*10a50*/  @!P0 ST.E.64 desc[UR8][R2.64], R36 ;  /* 0x0000002402008985 */ /* 0x0003e2000c101b08 */
[-C--:B------:R-:W-:Y:S02]  /*10a60*/  @!P1 LEA.HI.X R5, R225, R11.reuse, R169, 0x2, P5 ;  /* 0x0000000be1059211 */ /* 0x080fe400028f14a9 */
[----:B------:R-:W-:Y:S02]  /*10a70*/  ISETP.GE.AND P5, PT, R221, UR4, PT ;  /* 0x00000004dd007c0c */ /* 0x000fe4000bfa6270 */
[----:B---3--:R-:W-:Y:S01]  /*10a80*/  @!P2 LEA R6, P6, R224, R10, 0x2 ;  /* 0x0000000ae006a211 */ /* 0x008fe200078c10ff */
[----:B------:R2:W-:Y:S01]  /*10a90*/  @!P1 ST.E.64 desc[UR8][R4.64], R40 ;  /* 0x0000002804009985 */ /* 0x0005e2000c101b08 */
[----:B------:R-:W-:Y:S02]  /*10aa0*/  ISETP.GE.AND P0, PT, R220, UR4, PT ;  /* 0x00000004dc007c0c */ /* 0x000fe4000bf06270 */
[----:B------:R-:W-:Y:S02]  /*10ab0*/  @!P2 LEA.HI.X R7, R224, R11, R168, 0x2, P6 ;  /* 0x0000000be007a211 */ /* 0x000fe400030f14a8 */
[----:B------:R-:W-:-:S02]  /*10ac0*/  ISETP.GE.AND P1, PT, R219, UR4, PT ;  /* 0x00000004db007c0c */ /* 0x000fc4000bf26270 */
[CC--:B-1----:R-:W-:Y:S01]  /*10ad0*/  @!P3 LEA R2, P6, R223.reuse, R10.reuse, 0x2 ;  /* 0x0000000adf02b211 */ /* 0x0c2fe200078c10ff */
[----:B------:R1:W-:Y:S03]  /*10ae0*/  @!P2 ST.E.64 desc[UR8][R6.64], R44 ;  /* 0x0000002c0600a985 */ /* 0x0003e6000c101b08 */
[----:B------:R-:W-:Y:S02]  /*10af0*/  @!P3 LEA.HI.X R3, R223, R11, R167, 0x2, P6 ;  /* 0x0000000bdf03b211 */ /* 0x000fe400030f14a7 */
[----:B--2---:R-:W-:-:S03]  /*10b00*/  @!P4 LEA R4, P2, R222, R10, 0x2 ;  /* 0x0000000ade04c211 */ /* 0x004fc600078410ff */
[----:B------:R2:W-:Y:S01]  /*10b10*/  @!P3 ST.E.64 desc[UR8][R2.64], R48 ;  /* 0x000000300200b985 */ /* 0x0005e2000c101b08 */
[----:B------:R-:W-:Y:S02]  /*10b20*/  @!P4 LEA.HI.X R5, R222, R11, R166, 0x2, P2 ;  /* 0x0000000bde05c211 */ /* 0x000fe400010f14a6 */
[----:B------:R-:W-:Y:S02]  /*10b30*/  ISETP.GE.AND P2, PT, R218, UR4, PT ;  /* 0x00000004da007c0c */ /* 0x000fe4000bf46270 */
[----:B------:R-:W-:Y:S01]  /*10b40*/  ISETP.GE.AND P3, PT, R217, UR4, PT ;  /* 0x00000004d9007c0c */ /* 0x000fe2000bf66270 */
[----:B------:R3:W-:Y:S01]  /*10b50*/  @!P4 ST.E.64 desc[UR8][R4.64], R52 ;  /* 0x000000340400c985 */ /* 0x0007e2000c101b08 */
[----:B-1----:R-:W-:-:S04]  /*10b60*/  @!P5 LEA R6, P6, R221, R10, 0x2 ;  /* 0x0000000add06d211 */ /* 0x002fc800078c10ff */
[----:B------:R-:W-:Y:S02]  /*10b70*/  @!P5 LEA.HI.X R7, R221, R11, R165, 0x2, P6 ;  /* 0x0000000bdd07d211 */ /* 0x000fe400030f14a5 */
[----:B--2---:R-:W-:-:S03]  /*10b80*/  @!P0 LEA R2, P4, R220, R10, 0x2 ;  /* 0x0000000adc028211 */ /* 0x004fc600078810ff */
[----:B------:R1:W-:Y:S01]  /*10b90*/  @!P5 ST.E.64 desc[UR8][R6.64], R56 ;  /* 0x000000380600d985 */ /* 0x0003e2000c101b08 */
[-C--:B------:R-:W-:Y:S02]  /*10ba0*/  @!P0 LEA.HI.X R3, R220, R11.reuse, R164, 0x2, P4 ;  /* 0x0000000bdc038211 */ /* 0x080fe400020f14a4 */
[C---:B---3--:R-:W-:Y:S02]  /*10bb0*/  @!P1 LEA R4, P5, R219.reuse, R10, 0x2 ;  /* 0x0000000adb049211 */ /* 0x048fe400078a10ff */
[----:B------:R-:W-:Y:S01]  /*10bc0*/  ISETP.GE.AND P4, PT, R216, UR4, PT ;  /* 0x00000004d8007c0c */ /* 0x000fe2000bf86270 */
[----:B------:R2:W-:Y:S01]  /*10bd0*/  @!P0 ST.E.64 desc[UR8][R2.64], R60 ;  /* 0x0000003c02008985 */ /* 0x0005e2000c101b08 */
[----:B------:R-:W-:Y:S02]  /*10be0*/  @!P1 LEA.HI.X R5, R219, R11, R163, 0x2, P5 ;  /* 0x0000000bdb059211 */ /* 0x000fe400028f14a3 */
[----:B------:R-:W-:-:S03]  /*10bf0*/  ISETP.GE.AND P5, PT, R215, UR4, PT ;  /* 0x00000004d7007c0c */ /* 0x000fc6000bfa6270 */
[----:B------:R3:W-:Y:S01]  /*10c00*/  @!P1 ST.E.64 desc[UR8][R4.64], R64 ;  /* 0x0000004004009985 */ /* 0x0007e2000c101b08 */
[CC--:B-1----:R-:W-:Y:S02]  /*10c10*/  @!P2 LEA R6, P6, R218.reuse, R10.reuse, 0x2 ;  /* 0x0000000ada06a211 */ /* 0x0c2fe400078c10ff */
[----:B------:R-:W-:Y:S02]  /*10c20*/  ISETP.GE.AND P1, PT, R213, UR4, PT ;  /* 0x00000004d5007c0c */ /* 0x000fe4000bf26270 */
[----:B------:R-:W-:Y:S02]  /*10c30*/  @!P2 LEA.HI.X R7, R218, R11, R162, 0x2, P6 ;  /* 0x0000000bda07a211 */ /* 0x000fe400030f14a2 */
[----:B--2---:R-:W-:-:S03]  /*10c40*/  @!P3 LEA R2, P6, R217, R10, 0x2 ;  /* 0x0000000ad902b211 */ /* 0x004fc600078c10ff */
[----:B------:R1:W-:Y:S01]  /*10c50*/  @!P2 ST.E.64 desc[UR8][R6.64], R68 ;  /* 0x000000440600a985 */ /* 0x0003e2000c101b08 */
[----:B------:R-:W-:Y:S02]  /*10c60*/  ISETP.GE.AND P2, PT, R214, UR4, PT ;  /* 0x00000004d6007c0c */ /* 0x000fe4000bf46270 */
[----:B------:R-:W-:Y:S02]  /*10c70*/  @!P3 LEA.HI.X R3, R217, R11, R161, 0x2, P6 ;  /* 0x0000000bd903b211 */ /* 0x000fe400030f14a1 */
[----:B---3--:R-:W-:-:S03]  /*10c80*/  @!P4 LEA R4, P0, R216, R10, 0x2 ;  /* 0x0000000ad804c211 */ /* 0x008fc600078010ff */
[----:B------:R2:W-:Y:S01]  /*10c90*/  @!P3 ST.E.64 desc[UR8][R2.64], R72 ;  /* 0x000000480200b985 */ /* 0x0005e2000c101b08 */
[-C--:B------:R-:W-:Y:S02]  /*10ca0*/  @!P4 LEA.HI.X R5, R216, R11.reuse, R160, 0x2, P0 ;  /* 0x0000000bd805c211 */ /* 0x080fe400000f14a0 */
[----:B------:R-:W-:Y:S02]  /*10cb0*/  ISETP.GE.AND P0, PT, R212, UR4, PT ;  /* 0x00000004d4007c0c */ /* 0x000fe4000bf06270 */
[CC--:B-1----:R-:W-:Y:S01]  /*10cc0*/  @!P5 LEA R6, P6, R215.reuse, R10.reuse, 0x2 ;  /* 0x0000000ad706d211 */ /* 0x0c2fe200078c10ff */
[----:B------:R1:W-:Y:S01]  /*10cd0*/  @!P4 ST.E.64 desc[UR8][R4.64], R76 ;  /* 0x0000004c0400c985 */ /* 0x0003e2000c101b08 */
[----:B------:R-:W-:Y:S02]  /*10ce0*/  ISETP.GE.AND P4, PT, R210, UR4, PT ;  /* 0x00000004d2007c0c */ /* 0x000fe4000bf86270 */
[----:B------:R-:W-:Y:S02]  /*10cf0*/  @!P5 LEA.HI.X R7, R215, R11, R159, 0x2, P6 ;  /* 0x0000000bd707d211 */ /* 0x000fe400030f149f */
[----:B--2---:R-:W-:-:S03]  /*10d00*/  @!P2 LEA R2, P6, R214, R10, 0x2 ;  /* 0x0000000ad602a211 */ /* 0x004fc600078c10ff */
[----:B------:R2:W-:Y:S01]  /*10d10*/  @!P5 ST.E.64 desc[UR8][R6.64], R80 ;  /* 0x000000500600d985 */ /* 0x0005e2000c101b08 */
[----:B------:R-:W-:Y:S02]  /*10d20*/  ISETP.GE.AND P5, PT, R211, UR4, PT ;  /* 0x00000004d3007c0c */ /* 0x000fe4000bfa6270 */
[----:B------:R-:W-:Y:S02]  /*10d30*/  @!P2 LEA.HI.X R3, R214, R11, R158, 0x2, P6 ;  /* 0x0000000bd603a211 */ /* 0x000fe400030f149e */
[----:B-1----:R-:W-:-:S03]  /*10d40*/  @!P1 LEA R4, P3, R213, R10, 0x2 ;  /* 0x0000000ad5049211 */ /* 0x002fc600078610ff */
[----:B------:R1:W-:Y:S01]  /*10d50*/  @!P2 ST.E.64 desc[UR8][R2.64], R84 ;  /* 0x000000540200a985 */ /* 0x0003e2000c101b08 */
[----:B------:R-:W-:Y:S02]  /*10d60*/  ISETP.GE.AND P2, PT, R208, UR4, PT ;  /* 0x00000004d0007c0c */ /* 0x000fe4000bf46270 */
[-C--:B------:R-:W-:Y:S02]  /*10d70*/  @!P1 LEA.HI.X R5, R213, R11.reuse, R157, 0x2, P3 ;  /* 0x0000000bd5059211 */ /* 0x080fe400018f149d */
[----:B------:R-:W-:Y:S02]  /*10d80*/  ISETP.GE.AND P3, PT, R209, UR4, PT ;  /* 0x00000004d1007c0c */ /* 0x000fe4000bf66270 */
[C---:B--2---:R-:W-:Y:S01]  /*10d90*/  @!P0 LEA R6, P6, R212.reuse, R10, 0x2 ;  /* 0x0000000ad4068211 */ /* 0x044fe200078c10ff */
[----:B------:R2:W-:Y:S03]  /*10da0*/  @!P1 ST.E.64 desc[UR8][R4.64], R88 ;  /* 0x0000005804009985 */ /* 0x0005e6000c101b08 */
[----:B------:R-:W-:-:S02]  /*10db0*/  @!P0 LEA.HI.X R7, R212, R11, R156, 0x2, P6 ;  /* 0x0000000bd4078211 */ /* 0x000fc400030f149c */
[----:B-1----:R-:W-:-:S03]  /*10dc0*/  @!P5 LEA R2, P1, R211, R10, 0x2 ;  /* 0x0000000ad302d211 */ /* 0x002fc600078210ff */
[----:B------:R1:W-:Y:S01]  /*10dd0*/  @!P0 ST.E.64 desc[UR8][R6.64], R92 ;  /* 0x0000005c06008985 */ /* 0x0003e2000c101b08 */
[-C--:B------:R-:W-:Y:S02]  /*10de0*/  @!P5 LEA.HI.X R3, R211, R11.reuse, R155, 0x2, P1 ;  /* 0x0000000bd303d211 */ /* 0x080fe400008f149b */
[----:B------:R-:W-:Y:S02]  /*10df0*/  ISETP.GE.AND P1, PT, R207, UR4, PT ;  /* 0x00000004cf007c0c */ /* 0x000fe4000bf26270 */
[C---:B--2---:R-:W-:Y:S01]  /*10e00*/  @!P4 LEA R4, P0, R210.reuse, R10, 0x2 ;  /* 0x0000000ad204c211 */ /* 0x044fe200078010ff */
[----:B------:R-:W-:Y:S03]  /*10e10*/  @!P5 ST.E.64 desc[UR8][R2.64], R96 ;  /* 0x000000600200d985 */ /* 0x000fe6000c101b08 */
[----:B------:R-:W-:Y:S02]  /*10e20*/  @!P4 LEA.HI.X R5, R210, R11, R154, 0x2, P0 ;  /* 0x0000000bd205c211 */ /* 0x000fe400000f149a */
[----:B------:R-:W-:-:S02]  /*10e30*/  ISETP.GE.AND P0, PT, R206, UR4, PT ;  /* 0x00000004ce007c0c */ /* 0x000fc4000bf06270 */
[CC--:B-1----:R-:W-:Y:S01]  /*10e40*/  @!P3 LEA R6, P6, R209.reuse, R10.reuse, 0x2 ;  /* 0x0000000ad106b211 */ /* 0x0c2fe200078c10ff */
[----:B------:R-:W-:Y:S01]  /*10e50*/  @!P4 ST.E.64 desc[UR8][R4.64], R100 ;  /* 0x000000640400c985 */ /* 0x000fe2000c101b08 */
[----:B------:R-:W-:Y:S02]  /*10e60*/  ISETP.GE.AND P4, PT, R204, UR4, PT ;  /* 0x00000004cc007c0c */ /* 0x000fe4000bf86270 */
[----:B------:R-:W-:Y:S02]  /*10e70*/  @!P3 LEA.HI.X R7, R209, R11, R153, 0x2, P6 ;  /* 0x0000000bd107b211 */ /* 0x000fe400030f1499 */
[-C--:B------:R-:W-:Y:S02]  /*10e80*/  @!P2 LEA R12, P6, R208, R10.reuse, 0x2 ;  /* 0x0000000ad00ca211 */ /* 0x080fe400078c10ff */
[----:B------:R-:W-:Y:S01]  /*10e90*/  @!P1 LEA R14, P5, R207, R10, 0x2 ;  /* 0x0000000acf0e9211 */ /* 0x000fe200078a10ff */
[----:B------:R-:W-:Y:S01]  /*10ea0*/  @!P3 ST.E.64 desc[UR8][R6.64], R104 ;  /* 0x000000680600b985 */ /* 0x000fe2000c101b08 */
[----:B------:R-:W-:-:S02]  /*10eb0*/  ISETP.GE.AND P3, PT, R205, UR4, PT ;  /* 0x00000004cd007c0c */ /* 0x000fc4000bf66270 */
[-C--:B------:R-:W-:Y:S02]  /*10ec0*/  @!P2 LEA.HI.X R13, R208, R11.reuse, R152, 0x2, P6 ;  /* 0x0000000bd00da211 */ /* 0x080fe400030f1498 */
[-C--:B------:R-:W-:Y:S02]  /*10ed0*/  @!P1 LEA.HI.X R15, R207, R11.reuse, R22, 0x2, P5 ;  /* 0x0000000bcf0f9211 */ /* 0x080fe400028f1416 */
[-C--:B------:R-:W-:Y:S01]  /*10ee0*/  @!P0 LEA R20, P6, R206, R10.reuse, 0x2 ;  /* 0x0000000ace148211 */ /* 0x080fe200078c10ff */
[----:B------:R1:W-:Y:S01]  /*10ef0*/  @!P2 ST.E.64 desc[UR8][R12.64], R108 ;  /* 0x0000006c0c00a985 */ /* 0x0003e2000c101b08 */
[----:B------:R-:W-:Y:S02]  /*10f00*/  @!P4 LEA R28, P5, R204, R10, 0x2 ;  /* 0x0000000acc1cc211 */ /* 0x000fe400078a10ff */
[----:B------:R-:W-:Y:S01]  /*10f10*/  @!P0 LEA.HI.X R21, R206, R11, R237, 0x2, P6 ;  /* 0x0000000bce158211 */ /* 0x000fe200030f14ed */
[----:B------:R2:W-:Y:S01]  /*10f20*/  @!P1 ST.E.64 desc[UR8][R14.64], R112 ;  /* 0x000000700e009985 */ /* 0x0005e2000c101b08 */
[----:B------:R-:W-:-:S02]  /*10f30*/  ISETP.GE.AND P2, PT, R203, UR4, PT ;  /* 0x00000004cb007c0c */ /* 0x000fc4000bf46270 */
[CC--:B------:R-:W-:Y:S01]  /*10f40*/  @!P3 LEA R24, P1, R205.reuse, R10.reuse, 0x2 ;  /* 0x0000000acd18b211 */ /* 0x0c0fe200078210ff */
[----:B------:R3:W-:Y:S01]  /*10f50*/  @!P0 ST.E.64 desc[UR8][R20.64], R116 ;  /* 0x0000007414008985 */ /* 0x0007e2000c101b08 */
[-C--:B------:R-:W-:Y:S02]  /*10f60*/  @!P4 LEA.HI.X R29, R204, R11.reuse, R234, 0x2, P5 ;  /* 0x0000000bcc1dc211 */ /* 0x080fe400028f14ea */
[----:B------:R-:W-:Y:S02]  /*10f70*/  @!P3 LEA.HI.X R25, R205, R11, R235, 0x2, P1 ;  /* 0x0000000bcd19b211 */ /* 0x000fe400008f14eb */
[----:B------:R-:W-:Y:S02]  /*10f80*/  ISETP.GE.AND P1, PT, R202, UR4, PT ;  /* 0x00000004ca007c0c */ /* 0x000fe4000bf26270 */
[----:B------:R-:W-:Y:S01]  /*10f90*/  ISETP.GE.AND P0, PT, R23, UR4, PT ;  /* 0x0000000417007c0c */ /* 0x000fe2000bf06270 */
[----:B------:R4:W-:Y:S01]  /*10fa0*/  @!P3 ST.E.64 desc[UR8][R24.64], R120 ;  /* 0x000000781800b985 */ /* 0x0009e2000c101b08 */
[----:B-1----:R-:W-:Y:S01]  /*10fb0*/  SHF.R.S32.HI R12, RZ, 0x1f, R23 ;  /* 0x0000001fff0c7819 */ /* 0x002fe20000011417 */
[----:B--2---:R-:W-:Y:S01]  /*10fc0*/  VIADD R15, R16, 0xf0 ;  /* 0x000000f0100f7836 */ /* 0x004fe20000000000 */
[----:B------:R-:W-:Y:S01]  /*10fd0*/  @!P2 LEA R6, P5, R203, R10, 0x2 ;  /* 0x0000000acb06a211 */ /* 0x000fe200078a10ff */
[----:B------:R4:W-:Y:S01]  /*10fe0*/  @!P4 ST.E.64 desc[UR8][R28.64], R124 ;  /* 0x0000007c1c00c985 */ /* 0x0009e2000c101b08 */
[----:B------:R-:W-:-:S02]  /*10ff0*/  ISETP.GE.AND P4, PT, R17, UR4, PT ;  /* 0x0000000411007c0c */ /* 0x000fc4000bf86270 */
[----:B------:R-:W-:Y:S02]  /*11000*/  ISETP.GE.AND P3, PT, R15, UR4, PT ;  /* 0x000000040f007c0c */ /* 0x000fe4000bf66270 */
[-C--:B------:R-:W-:Y:S02]  /*11010*/  @!P2 LEA.HI.X R7, R203, R11.reuse, R233, 0x2, P5 ;  /* 0x0000000bcb07a211 */ /* 0x080fe400028f14e9 */
[CC--:B------:R-:W-:Y:S02]  /*11020*/  @!P1 LEA R4, P6, R202.reuse, R10.reuse, 0x2 ;  /* 0x0000000aca049211 */ /* 0x0c0fe400078c10ff */
[----:B------:R-:W-:Y:S01]  /*11030*/  @!P0 LEA R2, P5, R23, R10, 0x2 ;  /* 0x0000000a17028211 */ /* 0x000fe200078a10ff */
[----:B------:R4:W-:Y:S01]  /*11040*/  @!P2 ST.E.64 desc[UR8][R6.64], R128 ;  /* 0x000000800600a985 */ /* 0x0009e2000c101b08 */
[----:B------:R-:W-:Y:S02]  /*11050*/  @!P1 LEA.HI.X R5, R202, R11, R232, 0x2, P6 ;  /* 0x0000000bca059211 */ /* 0x000fe400030f14e8 */
[----:B------:R-:W-:-:S02]  /*11060*/  ISETP.GE.AND P6, PT, R19, UR4, PT ;  /* 0x0000000413007c0c */ /* 0x000fc4000bfc6270 */
[-C--:B------:R-:W-:Y:S01]  /*11070*/  @!P0 LEA.HI.X R3, R23, R11.reuse, R12, 0x2, P5 ;  /* 0x0000000b17038211 */ /* 0x080fe200028f140c */
[----:B------:R4:W-:Y:S01]  /*11080*/  @!P1 ST.E.64 desc[UR8][R4.64], R132 ;  /* 0x0000008404009985 */ /* 0x0009e2000c101b08 */
[----:B------:R-:W-:Y:S02]  /*11090*/  SHF.R.S32.HI R14, RZ, 0x1f, R17 ;  /* 0x0000001fff0e7819 */ /* 0x000fe40000011411 */
[CC--:B------:R-:W-:Y:S01]  /*110a0*/  @!P4 LEA R12, P5, R17.reuse, R10.reuse, 0x2 ;  /* 0x0000000a110cc211 */ /* 0x0c0fe200078a10ff */
[----:B------:R4:W-:Y:S01]  /*110b0*/  @!P0 ST.E.64 desc[UR8][R2.64], R136 ;  /* 0x0000008802008985 */ /* 0x0009e2000c101b08 */
[----:B---3--:R-:W-:Y:S02]  /*110c0*/  SHF.R.S32.HI R20, RZ, 0x1f, R15 ;  /* 0x0000001fff147819 */ /* 0x008fe4000001140f */
        /* <DEDUP_REMOVED lines=9> */
.L_x_1290:
[----:B------:R-:W-:Y:S05]  /*11160*/  BSYNC B1 ;  /* 0x0000000000017941 */ /* 0x000fea0003800000 */
.L_x_1289:
[----:B------:R-:W-:Y:S01]  /*11170*/  ISETP.GE.AND P0, PT, R8, UR12, PT ;  /* 0x0000000c08007c0c */ /* 0x000fe2000bf06270 */
[----:B----4-:R3:W4:Y:S04]  /*11180*/  SHFL.IDX PT, R14, R9, 0x1, 0x1c1f ;  /* 0x003c1f00090e7f89 */ /* 0x01072800000e0000 */
[----:B------:R3:W0:Y:S08]  /*11190*/  SHFL.IDX PT, R15, R0, 0x1, 0x1c1f ;  /* 0x003c1f00000f7f89 */ /* 0x00063000000e0000 */
[----:B---3--:R-:W-:Y:S05]  /*111a0*/  @P0 BRA `(.L_x_1288) ;  /* 0x0000001800440947 */ /* 0x008fea0003800000 */
[----:B------:R-:W-:Y:S01]  /*111b0*/  ULDC UR4, c[0x0][0xac8] ;  /* 0x0002b20000047ab9 */ /* 0x000fe20000000800 */
[----:B------:R-:W-:Y:S01]  /*111c0*/  ULDC.64 UR8, c[0x0][0x208] ;  /* 0x0000820000087ab9 */ /* 0x000fe20000000a00 */
[C---:B------:R-:W-:Y:S01]  /*111d0*/  ISETP.GE.AND P4, PT, R16.reuse, UR4, PT ;  /* 0x0000000410007c0c */ /* 0x040fe2000bf86270 */
[----:B0-----:R-:W-:Y:S01]  /*111e0*/  VIADD R0, R16, 0xf0 ;  /* 0x000000f010007836 */ /* 0x001fe20000000000 */
[----:B------:R-:W-:Y:S01]  /*111f0*/  ISETP.GE.AND P5, PT, R228, UR4, PT ;  /* 0x00000004e4007c0c */ /* 0x000fe2000bfa6270 */
[----:B------:R-:W-:Y:S01]  /*11200*/  VIADD R17, R16, 0xe8 ;  /* 0x000000e810117836 */ /* 0x000fe20000000000 */
[----:B------:R-:W-:Y:S02]  /*11210*/  ISETP.GE.AND P2, PT, R227, UR4, PT ;  /* 0x00000004e3007c0c */ /* 0x000fe4000bf46270 */
[----:B------:R-:W-:-:S07]  /*11220*/  ISETP.GE.AND P1, PT, R226, UR4, PT ;  /* 0x00000004e2007c0c */ /* 0x000fce000bf26270 */
[-C--:B------:R-:W-:Y:S02]  /*11230*/  @!P4 LEA R2, P0, R16, R15.reuse, 0x2 ;  /* 0x0000000f1002c211 */ /* 0x080fe400078010ff */
[-C--:B------:R-:W-:Y:S02]  /*11240*/  @!P5 LEA R4, P3, R228, R15.reuse, 0x2 ;  /* 0x0000000fe404d211 */ /* 0x080fe400078610ff */
[-C--:B----4-:R-:W-:Y:S02]  /*11250*/  @!P4 LEA.HI.X R3, R16, R14.reuse, R173, 0x2, P0 ;  /* 0x0000000e1003c211 */ /* 0x090fe400000f14ad */
[----:B------:R-:W-:Y:S02]  /*11260*/  ISETP.GE.AND P0, PT, R225, UR4, PT ;  /* 0x00000004e1007c0c */ /* 0x000fe4000bf06270 */
[----:B------:R-:W-:Y:S01]  /*11270*/  @!P5 LEA.HI.X R5, R228, R14, R172, 0x2, P3 ;  /* 0x0000000ee405d211 */ /* 0x000fe200018f14ac */
[----:B------:R0:W-:Y:S01]  /*11280*/  @!P4 ST.E.64 desc[UR8][R2.64], R26 ;  /* 0x0000001a0200c985 */ /* 0x0001e2000c101b08 */
[----:B------:R-:W-:-:S02]  /*11290*/  @!P2 LEA R6, P6, R227, R15, 0x2 ;  /* 0x0000000fe306a211 */ /* 0x000fc400078c10ff */
[----:B------:R-:W-:Y:S01]  /*112a0*/  ISETP.GE.AND P3, PT, R224, UR4, PT ;  /* 0x00000004e0007c0c */ /* 0x000fe2000bf66270 */
[----:B------:R3:W-:Y:S01]  /*112b0*/  @!P5 ST.E.64 desc[UR8][R4.64], R30 ;  /* 0x0000001e0400d985 */ /* 0x0007e2000c101b08 */
[CC--:B------:R-:W-:Y:S02]  /*112c0*/  @!P1 LEA R8, P5, R226.reuse, R15.reuse, 0x2 ;  /* 0x0000000fe2089211 */ /* 0x0c0fe400078a10ff */
[-C--:B------:R-:W-:Y:S02]  /*112d0*/  @!P2 LEA.HI.X R7, R227, R14.reuse, R171, 0x2, P6 ;  /* 0x0000000ee307a211 */ /* 0x080fe400030f14ab */
[----:B------:R-:W-:Y:S02]  /*112e0*/  ISETP.GE.AND P4, PT, R223, UR4, PT ;  /* 0x00000004df007c0c */ /* 0x000fe4000bf86270 */
[----:B-1----:R-:W-:Y:S01]  /*112f0*/  @!P0 LEA R10, P6, R225, R15, 0x2 ;  /* 0x0000000fe10a8211 */ /* 0x002fe200078c10ff */
[----:B------:R1:W-:Y:S01]  /*11300*/  @!P2 ST.E.64 desc[UR8][R6.64], R34 ;  /* 0x000000220600a985 */ /* 0x0003e2000c101b08 */
[----:B------:R-:W-:-:S02]  /*11310*/  @!P1 LEA.HI.X R9, R226, R14, R170, 0x2, P5 ;  /* 0x0000000ee2099211 */ /* 0x000fc400028f14aa */
[----:B------:R-:W-:Y:S02]  /*11320*/  ISETP.GE.AND P5, PT, R222, UR4, PT ;  /* 0x00000004de007c0c */ /* 0x000fe4000bfa6270 */
[----:B--2---:R-:W-:Y:S01]  /*11330*/  @!P0 LEA.HI.X R11, R225, R14, R169, 0x2, P6 ;  /* 0x0000000ee10b8211 */ /* 0x004fe200030f14a9 */
[----:B------:R2:W-:Y:S01]  /*11340*/  @!P1 ST.E.64 desc[UR8][R8.64], R38 ;  /* 0x0000002608009985 */ /* 0x0005e2000c101b08 */
[-C--:B0-----:R-:W-:Y:S02]  /*11350*/  @!P3 LEA R2, P6, R224, R15.reuse, 0x2 ;  /* 0x0000000fe002b211 */ /* 0x081fe400078c10ff */
[----:B------:R-:W-:Y:S01]  /*11360*/  ISETP.GE.AND P1, PT, R220, UR4, PT ;  /* 0x00000004dc007c0c */ /* 0x000fe2000bf26270 */
[----:B------:R0:W-:Y:S01]  /*11370*/  @!P0 ST.E.64 desc[UR8][R10.64], R42 ;  /* 0x0000002a0a008985 */ /* 0x0001e2000c101b08 */
[----:B------:R-:W-:Y:S02]  /*11380*/  ISETP.GE.AND P0, PT, R221, UR4, PT ;  /* 0x00000004dd007c0c */ /* 0x000fe4000bf06270 */
[----:B---3--:R-:W-:-:S02]  /*11390*/  @!P4 LEA R4, P2, R223, R15, 0x2 ;  /* 0x0000000fdf04c211 */ /* 0x008fc400078410ff */
[-C--:B------:R-:W-:Y:S02]  /*113a0*/  @!P3 LEA.HI.X R3, R224, R14.reuse, R168, 0x2, P6 ;  /* 0x0000000ee003b211 */ /* 0x080fe400030f14a8 */
[CC--:B------:R-:W-:Y:S02]  /*113b0*/  @!P5 LEA R12, P6, R222.reuse, R15.reuse, 0x2 ;  /* 0x0000000fde0cd211 */ /* 0x0c0fe400078c10ff */
[-C--:B------:R-:W-:Y:S01]  /*113c0*/  @!P4 LEA.HI.X R5, R223, R14.reuse, R167, 0x2, P2 ;  /* 0x0000000edf05c211 */ /* 0x080fe200010f14a7 */
[----:B------:R3:W-:Y:S01]  /*113d0*/  @!P3 ST.E.64 desc[UR8][R2.64], R46 ;  /* 0x0000002e0200b985 */ /* 0x0007e2000c101b08 */
[----:B------:R-:W-:Y:S02]  /*113e0*/  ISETP.GE.AND P2, PT, R219, UR4, PT ;  /* 0x00000004db007c0c */ /* 0x000fe4000bf46270 */
[----:B------:R-:W-:Y:S01]  /*113f0*/  @!P5 LEA.HI.X R13, R222, R14, R166, 0x2, P6 ;  /* 0x0000000ede0dd211 */ /* 0x000fe200030f14a6 */
[----:B------:R4:W-:Y:S01]  /*11400*/  @!P4 ST.E.64 desc[UR8][R4.64], R50 ;  /* 0x000000320400c985 */ /* 0x0009e2000c101b08 */
[----:B-1----:R-:W-:-:S02]  /*11410*/  @!P0 LEA R6, P4, R221, R15, 0x2 ;  /* 0x0000000fdd068211 */ /* 0x002fc400078810ff */
[----:B------:R-:W-:Y:S01]  /*11420*/  ISETP.GE.AND P3, PT, R218, UR4, PT ;  /* 0x00000004da007c0c */ /* 0x000fe2000bf66270 */
[----:B------:R1:W-:Y:S01]  /*11430*/  @!P5 ST.E.64 desc[UR8][R12.64], R54 ;  /* 0x000000360c00d985 */ /* 0x0003e2000c101b08 */
[C---:B--2---:R-:W-:Y:S02]  /*11440*/  @!P1 LEA R8, P5, R220.reuse, R15, 0x2 ;  /* 0x0000000fdc089211 */ /* 0x044fe400078a10ff */
[-C--:B------:R-:W-:Y:S02]  /*11450*/  @!P0 LEA.HI.X R7, R221, R14.reuse, R165, 0x2, P4 ;  /* 0x0000000edd078211 */ /* 0x080fe400020f14a5 */
[----:B------:R-:W-:Y:S02]  /*11460*/  ISETP.GE.AND P4, PT, R217, UR4, PT ;  /* 0x00000004d9007c0c */ /* 0x000fe4000bf86270 */
[----:B------:R-:W-:Y:S01]  /*11470*/  @!P1 LEA.HI.X R9, R220, R14, R164, 0x2, P5 ;  /* 0x0000000edc099211 */ /* 0x000fe200028f14a4 */
[----:B------:R-:W-:Y:S01]  /*11480*/  @!P0 ST.E.64 desc[UR8][R6.64], R58 ;  /* 0x0000003a06008985 */ /* 0x000fe2000c101b08 */
[----:B------:R-:W-:-:S02]  /*11490*/  ISETP.GE.AND P5, PT, R216, UR4, PT ;  /* 0x00000004d8007c0c */ /* 0x000fc4000bfa6270 */
[CC--:B0-----:R-:W-:Y:S01]  /*114a0*/  @!P2 LEA R10, P6, R219.reuse, R15.reuse, 0x2 ;  /* 0x0000000fdb0aa211 */ /* 0x0c1fe200078c10ff */
[----:B------:R0:W-:Y:S01]  /*114b0*/  @!P1 ST.E.64 desc[UR8][R8.64], R62 ;  /* 0x0000003e08009985 */ /* 0x0001e2000c101b08 */
[----:B------:R-:W-:Y:S02]  /*114c0*/  ISETP.GE.AND P1, PT, R214, UR4, PT ;  /* 0x00000004d6007c0c */ /* 0x000fe4000bf26270 */
[----:B------:R-:W-:Y:S02]  /*114d0*/  @!P2 LEA.HI.X R11, R219, R14, R163, 0x2, P6 ;  /* 0x0000000edb0ba211 */ /* 0x000fe400030f14a3 */
[-C--:B---3--:R-:W-:Y:S02]  /*114e0*/  @!P3 LEA R2, P6, R218, R15.reuse, 0x2 ;  /* 0x0000000fda02b211 */ /* 0x088fe400078c10ff */
[----:B----4-:R-:W-:Y:S01]  /*114f0*/  @!P4 LEA R4, P0, R217, R15, 0x2 ;  /* 0x0000000fd904c211 */ /* 0x010fe200078010ff */
[----:B------:R2:W-:Y:S01]  /*11500*/  @!P2 ST.E.64 desc[UR8][R10.64], R66 ;  /* 0x000000420a00a985 */ /* 0x0005e2000c101b08 */
[----:B------:R-:W-:-:S02]  /*11510*/  ISETP.GE.AND P2, PT, R215, UR4, PT ;  /* 0x00000004d7007c0c */ /* 0x000fc4000bf46270 */
[-C--:B------:R-:W-:Y:S02]  /*11520*/  @!P3 LEA.HI.X R3, R218, R14.reuse, R162, 0x2, P6 ;  /* 0x0000000eda03b211 */ /* 0x080fe400030f14a2 */
[CC--:B-1----:R-:W-:Y:S02]  /*11530*/  @!P5 LEA R12, P6, R216.reuse, R15.reuse, 0x2 ;  /* 0x0000000fd80cd211 */ /* 0x0c2fe400078c10ff */
[-C--:B------:R-:W-:Y:S01]  /*11540*/  @!P4 LEA.HI.X R5, R217, R14.reuse, R161, 0x2, P0 ;  /* 0x0000000ed905c211 */ /* 0x080fe200000f14a1 */
[----:B------:R1:W-:Y:S01]  /*11550*/  @!P3 ST.E.64 desc[UR8][R2.64], R70 ;  /* 0x000000460200b985 */ /* 0x0003e2000c101b08 */
[----:B------:R-:W-:Y:S02]  /*11560*/  ISETP.GE.AND P0, PT, R213, UR4, PT ;  /* 0x00000004d5007c0c */ /* 0x000fe4000bf06270 */
[----:B------:R-:W-:Y:S01]  /*11570*/  @!P5 LEA.HI.X R13, R216, R14, R160, 0x2, P6 ;  /* 0x0000000ed80dd211 */ /* 0x000fe200030f14a0 */
[----:B------:R3:W-:Y:S01]  /*11580*/  @!P4 ST.E.64 desc[UR8][R4.64], R74 ;  /* 0x0000004a0400c985 */ /* 0x0007e2000c101b08 */
[----:B0-----:R-:W-:-:S02]  /*11590*/  @!P1 LEA R8, P3, R214, R15, 0x2 ;  /* 0x0000000fd6089211 */ /* 0x001fc400078610ff */
[-C--:B------:R-:W-:Y:S01]  /*115a0*/  @!P2 LEA R6, P6, R215, R15.reuse, 0x2 ;  /* 0x0000000fd706a211 */ /* 0x080fe200078c10ff */
[----:B------:R0:W-:Y:S01]  /*115b0*/  @!P5 ST.E.64 desc[UR8][R12.64], R78 ;  /* 0x0000004e0c00d985 */ /* 0x0001e2000c101b08 */
[----:B------:R-:W-:Y:S02]  /*115c0*/  ISETP.GE.AND P5, PT, R212, UR4, PT ;  /* 0x00000004d4007c0c */ /* 0x000fe4000bfa6270 */
        /* <DEDUP_REMOVED lines=8> */
[CC--:B-1----:R-:W-:Y:S02]  /*11650*/  @!P5 LEA R2, P2, R212.reuse, R15.reuse, 0x2 ;  /* 0x0000000fd402d211 */ /* 0x0c2fe400078410ff */
[----:B---3--:R-:W-:Y:S01]  /*11660*/  @!P4 LEA R4, P1, R211, R15, 0x2 ;  /* 0x0000000fd304c211 */ /* 0x008fe200078210ff */
[----:B------:R1:W-:Y:S01]  /*11670*/  @!P0 ST.E.64 desc[UR8][R10.64], R90 ;  /* 0x0000005a0a008985 */ /* 0x0003e2000c101b08 */
[----:B------:R-:W-:Y:S02]  /*11680*/  ISETP.GE.AND P0, PT, R209, UR4, PT ;  /* 0x00000004d1007c0c */ /* 0x000fe4000bf06270 */
[----:B------:R-:W-:Y:S02]  /*11690*/  @!P5 LEA.HI.X R3, R212, R14, R156, 0x2, P2 ;  /* 0x0000000ed403d211 */ /* 0x000fe400010f149c */
[----:B------:R-:W-:-:S02]  /*116a0*/  ISETP.GE.AND P2, PT, R208, UR4, PT ;  /* 0x00000004d0007c0c */ /* 0x000fc4000bf46270 */
[-C--:B------:R-:W-:Y:S01]  /*116b0*/  @!P4 LEA.HI.X R5, R211, R14.reuse, R155, 0x2, P1 ;  /* 0x0000000ed305c211 */ /* 0x080fe200008f149b */
[----:B------:R3:W-:Y:S01]  /*116c0*/  @!P5 ST.E.64 desc[UR8][R2.64], R94 ;  /* 0x0000005e0200d985 */ /* 0x0007e2000c101b08 */
[CC--:B0-----:R-:W-:Y:S02]  /*116d0*/  @!P3 LEA R12, P6, R210.reuse, R15.reuse, 0x2 ;  /* 0x0000000fd20cb211 */ /* 0x0c1fe400078c10ff */
[----:B------:R-:W-:Y:S01]  /*116e0*/  ISETP.GE.AND P1, PT, R207, UR4, PT ;  /* 0x00000004cf007c0c */ /* 0x000fe2000bf26270 */
[----:B------:R-:W-:Y:S01]  /*116f0*/  @!P4 ST.E.64 desc[UR8][R4.64], R98 ;  /* 0x000000620400c985 */ /* 0x000fe2000c101b08 */
[----:B------:R-:W-:Y:S02]  /*11700*/  @!P3 LEA.HI.X R13, R210, R14, R154, 0x2, P6 ;  /* 0x0000000ed20db211 */ /* 0x000fe400030f149a */
[----:B------:R-:W-:Y:S02]  /*11710*/  ISETP.GE.AND P4, PT, R206, UR4, PT ;  /* 0x00000004ce007c0c */ /* 0x000fe4000bf86270 */
[-C--:B--2---:R-:W-:Y:S01]  /*11720*/  @!P0 LEA R6, P6, R209, R15.reuse, 0x2 ;  /* 0x0000000fd1068211 */ /* 0x084fe200078c10ff */
[----:B------:R0:W-:Y:S01]  /*11730*/  @!P3 ST.E.64 desc[UR8][R12.64], R102 ;  /* 0x000000660c00b985 */ /* 0x0001e2000c101b08 */
[----:B----4-:R-:W-:-:S02]  /*11740*/  @!P2 LEA R8, P3, R208, R15, 0x2 ;  /* 0x0000000fd008a211 */ /* 0x010fc400078610ff */
[-C--:B------:R-:W-:Y:S02]  /*11750*/  @!P0 LEA.HI.X R7, R209, R14.reuse, R153, 0x2, P6 ;  /* 0x0000000ed1078211 */ /* 0x080fe400030f1499 */
[----:B------:R-:W-:Y:S02]  /*11760*/  @!P2 LEA.HI.X R9, R208, R14, R152, 0x2, P3 ;  /* 0x0000000ed009a211 */ /* 0x000fe400018f1498 */
[----:B------:R-:W-:Y:S01]  /*11770*/  ISETP.GE.AND P3, PT, R204, UR4, PT ;  /* 0x00000004cc007c0c */ /* 0x000fe2000bf66270 */
[----:B------:R2:W-:Y:S01]  /*11780*/  @!P0 ST.E.64 desc[UR8][R6.64], R106 ;  /* 0x0000006a06008985 */ /* 0x0005e2000c101b08 */
[-C--:B-1----:R-:W-:Y:S02]  /*11790*/  @!P1 LEA R10, P6, R207, R15.reuse, 0x2 ;  /* 0x0000000fcf0a9211 */ /* 0x082fe400078c10ff */
[----:B------:R-:W-:Y:S01]  /*117a0*/  ISETP.GE.AND P5, PT, R205, UR4, PT ;  /* 0x00000004cd007c0c */ /* 0x000fe2000bfa6270 */
[----:B------:R1:W-:Y:S01]  /*117b0*/  @!P2 ST.E.64 desc[UR8][R8.64], R110 ;  /* 0x0000006e0800a985 */ /* 0x0003e2000c101b08 */
[----:B---3--:R-:W-:-:S02]  /*117c0*/  @!P4 LEA R2, P0, R206, R15, 0x2 ;  /* 0x0000000fce02c211 */ /* 0x008fc400078010ff */
[-C--:B------:R-:W-:Y:S02]  /*117d0*/  @!P1 LEA.HI.X R11, R207, R14.reuse, R22, 0x2, P6 ;  /* 0x0000000ecf0b9211 */ /* 0x080fe400030f1416 */
[----:B------:R-:W-:Y:S02]  /*117e0*/  @!P4 LEA.HI.X R3, R206, R14, R237, 0x2, P0 ;  /* 0x0000000ece03c211 */ /* 0x000fe400000f14ed */
[----:B------:R-:W-:Y:S01]  /*117f0*/  ISETP.GE.AND P0, PT, R203, UR4, PT ;  /* 0x00000004cb007c0c */ /* 0x000fe2000bf06270 */
[----:B------:R-:W-:Y:S01]  /*11800*/  @!P1 ST.E.64 desc[UR8][R10.64], R114 ;  /* 0x000000720a009985 */ /* 0x000fe2000c101b08 */
[----:B0-----:R-:W-:Y:S02]  /*11810*/  @!P3 LEA R12, P2, R204, R15, 0x2 ;  /* 0x0000000fcc0cb211 */ /* 0x001fe400078410ff */
[----:B------:R-:W-:Y:S01]  /*11820*/  ISETP.GE.AND P1, PT, R17, UR4, PT ;  /* 0x0000000411007c0c */ /* 0x000fe2000bf26270 */
[----:B------:R0:W-:Y:S01]  /*11830*/  @!P4 ST.E.64 desc[UR8][R2.64], R118 ;  /* 0x000000760200c985 */ /* 0x0001e2000c101b08 */
[----:B------:R-:W-:-:S02]  /*11840*/  ISETP.GE.AND P4, PT, R202, UR4, PT ;  /* 0x00000004ca007c0c */ /* 0x000fc4000bf86270 */
[CC--:B------:R-:W-:Y:S02]  /*11850*/  @!P5 LEA R4, P6, R205.reuse, R15.reuse, 0x2 ;  /* 0x0000000fcd04d211 */ /* 0x0c0fe400078c10ff */
[-C--:B------:R-:W-:Y:S02]  /*11860*/  @!P3 LEA.HI.X R13, R204, R14.reuse, R234, 0x2, P2 ;  /* 0x0000000ecc0db211 */ /* 0x080fe400010f14ea */
[----:B------:R-:W-:Y:S02]  /*11870*/  ISETP.GE.AND P2, PT, R0, UR4, PT ;  /* 0x0000000400007c0c */ /* 0x000fe4000bf46270 */
[-C--:B------:R-:W-:Y:S02]  /*11880*/  @!P5 LEA.HI.X R5, R205, R14.reuse, R235, 0x2, P6 ;  /* 0x0000000ecd05d211 */ /* 0x080fe400030f14eb */
[C---:B--2---:R-:W-:Y:S02]  /*11890*/  @!P0 LEA R6, P6, R203.reuse, R15, 0x2 ;  /* 0x0000000fcb068211 */ /* 0x044fe400078c10ff */
[----:B-1----:R-:W-:Y:S01]  /*118a0*/  SHF.R.S32.HI R9, RZ, 0x1f, R17 ;  /* 0x0000001fff097819 */ /* 0x002fe20000011411 */
[----:B------:R1:W-:Y:S01]  /*118b0*/  @!P5 ST.E.64 desc[UR8][R4.64], R122 ;  /* 0x0000007a0400d985 */ /* 0x0003e2000c101b08 */
[----:B------:R-:W-:-:S02]  /*118c0*/  @!P0 LEA.HI.X R7, R203, R14, R233, 0x2, P6 ;  /* 0x0000000ecb078211 */ /* 0x000fc400030f14e9 */
[CC--:B0-----:R-:W-:Y:S01]  /*118d0*/  @!P4 LEA R2, P6, R202.reuse, R15.reuse, 0x2 ;  /* 0x0000000fca02c211 */ /* 0x0c1fe200078c10ff */
[----:B------:R0:W-:Y:S01]  /*118e0*/  @!P3 ST.E.64 desc[UR8][R12.64], R126 ;  /* 0x0000007e0c00b985 */ /* 0x0001e2000c101b08 */
[----:B------:R-:W-:Y:S02]  /*118f0*/  ISETP.GE.AND P5, PT, R23, UR4, PT ;  /* 0x0000000417007c0c */ /* 0x000fe4000bfa6270 */
[----:B------:R-:W-:Y:S01]  /*11900*/  @!P4 LEA.HI.X R3, R202, R14, R232, 0x2, P6 ;  /* 0x0000000eca03c211 */ /* 0x000fe200030f14e8 */
[----:B------:R0:W-:Y:S01]  /*11910*/  @!P0 ST.E.64 desc[UR8][R6.64], R130 ;  /* 0x0000008206008985 */ /* 0x0001e2000c101b08 */
[-C--:B------:R-:W-:Y:S02]  /*11920*/  @!P2 LEA R10, P6, R0, R15.reuse, 0x2 ;  /* 0x0000000f000aa211 */ /* 0x080fe400078c10ff */
[----:B------:R-:W-:Y:S01]  /*11930*/  @!P1 LEA R8, P3, R17, R15, 0x2 ;  /* 0x0000000f11089211 */ /* 0x000fe200078610ff */
[----:B------:R0:W-:Y:S01]  /*11940*/  @!P4 ST.E.64 desc[UR8][R2.64], R134 ;  /* 0x000000860200c985 */ /* 0x0001e2000c101b08 */
[----:B-1----:R-:W-:-:S02]  /*11950*/  SHF.R.S32.HI R5, RZ, 0x1f, R0 ;  /* 0x0000001fff057819 */ /* 0x002fc40000011400 */
[-C--:B------:R-:W-:Y:S02]  /*11960*/  @!P1 LEA.HI.X R9, R17, R14.reuse, R9, 0x2, P3 ;  /* 0x0000000e11099211 */ /* 0x080fe400018f1409 */
[-C--:B------:R-:W-:Y:S01]  /*11970*/  @!P2 LEA.HI.X R11, R0, R14.reuse, R5, 0x2, P6 ;  /* 0x0000000e000ba211 */ /* 0x080fe200030f1405 */
[----:B------:R-:W-:Y:S01]  /*11980*/  VIADD R0, R16, 0xf8 ;  /* 0x000000f810007836 */ /* 0x000fe20000000000 */
[----:B------:R-:W-:Y:S02]  /*11990*/  SHF.R.S32.HI R17, RZ, 0x1f, R23 ;  /* 0x0000001fff117819 */ /* 0x000fe40000011417 */
[C---:B------:R-:W-:Y:S02]  /*119a0*/  @!P5 LEA R4, P3, R23.reuse, R15, 0x2 ;  /* 0x0000000f1704d211 */ /* 0x040fe400078610ff */
[----:B------:R-:W-:Y:S02]  /*119b0*/  ISETP.GE.AND P0, PT, R0, UR4, PT ;  /* 0x0000000400007c0c */ /* 0x000fe4000bf06270 */
[----:B------:R-:W-:-:S05]  /*119c0*/  @!P5 LEA.HI.X R5, R23, R14, R17, 0x2, P3 ;  /* 0x0000000e1705d211 */ /* 0x000fca00018f1411 */
[----:B------:R0:W-:Y:S04]  /*119d0*/  @!P5 ST.E.64 desc[UR8][R4.64], R138 ;  /* 0x0000008a0400d985 */ /* 0x0001e8000c101b08 */
[----:B------:R0:W-:Y:S04]  /*119e0*/  @!P1 ST.E.64 desc[UR8][R8.64], R142 ;  /* 0x0000008e08009985 */ /* 0x0001e8000c101b08 */
[----:B------:R0:W-:Y:S01]  /*119f0*/  @!P2 ST.E.64 desc[UR8][R10.64], R146 ;  /* 0x000000920a00a985 */ /* 0x0001e2000c101b08 */
[----:B------:R-:W-:Y:S05]  /*11a00*/  @P0 BRA `(.L_x_1288) ;  /* 0x00000010002c0947 */ /* 0x000fea0003800000 */
[----:B0-----:R-:W-:Y:S01]  /*11a10*/  LEA R2, P0, R0, R15, 0x2 ;  /* 0x0000000f00027211 */ /* 0x001fe200078010ff */
[----:B------:R-:W-:Y:S01]  /*11a20*/  ULDC.64 UR8, c[0x0][0x208] ;  /* 0x0000820000087ab9 */ /* 0x000fe20000000a00 */
[----:B------:R-:W-:-:S04]  /*11a30*/  SHF.R.S32.HI R3, RZ, 0x1f, R0 ;  /* 0x0000001fff037819 */ /* 0x000fc80000011400 */
[----:B------:R-:W-:-:S05]  /*11a40*/  LEA.HI.X R3, R0, R14, R3, 0x2, P0 ;  /* 0x0000000e00037211 */ /* 0x000fca00000f1403 */
[----:B------:R0:W-:Y:S01]  /*11a50*/  ST.E.64 desc[UR8][R2.64], R150 ;  /* 0x0000009602007985 */ /* 0x0001e2000c101b08 */
[----:B------:R-:W-:Y:S05]  /*11a60*/  BRA `(.L_x_1288) ;  /* 0x0000001000147947 */ /* 0x000fea0003800000 */
.L_x_1279:
[----:B------:R-:W-:Y:S01]  /*11a70*/  ULDC.64 UR8, c[0x0][0xc00] ;  /* 0x0003000000087ab9 */ /* 0x000fe20000000a00 */
[----:B------:R-:W-:Y:S01]  /*11a80*/  R2UR UR4, R229 ;  /* 0x00000000e50472ca */ /* 0x000fe200000e0000 */
[----:B------:R-:W-:Y:S01]  /*11a90*/  UISETP.NE.U32.AND UP0, UPT, UR8, URZ, UPT ;  /* 0x0000003f0800728c */ /* 0x000fe2000bf05070 */
[----:B------:R-:W-:Y:S01]  /*11aa0*/  R2UR UR10, R22 ;  /* 0x00000000160a72ca */ /* 0x000fe200000e0000 */
[----:B------:R-:W-:Y:S02]  /*11ab0*/  ULDC.64 UR12, c[0x0][0x208] ;  /* 0x00008200000c7ab9 */ /* 0x000fe40000000a00 */
[----:B------:R-:W-:-:S03]  /*11ac0*/  UISETP.NE.AND.EX UP0, UPT, UR9, URZ, UPT, UP0 ;  /* 0x0000003f0900728c */ /* 0x000fc6000bf05300 */
[----:B------:R-:W-:-:S03]  /*11ad0*/  ULDC.64 UR8, c[0x0][0xc00] ;  /* 0x0003000000087ab9 */ /* 0x000fc60000000a00 */
[----:B------:R-:W-:Y:S02]  /*11ae0*/  PLOP3.LUT P1, PT, PT, PT, UP0, 0x80, 0x0 ;  /* 0x000000000000781c */ /* 0x000fe40003f2f008 */
[----:B------:R-:W-:-:S06]  /*11af0*/  UIMAD.WIDE UR8, UR4, 0x4, UR8 ;  /* 0x00000004040878a5 */ /* 0x000fcc000f8e0208 */
[----:B------:R-:W-:Y:S02]  /*11b00*/  IMAD.U32 R2, RZ, RZ, UR8 ;  /* 0x00000008ff027e24 */ /* 0x000fe4000f8e00ff */
[----:B------:R-:W-:Y:S01]  /*11b10*/  IMAD.U32 R3, RZ, RZ, UR9 ;  /* 0x00000009ff037e24 */ /* 0x000fe2000f8e00ff */
[----:B------:R-:W0:Y:S01]  /*11b20*/  S2R R6, SR_TID.X ;  /* 0x0000000000067919 */ /* 0x000e220000002100 */
[----:B------:R-:W-:-:S03]  /*11b30*/  ULDC.64 UR8, c[0x0][0xc08] ;  /* 0x0003020000087ab9 */ /* 0x000fc60000000a00 */
[----:B------:R-:W2:Y:S01]  /*11b40*/  @P1 LDG.E R7, desc[UR12][R2.64] ;  /* 0x0000000c02071981 */ /* 0x000ea2000c1e1900 */
[----:B------:R-:W-:-:S04]  /*11b50*/  UISETP.NE.U32.AND UP1, UPT, UR8, URZ, UPT ;  /* 0x0000003f0800728c */ /* 0x000fc8000bf25070 */
[----:B------:R-:W-:-:S06]  /*11b60*/  UISETP.NE.AND.EX UP1, UPT, UR9, URZ, UPT, UP1 ;  /* 0x0000003f0900728c */ /* 0x000fcc000bf25310 */
[----:B------:R-:W-:-:S05]  /*11b70*/  PLOP3.LUT P2, PT, PT, PT, UP1, 0x80, 0x0 ;  /* 0x000000000000781c */ /* 0x000fca0003f4f018 */
[----:B------:R-:W-:Y:S02]  /*11b80*/  @UP1 ULDC.64 UR8, c[0x0][0xc08] ;  /* 0x0003020000081ab9 */ /* 0x000fe40000000a00 */
[----:B------:R-:W-:Y:S02]  /*11b90*/  @UP1 UIMAD.WIDE UR8, UR4, 0x4, UR8 ;  /* 0x00000004040818a5 */ /* 0x000fe4000f8e0208 */
[----:B------:R-:W-:Y:S01]  /*11ba0*/  UISETP.NE.AND UP1, UPT, UR10, URZ, UPT ;  /* 0x0000003f0a00728c */ /* 0x000fe2000bf25270 */
[----:B------:R-:W-:Y:S02]  /*11bb0*/  ULDC UR4, c[0x0][0xa88] ;  /* 0x0002a20000047ab9 */ /* 0x000fe40000000800 */
[----:B------:R-:W-:Y:S02]  /*11bc0*/  IMAD.U32 R0, RZ, RZ, UR4 ;  /* 0x00000004ff007e24 */ /* 0x000fe4000f8e00ff */
[----:B------:R-:W-:Y:S02]  /*11bd0*/  IMAD.U32 R4, RZ, RZ, UR8 ;  /* 0x00000008ff047e24 */ /* 0x000fe4000f8e00ff */
[----:B------:R-:W-:Y:S01]  /*11be0*/  IMAD.U32 R5, RZ, RZ, UR9 ;  /* 0x00000009ff057e24 */ /* 0x000fe2000f8e00ff */
[----:B------:R-:W-:Y:S01]  /*11bf0*/  UMOV UR4, URZ ;  /* 0x0000003f00047c82 */ /* 0x000fe20008000000 */
[----:B0-----:R-:W-:-:S02]  /*11c00*/  VIADD R6, R6, 0xffffff80 ;  /* 0xffffff8006067836 */ /* 0x001fc40000000000 */
[----:B------:R-:W-:Y:S01]  /*11c10*/  @!UP1 ULDC UR10, c[0x0][0xad4] ;  /* 0x0002b500000a9ab9 */ /* 0x000fe20000000800 */
[----:B------:R0:W5:Y:S01]  /*11c20*/  @P2 LDG.E R0, desc[UR12][R4.64] ;  /* 0x0000000c04002981 */ /* 0x000162000c1e1900 */
[----:B------:R-:W-:Y:S01]  /*11c30*/  IMAD.U32 R22, RZ, RZ, UR10 ;  /* 0x0000000aff167e24 */ /* 0x000fe2000f8e00ff */
[----:B------:R-:W-:Y:S02]  /*11c40*/  ISETP.GT.AND P0, PT, R6, 0x7f, PT ;  /* 0x0000007f0600780c */ /* 0x000fe40003f04270 */
[----:B--2---:R-:W-:Y:S01]  /*11c50*/  @P1 R2UR UR4, R7 ;  /* 0x00000000070412ca */ /* 0x004fe200000e0000 */
[----:B0-----:R-:W-:-:S14]  /*11c60*/  @P2 BRA `(.L_x_1291) ;  /* 0x0000000000142947 */ /* 0x001fdc0003800000 */
[----:B------:R-:W-:Y:S05]  /*11c70*/  @!P1 BRA `(.L_x_1291) ;  /* 0x0000000000109947 */ /* 0x000fea0003800000 */
[----:B------:R-:W-:Y:S02]  /*11c80*/  ULDC.64 UR8, c[0x0][0x208] ;  /* 0x0000820000087ab9 */ /* 0x000fe40000000a00 */
[----:B------:R-:W2:Y:S04]  /*11c90*/  LDG.E R5, desc[UR8][R2.64] ;  /* 0x0000000802057981 */ /* 0x000ea8000c1e1900 */
[----:B-----5:R-:W2:Y:S02]  /*11ca0*/  LDG.E R0, desc[UR8][R2.64+0x4] ;  /* 0x0000040802007981 */ /* 0x020ea4000c1e1900 */
[----:B--2---:R-:W-:-:S07]  /*11cb0*/  IMAD.IADD R0, R0, 0x1, -R5 ;  /* 0x0000000100007824 */ /* 0x004fce00078e0a05 */
.L_x_1291:
[----:B------:R-:W-:Y:S01]  /*11cc0*/  R2UR UR8, R229 ;  /* 0x00000000e50872ca */ /* 0x000fe200000e0000 */
[----:B------:R-:W-:Y:S01]  /*11cd0*/  USHF.R.S32.HI UR21, URZ, 0x1f, UR4 ;  /* 0x0000001f3f157899 */ /* 0x000fe20008011404 */
[----:B------:R-:W-:Y:S11]  /*11ce0*/  BSSY B1, `(.L_x_1292) ;  /* 0x000003e000017945 */ /* 0x000ff60003800000 */
[----:B------:R-:W-:-:S02]  /*11cf0*/  USHF.R.S32.HI UR13, URZ, 0x1f, UR8 ;  /* 0x0000001f3f0d7899 */ /* 0x000fc40008011408 */
[----:B------:R-:W-:Y:S02]  /*11d00*/  USEL UR12, UR8, URZ, !UP0 ;  /* 0x0000003f080c7287 */ /* 0x000fe4000c000000 */
[----:B------:R-:W-:Y:S01]  /*11d10*/  USEL UR13, UR13, URZ, !UP0 ;  /* 0x0000003f0d0d7287 */ /* 0x000fe2000c000000 */
[----:B------:R-:W-:Y:S11]  /*11d20*/  @P0 BRA `(.L_x_1293) ;  /* 0x0000000000e40947 */ /* 0x000ff60003800000 */
[----:B------:R-:W0:Y:S01]  /*11d30*/  S2R R4, SR_TID.X ;  /* 0x0000000000047919 */ /* 0x000e220000002100 */
[----:B------:R-:W1:Y:S01]  /*11d40*/  LDC R9, c[0x0][0xbe8] ;  /* 0x0002fa00ff097b82 */ /* 0x000e620000000800 */
[----:B------:R-:W-:Y:S02]  /*11d50*/  IMAD.U32 R3, RZ, RZ, UR61 ;  /* 0x0000003dff037e24 */ /* 0x000fe4000f8e00ff */
[----:B-1---5:R-:W-:-:S03]  /*11d60*/  IMAD R2, R0, R9, RZ ;  /* 0x0000000900027224 */ /* 0x022fc600078e02ff */
[----:B0-----:R-:W-:-:S04]  /*11d70*/  IADD3 R4, R3, -0x80, R4 ;  /* 0xffffff8003047810 */ /* 0x001fc80007ffe004 */
        /* <DEDUP_REMOVED lines=17> */
[----:B------:R-:W-:Y:S02]  /*11e90*/  UIMAD.WIDE.U32 UR10, UR8, UR20, URZ ;  /* 0x00000014080a72a5 */ /* 0x000fe4000f8e003f */
[----:B------:R-:W-:Y:S01]  /*11ea0*/  UIMAD UR20, UR9, UR20, URZ ;  /* 0x00000014091472a4 */ /* 0x000fe2000f8e023f */
        /* <DEDUP_REMOVED lines=14> */
[----:B------:R-:W-:Y:S01]  /*11f90*/  IADD3 R2, P0, P1, R5, UR10, R2 ;  /* 0x0000000a05027c10 */ /* 0x000fe2000f91e002 */
[----:B------:R-:W-:Y:S01]  /*11fa0*/  IMAD R7, R9, R7, R4 ;  /* 0x0000000709077224 */ /* 0x000fe200078e0204 */
[----:B------:R-:W-:Y:S01]  /*11fb0*/  SHF.R.S32.HI R5, RZ, 0x1f, R5 ;  /* 0x0000001fff057819 */ /* 0x000fe20000011405 */
[----:B------:R-:W-:Y:S01]  /*11fc0*/  UIADD3.X UR10, UR15, UR20, UR21, UP1, UP2 ;  /* 0x000000140f0a7290 */ /* 0x000fe20008fe4415 */
[----:B------:R-:W-:Y:S01]  /*11fd0*/  IMAD.U32 R8, RZ, RZ, UR16 ;  /* 0x00000010ff087e24 */ /* 0x000fe2000f8e00ff */
        /* <DEDUP_REMOVED lines=14> */
.L_x_1293:
[----:B------:R-:W-:Y:S05]  /*120c0*/  BSYNC B1 ;  /* 0x0000000000017941 */ /* 0x000fea0003800000 */
.L_x_1292:
[----:B------:R-:W-:-:S13]  /*120d0*/  R2UR UR8, R22 ;  /* 0x00000000160872ca */ /* 0x000fda00000e0000 */
[----:B------:R-:W-:-:S06]  /*120e0*/  UISETP.GT.AND UP0, UPT, UR8, 0x1, UPT ;  /* 0x000000010800788c */ /* 0x000fcc000bf04270 */
[----:B------:R-:W-:-:S13]  /*120f0*/  PLOP3.LUT P0, PT, PT, PT, UP0, 0x80, 0x0 ;  /* 0x000000000000781c */ /* 0x000fda0003f0f008 */
[----:B------:R-:W-:Y:S05]  /*12100*/  @P0 BRA `(.L_x_1288) ;  /* 0x00000008006c0947 */ /* 0x000fea0003800000 */
[----:B------:R-:W1:Y:S01]  /*12110*/  LDC R11, c[0x0][0xbe8] ;  /* 0x0002fa00ff0b7b82 */ /* 0x000e620000000800 */
[----:B0-----:R-:W-:Y:S01]  /*12120*/  SHF.R.S32.HI R3, RZ, 0x1f, R6 ;  /* 0x0000001fff037819 */ /* 0x001fe20000011406 */
[----:B------:R-:W-:Y:S01]  /*12130*/  ULDC.64 UR10, c[0x0][0xaa0] ;  /* 0x0002a800000a7ab9 */ /* 0x000fe20000000a00 */
[----:B------:R-:W-:Y:S01]  /*12140*/  R2UR UR14, R201 ;  /* 0x00000000c90e72ca */ /* 0x000fe200000e0000 */
[----:B------:R-:W-:Y:S01]  /*12150*/  UIMAD.WIDE.U32 UR8, UR4, UR10, URZ ;  /* 0x0000000a040872a5 */ /* 0x000fe2000f8e003f */
[----:B------:R-:W-:Y:S01]  /*12160*/  LEA.HI R2, R3, R6, RZ, 0x3 ;  /* 0x0000000603027211 */ /* 0x000fe200078f18ff */
[----:B------:R-:W-:Y:S01]  /*12170*/  UIMAD UR10, UR21, UR10, URZ ;  /* 0x0000000a150a72a4 */ /* 0x000fe2000f8e023f */
[----:B------:R-:W-:Y:S02]  /*12180*/  BSSY B1, `(.L_x_1294) ;  /* 0x000004e000017945 */ /* 0x000fe40003800000 */
[----:B------:R-:W-:Y:S01]  /*12190*/  LOP3.LUT R5, R2, 0xfffffff8, RZ, 0xc0, !PT ;  /* 0xfffffff802057812 */ /* 0x000fe200078ec0ff */
[----:B------:R-:W-:Y:S01]  /*121a0*/  UIMAD UR10, UR4, UR11, UR10 ;  /* 0x0000000b040a72a4 */ /* 0x000fe2000f8e020a */
[----:B------:R-:W-:-:S03]  /*121b0*/  SHF.R.S32.HI R13, RZ, 0x3, R2 ;  /* 0x00000003ff0d7819 */ /* 0x000fc60000011402 */
[----:B------:R-:W-:Y:S01]  /*121c0*/  IMAD.IADD R8, R6, 0x1, -R5 ;  /* 0x0000000106087824 */ /* 0x000fe200078e0a05 */
[----:B------:R-:W-:-:S03]  /*121d0*/  UIADD3 UR9, UR9, UR10, URZ ;  /* 0x0000000a09097290 */ /* 0x000fc6000fffe03f */
[----:B------:R-:W-:Y:S01]  /*121e0*/  IMAD R2, R8, 0x20, R13 ;  /* 0x0000002008027824 */ /* 0x000fe200078e020d */
[----:B------:R-:W-:Y:S02]  /*121f0*/  ULDC.64 UR10, c[0x0][0xae8] ;  /* 0x0002ba00000a7ab9 */ /* 0x000fe40000000a00 */
[----:B------:R-:W-:Y:S01]  /*12200*/  UIMAD.WIDE.U32 UR8, UR14, UR10, UR8 ;  /* 0x0000000a0e0872a5 */ /* 0x000fe2000f8e0008 */
[----:B------:R-:W-:Y:S01]  /*12210*/  VIADD R6, R2, UR61 ;  /* 0x0000003d02067c36 */ /* 0x000fe20008000000 */
[----:B-1----:R-:W-:Y:S02]  /*12220*/  ISETP.NE.AND P0, PT, R11, 0x1, PT ;  /* 0x000000010b00780c */ /* 0x002fe40003f05270 */
[----:B------:R-:W-:Y:S01]  /*12230*/  UIMAD UR9, UR14, UR11, UR9 ;  /* 0x0000000b0e0972a4 */ /* 0x000fe2000f8e0209 */
[----:B------:R-:W-:Y:S02]  /*12240*/  IMAD.MOV.U32 R5, RZ, RZ, R6 ;  /* 0x000000ffff057224 */ /* 0x000fe400078e0006 */
[----:B------:R-:W-:-:S02]  /*12250*/  ULDC.64 UR10, c[0x0][0xaf0] ;  /* 0x0002bc00000a7ab9 */ /* 0x000fc40000000a00 */
[----:B------:R-:W-:-:S04]  /*12260*/  UIMAD UR13, UR13, UR10, URZ ;  /* 0x0000000a0d0d72a4 */ /* 0x000fc8000f8e023f */
[----:B------:R-:W-:Y:S02]  /*12270*/  UIMAD UR4, UR12, UR11, UR13 ;  /* 0x0000000b0c0472a4 */ /* 0x000fe4000f8e020d */
[----:B------:R-:W-:Y:S01]  /*12280*/  UIMAD.WIDE.U32 UR12, UR12, UR10, UR8 ;  /* 0x0000000a0c0c72a5 */ /* 0x000fe2000f8e0008 */
[----:B------:R-:W0:Y:S02]  /*12290*/  @P0 LDC R3, c[0x0][0xbec] ;  /* 0x0002fb00ff030b82 */ /* 0x000e240000000800 */
[----:B------:R-:W-:Y:S01]  /*122a0*/  ULDC.64 UR8, c[0x0][0xae0] ;  /* 0x0002b80000087ab9 */ /* 0x000fe20000000a00 */
[----:B------:R-:W-:-:S05]  /*122b0*/  UIADD3 UR4, UR13, UR4, URZ ;  /* 0x000000040d047290 */ /* 0x000fca000fffe03f */
[----:B------:R-:W1:Y:S01]  /*122c0*/  @P0 LDC R7, c[0x0][0xbf0] ;  /* 0x0002fc00ff070b82 */ /* 0x000e620000000800 */
[----:B0-----:R-:W-:-:S04]  /*122d0*/  @P0 IMAD.HI.U32 R2, R6, R3, RZ ;  /* 0x0000000306020227 */ /* 0x001fc800078e00ff */
[----:B------:R-:W-:Y:S02]  /*122e0*/  IMAD.U32 R3, RZ, RZ, UR13 ;  /* 0x0000000dff037e24 */ /* 0x000fe4000f8e00ff */
[----:B------:R-:W-:Y:S01]  /*122f0*/  IMAD.U32 R3, RZ, RZ, UR4 ;  /* 0x00000004ff037e24 */ /* 0x000fe2000f8e00ff */
[----:B-1----:R-:W-:Y:S01]  /*12300*/  @P0 SHF.R.U32.HI R5, RZ, R7, R2 ;  /* 0x00000007ff050219 */ /* 0x002fe20000011602 */
[----:B------:R-:W-:-:S03]  /*12310*/  IMAD.U32 R2, RZ, RZ, UR12 ;  /* 0x0000000cff027e24 */ /* 0x000fc6000f8e00ff */
[--C-:B------:R-:W-:Y:S01]  /*12320*/  SHF.R.S32.HI R4, RZ, 0x1f, R5.reuse ;  /* 0x0000001fff047819 */ /* 0x100fe20000011405 */
[----:B------:R-:W-:Y:S02]  /*12330*/  IMAD.MOV R7, RZ, RZ, -R5 ;  /* 0x000000ffff077224 */ /* 0x000fe400078e0a05 */
[----:B------:R-:W-:-:S04]  /*12340*/  IMAD.WIDE.U32 R2, R5, UR8, R2 ;  /* 0x0000000805027c25 */ /* 0x000fc8000f8e0002 */
[----:B------:R-:W-:Y:S02]  /*12350*/  IMAD R7, R11, R7, R6 ;  /* 0x000000070b077224 */ /* 0x000fe400078e0206 */
[----:B------:R-:W-:Y:S02]  /*12360*/  IMAD R4, R4, UR8, RZ ;  /* 0x0000000804047c24 */ /* 0x000fe4000f8e02ff */
[----:B------:R-:W-:Y:S02]  /*12370*/  VIADD R6, R13, UR61 ;  /* 0x0000003d0d067c36 */ /* 0x000fe40008000000 */
[----:B------:R-:W-:Y:S01]  /*12380*/  IMAD R9, R5, UR9, R4 ;  /* 0x0000000905097c24 */ /* 0x000fe2000f8e0204 */
[----:B------:R-:W-:Y:S01]  /*12390*/  SHF.R.S32.HI R4, RZ, 0x1f, R7 ;  /* 0x0000001fff047819 */ /* 0x000fe20000011407 */
[----:B------:R-:W-:Y:S01]  /*123a0*/  ULDC.64 UR8, c[0x0][0xad8] ;  /* 0x0002b60000087ab9 */ /* 0x000fe20000000a00 */
[----:B-----5:R-:W-:Y:S02]  /*123b0*/  IMAD R11, R0, R11, RZ ;  /* 0x0000000b000b7224 */ /* 0x020fe400078e02ff */
[----:B------:R-:W-:-:S02]  /*123c0*/  IMAD.IADD R3, R3, 0x1, R9 ;  /* 0x0000000103037824 */ /* 0x000fc400078e0209 */
[----:B------:R-:W-:Y:S02]  /*123d0*/  IMAD R4, R4, UR8, RZ ;  /* 0x0000000804047c24 */ /* 0x000fe4000f8e02ff */
[----:B------:R-:W-:-:S04]  /*123e0*/  IMAD.WIDE.U32 R2, R7, UR8, R2 ;  /* 0x0000000807027c25 */ /* 0x000fc8000f8e0002 */
[----:B------:R-:W-:Y:S01]  /*123f0*/  IMAD R5, R7, UR9, R4 ;  /* 0x0000000907057c24 */ /* 0x000fe2000f8e0204 */
[----:B------:R-:W-:Y:S01]  /*12400*/  ULDC.64 UR8, c[0x0][0xa80] ;  /* 0x0002a00000087ab9 */ /* 0x000fe20000000a00 */
[----:B------:R-:W-:Y:S02]  /*12410*/  VIADD R4, R6, 0x40 ;  /* 0x0000004006047836 */ /* 0x000fe40000000000 */
[----:B------:R-:W-:Y:S01]  /*12420*/  IMAD.IADD R3, R3, 0x1, R5 ;  /* 0x0000000103037824 */ /* 0x000fe200078e0205 */
[----:B------:R-:W-:Y:S01]  /*12430*/  LEA R5, P2, R2, UR8, 0x1 ;  /* 0x0000000802057c11 */ /* 0x000fe2000f8408ff */
[----:B------:R-:W-:Y:S01]  /*12440*/  VIADD R0, R6, 0x20 ;  /* 0x0000002006007836 */ /* 0x000fe20000000000 */
[-C--:B------:R-:W-:Y:S01]  /*12450*/  ISETP.GE.AND P0, PT, R4, R11.reuse, PT ;  /* 0x0000000b0400720c */ /* 0x080fe20003f06270 */
[----:B------:R-:W-:Y:S01]  /*12460*/  IMAD.SHL.U32 R7, R8, 0x8, RZ ;  /* 0x0000000808077824 */ /* 0x000fe200078e00ff */
[----:B------:R-:W-:Y:S02]  /*12470*/  LEA.HI.X R4, R2, UR9, R3, 0x1, P2 ;  /* 0x0000000902047c11 */ /* 0x000fe400090f0c03 */
[-C--:B------:R-:W-:Y:S01]  /*12480*/  ISETP.GE.AND P2, PT, R6, R11.reuse, PT ;  /* 0x0000000b0600720c */ /* 0x080fe20003f46270 */
[C---:B------:R-:W-:Y:S01]  /*12490*/  VIADD R15, R7.reuse, 0x40 ;  /* 0x00000040070f7836 */ /* 0x040fe20000000000 */
[----:B------:R-:W-:Y:S01]  /*124a0*/  ISETP.GE.AND P1, PT, R0, R11, PT ;  /* 0x0000000b0000720c */ /* 0x000fe20003f26270 */
[C---:B------:R-:W-:Y:S01]  /*124b0*/  VIADD R9, R7.reuse, 0x80 ;  /* 0x0000008007097836 */ /* 0x040fe20000000000 */
[----:B------:R0:W1:Y:S01]  /*124c0*/  SHFL.IDX PT, R2, R5, RZ, 0x181f ;  /* 0x00181fff05027589 */ /* 0x00006200000e0000 */
[----:B------:R-:W-:Y:S01]  /*124d0*/  VIADD R13, R7, 0xc0 ;  /* 0x000000c0070d7836 */ /* 0x000fe20000000000 */
[----:B------:R-:W-:-:S02]  /*124e0*/  SHF.R.S32.HI R12, RZ, 0x1f, R7 ;  /* 0x0000001fff0c7819 */ /* 0x000fc40000011407 */
[----:B------:R0:W2:Y:S01]  /*124f0*/  SHFL.IDX PT, R0, R4, RZ, 0x181f ;  /* 0x00181fff04007589 */ /* 0x0000a200000e0000 */
[----:B------:R-:W-:Y:S02]  /*12500*/  SHF.R.S32.HI R8, RZ, 0x1f, R15 ;  /* 0x0000001fff087819 */ /* 0x000fe4000001140f */
[----:B------:R-:W-:Y:S02]  /*12510*/  SHF.R.S32.HI R10, RZ, 0x1f, R9 ;  /* 0x0000001fff0a7819 */ /* 0x000fe40000011409 */
        /* <DEDUP_REMOVED lines=20> */
.L_x_1295:
[----:B------:R-:W-:Y:S05]  /*12660*/  BSYNC B1 ;  /* 0x0000000000017941 */ /* 0x000fea0003800000 */
.L_x_1294:
        /* <DEDUP_REMOVED lines=22> */
.L_x_1297:
[----:B------:R-:W-:Y:S05]  /*127d0*/  BSYNC B1 ;  /* 0x0000000000017941 */ /* 0x000fea0003800000 */
.L_x_1296:
        /* <DEDUP_REMOVED lines=22> */
.L_x_1299:
[----:B------:R-:W-:Y:S05]  /*12940*/  BSYNC B1 ;  /* 0x0000000000017941 */ /* 0x000fea0003800000 */
.L_x_1298:
[----:B0-----:R-:W-:Y:S01]  /*12950*/  VIADD R0, R6, 0x60 ;  /* 0x0000006006007836 */ /* 0x001fe20000000000 */
[----:B--2-4-:R-:W2:Y:S04]  /*12960*/  SHFL.IDX PT, R4, R4, 0x3, 0x181f ;  /* 0x00781f0004047f89 */ /* 0x014ea800000e0000 */
[----:B------:R-:W-:Y:S01]  /*12970*/  ISETP.GE.AND P0, PT, R0, R11, PT ;  /* 0x0000000b0000720c */ /* 0x000fe20003f06270 */
[----:B-1-3--:R1:W3:-:S12]  /*12980*/  SHFL.IDX PT, R2, R5, 0x3, 0x181f ;  /* 0x00781f0005027f89 */ /* 0x00a2d800000e0000 */
[----:B-1----:R-:W-:Y:S05]  /*12990*/  @P0 BRA `(.L_x_1288) ;  /* 0x0000000000480947 */ /* 0x002fea0003800000 */
[----:B------:R-:W-:Y:S01]  /*129a0*/  ULDC UR4, c[0x0][0xac8] ;  /* 0x0002b20000047ab9 */ /* 0x000fe20000000800 */
[----:B------:R-:W-:Y:S01]  /*129b0*/  ULDC.64 UR8, c[0x0][0x208] ;  /* 0x0000820000087ab9 */ /* 0x000fe20000000a00 */
[----:B------:R-:W-:Y:S02]  /*129c0*/  ISETP.GE.AND P3, PT, R7, UR4, PT ;  /* 0x0000000407007c0c */ /* 0x000fe4000bf66270 */
[----:B------:R-:W-:Y:S02]  /*129d0*/  ISETP.GE.AND P2, PT, R15, UR4, PT ;  /* 0x000000040f007c0c */ /* 0x000fe4000bf46270 */
[----:B------:R-:W-:Y:S02]  /*129e0*/  ISETP.GE.AND P1, PT, R9, UR4, PT ;  /* 0x0000000409007c0c */ /* 0x000fe4000bf26270 */
[----:B------:R-:W-:-:S07]  /*129f0*/  ISETP.GE.AND P0, PT, R13, UR4, PT ;  /* 0x000000040d007c0c */ /* 0x000fce000bf06270 */
[----:B---3--:R-:W-:-:S04]  /*12a00*/  @!P3 LEA R6, P4, R7, R2, 0x1 ;  /* 0x000000020706b211 */ /* 0x008fc800078808ff */
[----:B--2---:R-:W-:Y:S02]  /*12a10*/  @!P3 LEA.HI.X R7, R7, R4, R12, 0x1, P4 ;  /* 0x000000040707b211 */ /* 0x004fe400020f0c0c */
        /* <DEDUP_REMOVED lines=10> */
.L_x_1288:
[----:B------:R-:W-:Y:S05]  /*12ac0*/  BSYNC B0 ;  /* 0x0000000000007941 */ /* 0x000fea0003800000 */
.L_x_1278:
[----:B------:R-:W-:Y:S02]  /*12ad0*/  ULDC UR4, c[0x0][0xc3c] ;  /* 0x00030f0000047ab9 */ /* 0x000fe40000000800 */
[----:B------:R-:W-:-:S06]  /*12ae0*/  UISETP.GE.AND UP0, UPT, UR6, UR4, UPT ;  /* 0x000000040600728c */ /* 0x000fcc000bf06270 */
[----:B------:R-:W-:-:S13]  /*12af0*/  PLOP3.LUT P0, PT, PT, PT, UP0, 0x80, 0x0 ;  /* 0x000000000000781c */ /* 0x000fda0003f0f008 */
[----:B------:R-:W-:Y:S05]  /*12b00*/  @!P0 BRA `(.L_x_1300) ;  /* 0xfffffee400948947 */ /* 0x000fea000383ffff */
[----:B------:R-:W-:Y:S05]  /*12b10*/  EXIT ;  /* 0x000000000000794d */ /* 0x000fea0003800000 */
.L_x_1195:
[----:B------:R-:W-:-:S08]  /*12b20*/  NOP ;  /* 0x0000000000007918 */ /* 0x000fd00000000000 */
[----:B0-----:R-:W0:-:S00]  /*12b30*/  USETMAXREG.DEALLOC.CTAPOOL 0x18 ;  /* 0x00000018000079c8 */ /* 0x001e0000080e0500 */
        /* <DEDUP_REMOVED lines=18> */
.L_x_1301:
        /* <DEDUP_REMOVED lines=44> */
.L_x_1305:
        /* <DEDUP_REMOVED lines=39> */
[----:B------:R-:W-:-:S07]  /*13190*/  IMAD.MOV.U32 R5, RZ, RZ, R2 ;  /* 0x000000ffff057224 */ /* 0x000fce00078e0002 */
.L_x_1303:
[----:B------:R-:W-:Y:S02]  /*131a0*/  IMAD.IADD R10, R9, 0x1, -R4 ;  /* 0x00000001090a7824 */ /* 0x000fe400078e0a04 */
[----:B------:R-:W-:Y:S02]  /*131b0*/  IMAD.MOV.U32 R3, RZ, RZ, RZ ;  /* 0x000000ffff037224 */ /* 0x000fe400078e00ff */
[----:B------:R-:W-:-:S05]  /*131c0*/  IMAD R2, R5, UR5, R10 ;  /* 0x0000000505027c24 */ /* 0x000fca000f8e020a */
[----:B------:R-:W-:-:S13]  /*131d0*/  ISETP.GT.AND P0, PT, R2, UR6, PT ;  /* 0x0000000602007c0c */ /* 0x000fda000bf04270 */
[----:B------:R-:W-:-:S04]  /*131e0*/  VOTE.ANY R2, PT, !P0 ;  /* 0x0000000000027806 */ /* 0x000fc800040e0100 */
[----:B------:R-:W0:Y:S01]  /*131f0*/  POPC R9, R2 ;  /* 0x0000000200097309 */ /* 0x000e220000000000 */
[----:B------:R-:W-:Y:S01]  /*13200*/  ISETP.NE.AND P0, PT, R2, RZ, PT ;  /* 0x000000ff0200720c */ /* 0x000fe20003f05270 */
[----:B0-----:R0:W1:Y:S04]  /*13210*/  SHFL.IDX PT, R8, R8, R9, 0x1f ;  /* 0x00001f0908087589 */ /* 0x00106800000e0000 */
[----:B------:R0:W2:Y:S08]  /*13220*/  SHFL.IDX PT, R4, R7, R9, 0x1f ;  /* 0x00001f0907047589 */ /* 0x0000b000000e0000 */
[----:B------:R-:W-:Y:S05]  /*13230*/  @!P0 BRA `(.L_x_1306) ;  /* 0x0000000000088947 */ /* 0x000fea0003800000 */
[----:B------:R-:W-:-:S05]  /*13240*/  VIADD R2, R9, 0xffffffff ;  /* 0xffffffff09027836 */ /* 0x000fca0000000000 */
[----:B------:R3:W4:Y:S02]  /*13250*/  SHFL.IDX PT, R3, R5, R2, 0x1f ;  /* 0x00001f0205037589 */ /* 0x00072400000e0000 */
.L_x_1306:
[----:B----4-:R-:W-:Y:S01]  /*13260*/  IMAD R3, R3, UR5, R10 ;  /* 0x0000000503037c24 */ /* 0x010fe2000f8e020a */
[----:B-1----:R-:W-:Y:S01]  /*13270*/  ISETP.NE.AND P0, PT, R8, 0x1, PT ;  /* 0x000000010800780c */ /* 0x002fe20003f05270 */
[----:B------:R-:W-:-:S03]  /*13280*/  VIADD R14, R9, UR4 ;  /* 0x00000004090e7c36 */ /* 0x000fc60008000000 */
[----:B------:R1:W-:Y:S01]  /*13290*/  STL [R1], R3 ;  /* 0x0000000301007387 */ /* 0x0003e20000100800 */
[----:B---3--:R-:W-:-:S03]  /*132a0*/  IADD3 R5, -R3, UR6, RZ ;  /* 0x0000000603057c10 */ /* 0x008fc6000fffe1ff */
[----:B------:R1:W-:Y:S05]  /*132b0*/  STL [R1+0xc], R14 ;  /* 0x00000c0e01007387 */ /* 0x0003ea0000100800 */
[----:B------:R-:W-:Y:S05]  /*132c0*/  @!P0 BRA `(.L_x_1307) ;  /* 0x0000000000e08947 */ /* 0x000fea0003800000 */
[----:B0-2---:R-:W-:Y:S02]  /*132d0*/  IABS R7, R4 ;  /* 0x0000000400077213 */ /* 0x005fe40000000000 */
[----:B------:R-:W-:Y:S02]  /*132e0*/  IABS R9, R8 ;  /* 0x0000000800097213 */ /* 0x000fe40000000000 */
[----:B------:R-:W0:Y:S01]  /*132f0*/  I2F.RP R10, R7 ;  /* 0x00000007000a7306 */ /* 0x000e220000209400 */
[----:B------:R-:W-:-:S07]  /*13300*/  IABS R12, R5 ;  /* 0x00000005000c7213 */ /* 0x000fce0000000000 */
[----:B------:R-:W-:Y:S08]  /*13310*/  I2F.RP R13, R9 ;  /* 0x00000009000d7306 */ /* 0x000ff00000209400 */
[----:B0-----:R-:W1:Y:S02]  /*13320*/  MUFU.RCP R10, R10 ;  /* 0x0000000a000a7308 */ /* 0x001e640000001000 */
[----:B-1----:R-:W-:-:S06]  /*13330*/  VIADD R3, R10, 0xffffffe ;  /* 0x0ffffffe0a037836 */ /* 0x002fcc0000000000 */
[----:B------:R-:W0:Y:S02]  /*13340*/  F2I.FTZ.U32.TRUNC.NTZ R3, R3 ;  /* 0x0000000300037305 */ /* 0x000e24000021f000 */
[----:B0-----:R-:W-:-:S04]  /*13350*/  IMAD.MOV R2, RZ, RZ, -R3 ;  /* 0x000000ffff027224 */ /* 0x001fc800078e0a03 */
[----:B------:R-:W-:Y:S02]  /*13360*/  IMAD R11, R2, R7, RZ ;  /* 0x00000007020b7224 */ /* 0x000fe400078e02ff */
[----:B------:R-:W-:-:S04]  /*13370*/  IMAD.MOV.U32 R2, RZ, RZ, RZ ;  /* 0x000000ffff027224 */ /* 0x000fc800078e00ff */
[----:B------:R-:W-:Y:S01]  /*13380*/  IMAD.HI.U32 R11, R3, R11, R2 ;  /* 0x0000000b030b7227 */ /* 0x000fe200078e0002 */
[----:B------:R-:W-:Y:S01]  /*13390*/  IABS R3, R4 ;  /* 0x0000000400037213 */ /* 0x000fe20000000000 */
[----:B------:R-:W0:Y:S04]  /*133a0*/  MUFU.RCP R2, R13 ;  /* 0x0000000d00027308 */ /* 0x000e280000001000 */
[----:B------:R-:W-:Y:S02]  /*133b0*/  IMAD.MOV R3, RZ, RZ, -R3 ;  /* 0x000000ffff037224 */ /* 0x000fe400078e0a03 */
[----:B------:R-:W-:-:S04]  /*133c0*/  IMAD.HI.U32 R10, R11, R12, RZ ;  /* 0x0000000c0b0a7227 */ /* 0x000fc800078e00ff */
[----:B------:R-:W-:-:S05]  /*133d0*/  IMAD R12, R10, R3, R12 ;  /* 0x000000030a0c7224 */ /* 0x000fca00078e020c */
[----:B------:R-:W-:Y:S01]  /*133e0*/  ISETP.GT.U32.AND P1, PT, R7, R12, PT ;  /* 0x0000000c0700720c */ /* 0x000fe20003f24070 */
[----:B0-----:R-:W-:-:S06]  /*133f0*/  VIADD R3, R2, 0xffffffe ;  /* 0x0ffffffe02037836 */ /* 0x001fcc0000000000 */
[----:B------:R-:W0:Y:S06]  /*13400*/  F2I.FTZ.U32.TRUNC.NTZ R3, R3 ;  /* 0x0000000300037305 */ /* 0x000e2c000021f000 */
[----:B------:R-:W-:Y:S02]  /*13410*/  @!P1 IMAD.IADD R12, R12, 0x1, -R7 ;  /* 0x000000010c0c9824 */ /* 0x000fe400078e0a07 */
[----:B------:R-:W-:Y:S01]  /*13420*/  @!P1 VIADD R10, R10, 0x1 ;  /* 0x000000010a0a9836 */ /* 0x000fe20000000000 */
[----:B------:R-:W-:Y:S02]  /*13430*/  ISETP.NE.AND P1, PT, R4, RZ, PT ;  /* 0x000000ff0400720c */ /* 0x000fe40003f25270 */
[----:B------:R-:W-:Y:S01]  /*13440*/  ISETP.GE.U32.AND P0, PT, R12, R7, PT ;  /* 0x000000070c00720c */ /* 0x000fe20003f06070 */
[----:B0-----:R-:W-:-:S04]  /*13450*/  IMAD.MOV R2, RZ, RZ, -R3 ;  /* 0x000000ffff027224 */ /* 0x001fc800078e0a03 */
[----:B------:R-:W-:Y:S02]  /*13460*/  IMAD R7, R2, R9, RZ ;  /* 0x0000000902077224 */ /* 0x000fe400078e02ff */
[----:B------:R-:W-:-:S06]  /*13470*/  IMAD.MOV.U32 R2, RZ, RZ, RZ ;  /* 0x000000ffff027224 */ /* 0x000fcc00078e00ff */
[----:B------:R-:W-:Y:S02]  /*13480*/  @P0 VIADD R10, R10, 0x1 ;  /* 0x000000010a0a0836 */ /* 0x000fe40000000000 */
[----:B------:R-:W-:Y:S01]  /*13490*/  IMAD.HI.U32 R7, R3, R7, R2 ;  /* 0x0000000703077227 */ /* 0x000fe200078e0002 */
[----:B------:R-:W-:Y:S02]  /*134a0*/  LOP3.LUT R2, R5, R4, RZ, 0x3c, !PT ;  /* 0x0000000405027212 */ /* 0x000fe400078e3cff */
[----:B------:R-:W-:Y:S02]  /*134b0*/  IABS R3, R8 ;  /* 0x0000000800037213 */ /* 0x000fe40000000000 */
[----:B------:R-:W-:-:S03]  /*134c0*/  ISETP.GE.AND P2, PT, R2, RZ, PT ;  /* 0x000000ff0200720c */ /* 0x000fc60003f46270 */
[----:B------:R-:W-:-:S10]  /*134d0*/  IMAD.MOV R3, RZ, RZ, -R3 ;  /* 0x000000ffff037224 */ /* 0x000fd400078e0a03 */
[----:B------:R-:W-:Y:S01]  /*134e0*/  @!P2 IMAD.MOV R10, RZ, RZ, -R10 ;  /* 0x000000ffff0aa224 */ /* 0x000fe200078e0a0a */
[----:B------:R-:W-:-:S04]  /*134f0*/  @!P1 LOP3.LUT R10, RZ, R4, RZ, 0x33, !PT ;  /* 0x00000004ff0a9212 */ /* 0x000fc800078e33ff */
        /* <DEDUP_REMOVED lines=8> */
[----:B------:R-:W-:-:S04]  /*13580*/  LOP3.LUT R2, R10, R8, RZ, 0x3c, !PT ;  /* 0x000000080a027212 */ /* 0x000fc800078e3cff */
[----:B------:R-:W-:Y:S01]  /*13590*/  ISETP.GE.AND P2, PT, R2, RZ, PT ;  /* 0x000000ff0200720c */ /* 0x000fe20003f46270 */
[----:B------:R-:W-:-:S04]  /*135a0*/  IMAD.MOV R2, RZ, RZ, -R10 ;  /* 0x000000ffff027224 */ /* 0x000fc800078e0a0a */
[----:B------:R-:W-:Y:S02]  /*135b0*/  IMAD R2, R4, R2, R5 ;  /* 0x0000000204027224 */ /* 0x000fe400078e0205 */
        /* <DEDUP_REMOVED lines=8> */
[----:B------:R-:W-:Y:S05]  /*13640*/  BRA `(.L_x_1308) ;  /* 0x0000000000f87947 */ /* 0x000fea0003800000 */
.L_x_1307:
[----:B-1----:R-:W1:Y:S01]  /*13650*/  LDC.64 R2, c[0x0][0xc90] ;  /* 0x00032400ff027b82 */ /* 0x002e620000000a00 */
[----:B------:R-:W-:Y:S01]  /*13660*/  ULDC.64 UR6, c[0x0][0x208] ;  /* 0x0000820000067ab9 */ /* 0x000fe20000000a00 */
[----:B-1----:R-:W-:-:S05]  /*13670*/  IMAD.WIDE R2, R14, 0x4, R2 ;  /* 0x000000040e027825 */ /* 0x002fca00078e0202 */
[----:B0-----:R0:W2:Y:S02]  /*13680*/  LDG.E R7, desc[UR6][R2.64] ;  /* 0x0000000602077981 */ /* 0x0010a4000c1e1900 */
[----:B0-----:R-:W-:Y:S02]  /*13690*/  IMAD.MOV.U32 R2, RZ, RZ, RZ ;  /* 0x000000ffff027224 */ /* 0x001fe400078e00ff */
[----:B--2---:R-:W-:-:S05]  /*136a0*/  IMAD R8, R4, R7, RZ ;  /* 0x0000000704087224 */ /* 0x004fca00078e02ff */
[----:B------:R-:W-:-:S04]  /*136b0*/  IABS R9, R8 ;  /* 0x0000000800097213 */ /* 0x000fc80000000000 */
[----:B------:R-:W0:Y:S08]  /*136c0*/  I2F.RP R10, R9 ;  /* 0x00000009000a7306 */ /* 0x000e300000209400 */
[----:B0-----:R-:W0:Y:S02]  /*136d0*/  MUFU.RCP R10, R10 ;  /* 0x0000000a000a7308 */ /* 0x001e240000001000 */
[----:B0-----:R-:W-:-:S06]  /*136e0*/  VIADD R11, R10, 0xffffffe ;  /* 0x0ffffffe0a0b7836 */ /* 0x001fcc0000000000 */
[----:B------:R-:W0:Y:S02]  /*136f0*/  F2I.FTZ.U32.TRUNC.NTZ R3, R11 ;  /* 0x0000000b00037305 */ /* 0x000e24000021f000 */
[----:B0-----:R-:W-:-:S04]  /*13700*/  IMAD.MOV R12, RZ, RZ, -R3 ;  /* 0x000000ffff0c7224 */ /* 0x001fc800078e0a03 */
[----:B------:R-:W-:-:S04]  /*13710*/  IMAD R13, R12, R9, RZ ;  /* 0x000000090c0d7224 */ /* 0x000fc800078e02ff */
[----:B------:R-:W-:Y:S01]  /*13720*/  IMAD.HI.U32 R2, R3, R13, R2 ;  /* 0x0000000d03027227 */ /* 0x000fe200078e0002 */
[----:B------:R-:W-:Y:S02]  /*13730*/  IABS R13, R5 ;  /* 0x00000005000d7213 */ /* 0x000fe40000000000 */
[----:B------:R-:W-:-:S03]  /*13740*/  IABS R3, R8 ;  /* 0x0000000800037213 */ /* 0x000fc60000000000 */
[----:B------:R-:W-:-:S04]  /*13750*/  IMAD.HI.U32 R2, R2, R13, RZ ;  /* 0x0000000d02027227 */ /* 0x000fc800078e00ff */
[----:B------:R-:W-:-:S04]  /*13760*/  IMAD.MOV R3, RZ, RZ, -R3 ;  /* 0x000000ffff037224 */ /* 0x000fc800078e0a03 */
        /* <DEDUP_REMOVED lines=11> */
[----:B------:R-:W-:Y:S02]  /*13820*/  IMAD R9, R7, R2, RZ ;  /* 0x0000000207097224 */ /* 0x000fe400078e02ff */
[----:B------:R-:W-:Y:S02]  /*13830*/  IMAD.MOV R2, RZ, RZ, -R2 ;  /* 0x000000ffff027224 */ /* 0x000fe400078e0a02 */
[----:B------:R-:W-:Y:S02]  /*13840*/  IMAD.MOV R10, RZ, RZ, -R9 ;  /* 0x000000ffff0a7224 */ /* 0x000fe400078e0a09 */
[----:B------:R-:W-:Y:S02]  /*13850*/  IMAD R8, R8, R2, R5 ;  /* 0x0000000208087224 */ /* 0x000fe400078e0205 */
[----:B------:R-:W-:Y:S01]  /*13860*/  IMAD.MOV.U32 R2, RZ, RZ, RZ ;  /* 0x000000ffff027224 */ /* 0x000fe200078e00ff */
[----:B------:R-:W-:Y:S02]  /*13870*/  VIADDMNMX R7, R10, UR5, R7, PT ;  /* 0x000000050a077c46 */ /* 0x000fe4000b800107 */
[----:B------:R-:W-:-:S02]  /*13880*/  IADD3 R9, R9, 0x1000000, R8 ;  /* 0x0100000009097810 */ /* 0x000fc40007ffe008 */
[----:B------:R-:W-:-:S04]  /*13890*/  IABS R10, R7 ;  /* 0x00000007000a7213 */ /* 0x000fc80000000000 */
[----:B------:R-:W0:Y:S08]  /*138a0*/  I2F.RP R11, R10 ;  /* 0x0000000a000b7306 */ /* 0x000e300000209400 */
[----:B0-----:R-:W0:Y:S02]  /*138b0*/  MUFU.RCP R11, R11 ;  /* 0x0000000b000b7308 */ /* 0x001e240000001000 */
[----:B0-----:R-:W-:Y:S01]  /*138c0*/  VIADD R3, R11, 0xffffffe ;  /* 0x0ffffffe0b037836 */ /* 0x001fe20000000000 */
[----:B------:R-:W-:-:S05]  /*138d0*/  IABS R11, R7 ;  /* 0x00000007000b7213 */ /* 0x000fca0000000000 */
[----:B------:R-:W0:Y:S02]  /*138e0*/  F2I.FTZ.U32.TRUNC.NTZ R3, R3 ;  /* 0x0000000300037305 */ /* 0x000e24000021f000 */
[----:B0-----:R-:W-:-:S04]  /*138f0*/  IMAD.MOV R5, RZ, RZ, -R3 ;  /* 0x000000ffff057224 */ /* 0x001fc800078e0a03 */
[----:B------:R-:W-:-:S04]  /*13900*/  IMAD R5, R5, R10, RZ ;  /* 0x0000000a05057224 */ /* 0x000fc800078e02ff */
[----:B------:R-:W-:Y:S01]  /*13910*/  IMAD.HI.U32 R2, R3, R5, R2 ;  /* 0x0000000503027227 */ /* 0x000fe200078e0002 */
[----:B------:R-:W-:-:S03]  /*13920*/  IABS R5, R8 ;  /* 0x0000000800057213 */ /* 0x000fc60000000000 */
[----:B------:R-:W-:Y:S02]  /*13930*/  IMAD.MOV R3, RZ, RZ, -R11 ;  /* 0x000000ffff037224 */ /* 0x000fe400078e0a0b */
        /* <DEDUP_REMOVED lines=8> */
[----:B------:R-:W-:-:S07]  /*139c0*/  ISETP.GE.AND P2, PT, R3, RZ, PT ;  /* 0x000000ff0300720c */ /* 0x000fce0003f46270 */
[----:B------:R-:W-:-:S06]  /*139d0*/  @P0 VIADD R2, R2, 0x1 ;  /* 0x0000000102020836 */ /* 0x000fcc0000000000 */
[----:B------:R-:W-:Y:S01]  /*139e0*/  @!P2 IMAD.MOV R2, RZ, RZ, -R2 ;  /* 0x000000ffff02a224 */ /* 0x000fe200078e0a02 */
[----:B------:R-:W-:Y:S01]  /*139f0*/  @!P1 LOP3.LUT R2, RZ, R7, RZ, 0x33, !PT ;  /* 0x00000007ff029212 */ /* 0x000fe200078e33ff */
[----:B------:R-:W-:-:S04]  /*13a00*/  IMAD.MOV R7, RZ, RZ, -R7 ;  /* 0x000000ffff077224 */ /* 0x000fc800078e0a07 */
[----:B------:R-:W-:-:S05]  /*13a10*/  IMAD R3, R2, R7, R9 ;  /* 0x0000000702037224 */ /* 0x000fca00078e0209 */
[----:B------:R1:W-:Y:S02]  /*13a20*/  STL [R1+0x8], R3 ;  /* 0x0000080301007387 */ /* 0x0003e40000100800 */
.L_x_1308:
[----:B01----:R-:W-:-:S05]  /*13a30*/  LOP3.LUT R3, RZ, R2, RZ, 0x33, !PT ;  /* 0x00000002ff037212 */ /* 0x003fca00078e33ff */
[----:B------:R-:W-:-:S05]  /*13a40*/  IMAD.IADD R2, R4, 0x1, R3 ;  /* 0x0000000104027824 */ /* 0x000fca00078e0203 */
[----:B------:R1:W-:Y:S01]  /*13a50*/  STL [R1+0x4], R2 ;  /* 0x0000040201007387 */ /* 0x0003e20000100800 */
[----:B------:R-:W-:Y:S05]  /*13a60*/  BRA `(.L_x_1309) ;  /* 0x0000000000107947 */ /* 0x000fea0003800000 */
.L_x_1304:
[----:B------:R-:W-:Y:S01]  /*13a70*/  IMAD.U32 R2, RZ, RZ, UR6 ;  /* 0x00000006ff027e24 */ /* 0x000fe2000f8e00ff */
[----:B------:R0:W-:Y:S04]  /*13a80*/  STL [R1+0x4], RZ ;  /* 0x000004ff01007387 */ /* 0x0001e80000100800 */
[----:B------:R0:W-:Y:S04]  /*13a90*/  STL [R1+0x8], RZ ;  /* 0x000008ff01007387 */ /* 0x0001e80000100800 */
[----:B------:R0:W-:Y:S02]  /*13aa0*/  STL [R1], R2 ;  /* 0x0000000201007387 */ /* 0x0001e40000100800 */
.L_x_1309:
[----:B------:R-:W2:Y:S04]  /*13ab0*/  LDL R8, [R1] ;  /* 0x0000000001087983 */ /* 0x000ea80000100800 */
[----:B------:R-:W2:Y:S04]  /*13ac0*/  LDL R9, [R1+0x4] ;  /* 0x0000040001097983 */ /* 0x000ea80000100800 */
[----:B------:R-:W2:Y:S04]  /*13ad0*/  LDL R10, [R1+0x8] ;  /* 0x00000800010a7983 */ /* 0x000ea80000100800 */
[----:B------:R-:W2:Y:S01]  /*13ae0*/  LDL R11, [R1+0xc] ;  /* 0x00000c00010b7983 */ /* 0x000ea20000100800 */
[----:B------:R-:W-:-:S13]  /*13af0*/  ISETP.NE.AND P0, PT, R0, RZ, PT ;  /* 0x000000ff0000720c */ /* 0x000fda0003f05270 */
[----:B------:R-:W3:Y:S01]  /*13b00*/  @!P0 S2R R3, SR_CgaCtaId ;  /* 0x0000000000038919 */ /* 0x000ee20000008800 */
[----:B------:R-:W-:-:S04]  /*13b10*/  @!P0 MOV R0, 0x400 ;  /* 0x0000040000008802 */ /* 0x000fc80000000f00 */
[----:B---3--:R-:W-:-:S05]  /*13b20*/  @!P0 LEA R0, R3, R0, 0x18 ;  /* 0x0000000003008211 */ /* 0x008fca00078ec0ff */
[----:B--2---:R2:W-:Y:S01]  /*13b30*/  @!P0 STS.128 [R0+0x308d0], R8 ;  /* 0x0308d00800008388 */ /* 0x0045e20000000c00 */
[----:B------:R-:W-:Y:S06]  /*13b40*/  BAR.ARV 0x5, 0x180 ;  /* 0x0146000000007b1d */ /* 0x000fec0000002000 */
.L_x_1302:
[----:B--2---:R-:W2:Y:S01]  /*13b50*/  LDL R0, [R1+0xc] ;  /* 0x00000c0001007983 */ /* 0x004ea20000100800 */
[----:B------:R-:W-:Y:S01]  /*13b60*/  ULDC UR4, c[0x0][0xc3c] ;  /* 0x00030f0000047ab9 */ /* 0x000fe20000000800 */
[----:B------:R-:W-:Y:S01]  /*13b70*/  IMAD.MOV.U32 R19, RZ, RZ, RZ ;  /* 0x000000ffff137224 */ /* 0x000fe200078e00ff */
[----:B--2---:R-:W-:Y:S01]  /*13b80*/  ISETP.GE.AND P0, PT, R0, UR4, PT ;  /* 0x0000000400007c0c */ /* 0x004fe2000bf06270 */
[----:B------:R-:W-:-:S05]  /*13b90*/  IMAD.MOV.U32 R0, RZ, RZ, 0x1 ;  /* 0x00000001ff007424 */ /* 0x000fca00078e00ff */
[----:B------:R2:W-:Y:S04]  /*13ba0*/  STL [R1+0x10], R0 ;  /* 0x0000100001007387 */ /* 0x0005e80000100800 */
[----:B------:R2:W-:Y:S03]  /*13bb0*/  STL [R1+0x50], RZ ;  /* 0x000050ff01007387 */ /* 0x0005e60000100800 */
[----:B------:R-:W-:Y:S05]  /*13bc0*/  @P0 BRA `(.L_x_1310) ;  /* 0x0000006c00240947 */ /* 0x000fea0003800000 */
[----:B------:R-:W4:Y:S01]  /*13bd0*/  S2UR UR5, SR_CgaCtaId ;  /* 0x00000000000579c3 */ /* 0x000f220000008800 */
[C---:B--2---:R-:W-:Y:S01]  /*13be0*/  IMAD.SHL.U32 R0, R6.reuse, 0x8, RZ ;  /* 0x0000000806007824 */ /* 0x044fe200078e00ff */
[----:B------:R-:W-:Y:S01]  /*13bf0*/  LOP3.LUT R4, R6, 0x7f, RZ, 0xc0, !PT ;  /* 0x0000007f06047812 */ /* 0x000fe200078ec0ff */
[----:B------:R-:W-:Y:S01]  /*13c00*/  UMOV UR4, 0x400 ;  /* 0x0000040000047882 */ /* 0x000fe20000000000 */
[----:B------:R-:W-:Y:S01]  /*13c10*/  BSSY B8, `(.L_x_1310) ;  /* 0x00006c4000087945 */ /* 0x000fe20003800000 */
[----:B------:R-:W-:Y:S01]  /*13c20*/  IMAD.MOV.U32 R19, RZ, RZ, RZ ;  /* 0x000000ffff137224 */ /* 0x000fe200078e00ff */
[----:B------:R-:W-:Y:S01]  /*13c30*/  LOP3.LUT R3, R0, 0x1f8, RZ, 0xc0, !PT ;  /* 0x000001f800037812 */ /* 0x000fe200078ec0ff */
[----:B01----:R-:W-:Y:S01]  /*13c40*/  IMAD.SHL.U32 R2, R4, 0x8, RZ ;  /* 0x0000000804027824 */ /* 0x003fe200078e00ff */
        /* <DEDUP_REMOVED lines=9> */
[----:B----4-:R-:W-:-:S06]  /*13ce0*/  ULEA UR4, UR5, UR4, 0x18 ;  /* 0x0000000405047291 */ /* 0x010fcc000f8ec03f */
[----:B------:R-:W-:-:S04]  /*13cf0*/  IMAD.U32 R18, RZ, RZ, UR4 ;  /* 0x00000004ff127e24 */ /* 0x000fc8000f8e00ff */
[----:B------:R-:W-:-:S05]  /*13d00*/  IMAD R3, R3, 0x2, R18 ;  /* 0x0000000203037824 */ /* 0x000fca00078e0212 */
[----:B------:R0:W-:Y:S04]  /*13d10*/  STL [R1+0x20], R3 ;  /* 0x0000200301007387 */ /* 0x0001e80000100800 */
[----:B------:R-:W-:Y:S04]  /*13d20*/  STL [R1+0x50], RZ ;  /* 0x000050ff01007387 */ /* 0x000fe80000100800 */
[----:B------:R1:W-:Y:S01]  /*13d30*/  STL [R1+0x10], R2 ;  /* 0x0000100201007387 */ /* 0x0003e20000100800 */
[C---:B0-----:R-:W-:Y:S02]  /*13d40*/  LOP3.LUT R3, R0.reuse, 0x40, RZ, 0xfc, !PT ;  /* 0x0000004000037812 */ /* 0x041fe400078efcff */
[----:B-1----:R-:W-:-:S02]  /*13d50*/  LOP3.LUT R2, R0, 0x80, RZ, 0xfc, !PT ;  /* 0x0000008000027812 */ /* 0x002fc400078efcff */
[----:B------:R-:W-:-:S07]  /*13d60*/  LOP3.LUT R0, R0, 0xc0, RZ, 0xfc, !PT ;  /* 0x000000c000007812 */ /* 0x000fce00078efcff */
.L_x_1433:
[----:B---3--:R-:W2:Y:S01]  /*13d70*/  LDL R9, [R1+0xc] ;  /* 0x00000c0001097983 */ /* 0x008ea20000100800 */
[----:B------:R-:W-:Y:S05]  /*13d80*/  YIELD ;  /* 0x0000000000007946 */ /* 0x000fea0003800000 */
[----:B------:R-:W-:Y:S01]  /*13d90*/  ULDC.64 UR4, c[0x0][0xa28] ;  /* 0x00028a0000047ab9 */ /* 0x000fe20000000a00 */
[----:B------:R-:W-:Y:S01]  /*13da0*/  IMAD.MOV.U32 R0, RZ, RZ, RZ ;  /* 0x000000ffff007224 */ /* 0x000fe200078e00ff */
[----:B------:R-:W-:Y:S01]  /*13db0*/  ISETP.NE.U32.AND P0, PT, RZ, UR4, PT ;  /* 0x00000004ff007c0c */ /* 0x000fe2000bf05070 */
[----:B01----:R-:W0:Y:S01]  /*13dc0*/  LDC.64 R4, c[0x0][0xa00] ;  /* 0x00028000ff047b82 */ /* 0x003e220000000a00 */
[----:B------:R-:W-:Y:S01]  /*13dd0*/  ULDC.64 UR8, c[0x0][0x208] ;  /* 0x0000820000087ab9 */ /* 0x000fe20000000a00 */
[----:B------:R-:W-:Y:S01]  /*13de0*/  IMAD.MOV.U32 R10, RZ, RZ, RZ ;  /* 0x000000ffff0a7224 */ /* 0x000fe200078e00ff */
[----:B------:R-:W-:Y:S01]  /*13df0*/  ISETP.NE.AND.EX P0, PT, RZ, UR5, PT, P0 ;  /* 0x00000005ff007c0c */ /* 0x000fe2000bf05300 */
[----:B------:R-:W-:Y:S01]  /*13e00*/  ULDC.64 UR4, c[0x0][0xa18] ;  /* 0x0002860000047ab9 */ /* 0x000fe20000000a00 */
[----:B------:R-:W-:-:S11]  /*13e10*/  ULDC.64 UR6, c[0x0][0xa08] ;  /* 0x0002820000067ab9 */ /* 0x000fd60000000a00 */
[----:B------:R-:W2:Y:S02]  /*13e20*/  @P0 LDC.64 R2, c[0x0][0xa28] ;  /* 0x00028a00ff020b82 */ /* 0x000ea40000000a00 */
[----:B--2---:R-:W-:-:S05]  /*13e30*/  @P0 IMAD.WIDE R2, R9, 0x4, R2 ;  /* 0x0000000409020825 */ /* 0x004fca00078e0202 */
[----:B------:R1:W5:Y:S01]  /*13e40*/  @P0 LDG.E R0, desc[UR8][R2.64] ;  /* 0x0000000802000981 */ /* 0x000362000c1e1900 */
[----:B------:R-:W-:Y:S01]  /*13e50*/  ISETP.NE.U32.AND P0, PT, RZ, UR4, PT ;  /* 0x00000004ff007c0c */ /* 0x000fe2000bf05070 */
[----:B0-----:R-:W-:Y:S01]  /*13e60*/  IMAD.WIDE R4, R9, 0x4, R4 ;  /* 0x0000000409047825 */ /* 0x001fe200078e0204 */
[----:B------:R-:W-:Y:S02]  /*13e70*/  ISETP.NE.U32.AND P1, PT, RZ, UR6, PT ;  /* 0x00000006ff007c0c */ /* 0x000fe4000bf25070 */
[----:B------:R-:W-:Y:S01]  /*13e80*/  ISETP.NE.AND.EX P2, PT, RZ, UR5, PT, P0 ;  /* 0x00000005ff007c0c */ /* 0x000fe2000bf45300 */
[----:B------:R-:W-:Y:S01]  /*13e90*/  ULDC.64 UR4, c[0x0][0xa00] ;  /* 0x0002800000047ab9 */ /* 0x000fe20000000a00 */
[----:B------:R-:W-:Y:S01]  /*13ea0*/  ISETP.NE.AND.EX P1, PT, RZ, UR7, PT, P1 ;  /* 0x00000007ff007c0c */ /* 0x000fe2000bf25310 */
[----:B------:R-:W-:Y:S01]  /*13eb0*/  IMAD.MOV.U32 R8, RZ, RZ, RZ ;  /* 0x000000ffff087224 */ /* 0x000fe200078e00ff */
[----:B------:R-:W-:Y:S01]  /*13ec0*/  ISETP.NE.U32.AND P0, PT, RZ, UR4, PT ;  /* 0x00000004ff007c0c */ /* 0x000fe2000bf05070 */
[----:B-1----:R-:W0:Y:S03]  /*13ed0*/  LDC.64 R2, c[0x0][0xa08] ;  /* 0x00028200ff027b82 */ /* 0x002e260000000a00 */
[----:B------:R-:W-:-:S05]  /*13ee0*/  ISETP.NE.AND.EX P0, PT, RZ, UR5, PT, P0 ;  /* 0x00000005ff007c0c */ /* 0x000fca000bf05300 */
[----:B------:R-:W1:Y:S08]  /*13ef0*/  @P2 LDC.64 R6, c[0x0][0xa18] ;  /* 0x00028600ff062b82 */ /* 0x000e700000000a00 */
[----:B------:R-:W2:Y:S01]  /*13f00*/  @P0 LDG.E R10, desc[UR8][R4.64] ;  /* 0x00000008040a0981 */ /* 0x000ea2000c1e1900 */
[----:B------:R-:W-:Y:S01]  /*13f10*/  ULDC UR4, c[0x0][0x288] ;  /* 0x0000a20000047ab9 */ /* 0x000fe20000000800 */
[----:B0-----:R-:W-:-:S05]  /*13f20*/  IMAD.WIDE R2, R9, 0x4, R2 ;  /* 0x0000000409027825 */ /* 0x001fca00078e0202 */
[----:B------:R-:W5:Y:S01]  /*13f30*/  @P1 LDG.E R8, desc[UR8][R2.64] ;  /* 0x0000000802081981 */ /* 0x000f62000c1e1900 */
[----:B-1----:R-:W-:-:S03]  /*13f40*/  @P2 IMAD.WIDE R6, R9, 0x4, R6 ;  /* 0x0000000409062825 */ /* 0x002fc600078e0206 */
[----:B--2---:R0:W-:Y:S02]  /*13f50*/  STL [R1+0x30], R10 ;  /* 0x0000300a01007387 */ /* 0x0041e40000100800 */
[----:B0-----:R-:W-:Y:S01]  /*13f60*/  IMAD.U32 R10, RZ, RZ, UR4 ;  /* 0x00000004ff0a7e24 */ /* 0x001fe2000f8e00ff */
[----:B------:R-:W-:-:S05]  /*13f70*/  ULDC.64 UR4, c[0x0][0x418] ;  /* 0x0001060000047ab9 */ /* 0x000fca0000000a00 */
        /* <DEDUP_REMOVED lines=12> */
[----:B------:R-:W0:Y:S04]  /*14040*/  LDG.E R7, desc[UR4][R4.64] ;  /* 0x0000000404077981 */ /* 0x000e28000c1e1900 */
[----:B------:R-:W0:Y:S02]  /*14050*/  LDG.E R4, desc[UR4][R4.64+0x4] ;  /* 0x0000040404047981 */ /* 0x000e24000c1e1900 */
[----:B0-----:R-:W-:-:S05]  /*14060*/  IMAD.IADD R10, R4, 0x1, -R7 ;  /* 0x00000001040a7824 */ /* 0x001fca00078e0a07 */
[----:B------:R1:W-:Y:S02]  /*14070*/  STL [R1+0x2c], R10 ;  /* 0x00002c0a01007387 */ /* 0x0003e40000100800 */
.L_x_1311:
[----:B------:R-:W2:Y:S01]  /*14080*/  LDL.LU R5, [R1+0x8] ;  /* 0x0000080001057983 */ /* 0x000ea20000300800 */
[----:B------:R-:W-:Y:S02]  /*14090*/  ULDC.64 UR4, c[0x0][0xa20] ;  /* 0x0002880000047ab9 */ /* 0x000fe40000000a00 */
[----:B------:R-:W-:-:S04]  /*140a0*/  ISETP.NE.U32.AND P0, PT, RZ, UR4, PT ;  /* 0x00000004ff007c0c */ /* 0x000fc8000bf05070 */
[----:B------:R-:W-:Y:S02]  /*140b0*/  ISETP.NE.AND.EX P0, PT, RZ, UR5, PT, P0 ;  /* 0x00000005ff007c0c */ /* 0x000fe4000bf05300 */
[C---:B--2---:R-:W-:Y:S02]  /*140c0*/  LOP3.LUT R7, R5.reuse, 0xff000000, RZ, 0xc0, !PT ;  /* 0xff00000005077812 */ /* 0x044fe400078ec0ff */
[C---:B------:R-:W-:Y:S02]  /*140d0*/  LOP3.LUT R4, R5.reuse, 0xff0000, RZ, 0xc0, !PT ;  /* 0x00ff000005047812 */ /* 0x040fe400078ec0ff */
[----:B------:R-:W-:Y:S02]  /*140e0*/  SHF.R.U32.HI R7, RZ, 0x8, R7 ;  /* 0x00000008ff077819 */ /* 0x000fe40000011607 */
[----:B------:R-:W-:Y:S02]  /*140f0*/  LOP3.LUT R16, R5, 0xffff, RZ, 0xc0, !PT ;  /* 0x0000ffff05107812 */ /* 0x000fe400078ec0ff */
[----:B------:R-:W-:Y:S01]  /*14100*/  LEA.HI R7, R4, R7, RZ, 0x10 ;  /* 0x0000000704077211 */ /* 0x000fe200078f80ff */
[----:B-----5:R-:W-:-:S05]  /*14110*/  IMAD.IADD R4, R8, 0x1, R0 ;  /* 0x0000000108047824 */ /* 0x020fca00078e0200 */
[----:B------:R2:W-:Y:S01]  /*14120*/  STL [R1+0x14], R4 ;  /* 0x0000140401007387 */ /* 0x0005e20000100800 */
[----:B------:R-:W-:Y:S05]  /*14130*/  @!P0 BRA `(.L_x_1312) ;  /* 0x0000000000148947 */ /* 0x000fea0003800000 */
[----:B------:R-:W3:Y:S01]  /*14140*/  LDC.64 R2, c[0x0][0xa20] ;  /* 0x00028800ff027b82 */ /* 0x000ee20000000a00 */
[----:B------:R-:W-:Y:S01]  /*14150*/  ULDC.64 UR4, c[0x0][0x208] ;  /* 0x0000820000047ab9 */ /* 0x000fe20000000a00 */
[----:B---3--:R-:W-:-:S05]  /*14160*/  IMAD.WIDE R2, R9, 0x4, R2 ;  /* 0x0000000409027825 */ /* 0x008fca00078e0202 */
[----:B------:R3:W5:Y:S01]  /*14170*/  LDG.E R6, desc[UR4][R2.64] ;  /* 0x0000000402067981 */ /* 0x000762000c1e1900 */
[----:B------:R-:W-:Y:S05]  /*14180*/  BRA `(.L_x_1313) ;  /* 0x0000000000147947 */ /* 0x000fea0003800000 */
.L_x_1312:
[----:B------:R-:W-:Y:S05]  /*14190*/  @!P1 BRA `(.L_x_1313) ;  /* 0x0000000000109947 */ /* 0x000fea0003800000 */
[----:B------:R-:W-:Y:S02]  /*141a0*/  ULDC.64 UR4, c[0x0][0x208] ;  /* 0x0000820000047ab9 */ /* 0x000fe40000000a00 */
[----:B------:R-:W3:Y:S04]  /*141b0*/  LDG.E R6, desc[UR4][R2.64] ;  /* 0x0000000402067981 */ /* 0x000ee8000c1e1900 */
[----:B------:R-:W3:Y:S02]  /*141c0*/  LDG.E R2, desc[UR4][R2.64+0x4] ;  /* 0x0000040402027981 */ /* 0x000ee4000c1e1900 */
[----:B---3--:R-:W-:-:S07]  /*141d0*/  IMAD.IADD R6, R2, 0x1, -R6 ;  /* 0x0000000102067824 */ /* 0x008fce00078e0a06 */
.L_x_1313:
[----:B--2---:R-:W2:Y:S01]  /*141e0*/  LDL.LU R4, [R1+0x4] ;  /* 0x0000040001047983 */ /* 0x004ea20000300800 */
[----:B---3--:R-:W3:Y:S01]  /*141f0*/  LDC R2, c[0x0][0x448] ;  /* 0x00011200ff027b82 */ /* 0x008ee20000000800 */
[----:B-----5:R-:W-:Y:S01]  /*14200*/  IMAD.IADD R0, R6, 0x1, -R0 ;  /* 0x0000000106007824 */ /* 0x020fe200078e0a00 */
[----:B---3--:R-:W-:-:S13]  /*14210*/  ISETP.NE.AND P1, PT, R2, 0x1, PT ;  /* 0x000000010200780c */ /* 0x008fda0003f25270 */
[----:B------:R-:W3:Y:S08]  /*14220*/  @P1 LDC R3, c[0x0][0x44c] ;  /* 0x00011300ff031b82 */ /* 0x000ef00000000800 */
[----:B------:R-:W4:Y:S01]  /*14230*/  @P1 LDC R2, c[0x0][0x450] ;  /* 0x00011400ff021b82 */ /* 0x000f220000000800 */
[----:B--2---:R-:W-:-:S04]  /*14240*/  IMAD.SHL.U32 R11, R4, 0x80, RZ ;  /* 0x00000080040b7824 */ /* 0x004fc800078e00ff */
[----:B------:R-:W-:Y:S01]  /*14250*/  VIADD R4, R11, 0x7f ;  /* 0x0000007f0b047836 */ /* 0x000fe20000000000 */
[----:B------:R2:W-:Y:S03]  /*14260*/  STL [R1+0x28], R11 ;  /* 0x0000280b01007387 */ /* 0x0005e60000100800 */
[----:B---3--:R-:W-:-:S04]  /*14270*/  @P1 IMAD.HI.U32 R3, R4, R3, RZ ;  /* 0x0000000304031227 */ /* 0x008fc800078e00ff */
[----:B------:R-:W-:Y:S01]  /*14280*/  IMAD.MOV.U32 R6, RZ, RZ, R4 ;  /* 0x000000ffff067224 */ /* 0x000fe200078e0004 */
[----:B----4-:R-:W-:Y:S01]  /*14290*/  @P1 SHF.R.U32.HI R6, RZ, R2, R3 ;  /* 0x00000002ff061219 */ /* 0x010fe20000011603 */
[----:B------:R-:W-:-:S05]  /*142a0*/  VIADD R4, R0, 0x3f ;  /* 0x0000003f00047836 */ /* 0x000fca0000000000 */
[----:B------:R-:W-:-:S04]  /*142b0*/  SHF.R.S32.HI R2, RZ, 0x1f, R4 ;  /* 0x0000001fff027819 */ /* 0x000fc80000011404 */
[----:B------:R-:W-:Y:S02]  /*142c0*/  LEA.HI R4, R2, R4, RZ, 0x6 ;  /* 0x0000000402047211 */ /* 0x000fe400078f30ff */
[----:B------:R-:W-:Y:S02]  /*142d0*/  IADD3 R2, R0, 0x1, -R10 ;  /* 0x0000000100027810 */ /* 0x000fe40007ffe80a */
[----:B------:R-:W-:-:S03]  /*142e0*/  SHF.R.S32.HI R9, RZ, 0x6, R4 ;  /* 0x00000006ff097819 */ /* 0x000fc60000011404 */
[----:B------:R-:W-:Y:S02]  /*142f0*/  IMAD.IADD R6, R2, 0x1, R6 ;  /* 0x0000000102067824 */ /* 0x000fe400078e0206 */
[----:B------:R-:W3:Y:S01]  /*14300*/  LDC.64 R2, c[0x0][0x9e0] ;  /* 0x00027800ff027b82 */ /* 0x000ee20000000a00 */
[----:B------:R2:W-:Y:S01]  /*14310*/  STL [R1+0x58], R9 ;  /* 0x0000580901007387 */ /* 0x0005e20000100800 */
[----:B---3--:R-:W-:Y:S01]  /*14320*/  ISETP.GE.AND P2, PT, R3, 0x1, PT ;  /* 0x000000010300780c */ /* 0x008fe20003f46270 */
[----:B------:R-:W-:-:S12]  /*14330*/  IMAD.IADD R2, R6, 0x1, R2 ;  /* 0x0000000106027824 */ /* 0x000fd800078e0202 */
[----:B--2---:R-:W-:Y:S05]  /*14340*/  @!P2 BRA `(.L_x_1314) ;  /* 0x000000000048a947 */ /* 0x004fea0003800000 */
[C---:B------:R-:W-:Y:S01]  /*14350*/  ISETP.GT.AND P0, PT, R6.reuse, RZ, PT ;  /* 0x000000ff0600720c */ /* 0x040fe20003f04270 */
[----:B------:R-:W-:Y:S01]  /*14360*/  BSSY B0, `(.L_x_1315) ;  /* 0x000000e000007945 */ /* 0x000fe20003800000 */
[----:B------:R-:W-:-:S11]  /*14370*/  VIADD R8, R6, 0xffffffff ;  /* 0xffffffff06087836 */ /* 0x000fd60000000000 */
[----:B------:R-:W-:Y:S05]  /*14380*/  @P0 BRA `(.L_x_1316) ;  /* 0x00000000001c0947 */ /* 0x000fea0003800000 */
[----:B------:R-:W-:Y:S01]  /*14390*/  ISETP.NE.AND P0, PT, R3, 0x1, PT ;  /* 0x000000010300780c */ /* 0x000fe20003f05270 */
[----:B------:R-:W-:-:S12]  /*143a0*/  IMAD.MOV R6, RZ, RZ, -R6 ;  /* 0x000000ffff067224 */ /* 0x000fd800078e0a06 */
[----:B------:R-:W2:Y:S02]  /*143b0*/  @P0 LDC.64 R4, c[0x0][0x9e8] ;  /* 0x00027a00ff040b82 */ /* 0x000ea40000000a00 */
[----:B--2---:R-:W-:-:S05]  /*143c0*/  @P0 IMAD.HI.U32 R4, R6, R4, RZ ;  /* 0x0000000406040227 */ /* 0x004fca00078e00ff */
[----:B------:R-:W-:-:S04]  /*143d0*/  @P0 SHF.R.U32.HI R6, RZ, R5, R4 ;  /* 0x00000005ff060219 */ /* 0x000fc80000011604 */
[----:B------:R-:W-:Y:S01]  /*143e0*/  LOP3.LUT R8, RZ, R6, RZ, 0x33, !PT ;  /* 0x00000006ff087212 */ /* 0x000fe200078e33ff */
[----:B------:R-:W-:Y:S06]  /*143f0*/  BRA `(.L_x_1317) ;  /* 0x0000000000107947 */ /* 0x000fec0003800000 */
.L_x_1316:
[----:B------:R-:W-:-:S13]  /*14400*/  ISETP.NE.AND P0, PT, R3, 0x1, PT ;  /* 0x000000010300780c */ /* 0x000fda0003f05270 */
[----:B------:R-:W2:Y:S02]  /*14410*/  @P0 LDC.64 R4, c[0x0][0x9e8] ;  /* 0x00027a00ff040b82 */ /* 0x000ea40000000a00 */
[----:B--2---:R-:W-:-:S05]  /*14420*/  @P0 IMAD.HI.U32 R4, R8, R4, RZ ;  /* 0x0000000408040227 */ /* 0x004fca00078e00ff */
[----:B------:R-:W-:-:S07]  /*14430*/  @P0 SHF.R.U32.HI R8, RZ, R5, R4 ;  /* 0x00000005ff080219 */ /* 0x000fce0000011604 */
.L_x_1317:
[----:B------:R-:W-:Y:S05]  /*14440*/  BSYNC B0 ;  /* 0x0000000000007941 */ /* 0x000fea0003800000 */
.L_x_1315:
[----:B------:R-:W-:-:S05]  /*14450*/  IMAD R8, R8, R3, R3 ;  /* 0x0000000308087224 */ /* 0x000fca00078e0203 */
[----:B------:R-:W-:-:S07]  /*14460*/  VIMNMX R2, R2, R8, PT ;  /* 0x0000000802027248 */ /* 0x000fce0003fe0100 */
.L_x_1314:
[----:B------:R-:W2:Y:S01]  /*14470*/  @P1 LDC R4, c[0x0][0x44c] ;  /* 0x00011300ff041b82 */ /* 0x000ea20000000800 */
[----:B------:R-:W-:Y:S01]  /*14480*/  IMAD.MOV.U32 R5, RZ, RZ, R11 ;  /* 0x000000ffff057224 */ /* 0x000fe200078e000b */
[----:B------:R-:W-:Y:S01]  /*14490*/  ULDC UR4, c[0x0][0x9dc] ;  /* 0x0002770000047ab9 */ /* 0x000fe20000000800 */
[----:B------:R-:W-:-:S05]  /*144a0*/  VIADD R2, R2, 0x3f ;  /* 0x0000003f02027836 */ /* 0x000fca0000000000 */
[----:B------:R-:W3:Y:S01]  /*144b0*/  @P1 LDC R6, c[0x0][0x450] ;  /* 0x00011400ff061b82 */ /* 0x000ee20000000800 */
[----:B--2---:R-:W-:-:S05]  /*144c0*/  @P1 IMAD.HI.U32 R4, R11, R4, RZ ;  /* 0x000000040b041227 */ /* 0x004fca00078e00ff */
[----:B---3--:R-:W-:-:S04]  /*144d0*/  @P1 SHF.R.U32.HI R5, RZ, R6, R4 ;  /* 0x00000006ff051219 */ /* 0x008fc80000011604 */
[----:B------:R-:W-:Y:S02]  /*144e0*/  IADD3 R6, R5, R0, -R10 ;  /* 0x0000000005067210 */ /* 0x000fe40007ffe80a */
[----:B------:R-:W-:-:S04]  /*144f0*/  SHF.R.S32.HI R0, RZ, 0x1f, R2 ;  /* 0x0000001fff007819 */ /* 0x000fc80000011402 */
[----:B------:R-:W-:Y:S01]  /*14500*/  LEA.HI R0, R0, R2, RZ, 0x6 ;  /* 0x0000000200007211 */ /* 0x000fe200078f30ff */
[----:B------:R-:W-:-:S03]  /*14510*/  VIADD R2, R6, -UR4 ;  /* 0x8000000406027c36 */ /* 0x000fc60008000000 */
[----:B------:R-:W-:-:S04]  /*14520*/  SHF.R.S32.HI R4, RZ, 0x6, R0 ;  /* 0x00000006ff047819 */ /* 0x000fc80000011400 */
[----:B------:R-:W-:Y:S01]  /*14530*/  VIMNMX R0, R9, R4, PT ;  /* 0x0000000409007248 */ /* 0x000fe20003fe0100 */
[----:B------:R2:W-:Y:S01]  /*14540*/  STL [R1+0x54], R4 ;  /* 0x0000540401007387 */ /* 0x0005e20000100800 */
[----:B------:R-:W-:Y:S05]  /*14550*/  @!P2 BRA `(.L_x_1318) ;  /* 0x000000000044a947 */ /* 0x000fea0003800000 */
[----:B------:R-:W-:Y:S01]  /*14560*/  ISETP.GT.AND P0, PT, R6, -0x1, PT ;  /* 0xffffffff0600780c */ /* 0x000fe20003f04270 */
[----:B------:R-:W-:-:S12]  /*14570*/  BSSY B0, `(.L_x_1319) ;  /* 0x000000d000007945 */ /* 0x000fd80003800000 */
[----:B------:R-:W-:Y:S05]  /*14580*/  @P0 BRA `(.L_x_1320) ;  /* 0x00000000001c0947 */ /* 0x000fea0003800000 */
[----:B------:R-:W-:Y:S02]  /*14590*/  ISETP.NE.AND P0, PT, R3, 0x1, PT ;  /* 0x000000010300780c */ /* 0x000fe40003f05270 */
[----:B------:R-:W-:-:S11]  /*145a0*/  LOP3.LUT R6, RZ, R6, RZ, 0x33, !PT ;  /* 0x00000006ff067212 */ /* 0x000fd600078e33ff */
[----:B--2---:R-:W2:Y:S02]  /*145b0*/  @P0 LDC.64 R4, c[0x0][0x9e8] ;  /* 0x00027a00ff040b82 */ /* 0x004ea40000000a00 */
[----:B--2---:R-:W-:-:S05]  /*145c0*/  @P0 IMAD.HI.U32 R4, R6, R4, RZ ;  /* 0x0000000406040227 */ /* 0x004fca00078e00ff */
[----:B------:R-:W-:-:S04]  /*145d0*/  @P0 SHF.R.U32.HI R6, RZ, R5, R4 ;  /* 0x00000005ff060219 */ /* 0x000fc80000011604 */
[----:B------:R-:W-:Y:S01]  /*145e0*/  LOP3.LUT R6, RZ, R6, RZ, 0x33, !PT ;  /* 0x00000006ff067212 */ /* 0x000fe200078e33ff */
[----:B------:R-:W-:Y:S06]  /*145f0*/  BRA `(.L_x_1321) ;  /* 0x0000000000107947 */ /* 0x000fec0003800000 */
.L_x_1320:
[----:B------:R-:W-:-:S13]  /*14600*/  ISETP.NE.AND P0, PT, R3, 0x1, PT ;  /* 0x000000010300780c */ /* 0x000fda0003f05270 */
[----:B--2---:R-:W2:Y:S02]  /*14610*/  @P0 LDC.64 R4, c[0x0][0x9e8] ;  /* 0x00027a00ff040b82 */ /* 0x004ea40000000a00 */
[----:B--2---:R-:W-:-:S05]  /*14620*/  @P0 IMAD.HI.U32 R4, R6, R4, RZ ;  /* 0x0000000406040227 */ /* 0x004fca00078e00ff */
[----:B------:R-:W-:-:S07]  /*14630*/  @P0 SHF.R.U32.HI R6, RZ, R5, R4 ;  /* 0x00000005ff060219 */ /* 0x000fce0000011604 */
.L_x_1321:
[----:B------:R-:W-:Y:S05]  /*14640*/  BSYNC B0 ;  /* 0x0000000000007941 */ /* 0x000fea0003800000 */
.L_x_1319:
[----:B------:R-:W-:-:S05]  /*14650*/  IMAD R3, R6, R3, RZ ;  /* 0x0000000306037224 */ /* 0x000fca00078e02ff */
[----:B------:R-:W-:-:S07]  /*14660*/  VIMNMX R2, R2, R3, !PT ;  /* 0x0000000302027248 */ /* 0x000fce0007fe0100 */
.L_x_1318:
[----:B------:R-:W-:Y:S01]  /*14670*/  SHF.R.S32.HI R3, RZ, 0x1f, R2 ;  /* 0x0000001fff037819 */ /* 0x000fe20000011402 */
[----:B------:R-:W-:Y:S01]  /*14680*/  IMAD.MOV.U32 R5, RZ, RZ, RZ ;  /* 0x000000ffff057224 */ /* 0x000fe200078e00ff */
[----:B--2---:R-:W-:Y:S01]  /*14690*/  SHF.R.U32.HI R4, RZ, 0x10, R7 ;  /* 0x00000010ff047819 */ /* 0x004fe20000011607 */
[----:B------:R-:W-:Y:S01]  /*146a0*/  BSSY B0, `(.L_x_1322) ;  /* 0x0000029000007945 */ /* 0x000fe20003800000 */
[----:B------:R-:W-:Y:S01]  /*146b0*/  LEA.HI R3, R3, R2, RZ, 0x6 ;  /* 0x0000000203037211 */ /* 0x000fe200078f30ff */
[----:B01----:R-:W-:Y:S01]  /*146c0*/  IMAD.MOV.U32 R10, RZ, RZ, R5 ;  /* 0x000000ffff0a7224 */ /* 0x003fe200078e0005 */
[----:B------:R-:W-:Y:S02]  /*146d0*/  ISETP.NE.AND P0, PT, R4, RZ, PT ;  /* 0x000000ff0400720c */ /* 0x000fe40003f05270 */
[----:B------:R-:W-:Y:S02]  /*146e0*/  SHF.R.S32.HI R3, RZ, 0x6, R3 ;  /* 0x00000006ff037819 */ /* 0x000fe40000011403 */
[----:B------:R-:W-:-:S02]  /*146f0*/  LOP3.LUT R8, R7, 0xff, RZ, 0xc0, !PT ;  /* 0x000000ff07087812 */ /* 0x000fc400078ec0ff */
[----:B------:R-:W-:-:S04]  /*14700*/  VIMNMX R9, RZ, R3, !PT ;  /* 0x00000003ff097248 */ /* 0x000fc80007fe0100 */
[----:B------:R-:W-:Y:S01]  /*14710*/  ISETP.GT.AND P1, PT, R0, R9, PT ;  /* 0x000000090000720c */ /* 0x000fe20003f24270 */
[----:B------:R0:W-:Y:S02]  /*14720*/  STL [R1+0x34], R9 ;  /* 0x0000340901007387 */ /* 0x0001e40000100800 */
[----:B------:R-:W1:Y:S02]  /*14730*/  @!P0 LDC R4, c[0x0][0x9f0] ;  /* 0x00027c00ff048b82 */ /* 0x000e640000000800 */
[----:B------:R0:W-:Y:S04]  /*14740*/  STL [R1+0x38], R5 ;  /* 0x0000380501007387 */ /* 0x0001e80000100800 */
[----:B------:R0:W-:Y:S04]  /*14750*/  STL [R1+0x40], R8 ;  /* 0x0000400801007387 */ /* 0x0001e80000100800 */
[----:B------:R-:W-:Y:S05]  /*14760*/  @!P1 BRA `(.L_x_1323) ;  /* 0x0000000000709947 */ /* 0x000fea0003800000 */
[-C--:B01----:R-:W-:Y:S02]  /*14770*/  IABS R5, R4.reuse ;  /* 0x0000000400057213 */ /* 0x083fe40000000000 */
[----:B------:R-:W-:Y:S02]  /*14780*/  IABS R7, R4 ;  /* 0x0000000400077213 */ /* 0x000fe40000000000 */
[----:B------:R-:W0:Y:S03]  /*14790*/  I2F.RP R2, R5 ;  /* 0x0000000500027306 */ /* 0x000e260000209400 */
[----:B------:R-:W-:-:S05]  /*147a0*/  IMAD.MOV R7, RZ, RZ, -R7 ;  /* 0x000000ffff077224 */ /* 0x000fca00078e0a07 */
[----:B0-----:R-:W0:Y:S02]  /*147b0*/  MUFU.RCP R2, R2 ;  /* 0x0000000200027308 */ /* 0x001e240000001000 */
[----:B0-----:R-:W-:-:S06]  /*147c0*/  VIADD R2, R2, 0xffffffe ;  /* 0x0ffffffe02027836 */ /* 0x001fcc0000000000 */
[----:B------:R-:W0:Y:S02]  /*147d0*/  F2I.FTZ.U32.TRUNC.NTZ R3, R2 ;  /* 0x0000000200037305 */ /* 0x000e24000021f000 */
[----:B0-----:R-:W-:-:S04]  /*147e0*/  IMAD.MOV R2, RZ, RZ, -R3 ;  /* 0x000000ffff027224 */ /* 0x001fc800078e0a03 */
[----:B------:R-:W-:Y:S02]  /*147f0*/  IMAD R6, R2, R5, RZ ;  /* 0x0000000502067224 */ /* 0x000fe400078e02ff */
[----:B------:R-:W-:-:S04]  /*14800*/  IMAD.MOV.U32 R2, RZ, RZ, RZ ;  /* 0x000000ffff027224 */ /* 0x000fc800078e00ff */
[----:B------:R-:W-:Y:S01]  /*14810*/  IMAD.HI.U32 R6, R3, R6, R2 ;  /* 0x0000000603067227 */ /* 0x000fe200078e0002 */
[----:B------:R-:W-:-:S05]  /*14820*/  IADD3 R3, R4, -0x1, R0 ;  /* 0xffffffff04037810 */ /* 0x000fca0007ffe000 */
[----:B------:R-:W-:-:S05]  /*14830*/  IMAD.IADD R3, R3, 0x1, -R9 ;  /* 0x0000000103037824 */ /* 0x000fca00078e0a09 */
[----:B------:R-:W-:Y:S02]  /*14840*/  IABS R2, R3 ;  /* 0x0000000300027213 */ /* 0x000fe40000000000 */
[----:B------:R-:W-:-:S03]  /*14850*/  LOP3.LUT R3, R3, R4, RZ, 0x3c, !PT ;  /* 0x0000000403037212 */ /* 0x000fc600078e3cff */
        /* <DEDUP_REMOVED lines=13> */
.L_x_1323:
[----:B------:R-:W-:Y:S05]  /*14930*/  BSYNC B0 ;  /* 0x0000000000007941 */ /* 0x000fea0003800000 */
.L_x_1322:
[----:B------:R-:W-:Y:S01]  /*14940*/  IMAD.MOV.U32 R3, RZ, RZ, R10 ;  /* 0x000000ffff037224 */ /* 0x000fe200078e000a */
[----:B------:R-:W-:Y:S03]  /*14950*/  BSSY B7, `(.L_x_1324) ;  /* 0x00004ce000077945 */ /* 0x000fe60003800000 */
[----:B------:R-:W-:-:S05]  /*14960*/  IMAD R2, R8, R3, R9 ;  /* 0x0000000308027224 */ /* 0x000fca00078e0209 */
[----:B------:R-:W-:Y:S01]  /*14970*/  VIADDMNMX R0, R2, R3, R0, PT ;  /* 0x0000000302007246 */ /* 0x000fe20003800100 */
[----:B------:R3:W-:Y:S03]  /*14980*/  STL [R1+0x24], R2 ;  /* 0x0000240201007387 */ /* 0x0007e60000100800 */
[----:B------:R-:W-:Y:S01]  /*14990*/  ISETP.GT.AND P0, PT, R0, R2, PT ;  /* 0x000000020000720c */ /* 0x000fe20003f04270 */
[----:B------:R3:W-:-:S12]  /*149a0*/  STL [R1+0x3c], R0 ;  /* 0x00003c0001007387 */ /* 0x0007d80000100800 */
[----:B---3--:R-:W-:Y:S05]  /*149b0*/  @P0 BRA `(.L_x_1325) ;  /* 0x00000000004c0947 */ /* 0x008fea0003800000 */
[----:B------:R-:W3:Y:S02]  /*149c0*/  S2R R2, SR_TID.X ;  /* 0x0000000000027919 */ /* 0x000ee40000002100 */
[----:B---3--:R-:W-:-:S04]  /*149d0*/  LOP3.LUT R2, R2, 0x7f, RZ, 0xc0, !PT ;  /* 0x0000007f02027812 */ /* 0x008fc800078ec0ff */
[----:B------:R-:W-:-:S13]  /*149e0*/  ISETP.NE.AND P0, PT, R2, RZ, PT ;  /* 0x000000ff0200720c */ /* 0x000fda0003f05270 */
[----:B------:R-:W-:Y:S05]  /*149f0*/  @P0 BRA `(.L_x_1326) ;  /* 0x0000004c000c0947 */ /* 0x000fea0003800000 */
[----:B------:R-:W3:Y:S01]  /*14a00*/  S2R R3, SR_LANEID ;  /* 0x0000000000037919 */ /* 0x000ee20000000000 */
[----:B------:R-:W-:Y:S01]  /*14a10*/  VOTEU.ANY UR4, UPT, PT ;  /* 0x0000000000047886 */ /* 0x000fe200038e0100 */
[----:B------:R-:W-:Y:S01]  /*14a20*/  ULDC.64 UR6, c[0x0][0x208] ;  /* 0x0000820000067ab9 */ /* 0x000fe20000000a00 */
[----:B------:R-:W3:Y:S08]  /*14a30*/  FLO.U32 R0, UR4 ;  /* 0x0000000400007d00 */ /* 0x000ef000080e0000 */
[----:B0-----:R-:W0:Y:S01]  /*14a40*/  POPC R5, UR4 ;  /* 0x0000000400057d09 */ /* 0x001e220008000000 */
[----:B---3--:R-:W-:-:S02]  /*14a50*/  ISETP.EQ.U32.AND P0, PT, R0, R3, PT ;  /* 0x000000030000720c */ /* 0x008fc40003f02070 */
[----:B------:R-:W0:Y:S11]  /*14a60*/  LDC.64 R2, c[0x0][0xc60] ;  /* 0x00031800ff027b82 */ /* 0x000e360000000a00 */
[----:B0-----:R-:W3:Y:S01]  /*14a70*/  @P0 ATOMG.E.ADD.STRONG.GPU PT, R3, desc[UR6][R2.64], R5 ;  /* 0x00000005020309a8 */ /* 0x001ee200081ee1c6 */
[----:B-1----:R-:W0:Y:S02]  /*14a80*/  S2R R4, SR_LTMASK ;  /* 0x0000000000047919 */ /* 0x002e240000003900 */
[----:B0-----:R-:W-:-:S04]  /*14a90*/  LOP3.LUT R4, R4, UR4, RZ, 0xc0, !PT ;  /* 0x0000000404047c12 */ /* 0x001fc8000f8ec0ff */
[----:B------:R-:W0:Y:S01]  /*14aa0*/  POPC R7, R4 ;  /* 0x0000000400077309 */ /* 0x000e220000000000 */
[----:B---3--:R-:W0:Y:S02]  /*14ab0*/  SHFL.IDX PT, R0, R3, R0, 0x1f ;  /* 0x00001f0003007589 */ /* 0x008e2400000e0000 */
[----:B0-----:R-:W-:-:S05]  /*14ac0*/  IADD3 R0, R0, UR38, R7 ;  /* 0x0000002600007c10 */ /* 0x001fca000fffe007 */
[----:B------:R3:W-:Y:S01]  /*14ad0*/  STL [R1], R0 ;  /* 0x0000000001007387 */ /* 0x0007e20000100800 */
[----:B------:R-:W-:Y:S05]  /*14ae0*/  BRA `(.L_x_1326) ;  /* 0x0000004800d07947 */ /* 0x000fea0003800000 */
.L_x_1325:
        /* <DEDUP_REMOVED lines=8> */
[----:B-1----:R-:W-:Y:S02]  /*14b70*/  IMAD.U32 R4, RZ, RZ, UR6 ;  /* 0x00000006ff047e24 */ /* 0x002fe4000f8e00ff */
[----:B------:R-:W1:Y:S01]  /*14b80*/  LDC.64 R2, c[0x4][R2] ;  /* 0x0100000002027b82 */ /* 0x000e620000000a00 */
[----:B0-----:R-:W-:Y:S02]  /*14b90*/  IMAD.U32 R5, RZ, RZ, UR7 ;  /* 0x00000007ff057e24 */ /* 0x001fe4000f8e00ff */
[----:B------:R-:W-:Y:S02]  /*14ba0*/  IMAD.U32 R6, RZ, RZ, UR8 ;  /* 0x00000008ff067e24 */ /* 0x000fe4000f8e00ff */
[----:B------:R-:W-:-:S02]  /*14bb0*/  IMAD.U32 R7, RZ, RZ, UR9 ;  /* 0x00000009ff077e24 */ /* 0x000fc4000f8e00ff */
[----:B--2---:R-:W-:Y:S02]  /*14bc0*/  IMAD.U32 R10, RZ, RZ, UR4 ;  /* 0x00000004ff0a7e24 */ /* 0x004fe4000f8e00ff */
[----:B------:R-:W-:Y:S02]  /*14bd0*/  IMAD.U32 R11, RZ, RZ, UR5 ;  /* 0x00000005ff0b7e24 */ /* 0x000fe4000f8e00ff */
[----:B------:R-:W-:Y:S02]  /*14be0*/  IMAD.MOV.U32 R8, RZ, RZ, 0x70 ;  /* 0x00000070ff087424 */ /* 0x000fe400078e00ff */
[----:B------:R-:W-:Y:S02]  /*14bf0*/  IMAD.MOV.U32 R12, RZ, RZ, 0x1 ;  /* 0x00000001ff0c7424 */ /* 0x000fe400078e00ff */
[----:B------:R-:W-:-:S07]  /*14c00*/  IMAD.MOV.U32 R13, RZ, RZ, RZ ;  /* 0x000000ffff0d7224 */ /* 0x000fce00078e00ff */
[----:B------:R-:W-:-:S07]  /*14c10*/  LEPC R20, `(.L_x_1328) ;  /* 0x000000001014794e */ /* 0x000fce0000000000 */
[----:B-1----:R-:W-:Y:S05]  /*14c20*/  CALL.ABS.NOINC R2 ;  /* 0x0000000002007343 */ /* 0x002fea0003c00000 */
.L_x_1328:
[----:B------:R-:W-:Y:S05]  /*14c30*/  BSYNC B6 ;  /* 0x0000000000067941 */ /* 0x000fea0003800000 */
.L_x_1327:
        /* <DEDUP_REMOVED lines=9> */
[----:B-1----:R-:W-:Y:S02]  /*14cd0*/  IMAD.U32 R4, RZ, RZ, UR6 ;  /* 0x00000006ff047e24 */ /* 0x002fe4000f8e00ff */
[----:B0-----:R-:W-:Y:S02]  /*14ce0*/  IMAD.U32 R5, RZ, RZ, UR7 ;  /* 0x00000007ff057e24 */ /* 0x001fe4000f8e00ff */
[----:B------:R-:W-:Y:S02]  /*14cf0*/  IMAD.U32 R6, RZ, RZ, UR8 ;  /* 0x00000008ff067e24 */ /* 0x000fe4000f8e00ff */
[----:B------:R-:W-:-:S02]  /*14d00*/  IMAD.U32 R7, RZ, RZ, UR9 ;  /* 0x00000009ff077e24 */ /* 0x000fc4000f8e00ff */
[----:B--2---:R-:W-:Y:S02]  /*14d10*/  IMAD.U32 R10, RZ, RZ, UR4 ;  /* 0x00000004ff0a7e24 */ /* 0x004fe4000f8e00ff */
[----:B------:R-:W-:Y:S02]  /*14d20*/  IMAD.U32 R11, RZ, RZ, UR5 ;  /* 0x00000005ff0b7e24 */ /* 0x000fe4000f8e00ff */
[----:B------:R-:W-:Y:S02]  /*14d30*/  IMAD.MOV.U32 R8, RZ, RZ, 0x70 ;  /* 0x00000070ff087424 */ /* 0x000fe400078e00ff */
[----:B------:R-:W-:Y:S02]  /*14d40*/  IMAD.MOV.U32 R12, RZ, RZ, 0x1 ;  /* 0x00000001ff0c7424 */ /* 0x000fe400078e00ff */
[----:B---3--:R-:W-:-:S07]  /*14d50*/  IMAD.MOV.U32 R13, RZ, RZ, RZ ;  /* 0x000000ffff0d7224 */ /* 0x008fce00078e00ff */
[----:B------:R-:W-:-:S07]  /*14d60*/  LEPC R20, `(.L_x_1331) ;  /* 0x000000001014794e */ /* 0x000fce0000000000 */
[----:B----4-:R-:W-:Y:S05]  /*14d70*/  CALL.ABS.NOINC R2 ;  /* 0x0000000002007343 */ /* 0x010fea0003c00000 */
.L_x_1331:
[----:B------:R0:W1:Y:S01]  /*14d80*/  LDC.64 R2, c[0x4][R17] ;  /* 0x0100000011027b82 */ /* 0x0000620000000a00 */
[----:B------:R-:W-:Y:S01]  /*14d90*/  ULDC.64 UR6, c[0x4][0xa8] ;  /* 0x01002a0000067ab9 */ /* 0x000fe20000000a00 */
[----:B------:R-:W-:Y:S01]  /*14da0*/  ULDC.64 UR8, c[0x4][0xb0] ;  /* 0x01002c0000087ab9 */ /* 0x000fe20000000a00 */
[----:B------:R-:W-:Y:S01]  /*14db0*/  ULDC.64 UR4, c[0x4][0x40] ;  /* 0x0100100000047ab9 */ /* 0x000fe20000000a00 */
[----:B------:R-:W-:Y:S02]  /*14dc0*/  IMAD.U32 R4, RZ, RZ, UR6 ;  /* 0x00000006ff047e24 */ /* 0x000fe4000f8e00ff */
[----:B------:R-:W-:Y:S02]  /*14dd0*/  IMAD.U32 R5, RZ, RZ, UR7 ;  /* 0x00000007ff057e24 */ /* 0x000fe4000f8e00ff */
[----:B------:R-:W-:Y:S02]  /*14de0*/  IMAD.U32 R6, RZ, RZ, UR8 ;  /* 0x00000008ff067e24 */ /* 0x000fe4000f8e00ff */
[----:B------:R-:W-:-:S02]  /*14df0*/  IMAD.U32 R7, RZ, RZ, UR9 ;  /* 0x00000009ff077e24 */ /* 0x000fc4000f8e00ff */
[----:B------:R-:W-:Y:S02]  /*14e00*/  IMAD.U32 R10, RZ, RZ, UR4 ;  /* 0x00000004ff0a7e24 */ /* 0x000fe4000f8e00ff */
[----:B------:R-:W-:Y:S02]  /*14e10*/  IMAD.U32 R11, RZ, RZ, UR5 ;  /* 0x00000005ff0b7e24 */ /* 0x000fe4000f8e00ff */
[----:B------:R-:W-:Y:S02]  /*14e20*/  IMAD.MOV.U32 R8, RZ, RZ, 0x70 ;  /* 0x00000070ff087424 */ /* 0x000fe400078e00ff */
[----:B------:R-:W-:Y:S02]  /*14e30*/  IMAD.MOV.U32 R12, RZ, RZ, 0x1 ;  /* 0x00000001ff0c7424 */ /* 0x000fe400078e00ff */
[----:B0-----:R-:W-:-:S07]  /*14e40*/  IMAD.MOV.U32 R13, RZ, RZ, RZ ;  /* 0x000000ffff0d7224 */ /* 0x001fce00078e00ff */
[----:B------:R-:W-:-:S07]  /*14e50*/  LEPC R20, `(.L_x_1330) ;  /* 0x000000001014794e */ /* 0x000fce0000000000 */
[----:B-1----:R-:W-:Y:S05]  /*14e60*/  CALL.ABS.NOINC R2 ;  /* 0x0000000002007343 */ /* 0x002fea0003c00000 */
.L_x_1330:
[----:B------:R-:W-:Y:S05]  /*14e70*/  BSYNC B6 ;  /* 0x0000000000067941 */ /* 0x000fea0003800000 */
.L_x_1329:
[----:B------:R-:W3:Y:S01]  /*14e80*/  LDL R0, [R1+0xc] ;  /* 0x00000c0001007983 */ /* 0x000ee20000100800 */
[----:B------:R-:W-:Y:S02]  /*14e90*/  ULDC.64 UR4, c[0x0][0x9f8] ;  /* 0x00027e0000047ab9 */ /* 0x000fe40000000a00 */
[----:B------:R-:W-:Y:S01]  /*14ea0*/  ISETP.NE.U32.AND P0, PT, RZ, UR4, PT ;  /* 0x00000004ff007c0c */ /* 0x000fe2000bf05070 */
[----:B------:R-:W4:Y:S01]  /*14eb0*/  LDL R17, [R1+0x3c] ;  /* 0x00003c0001117983 */ /* 0x000f220000100800 */
[----:B------:R-:W-:Y:S02]  /*14ec0*/  ULDC.64 UR6, c[0x0][0x208] ;  /* 0x0000820000067ab9 */ /* 0x000fe40000000a00 */
[----:B------:R-:W-:Y:S01]  /*14ed0*/  ISETP.NE.AND.EX P0, PT, RZ, UR5, PT, P0 ;  /* 0x00000005ff007c0c */ /* 0x000fe2000bf05300 */
[----:B------:R-:W-:-:S12]  /*14ee0*/  ULDC.64 UR4, c[0x0][0xa08] ;  /* 0x0002820000047ab9 */ /* 0x000fd80000000a00 */
[----:B------:R-:W5:Y:S01]  /*14ef0*/  @P0 LDC.64 R2, c[0x0][0x9f8] ;  /* 0x00027e00ff020b82 */ /* 0x000f620000000a00 */
[----:B---3--:R-:W-:Y:S02]  /*14f00*/  IMAD.MOV.U32 R7, RZ, RZ, R0 ;  /* 0x000000ffff077224 */ /* 0x008fe400078e0000 */
[----:B-----5:R-:W-:-:S05]  /*14f10*/  @P0 IMAD.WIDE R2, R0, 0x4, R2 ;  /* 0x0000000400020825 */ /* 0x020fca00078e0202 */
[----:B------:R3:W0:Y:S01]  /*14f20*/  @P0 LDG.E R7, desc[UR6][R2.64] ;  /* 0x0000000602070981 */ /* 0x000622000c1e1900 */
[----:B----4-:R-:W-:Y:S01]  /*14f30*/  VIADD R0, R17, 0xffffffff ;  /* 0xffffffff11007836 */ /* 0x010fe20000000000 */
[----:B---3--:R-:W3:Y:S02]  /*14f40*/  LDC.64 R2, c[0x0][0x418] ;  /* 0x00010600ff027b82 */ /* 0x008ee40000000a00 */
[----:B---3--:R-:W-:Y:S01]  /*14f50*/  LOP3.LUT P0, RZ, R2, UR4, RZ, 0xfc, !PT ;  /* 0x0000000402ff7c12 */ /* 0x008fe2000f80fcff */
[----:B------:R-:W-:-:S03]  /*14f60*/  UMOV UR4, 0xffffffff ;  /* 0xffffffff00047882 */ /* 0x000fc60000000000 */
[----:B------:R-:W-:Y:S02]  /*14f70*/  LOP3.LUT P0, RZ, R3, UR5, RZ, 0xfc, P0 ;  /* 0x0000000503ff7c12 */ /* 0x000fe4000800fcff */
[----:B0-----:R-:W-:Y:S01]  /*14f80*/  SHF.R.S32.HI R8, RZ, 0x1f, R7 ;  /* 0x0000001fff087819 */ /* 0x001fe20000011407 */
[----:B------:R0:W-:Y:S01]  /*14f90*/  STL [R1+0x8], R7 ;  /* 0x0000080701007387 */ /* 0x0001e20000100800 */
[----:B------:R-:W-:-:S03]  /*14fa0*/  SEL R17, R7, RZ, !P0 ;  /* 0x000000ff07117207 */ /* 0x000fc60004000000 */
[----:B------:R0:W-:Y:S01]  /*14fb0*/  STL [R1+0x1c], R8 ;  /* 0x00001c0801007387 */ /* 0x0001e20000100800 */
[----:B------:R-:W-:Y:S05]  /*14fc0*/  BRA.DIV UR4, `(.L_x_1332) ;  /* 0x0000005e04ec7947 */ /* 0x000fea000b800000 */
[----:B-1----:R-:W1:Y:S02]  /*14fd0*/  S2R R4, SR_TID.X ;  /* 0x0000000000047919 */ /* 0x002e640000002100 */
[----:B-1----:R-:W-:-:S04]  /*14fe0*/  SHF.R.U32.HI R4, RZ, 0x5, R4 ;  /* 0x00000005ff047819 */ /* 0x002fc80000011604 */
[----:B------:R-:W-:-:S05]  /*14ff0*/  LOP3.LUT R4, R4, 0x3, RZ, 0xc0, !PT ;  /* 0x0000000304047812 */ /* 0x000fca00078ec0ff */
[----:B------:R1:W3:Y:S02]  /*15000*/  SHFL.IDX PT, R14, R4, RZ, 0x1f ;  /* 0x00001fff040e7589 */ /* 0x0002e400000e0000 */
.L_x_1449:
[----:B-1----:R-:W4:Y:S01]  /*15010*/  LDL.LU R4, [R1+0x18] ;  /* 0x0000180001047983 */ /* 0x002f220000300800 */
[----:B------:R-:W-:Y:S02]  /*15020*/  PLOP3.LUT P1, PT, PT, PT, PT, 0x8, 0x0 ;  /* 0x000000000000781c */ /* 0x000fe40003f2e170 */
[----:B---3--:R-:W-:Y:S01]  /*15030*/  ISETP.NE.AND P0, PT, R14, RZ, PT ;  /* 0x000000ff0e00720c */ /* 0x008fe20003f05270 */
[----:B------:R1:W-:Y:S01]  /*15040*/  STL [R1+0x4], R0 ;  /* 0x0000040001007387 */ /* 0x0003e20000100800 */
[----:B----4-:R-:W-:-:S09]  /*15050*/  LOP3.LUT R4, R4, 0xfffffffe, RZ, 0xc0, !PT ;  /* 0xfffffffe04047812 */ /* 0x010fd200078ec0ff */
[----:B------:R-:W-:-:S05]  /*15060*/  @P1 LOP3.LUT R4, R4, 0x1, RZ, 0xfc, !PT ;  /* 0x0000000104041812 */ /* 0x000fca00078efcff */
[----:B------:R1:W-:Y:S01]  /*15070*/  STL [R1+0x18], R4 ;  /* 0x0000180401007387 */ /* 0x0003e20000100800 */
[----:B------:R-:W-:Y:S05]  /*15080*/  @P0 BRA `(.L_x_1333) ;  /* 0x00000004004c0947 */ /* 0x000fea0003800000 */
[----:B------:R-:W-:-:S03]  /*15090*/  UMOV UR4, 0xffffffff ;  /* 0xffffffff00047882 */ /* 0x000fc60000000000 */
[----:B------:R-:W-:Y:S05]  /*150a0*/  BRA.DIV UR4, `(.L_x_1334) ;  /* 0x0000005e04e87947 */ /* 0x000fea000b800000 */
[----:B------:R-:W-:-:S13]  /*150b0*/  ELECT P6, URZ, PT ;  /* 0x00000000003f782f */ /* 0x000fda00038c0000 */
.L_x_1452:
[----:B------:R-:W-:Y:S05]  /*150c0*/  @!P6 BRA `(.L_x_1333) ;  /* 0x00000004003ce947 */ /* 0x000fea0003800000 */
[----:B------:R-:W-:-:S04]  /*150d0*/  ISETP.NE.U32.AND P0, PT, R2, RZ, PT ;  /* 0x000000ff0200720c */ /* 0x000fc80003f05070 */
[----:B------:R-:W-:-:S13]  /*150e0*/  ISETP.NE.AND.EX P0, PT, R3, RZ, PT, P0 ;  /* 0x000000ff0300720c */ /* 0x000fda0003f05300 */
[----:B------:R-:W-:Y:S05]  /*150f0*/  @!P0 BRA `(.L_x_1335) ;  /* 0x0000000000548947 */ /* 0x000fea0003800000 */
[----:B------:R-:W3:Y:S01]  /*15100*/  LDC R6, c[0x0][0x43c] ;  /* 0x00010f00ff067b82 */ /* 0x000ee20000000800 */
[----:B------:R-:W-:Y:S01]  /*15110*/  IMAD.MOV.U32 R9, RZ, RZ, R0 ;  /* 0x000000ffff097224 */ /* 0x000fe200078e0000 */
[----:B------:R-:W-:Y:S01]  /*15120*/  ULDC.64 UR4, c[0x0][0x428] ;  /* 0x00010a0000047ab9 */ /* 0x000fe20000000a00 */
[----:B------:R-:W-:Y:S02]  /*15130*/  ULDC.64 UR6, c[0x0][0x208] ;  /* 0x0000820000067ab9 */ /* 0x000fe40000000a00 */
[----:B-1----:R-:W-:Y:S01]  /*15140*/  IMAD.MOV.U32 R0, RZ, RZ, R9 ;  /* 0x000000ffff007224 */ /* 0x002fe200078e0009 */
[----:B---3--:R-:W-:-:S13]  /*15150*/  ISETP.NE.AND P0, PT, R6, 0x1, PT ;  /* 0x000000010600780c */ /* 0x008fda0003f05270 */
[----:B------:R-:W1:Y:S02]  /*15160*/  @P0 LDC.64 R4, c[0x0][0x440] ;  /* 0x00011000ff040b82 */ /* 0x000e640000000a00 */
[----:B-1----:R-:W-:-:S05]  /*15170*/  @P0 IMAD.HI.U32 R4, R9, R4, RZ ;  /* 0x0000000409040227 */ /* 0x002fca00078e00ff */
        /* <DEDUP_REMOVED lines=13> */
.L_x_1335:
[----:B---3--:R-:W3:Y:S01]  /*15250*/  LDL R2, [R1+0x10] ;  /* 0x0000100001027983 */ /* 0x008ee20000100800 */
[----:B-1----:R-:W-:Y:S01]  /*15260*/  IMAD R0, R19, 0x8, R18 ;  /* 0x0000000813007824 */ /* 0x002fe200078e0212 */
[----:B---3--:R-:W-:-:S04]  /*15270*/  SHF.L.U32 R2, R2, 0x1f, RZ ;  /* 0x0000001f02027819 */ /* 0x008fc800000006ff */
[----:B------:R-:W1:Y:S02]  /*15280*/  SYNCS.PHASECHK.TRANS64.TRYWAIT P0, [R0+URZ+0x30840], R2 ;  /* 0x03084002000075a7 */ /* 0x000e64000800017f */
[----:B-1----:R-:W-:Y:S05]  /*15290*/  @!P0 BRA `(.L_x_1336) ;  /* 0x0000005c008c8947 */ /* 0x002fea0003800000 */
.L_x_1453:
[----:B------:R-:W3:Y:S02]  /*152a0*/  S2R R3, SR_TID.X ;  /* 0x0000000000037919 */ /* 0x000ee40000002100 */
[----:B---3--:R-:W-:-:S04]  /*152b0*/  LOP3.LUT R3, R3, 0x7f, RZ, 0xc0, !PT ;  /* 0x0000007f03037812 */ /* 0x008fc800078ec0ff */
[----:B------:R-:W-:-:S13]  /*152c0*/  ISETP.NE.AND P0, PT, R3, RZ, PT ;  /* 0x000000ff0300720c */ /* 0x000fda0003f05270 */
        /* <DEDUP_REMOVED lines=8> */
.L_x_1337:
[----:B-1----:R-:W3:Y:S04]  /*15350*/  LDL R2, [R1+0x14] ;  /* 0x0000140001027983 */ /* 0x002ee80000100800 */
[----:B------:R-:W4:Y:S01]  /*15360*/  LDL R3, [R1+0x4] ;  /* 0x0000040001037983 */ /* 0x000f220000100800 */
[----:B------:R-:W-:Y:S01]  /*15370*/  R2UR UR9, R0 ;  /* 0x00000000000972ca */ /* 0x000fe200000e0000 */
[----:B------:R-:W-:-:S05]  /*15380*/  IMAD R0, R19, 0x8000, R18 ;  /* 0x0000800013007824 */ /* 0x000fca00078e0212 */
[----:B------:R-:W-:Y:S01]  /*15390*/  R2UR UR14, R0 ;  /* 0x00000000000e72ca */ /* 0x000fe200000e0000 */
[----:B------:R-:W-:Y:S01]  /*153a0*/  UIADD3 UR4, UP0, UR36, 0x370, URZ ;  /* 0x0000037024047890 */ /* 0x000fe2000ff1e03f */
[----:B---3--:R-:W-:Y:S02]  /*153b0*/  R2UR UR5, R2 ;  /* 0x00000000020572ca */ /* 0x008fe400000e0000 */
[----:B------:R-:W3:Y:S01]  /*153c0*/  LDL.LU R2, [R1+0x18] ;  /* 0x0000180001027983 */ /* 0x000ee20000300800 */
[----:B----4-:R-:W-:Y:S02]  /*153d0*/  R2UR UR11, R3 ;  /* 0x00000000030b72ca */ /* 0x010fe400000e0000 */
[----:B------:R-:W-:Y:S02]  /*153e0*/  R2UR UR12, R16 ;  /* 0x00000000100c72ca */ /* 0x000fe400000e0000 */
[----:B-----5:R-:W-:Y:S01]  /*153f0*/  R2UR UR13, R17 ;  /* 0x00000000110d72ca */ /* 0x020fe200000e0000 */
[----:B------:R-:W-:Y:S01]  /*15400*/  UIADD3 UR9, UR9, 0x30830, URZ ;  /* 0x0003083009097890 */ /* 0x000fe2000fffe03f */
[----:B------:R-:W-:-:S02]  /*15410*/  PLOP3.LUT P0, PT, PT, PT, PT, 0x80, 0x0 ;  /* 0x000000000000781c */ /* 0x000fc40003f0f070 */
[----:B------:R-:W-:Y:S02]  /*15420*/  UIADD3 UR8, UR14, 0x20400, URZ ;  /* 0x000204000e087890 */ /* 0x000fe4000fffe03f */
[----:B------:R-:W-:-:S03]  /*15430*/  UIADD3 UR15, UR14, 0x22400, URZ ;  /* 0x000224000e0f7890 */ /* 0x000fc6000fffe03f */
[----:B------:R-:W-:Y:S02]  /*15440*/  ULEA UR11, UR11, UR5, 0x6 ;  /* 0x000000050b0b7291 */ /* 0x000fe4000f8e303f */
[----:B------:R-:W-:Y:S02]  /*15450*/  UIADD3.X UR5, URZ, UR37, URZ, UP0, !UPT ;  /* 0x000000253f057290 */ /* 0x000fe400087fe43f */
[----:B------:R-:W-:Y:S01]  /*15460*/  UIADD3 UR17, UR14, 0x24400, URZ ;  /* 0x000244000e117890 */ /* 0x000fe2000fffe03f */
[----:B------:R-:W-:Y:S01]  /*15470*/  UMOV UR10, URZ ;  /* 0x0000003f000a7c82 */ /* 0x000fe20008000000 */
[----:B------:R-:W-:Y:S01]  /*15480*/  UMOV UR6, 0x0 ;  /* 0x0000000000067882 */ /* 0x000fe20000000000 */
[----:B------:R-:W-:Y:S01]  /*15490*/  UMOV UR7, 0x14f00000 ;  /* 0x14f0000000077882 */ /* 0x000fe20000000000 */
[----:B------:R-:W-:Y:S01]  /*154a0*/  UMOV UR16, 0x40 ;  /* 0x0000004000107882 */ /* 0x000fe20000000000 */
[----:B------:R-:W-:Y:S02]  /*154b0*/  UIADD3 UR18, UR14, 0x26400, URZ ;  /* 0x000264000e127890 */ /* 0x000fe4000fffe03f */
[----:B------:R1:W-:Y:S01]  /*154c0*/  UTMALDG.4D [UR8], [UR4], desc[UR6] ;  /* 0x00000608040075b4 */ /* 0x0003e20008019000 */
[----:B------:R-:W-:Y:S01]  /*154d0*/  UMOV UR14, 0x80 ;  /* 0x00000080000e7882 */ /* 0x000fe20000000000 */
[----:B-1----:R-:W-:Y:S01]  /*154e0*/  UMOV UR8, UR15 ;  /* 0x0000000f00087c82 */ /* 0x002fe20008000000 */
[----:B------:R-:W-:-:S02]  /*154f0*/  UMOV UR10, UR16 ;  /* 0x00000010000a7c82 */ /* 0x000fc40008000000 */
[----:B------:R1:W-:Y:S02]  /*15500*/  UTMALDG.4D [UR8], [UR4], desc[UR6] ;  /* 0x00000608040075b4 */ /* 0x0003e40008019000 */
[----:B-1----:R-:W-:Y:S01]  /*15510*/  UMOV UR8, UR17 ;  /* 0x0000001100087c82 */ /* 0x002fe20008000000 */
[----:B------:R-:W-:Y:S01]  /*15520*/  UMOV UR10, UR14 ;  /* 0x0000000e000a7c82 */ /* 0x000fe20008000000 */
[----:B------:R-:W-:Y:S01]  /*15530*/  UMOV UR14, 0xc0 ;  /* 0x000000c0000e7882 */ /* 0x000fe20000000000 */
[----:B------:R1:W-:Y:S02]  /*15540*/  UTMALDG.4D [UR8], [UR4], desc[UR6] ;  /* 0x00000608040075b4 */ /* 0x0003e40008019000 */
[----:B-1----:R-:W-:Y:S01]  /*15550*/  UMOV UR8, UR18 ;  /* 0x0000001200087c82 */ /* 0x002fe20008000000 */
[----:B------:R-:W-:Y:S02]  /*15560*/  UMOV UR10, UR14 ;  /* 0x0000000e000a7c82 */ /* 0x000fe40008000000 */
[----:B------:R4:W-:Y:S01]  /*15570*/  UTMALDG.4D [UR8], [UR4], desc[UR6] ;  /* 0x00000608040075b4 */ /* 0x0009e20008019000 */
[----:B---3--:R-:W-:-:S04]  /*15580*/  LOP3.LUT R2, R2, 0xfffffffe, RZ, 0xc0, !PT ;  /* 0xfffffffe02027812 */ /* 0x008fc800078ec0ff */
[----:B------:R-:W-:-:S05]  /*15590*/  @P0 LOP3.LUT R2, R2, 0x1, RZ, 0xfc, !PT ;  /* 0x0000000102020812 */ /* 0x000fca00078efcff */
[----:B------:R4:W-:Y:S01]  /*155a0*/  STL [R1+0x18], R2 ;  /* 0x0000180201007387 */ /* 0x0009e20000100800 */
[----:B------:R-:W-:Y:S01]  /*155b0*/  NOP ;  /* 0x0000000000007918 */ /* 0x000fe20000000000 */
.L_x_1333:
[----:B------:R-:W1:Y:S01]  /*155c0*/  LDL.LU R3, [R1+0x30] ;  /* 0x0000300001037983 */ /* 0x000e620000300800 */
[----:B------:R-:W-:Y:S05]  /*155d0*/  WARPSYNC.ALL ;  /* 0x0000000000007948 */ /* 0x000fea0003800000 */
[----:B----4-:R-:W-:Y:S01]  /*155e0*/  ULDC.64 UR4, c[0x0][0x298] ;  /* 0x0000a60000047ab9 */ /* 0x010fe20000000a00 */
[----:B------:R-:W-:Y:S01]  /*155f0*/  BSSY B6, `(.L_x_1338) ;  /* 0x000001c000067945 */ /* 0x000fe20003800000 */
[----:B------:R-:W-:Y:S01]  /*15600*/  BAR.SYNC.DEFER_BLOCKING 0x8, 0x180 ;  /* 0x0206000000007b1d */ /* 0x000fe20000010000 */
[----:B-1----:R-:W-:Y:S01]  /*15610*/  SHF.R.S32.HI R0, RZ, 0x1f, R3 ;  /* 0x0000001fff007819 */ /* 0x002fe20000011403 */
[----:B------:R-:W-:-:S04]  /*15620*/  IMAD.WIDE.U32 R4, R3, UR4, RZ ;  /* 0x0000000403047c25 */ /* 0x000fc8000f8e00ff */
[----:B------:R-:W-:Y:S01]  /*15630*/  IMAD R2, R0, UR4, RZ ;  /* 0x0000000400027c24 */ /* 0x000fe2000f8e02ff */
[----:B------:R1:W-:Y:S01]  /*15640*/  STL.64 [R1+0x48], R4 ;  /* 0x0000480401007387 */ /* 0x0003e20000100a00 */
[----:B------:R-:W-:Y:S02]  /*15650*/  VIADD R0, R18, 0x10400 ;  /* 0x0001040012007836 */ /* 0x000fe40000000000 */
[----:B------:R-:W-:-:S03]  /*15660*/  IMAD R2, R3, UR5, R2 ;  /* 0x0000000503027c24 */ /* 0x000fc6000f8e0202 */
[----:B------:R-:W-:Y:S01]  /*15670*/  LOP3.LUT P0, RZ, R0, 0x3ff, RZ, 0xc0, !PT ;  /* 0x000003ff00ff7812 */ /* 0x000fe2000780c0ff */
[----:B------:R-:W-:-:S05]  /*15680*/  IMAD.IADD R0, R5, 0x1, R2 ;  /* 0x0000000105007824 */ /* 0x000fca00078e0202 */
[----:B------:R1:W-:Y:S07]  /*15690*/  STL [R1+0x30], R0 ;  /* 0x0000300001007387 */ /* 0x0003ee0000100800 */
[----:B------:R-:W-:Y:S05]  /*156a0*/  @!P0 BRA `(.L_x_1339) ;  /* 0x0000000000408947 */ /* 0x000fea0003800000 */
[----:B------:R-:W-:Y:S01]  /*156b0*/  MOV R2, 0x0 ;  /* 0x0000000000027802 */ /* 0x000fe20000000f00 */
[----:B------:R-:W-:Y:S01]  /*156c0*/  ULDC.64 UR6, c[0x4][0xa8] ;  /* 0x01002a0000067ab9 */ /* 0x000fe20000000a00 */
[----:B------:R-:W-:Y:S01]  /*156d0*/  ULDC.64 UR8, c[0x4][0xb0] ;  /* 0x01002c0000087ab9 */ /* 0x000fe20000000a00 */
[----:B------:R-:W-:Y:S01]  /*156e0*/  ULDC.64 UR4, c[0x4][0x20] ;  /* 0x0100080000047ab9 */ /* 0x000fe20000000a00 */
[----:B-1----:R-:W-:Y:S02]  /*156f0*/  IMAD.U32 R4, RZ, RZ, UR6 ;  /* 0x00000006ff047e24 */ /* 0x002fe4000f8e00ff */
[----:B------:R-:W1:Y:S01]  /*15700*/  LDC.64 R2, c[0x4][R2] ;  /* 0x0100000002027b82 */ /* 0x000e620000000a00 */
[----:B------:R-:W-:Y:S02]  /*15710*/  IMAD.U32 R5, RZ, RZ, UR7 ;  /* 0x00000007ff057e24 */ /* 0x000fe4000f8e00ff */
[----:B------:R-:W-:Y:S02]  /*15720*/  IMAD.U32 R6, RZ, RZ, UR8 ;  /* 0x00000008ff067e24 */ /* 0x000fe4000f8e00ff */
[----:B0-----:R-:W-:-:S02]  /*15730*/  IMAD.U32 R7, RZ, RZ, UR9 ;  /* 0x00000009ff077e24 */ /* 0x001fc4000f8e00ff */
[----:B--2---:R-:W-:Y:S02]  /*15740*/  IMAD.U32 R10, RZ, RZ, UR4 ;  /* 0x00000004ff0a7e24 */ /* 0x004fe4000f8e00ff */
[----:B------:R-:W-:Y:S02]  /*15750*/  IMAD.U32 R11, RZ, RZ, UR5 ;  /* 0x00000005ff0b7e24 */ /* 0x000fe4000f8e00ff */
[----:B------:R-:W-:Y:S02]  /*15760*/  IMAD.MOV.U32 R8, RZ, RZ, 0x70 ;  /* 0x00000070ff087424 */ /* 0x000fe400078e00ff */
[----:B------:R-:W-:Y:S02]  /*15770*/  IMAD.MOV.U32 R12, RZ, RZ, 0x1 ;  /* 0x00000001ff0c7424 */ /* 0x000fe400078e00ff */
[----:B------:R-:W-:-:S07]  /*15780*/  IMAD.MOV.U32 R13, RZ, RZ, RZ ;  /* 0x000000ffff0d7224 */ /* 0x000fce00078e00ff */
[----:B------:R-:W-:-:S07]  /*15790*/  LEPC R20, `(.L_x_1339) ;  /* 0x000000001014794e */ /* 0x000fce0000000000 */
[----:B-1----:R-:W-:Y:S05]  /*157a0*/  CALL.ABS.NOINC R2 ;  /* 0x0000000002007343 */ /* 0x002fea0003c00000 */
.L_x_1339:
[----:B------:R-:W-:Y:S05]  /*157b0*/  BSYNC B6 ;  /* 0x0000000000067941 */ /* 0x000fea0003800000 */
.L_x_1338:
[----:B-1----:R-:W3:Y:S01]  /*157c0*/  LDL.LU R0, [R1+0x30] ;  /* 0x0000300001007983 */ /* 0x002ee20000300800 */
[----:B------:R-:W-:Y:S01]  /*157d0*/  ULDC.64 UR6, c[0x0][0xa00] ;  /* 0x0002800000067ab9 */ /* 0x000fe20000000a00 */
[----:B0-----:R-:W0:Y:S01]  /*157e0*/  LDC R7, c[0x0][0x448] ;  /* 0x00011200ff077b82 */ /* 0x001e220000000800 */
[----:B------:R-:W-:Y:S01]  /*157f0*/  ULDC.64 UR4, c[0x0][0x2d8] ;  /* 0x0000b60000047ab9 */ /* 0x000fe20000000a00 */
[----:B------:R-:W3:Y:S04]  /*15800*/  LDL.LU.64 R2, [R1+0x48] ;  /* 0x0000480001027983 */ /* 0x000ee80000300a00 */
[----:B------:R-:W4:Y:S04]  /*15810*/  LDL R5, [R1+0xc] ;  /* 0x00000c0001057983 */ /* 0x000f280000100800 */
[----:B------:R-:W2:Y:S01]  /*15820*/  LDL R8, [R1+0x28] ;  /* 0x0000280001087983 */ /* 0x000ea20000100800 */
[----:B------:R-:W-:-:S04]  /*15830*/  ISETP.NE.U32.AND P0, PT, RZ, UR6, PT ;  /* 0x00000006ff007c0c */ /* 0x000fc8000bf05070 */
[----:B------:R-:W-:Y:S01]  /*15840*/  ISETP.NE.AND.EX P0, PT, RZ, UR7, PT, P0 ;  /* 0x00000007ff007c0c */ /* 0x000fe2000bf05300 */
[----:B------:R-:W1:Y:S02]  /*15850*/  S2R R9, SR_TID.X ;  /* 0x0000000000097919 */ /* 0x000e640000002100 */
[----:B-1----:R-:W-:Y:S02]  /*15860*/  IMAD.SHL.U32 R9, R9, 0x10, RZ ;  /* 0x0000001009097824 */ /* 0x002fe400078e00ff */
[----:B---3--:R-:W-:Y:S01]  /*15870*/  IMAD.MOV.U32 R3, RZ, RZ, R0 ;  /* 0x000000ffff037224 */ /* 0x008fe200078e0000 */
[----:B----4-:R-:W-:-:S04]  /*15880*/  SHF.R.S32.HI R0, RZ, 0x1f, R5 ;  /* 0x0000001fff007819 */ /* 0x010fc80000011405 */
[----:B------:R-:W-:Y:S02]  /*15890*/  SEL R4, R0, RZ, !P0 ;  /* 0x000000ff00047207 */ /* 0x000fe40004000000 */
[----:B------:R-:W-:Y:S02]  /*158a0*/  SEL R0, R5, RZ, !P0 ;  /* 0x000000ff05007207 */ /* 0x000fe40004000000 */
[----:B------:R-:W1:Y:S01]  /*158b0*/  S2R R5, SR_TID.X ;  /* 0x0000000000057919 */ /* 0x000e620000002100 */
[----:B0-----:R-:W-:Y:S01]  /*158c0*/  ISETP.NE.AND P0, PT, R7, 0x1, PT ;  /* 0x000000010700780c */ /* 0x001fe20003f05270 */
[----:B------:R-:W-:-:S04]  /*158d0*/  IMAD.WIDE.U32 R2, R16, UR4, R2 ;  /* 0x0000000410027c25 */ /* 0x000fc8000f8e0002 */
[----:B------:R-:W-:Y:S01]  /*158e0*/  IMAD R3, R16, UR5, R3 ;  /* 0x0000000510037c24 */ /* 0x000fe2000f8e0203 */
[----:B------:R-:W-:-:S07]  /*158f0*/  ULDC.64 UR4, c[0x0][0x2e0] ;  /* 0x0000b80000047ab9 */ /* 0x000fce0000000a00 */
[----:B------:R-:W0:Y:S01]  /*15900*/  @P0 LDC R6, c[0x0][0x450] ;  /* 0x00011400ff060b82 */ /* 0x000e220000000800 */
[----:B-1----:R-:W-:-:S04]  /*15910*/  LOP3.LUT R5, R5, 0x7f, RZ, 0xc0, !PT ;  /* 0x0000007f05057812 */ /* 0x002fc800078ec0ff */
[----:B------:R-:W-:-:S04]  /*15920*/  SHF.R.U32.HI R5, RZ, 0x3, R5 ;  /* 0x00000003ff057819 */ /* 0x000fc80000011605 */
[----:B------:R-:W-:Y:S02]  /*15930*/  LOP3.LUT R9, R5, 0x70, R9, 0xf8, !PT ;  /* 0x0000007005097812 */ /* 0x000fe400078ef809 */
[----:B------:R-:W1:Y:S01]  /*15940*/  @P0 LDC R5, c[0x0][0x44c] ;  /* 0x00011300ff050b82 */ /* 0x000e620000000800 */
[----:B------:R-:W-:Y:S02]  /*15950*/  IMAD R4, R4, UR4, RZ ;  /* 0x0000000404047c24 */ /* 0x000fe4000f8e02ff */
[----:B------:R-:W-:-:S04]  /*15960*/  IMAD.WIDE.U32 R2, R0, UR4, R2 ;  /* 0x0000000400027c25 */ /* 0x000fc8000f8e0002 */
[----:B------:R-:W-:Y:S01]  /*15970*/  IMAD R0, R0, UR5, R4 ;  /* 0x0000000500007c24 */ /* 0x000fe2000f8e0204 */
[----:B------:R-:W-:Y:S01]  /*15980*/  ULDC.64 UR4, c[0x0][0x2d0] ;  /* 0x0000b40000047ab9 */ /* 0x000fe20000000a00 */
[----:B--2---:R-:W-:Y:S02]  /*15990*/  IMAD.IADD R4, R9, 0x1, R8 ;  /* 0x0000000109047824 */ /* 0x004fe400078e0208 */
[----:B------:R-:W2:Y:S01]  /*159a0*/  S2R R9, SR_TID.X ;  /* 0x0000000000097919 */ /* 0x000ea20000002100 */
[----:B------:R-:W-:Y:S02]  /*159b0*/  IMAD.IADD R3, R3, 0x1, R0 ;  /* 0x0000000103037824 */ /* 0x000fe400078e0200 */
[----:B------:R-:W-:Y:S02]  /*159c0*/  IMAD.MOV.U32 R0, RZ, RZ, R4 ;  /* 0x000000ffff007224 */ /* 0x000fe400078e0004 */
[----:B-1----:R-:W-:-:S05]  /*159d0*/  @P0 IMAD.HI.U32 R5, R4, R5, RZ ;  /* 0x0000000504050227 */ /* 0x002fca00078e00ff */
[----:B0-----:R-:W-:-:S05]  /*159e0*/  @P0 SHF.R.U32.HI R0, RZ, R6, R5 ;  /* 0x00000006ff000219 */ /* 0x001fca0000011605 */
[----:B------:R-:W-:-:S04]  /*159f0*/  IMAD.MOV R5, RZ, RZ, -R0 ;  /* 0x000000ffff057224 */ /* 0x000fc800078e0a00 */
[----:B------:R-:W-:Y:S01]  /*15a00*/  IMAD R4, R7, R5, R4 ;  /* 0x0000000507047224 */ /* 0x000fe200078e0204 */
[----:B------:R-:W-:Y:S01]  /*15a10*/  SHF.R.S32.HI R5, RZ, 0x1f, R0 ;  /* 0x0000001fff057819 */ /* 0x000fe20000011400 */
[----:B------:R-:W-:-:S04]  /*15a20*/  IMAD.WIDE.U32 R2, R0, UR4, R2 ;  /* 0x0000000400027c25 */ /* 0x000fc8000f8e0002 */
[----:B------:R-:W-:-:S04]  /*15a30*/  IMAD R5, R5, UR4, RZ ;  /* 0x0000000405057c24 */ /* 0x000fc8000f8e02ff */
[----:B------:R-:W-:Y:S01]  /*15a40*/  IMAD R0, R0, UR5, R5 ;  /* 0x0000000500007c24 */ /* 0x000fe2000f8e0205 */
[----:B------:R-:W-:-:S03]  /*15a50*/  ULDC.64 UR4, c[0x0][0x2c8] ;  /* 0x0000b20000047ab9 */ /* 0x000fc60000000a00 */
[----:B------:R-:W-:Y:S01]  /*15a60*/  IMAD.IADD R3, R3, 0x1, R0 ;  /* 0x0000000103037824 */ /* 0x000fe200078e0200 */
[----:B------:R-:W-:Y:S01]  /*15a70*/  SHF.R.S32.HI R0, RZ, 0x1f, R4 ;  /* 0x0000001fff007819 */ /* 0x000fe20000011404 */
[----:B--2---:R-:W-:-:S04]  /*15a80*/  IMAD.SHL.U32 R9, R9, 0x8, RZ ;  /* 0x0000000809097824 */ /* 0x004fc800078e00ff */
[----:B------:R-:W-:Y:S01]  /*15a90*/  IMAD R0, R0, UR4, RZ ;  /* 0x0000000400007c24 */ /* 0x000fe2000f8e02ff */
[----:B------:R-:W-:Y:S01]  /*15aa0*/  LOP3.LUT R9, R9, 0x38, RZ, 0xc0, !PT ;  /* 0x0000003809097812 */ /* 0x000fe200078ec0ff */
[----:B------:R-:W-:-:S04]  /*15ab0*/  IMAD.WIDE.U32 R2, R4, UR4, R2 ;  /* 0x0000000404027c25 */ /* 0x000fc8000f8e0002 */
[----:B------:R-:W-:Y:S01]  /*15ac0*/  IMAD R4, R4, UR5, R0 ;  /* 0x0000000504047c24 */ /* 0x000fe2000f8e0200 */
[C---:B------:R-:W-:Y:S01]  /*15ad0*/  LOP3.LUT R12, R9.reuse, 0x40, RZ, 0xfc, !PT ;  /* 0x00000040090c7812 */ /* 0x040fe200078efcff */
[----:B------:R-:W-:Y:S01]  /*15ae0*/  ULDC.64 UR4, c[0x0][0x280] ;  /* 0x0000a00000047ab9 */ /* 0x000fe20000000a00 */
[----:B------:R-:W-:Y:S01]  /*15af0*/  LOP3.LUT R11, R9, 0x80, RZ, 0xfc, !PT ;  /* 0x00000080090b7812 */ /* 0x000fe200078efcff */
[----:B------:R-:W-:Y:S01]  /*15b00*/  IMAD.IADD R3, R3, 0x1, R4 ;  /* 0x0000000103037824 */ /* 0x000fe200078e0204 */
[----:B------:R-:W-:Y:S02]  /*15b10*/  LOP3.LUT R9, R9, 0xc0, RZ, 0xfc, !PT ;  /* 0x000000c009097812 */ /* 0x000fe400078efcff */
[----:B------:R-:W-:Y:S01]  /*15b20*/  LEA R4, P0, R2, UR4, 0x1 ;  /* 0x0000000402047c11 */ /* 0x000fe2000f8008ff */
[----:B------:R-:W-:Y:S02]  /*15b30*/  ULDC UR4, c[0x0][0x2b8] ;  /* 0x0000ae0000047ab9 */ /* 0x000fe40000000800 */
[----:B------:R-:W-:-:S02]  /*15b40*/  ISETP.GE.AND P3, PT, R9, UR4, PT ;  /* 0x0000000409007c0c */ /* 0x000fc4000bf66270 */
[----:B------:R0:W5:Y:S01]  /*15b50*/  LDL R9, [R1+0x20] ;  /* 0x0000200001097983 */ /* 0x0001620000100800 */
[----:B------:R-:W1:Y:S01]  /*15b60*/  S2R R10, SR_TID.X ;  /* 0x00000000000a7919 */ /* 0x000e620000002100 */
[----:B------:R-:W-:Y:S02]  /*15b70*/  LEA.HI.X R3, R2, UR5, R3, 0x1, P0 ;  /* 0x0000000502037c11 */ /* 0x000fe400080f0c03 */
[----:B------:R-:W-:Y:S02]  /*15b80*/  ISETP.GE.AND P1, PT, R12, UR4, PT ;  /* 0x000000040c007c0c */ /* 0x000fe4000bf26270 */
[----:B------:R-:W-:Y:S01]  /*15b90*/  ISETP.GE.AND P2, PT, R11, UR4, PT ;  /* 0x000000040b007c0c */ /* 0x000fe2000bf46270 */
[----:B-1----:R-:W-:-:S05]  /*15ba0*/  IMAD.SHL.U32 R10, R10, 0x8, RZ ;  /* 0x000000080a0a7824 */ /* 0x002fca00078e00ff */
[----:B------:R-:W-:-:S04]  /*15bb0*/  LOP3.LUT R10, R10, 0x38, RZ, 0xc0, !PT ;  /* 0x000000380a0a7812 */ /* 0x000fc800078ec0ff */
[----:B------:R-:W-:Y:S01]  /*15bc0*/  ISETP.GE.AND P0, PT, R10, UR4, PT ;  /* 0x000000040a007c0c */ /* 0x000fe2000bf06270 */
[----:B------:R-:W-:-:S03]  /*15bd0*/  UMOV UR4, 0xffffffff ;  /* 0xffffffff00047882 */ /* 0x000fc60000000000 */
[----:B0-----:R-:W-:Y:S09]  /*15be0*/  BRA.DIV UR4, `(.L_x_1340) ;  /* 0x00000056044c7947 */ /* 0x001ff2000b800000 */
[----:B------:R-:W2:Y:S04]  /*15bf0*/  LDL.LU R6, [R1+0x2c] ;  /* 0x00002c0001067983 */ /* 0x000ea80000300800 */
[----:B------:R-:W3:Y:S01]  /*15c00*/  LDL.LU R11, [R1+0x28] ;  /* 0x00002800010b7983 */ /* 0x000ee20000300800 */
[----:B------:R-:W0:Y:S02]  /*15c10*/  S2R R8, SR_TID.X ;  /* 0x0000000000087919 */ /* 0x000e240000002100 */
[----:B0-----:R-:W-:-:S04]  /*15c20*/  LOP3.LUT R8, R8, 0x7f, RZ, 0xc0, !PT ;  /* 0x0000007f08087812 */ /* 0x001fc800078ec0ff */
[----:B------:R-:W-:Y:S01]  /*15c30*/  SHF.R.U32.HI R8, RZ, 0x3, R8 ;  /* 0x00000003ff087819 */ /* 0x000fe20000011608 */
[----:B------:R-:W-:Y:S01]  /*15c40*/  ULDC.64 UR4, c[0x0][0x208] ;  /* 0x0000820000047ab9 */ /* 0x000fe20000000a00 */
[----:B--2---:R-:W-:Y:S02]  /*15c50*/  IMAD R2, R6, R7, RZ ;  /* 0x0000000706027224 */ /* 0x004fe400078e02ff */
[----:B------:R-:W0:Y:S01]  /*15c60*/  SHFL.IDX PT, R7, R4, RZ, 0x181f ;  /* 0x00181fff04077589 */ /* 0x000e2200000e0000 */
[----:B---3--:R-:W-:-:S03]  /*15c70*/  IMAD.IADD R0, R8, 0x1, R11 ;  /* 0x0000000108007824 */ /* 0x008fc600078e020b */
[----:B------:R-:W1:Y:S02]  /*15c80*/  SHFL.IDX PT, R6, R3, RZ, 0x181f ;  /* 0x00181fff03067589 */ /* 0x000e6400000e0000 */
[----:B------:R-:W-:-:S13]  /*15c90*/  ISETP.GE.AND P5, PT, R0, R2, PT ;  /* 0x000000020000720c */ /* 0x000fda0003fa6270 */
[----:B0-----:R-:W-:-:S05]  /*15ca0*/  @!P5 LEA R7, P4, R10, R7, 0x1 ;  /* 0x000000070a07d211 */ /* 0x001fca00078808ff */
[----:B-1----:R-:W-:-:S05]  /*15cb0*/  @!P5 IMAD.X R6, RZ, RZ, R6, P4 ;  /* 0x000000ffff06d224 */ /* 0x002fca00020e0606 */
[----:B------:R-:W-:-:S04]  /*15cc0*/  @!P5 LOP3.LUT R7, R7, R6, RZ, 0x3c, !PT ;  /* 0x000000060707d212 */ /* 0x000fc800078e3cff */
[----:B------:R-:W-:-:S04]  /*15cd0*/  @!P5 LOP3.LUT R6, R7, R6, RZ, 0x3c, !PT ;  /* 0x000000060706d212 */ /* 0x000fc800078e3cff */
[----:B------:R-:W-:Y:S01]  /*15ce0*/  @!P5 LOP3.LUT R7, R7, R6, RZ, 0x3c, !PT ;  /* 0x000000060707d212 */ /* 0x000fe200078e3cff */
[----:B------:R-:W-:-:S04]  /*15cf0*/  VIADD R5, R0, 0x10 ;  /* 0x0000001000057836 */ /* 0x000fc80000000000 */
        /* <DEDUP_REMOVED lines=78> */
.L_x_1470:
        /* <DEDUP_REMOVED lines=14> */
.L_x_1342:
[----:B------:R-:W-:Y:S05]  /*162c0*/  BSYNC B0 ;  /* 0x0000000000007941 */ /* 0x000fea0003800000 */
.L_x_1341:
[----:B------:R-:W-:Y:S01]  /*162d0*/  NOP ;  /* 0x0000000000007918 */ /* 0x000fe20000000000 */
[----:B------:R-:W-:Y:S01]  /*162e0*/  PLOP3.LUT P0, PT, PT, PT, PT, 0x80, 0x0 ;  /* 0x000000000000781c */ /* 0x000fe20003f0f070 */
[----:B0-----:R-:W-:-:S12]  /*162f0*/  VIADD R6, R18, 0x30800 ;  /* 0x0003080012067836 */ /* 0x001fd80000000000 */
.L_x_1343:
        /* <DEDUP_REMOVED lines=18> */
.L_x_1471:
[----:B------:R-:W-:Y:S05]  /*16420*/  BSYNC B0 ;  /* 0x0000000000007941 */ /* 0x000fea0003800000 */
.L_x_1344:
[----:B------:R-:W0:Y:S04]  /*16430*/  LDL R2, [R1+0x3c] ;  /* 0x00003c0001027983 */ /* 0x000e280000100800 */
[----:B------:R-:W3:Y:S01]  /*16440*/  LDL R4, [R1+0x24] ;  /* 0x0000240001047983 */ /* 0x000ee20000100800 */
[----:B------:R-:W-:Y:S01]  /*16450*/  BSSY B0, `(.L_x_1346) ;  /* 0x00002a8000007945 */ /* 0x000fe20003800000 */
[----:B0-----:R-:W-:-:S05]  /*16460*/  VIADD R0, R2, 0xfffffffe ;  /* 0xfffffffe02007836 */ /* 0x001fca0000000000 */
[----:B---3--:R-:W-:-:S13]  /*16470*/  ISETP.GE.AND P0, PT, R0, R4, PT ;  /* 0x000000040000720c */ /* 0x008fda0003f06270 */
[----:B------:R-:W-:Y:S05]  /*16480*/  @!P0 BRA `(.L_x_1347) ;  /* 0x0000002800908947 */ /* 0x000fea0003800000 */
[----:B------:R-:W3:Y:S04]  /*16490*/  LDL.LU R2, [R1+0x40] ;  /* 0x0000400001027983 */ /* 0x000ee80000300800 */
[----:B------:R-:W4:Y:S04]  /*164a0*/  LDL.LU R8, [R1+0x38] ;  /* 0x0000380001087983 */ /* 0x000f280000300800 */
[----:B--2---:R-:W2:Y:S04]  /*164b0*/  LDL.LU R3, [R1+0x54] ;  /* 0x0000540001037983 */ /* 0x004ea80000300800 */
[----:B------:R-:W5:Y:S04]  /*164c0*/  LDL.LU R7, [R1+0x34] ;  /* 0x0000340001077983 */ /* 0x000f680000300800 */
[----:B-1----:R-:W5:Y:S01]  /*164d0*/  LDL.LU R5, [R1+0x58] ;  /* 0x0000580001057983 */ /* 0x002f620000300800 */
[----:B------:R-:W-:Y:S01]  /*164e0*/  LOP3.LUT R11, RZ, R4, RZ, 0x33, !PT ;  /* 0x00000004ff0b7212 */ /* 0x000fe200078e33ff */
[----:B------:R-:W-:Y:S01]  /*164f0*/  BSSY B2, `(.L_x_1348) ;  /* 0x00000e9000027945 */ /* 0x000fe20003800000 */
[----:B---3--:R-:W-:-:S04]  /*16500*/  VIADD R2, R2, 0x1 ;  /* 0x0000000102027836 */ /* 0x008fc80000000000 */
[----:B----4-:R-:W-:Y:S01]  /*16510*/  IMAD R2, R2, R8, RZ ;  /* 0x0000000802027224 */ /* 0x010fe200078e02ff */
[----:B--2---:R-:W-:-:S04]  /*16520*/  LOP3.LUT R3, RZ, R3, RZ, 0x33, !PT ;  /* 0x00000003ff037212 */ /* 0x004fc800078e33ff */
[----:B------:R-:W-:-:S04]  /*16530*/  LOP3.LUT R2, RZ, R2, RZ, 0x33, !PT ;  /* 0x00000002ff027212 */ /* 0x000fc800078e33ff */
[----:B-----5:R-:W-:Y:S02]  /*16540*/  VIADDMNMX R2, R2, -R7, R3, !PT ;  /* 0x8000000702027246 */ /* 0x020fe40007800103 */
[----:B------:R-:W-:-:S04]  /*16550*/  LOP3.LUT R8, RZ, R5, RZ, 0x33, !PT ;  /* 0x00000005ff087212 */ /* 0x000fc800078e33ff */
[----:B------:R-:W-:-:S04]  /*16560*/  VIMNMX R8, R2, R8, !PT ;  /* 0x0000000802087248 */ /* 0x000fc80007fe0100 */
[----:B------:R-:W-:Y:S02]  /*16570*/  VIADDMNMX R11, R8, 0x2, R11, !PT ;  /* 0x00000002080b7846 */ /* 0x000fe4000780010b */
[----:B------:R-:W-:-:S05]  /*16580*/  LOP3.LUT R2, RZ, R8, RZ, 0x33, !PT ;  /* 0x00000008ff027212 */ /* 0x000fca00078e33ff */
        /* <DEDUP_REMOVED lines=39> */
.L_x_1352:
[----:B------:R-:W-:Y:S01]  /*16800*/  IMAD R3, R9, 0x8, R18 ;  /* 0x0000000809037824 */ /* 0x000fe200078e0212 */
[----:B------:R-:W-:Y:S01]  /*16810*/  SHF.L.U32 R2, R10, 0x1f, RZ ;  /* 0x0000001f0a027819 */ /* 0x000fe200000006ff */
[----:B------:R-:W-:Y:S03]  /*16820*/  BSSY B3, `(.L_x_1353) ;  /* 0x0000003000037945 */ /* 0x000fe60003800000 */
[----:B------:R-:W1:Y:S02]  /*16830*/  SYNCS.PHASECHK.TRANS64.TRYWAIT P0, [R3+URZ+0x30840], R2 ;  /* 0x03084002030075a7 */ /* 0x000e64000800017f */
[----:B-1----:R-:W-:Y:S05]  /*16840*/  @!P0 BRA `(.L_x_1354) ;  /* 0x0000005400548947 */ /* 0x002fea0003800000 */
.L_x_1472:
[----:B------:R-:W-:Y:S05]  /*16850*/  BSYNC B3 ;  /* 0x0000000000037941 */ /* 0x000fea0003800000 */
.L_x_1353:
        /* <DEDUP_REMOVED lines=12> */
.L_x_1356:
[----:B------:R-:W-:Y:S05]  /*16920*/  BSYNC B3 ;  /* 0x0000000000037941 */ /* 0x000fea0003800000 */
.L_x_1355:
        /* <DEDUP_REMOVED lines=12> */
.L_x_1357:
        /* <DEDUP_REMOVED lines=16> */
.L_x_1358:
        /* <DEDUP_REMOVED lines=16> */
.L_x_1359:
        /* <DEDUP_REMOVED lines=16> */
.L_x_1360:
        /* <DEDUP_REMOVED lines=16> */
.L_x_1473:
[----:B------:R-:W-:Y:S05]  /*16df0*/  BSYNC B3 ;  /* 0x0000000000037941 */ /* 0x000fea0003800000 */
.L_x_1361:
        /* <DEDUP_REMOVED lines=12> */
.L_x_1364:
[----:B------:R-:W-:Y:S05]  /*16ec0*/  BSYNC B3 ;  /* 0x0000000000037941 */ /* 0x000fea0003800000 */
.L_x_1363:
        /* <DEDUP_REMOVED lines=13> */
.L_x_1365:
        /* <DEDUP_REMOVED lines=15> */
.L_x_1366:
        /* <DEDUP_REMOVED lines=15> */
.L_x_1367:
        /* <DEDUP_REMOVED lines=15> */
.L_x_1368:
        /* <DEDUP_REMOVED lines=12> */
.L_x_1351:
[----:B------:R-:W-:Y:S05]  /*17330*/  BSYNC B1 ;  /* 0x0000000000017941 */ /* 0x000fea0003800000 */
.L_x_1350:
[----:B0-----:R-:W2:Y:S01]  /*17340*/  LDL.LU R0, [R1+0x3c] ;  /* 0x00003c0001007983 */ /* 0x001ea20000300800 */
[----:B------:R-:W-:-:S03]  /*17350*/  IMAD.MOV.U32 R19, RZ, RZ, R9 ;  /* 0x000000ffff137224 */ /* 0x000fc600078e0009 */
[----:B------:R0:W-:Y:S02]  /*17360*/  STL [R1+0x10], R10 ;  /* 0x0000100a01007387 */ /* 0x0001e40000100800 */
[----:B0-2---:R-:W-:-:S07]  /*17370*/  VIADD R0, R0, 0xfffffffd ;  /* 0xfffffffd00007836 */ /* 0x005fce0000000000 */
.L_x_1349:
[----:B------:R-:W-:Y:S05]  /*17380*/  BSYNC B2 ;  /* 0x0000000000027941 */ /* 0x000fea0003800000 */
.L_x_1348:
[----:B------:R-:W-:-:S05]  /*17390*/  VIADD R11, R11, 0xfffffffe ;  /* 0xfffffffe0b0b7836 */ /* 0x000fca0000000000 */
[----:B------:R-:W-:-:S13]  /*173a0*/  ISETP.NE.AND P0, PT, R11, R8, PT ;  /* 0x000000080b00720c */ /* 0x000fda0003f05270 */
[----:B------:R-:W-:Y:S05]  /*173b0*/  @!P0 BRA `(.L_x_1347) ;  /* 0x0000001800c48947 */ /* 0x000fea0003800000 */
[----:B------:R-:W-:-:S07]  /*173c0*/  IMAD.MOV.U32 R9, RZ, RZ, R17 ;  /* 0x000000ffff097224 */ /* 0x000fce00078e0011 */
.L_x_1407:
        /* <DEDUP_REMOVED lines=36> */
.L_x_1371:
[----:B------:R-:W-:Y:S01]  /*17610*/  IMAD R3, R4, 0x8, R18 ;  /* 0x0000000804037824 */ /* 0x000fe200078e0212 */
[----:B------:R-:W-:Y:S01]  /*17620*/  SHF.L.U32 R2, R5, 0x1f, RZ ;  /* 0x0000001f05027819 */ /* 0x000fe200000006ff */
[----:B------:R-:W-:Y:S03]  /*17630*/  BSSY B2, `(.L_x_1372) ;  /* 0x0000003000027945 */ /* 0x000fe60003800000 */
[----:B------:R-:W1:Y:S02]  /*17640*/  SYNCS.PHASECHK.TRANS64.TRYWAIT P0, [R3+URZ+0x30840], R2 ;  /* 0x03084002030075a7 */ /* 0x000e64000800017f */
[----:B-1----:R-:W-:Y:S05]  /*17650*/  @!P0 BRA `(.L_x_1373) ;  /* 0x0000004400f88947 */ /* 0x002fea0003800000 */
.L_x_1474:
[----:B------:R-:W-:Y:S05]  /*17660*/  BSYNC B2 ;  /* 0x0000000000027941 */ /* 0x000fea0003800000 */
.L_x_1372:
        /* <DEDUP_REMOVED lines=12> */
.L_x_1375:
[----:B------:R-:W-:Y:S05]  /*17730*/  BSYNC B2 ;  /* 0x0000000000027941 */ /* 0x000fea0003800000 */
.L_x_1374:
        /* <DEDUP_REMOVED lines=12> */
.L_x_1376:
        /* <DEDUP_REMOVED lines=16> */
.L_x_1377:
        /* <DEDUP_REMOVED lines=16> */
.L_x_1378:
        /* <DEDUP_REMOVED lines=16> */
.L_x_1379:
        /* <DEDUP_REMOVED lines=16> */
.L_x_1475:
[----:B------:R-:W-:Y:S05]  /*17c00*/  BSYNC B2 ;  /* 0x0000000000027941 */ /* 0x000fea0003800000 */
.L_x_1380:
        /* <DEDUP_REMOVED lines=11> */
.L_x_1383:
[----:B------:R-:W-:Y:S05]  /*17cc0*/  BSYNC B2 ;  /* 0x0000000000027941 */ /* 0x000fea0003800000 */
.L_x_1382:
        /* <DEDUP_REMOVED lines=12> */
.L_x_1384:
        /* <DEDUP_REMOVED lines=15> */
.L_x_1385:
        /* <DEDUP_REMOVED lines=15> */
.L_x_1386:
        /* <DEDUP_REMOVED lines=15> */
.L_x_1387:
        /* <DEDUP_REMOVED lines=12> */
.L_x_1370:
[----:B------:R-:W-:Y:S05]  /*18120*/  BSYNC B1 ;  /* 0x0000000000017941 */ /* 0x000fea0003800000 */
.L_x_1369:
        /* <DEDUP_REMOVED lines=36> */
.L_x_1390:
[----:B------:R-:W-:Y:S01]  /*18370*/  IMAD R2, R19, 0x8, R18 ;  /* 0x0000000813027824 */ /* 0x000fe200078e0212 */
[----:B------:R-:W-:Y:S01]  /*18380*/  SHF.L.U32 R3, R12, 0x1f, RZ ;  /* 0x0000001f0c037819 */ /* 0x000fe200000006ff */
[----:B------:R-:W-:Y:S03]  /*18390*/  BSSY B2, `(.L_x_1391) ;  /* 0x0000003000027945 */ /* 0x000fe60003800000 */
[----:B------:R-:W2:Y:S02]  /*183a0*/  SYNCS.PHASECHK.TRANS64.TRYWAIT P0, [R2+URZ+0x30840], R3 ;  /* 0x03084003020075a7 */ /* 0x000ea4000800017f */
[----:B--2---:R-:W-:Y:S05]  /*183b0*/  @!P0 BRA `(.L_x_1392) ;  /* 0x0000003800c88947 */ /* 0x004fea0003800000 */
.L_x_1476:
[----:B------:R-:W-:Y:S05]  /*183c0*/  BSYNC B2 ;  /* 0x0000000000027941 */ /* 0x000fea0003800000 */
.L_x_1391:
        /* <DEDUP_REMOVED lines=12> */
.L_x_1394:
[----:B------:R-:W-:Y:S05]  /*18490*/  BSYNC B2 ;  /* 0x0000000000027941 */ /* 0x000fea0003800000 */
.L_x_1393:
        /* <DEDUP_REMOVED lines=13> */
.L_x_1395:
        /* <DEDUP_REMOVED lines=16> */
.L_x_1396:
        /* <DEDUP_REMOVED lines=16> */
.L_x_1397:
        /* <DEDUP_REMOVED lines=16> */
.L_x_1398:
        /* <DEDUP_REMOVED lines=15> */
.L_x_1477:
[----:B------:R-:W-:Y:S05]  /*18960*/  BSYNC B2 ;  /* 0x0000000000027941 */ /* 0x000fea0003800000 */
.L_x_1399:
        /* <DEDUP_REMOVED lines=11> */
.L_x_1402:
[----:B------:R-:W-:Y:S05]  /*18a20*/  BSYNC B2 ;  /* 0x0000000000027941 */ /* 0x000fea0003800000 */
.L_x_1401:
        /* <DEDUP_REMOVED lines=12> */
.L_x_1403:
        /* <DEDUP_REMOVED lines=15> */
.L_x_1404:
        /* <DEDUP_REMOVED lines=15> */
.L_x_1405:
        /* <DEDUP_REMOVED lines=15> */
.L_x_1406:
        /* <DEDUP_REMOVED lines=12> */
.L_x_1389:
[----:B------:R-:W-:Y:S05]  /*18e80*/  BSYNC B1 ;  /* 0x0000000000017941 */ /* 0x000fea0003800000 */
.L_x_1388:
[----:B------:R-:W2:Y:S01]  /*18e90*/  LDL R2, [R1+0x24] ;  /* 0x0000240001027983 */ /* 0x000ea20000100800 */
[----:B------:R-:W-:Y:S01]  /*18ea0*/  VIADD R0, R0, 0xfffffffe ;  /* 0xfffffffe00007836 */ /* 0x000fe20000000000 */
[----:B--2---:R-:W-:-:S13]  /*18eb0*/  ISETP.GT.AND P0, PT, R7, R2, PT ;  /* 0x000000020700720c */ /* 0x004fda0003f04270 */
[----:B------:R-:W-:Y:S05]  /*18ec0*/  @P0 BRA `(.L_x_1407) ;  /* 0xffffffe400400947 */ /* 0x000fea000383ffff */
.L_x_1347:
[----:B------:R-:W-:Y:S05]  /*18ed0*/  BSYNC B0 ;  /* 0x0000000000007941 */ /* 0x000fea0003800000 */
.L_x_1346:
[----:B--2---:R-:W2:Y:S01]  /*18ee0*/  S2R R3, SR_TID.X ;  /* 0x0000000000037919 */ /* 0x004ea20000002100 */
        /* <DEDUP_REMOVED lines=18> */
.L_x_1409:
[----:B------:R-:W-:Y:S05]  /*19010*/  BSYNC B0 ;  /* 0x0000000000007941 */ /* 0x000fea0003800000 */
.L_x_1408:
[----:B--2---:R-:W2:Y:S01]  /*19020*/  LDL R0, [R1+0x18] ;  /* 0x0000180001007983 */ /* 0x004ea20000100800 */
[----:B------:R-:W-:Y:S01]  /*19030*/  BSSY B0, `(.L_x_1410) ;  /* 0x0000058000007945 */ /* 0x000fe20003800000 */
[----:B--2---:R-:W-:-:S13]  /*19040*/  LOP3.LUT P0, RZ, R0, 0x1, RZ, 0xc0, !PT ;  /* 0x0000000100ff7812 */ /* 0x004fda000780c0ff */
        /* <DEDUP_REMOVED lines=8> */
.L_x_1478:
[----:B------:R-:W-:Y:S05]  /*190d0*/  BSYNC B1 ;  /* 0x0000000000017941 */ /* 0x000fea0003800000 */
.L_x_1412:
        /* <DEDUP_REMOVED lines=9> */
.L_x_1415:
[----:B------:R-:W-:Y:S05]  /*19170*/  BSYNC B1 ;  /* 0x0000000000017941 */ /* 0x000fea0003800000 */
.L_x_1414:
        /* <DEDUP_REMOVED lines=12> */
.L_x_1416:
        /* <DEDUP_REMOVED lines=15> */
.L_x_1417:
        /* <DEDUP_REMOVED lines=15> */
.L_x_1418:
        /* <DEDUP_REMOVED lines=15> */
.L_x_1419:
        /* <DEDUP_REMOVED lines=10> */
.L_x_1411:
[----:B------:R-:W-:Y:S05]  /*195b0*/  BSYNC B0 ;  /* 0x0000000000007941 */ /* 0x000fea0003800000 */
.L_x_1410:
[----:B------:R-:W2:Y:S01]  /*195c0*/  LDL.LU R4, [R1+0x10] ;  /* 0x0000100001047983 */ /* 0x000ea20000300800 */
[----:B------:R-:W-:-:S05]  /*195d0*/  VIADD R19, R19, 0x1 ;  /* 0x0000000113137836 */ /* 0x000fca0000000000 */
[----:B------:R-:W-:-:S04]  /*195e0*/  ISETP.NE.AND P0, PT, R19, 0x2, PT ;  /* 0x000000021300780c */ /* 0x000fc80003f05270 */
[----:B------:R-:W-:Y:S02]  /*195f0*/  SEL R0, RZ, 0x1, P0 ;  /* 0x00000001ff007807 */ /* 0x000fe40000000000 */
[----:B------:R-:W-:Y:S02]  /*19600*/  SEL R19, R19, RZ, P0 ;  /* 0x000000ff13137207 */ /* 0x000fe40000000000 */
[----:B--2---:R-:W-:-:S05]  /*19610*/  LOP3.LUT R4, R4, R0, RZ, 0x3c, !PT ;  /* 0x0000000004047212 */ /* 0x004fca00078e3cff */
[----:B------:R2:W-:Y:S02]  /*19620*/  STL [R1+0x10], R4 ;  /* 0x0000100401007387 */ /* 0x0005e40000100800 */
.L_x_1326:
[----:B------:R-:W-:Y:S05]  /*19630*/  BSYNC B7 ;  /* 0x0000000000077941 */ /* 0x000fea0003800000 */
.L_x_1324:
[----:B---3--:R-:W3:Y:S02]  /*19640*/  LDL R0, [R1+0x18] ;  /* 0x0000180001007983 */ /* 0x008ee40000100800 */
[----:B---3--:R-:W-:-:S13]  /*19650*/  LOP3.LUT P0, RZ, R0, 0x2, RZ, 0xc0, !PT ;  /* 0x0000000200ff7812 */ /* 0x008fda000780c0ff */
[----:B------:R-:W-:Y:S05]  /*19660*/  @!P0 BRA `(.L_x_1420) ;  /* 0x00000000002c8947 */ /* 0x000fea0003800000 */
[----:B------:R-:W-:Y:S05]  /*19670*/  WARPSYNC.ALL ;  /* 0x0000000000007948 */ /* 0x000fea0003800000 */
[----:B------:R-:W3:Y:S08]  /*19680*/  S2UR UR5, SR_CgaCtaId ;  /* 0x00000000000579c3 */ /* 0x000ef00000008800 */
[----:B------:R-:W-:Y:S06]  /*19690*/  BAR.SYNC.DEFER_BLOCKING 0x5, 0x180 ;  /* 0x0146000000007b1d */ /* 0x000fec0000010000 */
[----:B------:R-:W-:-:S02]  /*196a0*/  UMOV UR4, 0x400 ;  /* 0x0000040000047882 */ /* 0x000fc40000000000 */
[----:B---3--:R-:W-:-:S06]  /*196b0*/  ULEA UR4, UR5, UR4, 0x18 ;  /* 0x0000000405047291 */ /* 0x008fcc000f8ec03f */
[----:B------:R-:W-:-:S05]  /*196c0*/  IMAD.U32 R18, RZ, RZ, UR4 ;  /* 0x00000004ff127e24 */ /* 0x000fca000f8e00ff */
[----:B012---:R-:W0:Y:S04]  /*196d0*/  LDS.128 R4, [R18+0x308d0] ;  /* 0x0308d00012047984 */ /* 0x007e280000000c00 */
[----:B0-----:R1:W-:Y:S04]  /*196e0*/  STL.64 [R1], R4 ;  /* 0x0000000401007387 */ /* 0x0013e80000100a00 */
[----:B------:R1:W-:Y:S01]  /*196f0*/  STL.64 [R1+0x8], R6 ;  /* 0x0000080601007387 */ /* 0x0003e20000100a00 */
[----:B------:R-:W-:Y:S06]  /*19700*/  BAR.ARV 0x4, 0x180 ;  /* 0x0106000000007b1d */ /* 0x000fec0000002000 */
[----:B------:R-:W-:Y:S05]  /*19710*/  BRA `(.L_x_1421) ;  /* 0x00000010003c7947 */ /* 0x000fea0003800000 */
.L_x_1420:
[----:B------:R-:W3:Y:S01]  /*19720*/  S2R R16, SR_TID.X ;  /* 0x0000000000107919 */ /* 0x000ee20000002100 */
[----:B------:R-:W-:Y:S01]  /*19730*/  UMOV UR4, 0xffffffff ;  /* 0xffffffff00047882 */ /* 0x000fe20000000000 */
[----:B---3--:R-:W-:-:S04]  /*19740*/  LOP3.LUT R16, R16, 0x1f, RZ, 0xc0, !PT ;  /* 0x0000001f10107812 */ /* 0x008fc800078ec0ff */
[----:B------:R-:W-:Y:S01]  /*19750*/  ISETP.NE.AND P0, PT, R16, 0x1f, PT ;  /* 0x0000001f1000780c */ /* 0x000fe20003f05270 */
[----:B------:R-:W-:-:S12]  /*19760*/  BRA.DIV UR4, `(.L_x_1422) ;  /* 0x0000002a04187947 */ /* 0x000fd8000b800000 */
[----:B------:R-:W0:Y:S01]  /*19770*/  LDL.LU R3, [R1] ;  /* 0x0000000001037983 */ /* 0x000e220000300800 */
[----:B------:R-:W-:-:S03]  /*19780*/  ULDC UR4, c[0x0][0xc3c] ;  /* 0x00030f0000047ab9 */ /* 0x000fc60000000800 */
[----:B-12---:R-:W2:Y:S01]  /*19790*/  LDL R4, [R1+0xc] ;  /* 0x00000c0001047983 */ /* 0x006ea20000100800 */
[----:B------:R-:W-:Y:S01]  /*197a0*/  ULDC.64 UR6, c[0x0][0x208] ;  /* 0x0000820000067ab9 */ /* 0x000fe20000000a00 */
[----:B0-----:R-:W-:Y:S02]  /*197b0*/  IMAD.MOV.U32 R8, RZ, RZ, R3 ;  /* 0x000000ffff087224 */ /* 0x001fe400078e0003 */
[----:B--2---:R-:W-:-:S05]  /*197c0*/  IMAD.IADD R0, R4, 0x1, R16 ;  /* 0x0000000104007824 */ /* 0x004fca00078e0210 */
        /* <DEDUP_REMOVED lines=8> */
[C---:B------:R-:W-:Y:S02]  /*19850*/  ISETP.GE.U32.AND P2, PT, R16.reuse, 0x2, PT ;  /* 0x000000021000780c */ /* 0x040fe40003f46070 */
[C---:B------:R-:W-:Y:S01]  /*19860*/  ISETP.GE.U32.AND P3, PT, R16.reuse, 0x4, PT ;  /* 0x000000041000780c */ /* 0x040fe20003f66070 */
[----:B------:R-:W-:Y:S01]  /*19870*/  SHFL.IDX PT, R0, R8, RZ, 0x1f ;  /* 0x00001fff08007589 */ /* 0x000fe200000e0000 */
[C---:B------:R-:W-:Y:S02]  /*19880*/  ISETP.GE.U32.AND P4, PT, R16.reuse, 0x8, PT ;  /* 0x000000081000780c */ /* 0x040fe40003f86070 */
[----:B------:R-:W-:Y:S01]  /*19890*/  ISETP.GE.U32.AND P5, PT, R16, 0x10, PT ;  /* 0x000000101000780c */ /* 0x000fe20003fa6070 */
[----:B------:R-:W-:Y:S01]  /*198a0*/  SHFL.IDX PT, R9, R8, 0x1, 0x1f ;  /* 0x00201f0008097f89 */ /* 0x000fe200000e0000 */
[----:B--2---:R-:W-:Y:S01]  /*198b0*/  @!P1 IMAD.MOV.U32 R5, RZ, RZ, R6 ;  /* 0x000000ffff059224 */ /* 0x004fe200078e0006 */
[----:B------:R-:W-:-:S02]  /*198c0*/  CS2R R6, SRZ ;  /* 0x0000000000067805 */ /* 0x000fc4000001ff00 */
[----:B---3--:R-:W-:Y:S01]  /*198d0*/  @!P1 IMAD.MOV.U32 R7, RZ, RZ, R2 ;  /* 0x000000ffff079224 */ /* 0x008fe200078e0002 */
[----:B------:R-:W-:-:S03]  /*198e0*/  ISETP.NE.AND P1, PT, R16, RZ, PT ;  /* 0x000000ff1000720c */ /* 0x000fc60003f25270 */
[----:B------:R-:W-:-:S05]  /*198f0*/  IMAD R2, R7, R5, RZ ;  /* 0x0000000507027224 */ /* 0x000fca00078e02ff */
        /* <DEDUP_REMOVED lines=15> */
[----:B------:R0:W1:Y:S02]  /*199f0*/  SHFL.IDX PT, R10, R2, 0x1f, 0x1f ;  /* 0x03e01f00020a7f89 */ /* 0x00006400000e0000 */
.L_x_1488:
[----:B------:R-:W-:Y:S02]  /*19a00*/  ULDC UR4, c[0x0][0xc38] ;  /* 0x00030e0000047ab9 */ /* 0x000fe40000000800 */
[----:B------:R-:W-:-:S04]  /*19a10*/  IMAD.U32 R8, RZ, RZ, UR4 ;  /* 0x00000004ff087e24 */ /* 0x000fc8000f8e00ff */
[----:B-1----:R-:W-:-:S04]  /*19a20*/  IMAD R10, R10, R8, RZ ;  /* 0x000000080a0a7224 */ /* 0x002fc800078e02ff */
[----:B------:R-:W-:-:S05]  /*19a30*/  IMAD.IADD R4, R9, 0x1, R10 ;  /* 0x0000000109047824 */ /* 0x000fca00078e020a */
[----:B------:R-:W-:-:S13]  /*19a40*/  ISETP.GT.AND P6, PT, R4, R0, PT ;  /* 0x000000000400720c */ /* 0x000fda0003fc4270 */
[----:B------:R-:W-:Y:S05]  /*19a50*/  @P6 BRA `(.L_x_1423) ;  /* 0x0000000000b06947 */ /* 0x000fea0003800000 */
.L_x_1426:
[----:B------:R-:W2:Y:S01]  /*19a60*/  LDL.LU R3, [R1+0xc] ;  /* 0x00000c0001037983 */ /* 0x000ea20000300800 */
[----:B0-----:R-:W0:Y:S01]  /*19a70*/  LDC R2, c[0x0][0xc3c] ;  /* 0x00030f00ff027b82 */ /* 0x001e220000000800 */
[----:B--2---:R-:W-:-:S05]  /*19a80*/  VIADD R3, R3, 0x1f ;  /* 0x0000001f03037836 */ /* 0x004fca0000000000 */
[----:B0-----:R-:W-:-:S13]  /*19a90*/  ISETP.GE.AND P6, PT, R3, R2, PT ;  /* 0x000000020300720c */ /* 0x001fda0003fc6270 */
[----:B------:R-:W-:Y:S05]  /*19aa0*/  @P6 BRA `(.L_x_1424) ;  /* 0x0000000800f06947 */ /* 0x000fea0003800000 */
[----:B------:R-:W0:Y:S01]  /*19ab0*/  S2R R5, SR_TID.X ;  /* 0x0000000000057919 */ /* 0x000e220000002100 */
[----:B------:R-:W-:Y:S01]  /*19ac0*/  ULDC.64 UR4, c[0x0][0x208] ;  /* 0x0000820000047ab9 */ /* 0x000fe20000000a00 */
[----:B------:R1:W-:Y:S01]  /*19ad0*/  STL [R1+0xc], R3 ;  /* 0x00000c0301007387 */ /* 0x0003e20000100800 */
[----:B0-----:R-:W-:-:S05]  /*19ae0*/  LOP3.LUT R5, R5, 0x1f, RZ, 0xc0, !PT ;  /* 0x0000001f05057812 */ /* 0x001fca00078ec0ff */
[----:B------:R-:W-:Y:S02]  /*19af0*/  IMAD.IADD R7, R3, 0x1, R5 ;  /* 0x0000000103077824 */ /* 0x000fe400078e0205 */
[----:B------:R-:W-:-:S03]  /*19b00*/  IMAD.MOV.U32 R5, RZ, RZ, RZ ;  /* 0x000000ffff057224 */ /* 0x000fc600078e00ff */
[----:B------:R-:W-:-:S13]  /*19b10*/  ISETP.GE.OR P6, PT, R7, R2, !P0 ;  /* 0x000000020700720c */ /* 0x000fda00047c6670 */
[----:B-1----:R-:W0:Y:S02]  /*19b20*/  @!P6 LDC.64 R2, c[0x0][0xc80] ;  /* 0x00032000ff02eb82 */ /* 0x002e240000000a00 */
[----:B0-----:R-:W-:-:S05]  /*19b30*/  @!P6 IMAD.WIDE R2, R7, 0x4, R2 ;  /* 0x000000040702e825 */ /* 0x001fca00078e0202 */
[----:B------:R0:W2:Y:S02]  /*19b40*/  @!P6 LDG.E R5, desc[UR4][R2.64] ;  /* 0x000000040205e981 */ /* 0x0000a4000c1e1900 */
[----:B0-----:R-:W0:Y:S02]  /*19b50*/  @!P6 LDC.64 R2, c[0x0][0xc78] ;  /* 0x00031e00ff02eb82 */ /* 0x001e240000000a00 */
[----:B0-----:R-:W-:-:S04]  /*19b60*/  @!P6 IMAD.WIDE R2, R7, 0x4, R2 ;  /* 0x000000040702e825 */ /* 0x001fc800078e0202 */
[----:B------:R-:W-:-:S06]  /*19b70*/  IMAD.MOV.U32 R7, RZ, RZ, RZ ;  /* 0x000000ffff077224 */ /* 0x000fcc00078e00ff */
[----:B------:R-:W2:Y:S01]  /*19b80*/  @!P6 LDG.E R7, desc[UR4][R2.64] ;  /* 0x000000040207e981 */ /* 0x000ea2000c1e1900 */
[----:B------:R-:W-:Y:S01]  /*19b90*/  UMOV UR4, 0xffffffff ;  /* 0xffffffff00047882 */ /* 0x000fe20000000000 */
[----:B--2---:R-:W-:Y:S02]  /*19ba0*/  IMAD R2, R7, R5, RZ ;  /* 0x0000000507027224 */ /* 0x004fe400078e02ff */
[----:B------:R-:W-:Y:S05]  /*19bb0*/  BRA.DIV UR4, `(.L_x_1425) ;  /* 0x0000002a04647947 */ /* 0x000fea000b800000 */
        /* <DEDUP_REMOVED lines=16> */
.L_x_1496:
[----:B------:R-:W-:Y:S02]  /*19cc0*/  ULDC UR4, c[0x0][0xc38] ;  /* 0x00030e0000047ab9 */ /* 0x000fe40000000800 */
[----:B------:R-:W-:-:S04]  /*19cd0*/  IMAD.U32 R8, RZ, RZ, UR4 ;  /* 0x00000004ff087e24 */ /* 0x000fc8000f8e00ff */
[----:B-1----:R-:W-:-:S04]  /*19ce0*/  IMAD R10, R10, R8, RZ ;  /* 0x000000080a0a7224 */ /* 0x002fc800078e02ff */
[----:B------:R-:W-:-:S05]  /*19cf0*/  IMAD.IADD R4, R10, 0x1, R4 ;  /* 0x000000010a047824 */ /* 0x000fca00078e0204 */
[----:B------:R-:W-:-:S13]  /*19d00*/  ISETP.GT.AND P6, PT, R4, R0, PT ;  /* 0x000000000400720c */ /* 0x000fda0003fc4270 */
[----:B------:R-:W-:Y:S05]  /*19d10*/  @!P6 BRA `(.L_x_1426) ;  /* 0xfffffffc0050e947 */ /* 0x000fea000383ffff */
.L_x_1423:
[----:B------:R-:W-:Y:S01]  /*19d20*/  IMAD.IADD R10, R4, 0x1, -R10 ;  /* 0x00000001040a7824 */ /* 0x000fe200078e0a0a */
[----:B------:R-:W-:-:S03]  /*19d30*/  UMOV UR4, 0xffffffff ;  /* 0xffffffff00047882 */ /* 0x000fc60000000000 */
[----:B------:R-:W-:-:S05]  /*19d40*/  IMAD R3, R2, R8, R10 ;  /* 0x0000000802037224 */ /* 0x000fca00078e020a */
[----:B------:R-:W-:Y:S01]  /*19d50*/  ISETP.GT.AND P6, PT, R3, R0, PT ;  /* 0x000000000300720c */ /* 0x000fe20003fc4270 */
[----:B------:R-:W-:-:S12]  /*19d60*/  BRA.DIV UR4, `(.L_x_1427) ;  /* 0x0000002a04d07947 */ /* 0x000fd8000b800000 */
[----:B------:R-:W2:Y:S01]  /*19d70*/  LDL.LU R11, [R1+0xc] ;  /* 0x00000c00010b7983 */ /* 0x000ea20000300800 */
[----:B------:R-:W-:-:S04]  /*19d80*/  VOTE.ANY R3, PT, !P6 ;  /* 0x0000000000037806 */ /* 0x000fc800070e0100 */
[----:B------:R-:W1:Y:S02]  /*19d90*/  POPC R9, R3 ;  /* 0x0000000300097309 */ /* 0x000e640000000000 */
[----:B-1----:R2:W1:Y:S04]  /*19da0*/  SHFL.IDX PT, R4, R5, R9, 0x1f ;  /* 0x00001f0905047589 */ /* 0x00246800000e0000 */
[----:B------:R3:W4:Y:S01]  /*19db0*/  SHFL.IDX PT, R7, R7, R9, 0x1f ;  /* 0x00001f0907077589 */ /* 0x00072200000e0000 */
[----:B--2---:R-:W-:-:S05]  /*19dc0*/  IMAD.IADD R5, R9, 0x1, R11 ;  /* 0x0000000109057824 */ /* 0x004fca00078e020b */
[----:B-1--4-:R3:W-:Y:S02]  /*19dd0*/  STL [R1+0xc], R5 ;  /* 0x00000c0501007387 */ /* 0x0127e40000100800 */
.L_x_1501:
[----:B------:R-:W-:-:S13]  /*19de0*/  ISETP.NE.AND P0, PT, R3, RZ, PT ;  /* 0x000000ff0300720c */ /* 0x000fda0003f05270 */
[----:B------:R-:W-:Y:S05]  /*19df0*/  @!P0 BRA `(.L_x_1428) ;  /* 0x0000000000148947 */ /* 0x000fea0003800000 */
[----:B------:R-:W-:Y:S01]  /*19e00*/  UMOV UR4, 0xffffffff ;  /* 0xffffffff00047882 */ /* 0x000fe20000000000 */
[----:B---3--:R-:W-:Y:S02]  /*19e10*/  VIADD R9, R9, 0xffffffff ;  /* 0xffffffff09097836 */ /* 0x008fe40000000000 */
[----:B------:R-:W-:Y:S05]  /*19e20*/  BRA.DIV UR4, `(.L_x_1429) ;  /* 0x0000002e04087947 */ /* 0x000fea000b800000 */
[----:B0-----:R0:W2:Y:S02]  /*19e30*/  SHFL.IDX PT, R2, R2, R9, 0x1f ;  /* 0x00001f0902027589 */ /* 0x0010a400000e0000 */
.L_x_1504:
[----:B--2---:R-:W-:-:S07]  /*19e40*/  IMAD.MOV.U32 R6, RZ, RZ, R2 ;  /* 0x000000ffff067224 */ /* 0x004fce00078e0002 */
.L_x_1428:
[----:B0-----:R-:W-:Y:S01]  /*19e50*/  IMAD R2, R6, R8, R10 ;  /* 0x0000000806027224 */ /* 0x001fe200078e020a */
[----:B------:R-:W-:-:S03]  /*19e60*/  ISETP.NE.AND P0, PT, R7, 0x1, PT ;  /* 0x000000010700780c */ /* 0x000fc60003f05270 */
[----:B------:R-:W-:Y:S01]  /*19e70*/  IMAD.IADD R0, R0, 0x1, -R2 ;  /* 0x0000000100007824 */ /* 0x000fe200078e0a02 */
[----:B------:R0:W-:Y:S09]  /*19e80*/  STL [R1], R2 ;  /* 0x0000000201007387 */ /* 0x0001f20000100800 */
[----:B------:R-:W-:Y:S05]  /*19e90*/  @!P0 BRA `(.L_x_1430) ;  /* 0x0000000000e48947 */ /* 0x000fea0003800000 */
[----:B-1-3--:R-:W-:-:S04]  /*19ea0*/  IABS R5, R4 ;  /* 0x0000000400057213 */ /* 0x00afc80000000000 */
[----:B0-----:R-:W0:Y:S08]  /*19eb0*/  I2F.RP R2, R5 ;  /* 0x0000000500027306 */ /* 0x001e300000209400 */
[----:B0-----:R-:W0:Y:S02]  /*19ec0*/  MUFU.RCP R2, R2 ;  /* 0x0000000200027308 */ /* 0x001e240000001000 */
[----:B0-----:R-:W-:-:S06]  /*19ed0*/  VIADD R2, R2, 0xffffffe ;  /* 0x0ffffffe02027836 */ /* 0x001fcc0000000000 */
[----:B------:R-:W0:Y:S02]  /*19ee0*/  F2I.FTZ.U32.TRUNC.NTZ R3, R2 ;  /* 0x0000000200037305 */ /* 0x000e24000021f000 */
[----:B0-----:R-:W-:-:S04]  /*19ef0*/  IMAD.MOV R2, RZ, RZ, -R3 ;  /* 0x000000ffff027224 */ /* 0x001fc800078e0a03 */
[----:B------:R-:W-:Y:S02]  /*19f00*/  IMAD R8, R2, R5, RZ ;  /* 0x0000000502087224 */ /* 0x000fe400078e02ff */
[----:B------:R-:W-:-:S04]  /*19f10*/  IMAD.MOV.U32 R2, RZ, RZ, RZ ;  /* 0x000000ffff027224 */ /* 0x000fc800078e00ff */
[----:B------:R-:W-:Y:S01]  /*19f20*/  IMAD.HI.U32 R8, R3, R8, R2 ;  /* 0x0000000803087227 */ /* 0x000fe200078e0002 */
[----:B------:R-:W-:Y:S02]  /*19f30*/  IABS R2, R0 ;  /* 0x0000000000027213 */ /* 0x000fe40000000000 */
[----:B------:R-:W-:-:S03]  /*19f40*/  IABS R3, R4 ;  /* 0x0000000400037213 */ /* 0x000fc60000000000 */
[----:B------:R-:W-:-:S04]  /*19f50*/  IMAD.HI.U32 R8, R8, R2, RZ ;  /* 0x0000000208087227 */ /* 0x000fc800078e00ff */
[----:B------:R-:W-:-:S04]  /*19f60*/  IMAD.MOV R3, RZ, RZ, -R3 ;  /* 0x000000ffff037224 */ /* 0x000fc800078e0a03 */
[----:B------:R-:W-:-:S05]  /*19f70*/  IMAD R2, R8, R3, R2 ;  /* 0x0000000308027224 */ /* 0x000fca00078e0202 */
[----:B------:R-:W-:-:S13]  /*19f80*/  ISETP.GT.U32.AND P1, PT, R5, R2, PT ;  /* 0x000000020500720c */ /* 0x000fda0003f24070 */
[----:B------:R-:W-:Y:S02]  /*19f90*/  @!P1 IMAD.IADD R2, R2, 0x1, -R5 ;  /* 0x0000000102029824 */ /* 0x000fe400078e0a05 */
[----:B------:R-:W-:Y:S01]  /*19fa0*/  @!P1 VIADD R8, R8, 0x1 ;  /* 0x0000000108089836 */ /* 0x000fe20000000000 */
[----:B------:R-:W-:Y:S02]  /*19fb0*/  ISETP.NE.AND P1, PT, R4, RZ, PT ;  /* 0x000000ff0400720c */ /* 0x000fe40003f25270 */
[----:B------:R-:W-:Y:S02]  /*19fc0*/  ISETP.GE.U32.AND P0, PT, R2, R5, PT ;  /* 0x000000050200720c */ /* 0x000fe40003f06070 */
[----:B------:R-:W-:-:S04]  /*19fd0*/  IABS R5, R7 ;  /* 0x0000000700057213 */ /* 0x000fc80000000000 */
[----:B------:R-:W0:Y:S07]  /*19fe0*/  I2F.RP R2, R5 ;  /* 0x0000000500027306 */ /* 0x000e2e0000209400 */
[----:B------:R-:W-:Y:S01]  /*19ff0*/  @P0 VIADD R8, R8, 0x1 ;  /* 0x0000000108080836 */ /* 0x000fe20000000000 */
[----:B0-----:R-:W0:Y:S02]  /*1a000*/  MUFU.RCP R2, R2 ;  /* 0x0000000200027308 */ /* 0x001e240000001000 */
[----:B0-----:R-:W-:-:S06]  /*1a010*/  VIADD R2, R2, 0xffffffe ;  /* 0x0ffffffe02027836 */ /* 0x001fcc0000000000 */
[----:B------:R-:W0:Y:S02]  /*1a020*/  F2I.FTZ.U32.TRUNC.NTZ R3, R2 ;  /* 0x0000000200037305 */ /* 0x000e24000021f000 */
[----:B0-----:R-:W-:-:S04]  /*1a030*/  IMAD.MOV R2, RZ, RZ, -R3 ;  /* 0x000000ffff027224 */ /* 0x001fc800078e0a03 */
[----:B------:R-:W-:Y:S02]  /*1a040*/  IMAD R6, R2, R5, RZ ;  /* 0x0000000502067224 */ /* 0x000fe400078e02ff */
[----:B------:R-:W-:-:S04]  /*1a050*/  IMAD.MOV.U32 R2, RZ, RZ, RZ ;  /* 0x000000ffff027224 */ /* 0x000fc800078e00ff */
[----:B------:R-:W-:Y:S01]  /*1a060*/  IMAD.HI.U32 R6, R3, R6, R2 ;  /* 0x0000000603067227 */ /* 0x000fe200078e0002 */
[----:B------:R-:W-:-:S03]  /*1a070*/  LOP3.LUT R2, R0, R4, RZ, 0x3c, !PT ;  /* 0x0000000400027212 */ /* 0x000fc600078e3cff */
[----:B------:R-:W-:Y:S01]  /*1a080*/  IMAD.MOV.U32 R3, RZ, RZ, R8 ;  /* 0x000000ffff037224 */ /* 0x000fe200078e0008 */
[----:B------:R-:W-:Y:S02]  /*1a090*/  ISETP.GE.AND P2, PT, R2, RZ, PT ;  /* 0x000000ff0200720c */ /* 0x000fe40003f46270 */
[----:B------:R-:W-:-:S05]  /*1a0a0*/  IABS R8, R7 ;  /* 0x0000000700087213 */ /* 0x000fca0000000000 */
[----:B------:R-:W-:-:S06]  /*1a0b0*/  IMAD.MOV R8, RZ, RZ, -R8 ;  /* 0x000000ffff087224 */ /* 0x000fcc00078e0a08 */
        /* <DEDUP_REMOVED lines=9> */
[----:B------:R-:W-:Y:S01]  /*1a150*/  ISETP.GE.U32.AND P0, PT, R2, R5, PT ;  /* 0x000000050200720c */ /* 0x000fe20003f06070 */
[----:B------:R-:W-:-:S04]  /*1a160*/  IMAD.MOV R2, RZ, RZ, -R3 ;  /* 0x000000ffff027224 */ /* 0x000fc800078e0a03 */
[----:B------:R-:W-:Y:S01]  /*1a170*/  IMAD R0, R4, R2, R0 ;  /* 0x0000000204007224 */ /* 0x000fe200078e0200 */
[----:B------:R-:W-:-:S04]  /*1a180*/  LOP3.LUT R2, R3, R7, RZ, 0x3c, !PT ;  /* 0x0000000703027212 */ /* 0x000fc800078e3cff */
[----:B------:R-:W-:-:S03]  /*1a190*/  ISETP.GE.AND P2, PT, R2, RZ, PT ;  /* 0x000000ff0200720c */ /* 0x000fc60003f46270 */
[----:B------:R-:W-:-:S10]  /*1a1a0*/  @P0 VIADD R6, R6, 0x1 ;  /* 0x0000000106060836 */ /* 0x000fd40000000000 */
        /* <DEDUP_REMOVED lines=8> */
.L_x_1430:
[----:B-1-3--:R-:W2:Y:S01]  /*1a230*/  LDL R5, [R1+0xc] ;  /* 0x00000c0001057983 */ /* 0x00aea20000100800 */
[----:B0-----:R-:W2:Y:S01]  /*1a240*/  LDC.64 R2, c[0x0][0xc90] ;  /* 0x00032400ff027b82 */ /* 0x001ea20000000a00 */
[----:B------:R-:W-:Y:S01]  /*1a250*/  ULDC.64 UR4, c[0x0][0x208] ;  /* 0x0000820000047ab9 */ /* 0x000fe20000000a00 */
[----:B--2---:R-:W-:-:S05]  /*1a260*/  IMAD.WIDE R2, R5, 0x4, R2 ;  /* 0x0000000405027825 */ /* 0x004fca00078e0202 */
[----:B------:R-:W2:Y:S02]  /*1a270*/  LDG.E R6, desc[UR4][R2.64] ;  /* 0x0000000402067981 */ /* 0x000ea4000c1e1900 */
[----:B--2---:R-:W-:-:S05]  /*1a280*/  IMAD R5, R4, R6, RZ ;  /* 0x0000000604057224 */ /* 0x004fca00078e02ff */
[----:B------:R-:W-:-:S04]  /*1a290*/  IABS R7, R5 ;  /* 0x0000000500077213 */ /* 0x000fc80000000000 */
[----:B------:R-:W0:Y:S08]  /*1a2a0*/  I2F.RP R2, R7 ;  /* 0x0000000700027306 */ /* 0x000e300000209400 */
        /* <DEDUP_REMOVED lines=21> */
[----:B------:R-:W-:-:S05]  /*1a400*/  @!P1 LOP3.LUT R2, RZ, R5, RZ, 0x33, !PT ;  /* 0x00000005ff029212 */ /* 0x000fca00078e33ff */
[----:B------:R-:W-:Y:S02]  /*1a410*/  IMAD R7, R6, R2, RZ ;  /* 0x0000000206077224 */ /* 0x000fe400078e02ff */
[----:B------:R-:W-:Y:S02]  /*1a420*/  IMAD.MOV R2, RZ, RZ, -R2 ;  /* 0x000000ffff027224 */ /* 0x000fe400078e0a02 */
[----:B------:R-:W-:Y:S02]  /*1a430*/  IMAD.MOV R3, RZ, RZ, -R7 ;  /* 0x000000ffff037224 */ /* 0x000fe400078e0a07 */
[----:B------:R-:W-:-:S03]  /*1a440*/  IMAD R0, R5, R2, R0 ;  /* 0x0000000205007224 */ /* 0x000fc600078e0200 */
[----:B------:R-:W-:-:S04]  /*1a450*/  VIADDMNMX R6, R3, R8, R6, PT ;  /* 0x0000000803067246 */ /* 0x000fc80003800106 */
        /* <DEDUP_REMOVED lines=19> */
[----:B------:R-:W-:Y:S02]  /*1a590*/  LOP3.LUT R3, R0, R6, RZ, 0x3c, !PT ;  /* 0x0000000600037212 */ /* 0x000fe400078e3cff */
[----:B------:R-:W-:Y:S02]  /*1a5a0*/  IADD3 R0, R7, 0x1000000, R0 ;  /* 0x0100000007007810 */ /* 0x000fe40007ffe000 */
[----:B------:R-:W-:-:S07]  /*1a5b0*/  ISETP.GE.AND P2, PT, R3, RZ, PT ;  /* 0x000000ff0300720c */ /* 0x000fce0003f46270 */
[----:B------:R-:W-:-:S06]  /*1a5c0*/  @P0 VIADD R2, R2, 0x1 ;  /* 0x0000000102020836 */ /* 0x000fcc0000000000 */
[----:B------:R-:W-:Y:S01]  /*1a5d0*/  @!P2 IMAD.MOV R2, RZ, RZ, -R2 ;  /* 0x000000ffff02a224 */ /* 0x000fe200078e0a02 */
[----:B------:R-:W-:Y:S01]  /*1a5e0*/  @!P1 LOP3.LUT R2, RZ, R6, RZ, 0x33, !PT ;  /* 0x00000006ff029212 */ /* 0x000fe200078e33ff */
[----:B------:R-:W-:-:S04]  /*1a5f0*/  IMAD.MOV R6, RZ, RZ, -R6 ;  /* 0x000000ffff067224 */ /* 0x000fc800078e0a06 */
[----:B------:R-:W-:Y:S02]  /*1a600*/  IMAD R3, R2, R6, R0 ;  /* 0x0000000602037224 */ /* 0x000fe400078e0200 */
[----:B------:R-:W-:-:S03]  /*1a610*/  IMAD.MOV.U32 R0, RZ, RZ, R2 ;  /* 0x000000ffff007224 */ /* 0x000fc600078e0002 */
[----:B------:R1:W-:Y:S04]  /*1a620*/  STL [R1+0x8], R3 ;  /* 0x0000080301007387 */ /* 0x0003e80000100800 */
.L_x_1431:
[----:B-1----:R-:W-:-:S05]  /*1a630*/  LOP3.LUT R3, RZ, R0, RZ, 0x33, !PT ;  /* 0x00000000ff037212 */ /* 0x002fca00078e33ff */
[----:B------:R-:W-:-:S05]  /*1a640*/  IMAD.IADD R0, R4, 0x1, R3 ;  /* 0x0000000104007824 */ /* 0x000fca00078e0203 */
[----:B------:R2:W-:Y:S01]  /*1a650*/  STL [R1+0x4], R0 ;  /* 0x0000040001007387 */ /* 0x0005e20000100800 */
[----:B------:R-:W-:Y:S05]  /*1a660*/  BRA `(.L_x_1432) ;  /* 0x0000000000287947 */ /* 0x000fea0003800000 */
.L_x_1424:
[----:B------:R-:W-:Y:S01]  /*1a670*/  UMOV UR4, URZ ;  /* 0x0000003f00047c82 */ /* 0x000fe20008000000 */
[----:B------:R-:W-:Y:S01]  /*1a680*/  ULDC UR6, c[0x0][0xc3c] ;  /* 0x00030f0000067ab9 */ /* 0x000fe20000000800 */
[----:B------:R-:W-:Y:S01]  /*1a690*/  UMOV UR5, URZ ;  /* 0x0000003f00057c82 */ /* 0x000fe20008000000 */
[----:B------:R0:W-:Y:S01]  /*1a6a0*/  STL [R1], R0 ;  /* 0x0000000001007387 */ /* 0x0001e20000100800 */
[----:B------:R-:W-:Y:S02]  /*1a6b0*/  IMAD.U32 R3, RZ, RZ, UR4 ;  /* 0x00000004ff037e24 */ /* 0x000fe4000f8e00ff */
[----:B------:R-:W-:-:S03]  /*1a6c0*/  IMAD.U32 R2, RZ, RZ, UR5 ;  /* 0x00000005ff027e24 */ /* 0x000fc6000f8e00ff */
[----:B------:R1:W-:Y:S01]  /*1a6d0*/  STL [R1+0x4], R3 ;  /* 0x0000040301007387 */ /* 0x0003e20000100800 */
[----:B0-----:R-:W-:-:S05]  /*1a6e0*/  IMAD.U32 R0, RZ, RZ, UR6 ;  /* 0x00000006ff007e24 */ /* 0x001fca000f8e00ff */
[----:B------:R1:W-:Y:S04]  /*1a6f0*/  STL [R1+0xc], R0 ;  /* 0x00000c0001007387 */ /* 0x0003e80000100800 */
[----:B------:R1:W-:Y:S02]  /*1a700*/  STL [R1+0x8], R2 ;  /* 0x0000080201007387 */ /* 0x0003e40000100800 */
.L_x_1432:
[----:B01----:R-:W3:Y:S04]  /*1a710*/  LDL R2, [R1+0xc] ;  /* 0x00000c0001027983 */ /* 0x003ee80000100800 */
[----:B------:R-:W4:Y:S04]  /*1a720*/  LDL R3, [R1+0x8] ;  /* 0x0000080001037983 */ /* 0x000f280000100800 */
[----:B------:R-:W5:Y:S04]  /*1a730*/  LDL R5, [R1+0x4] ;  /* 0x0000040001057983 */ /* 0x000f680000100800 */
[----:B------:R-:W5:Y:S01]  /*1a740*/  LDL R4, [R1] ;  /* 0x0000000001047983 */ /* 0x000f620000100800 */
[----:B--2---:R-:W0:Y:S01]  /*1a750*/  S2R R0, SR_TID.X ;  /* 0x0000000000007919 */ /* 0x004e220000002100 */
[----:B------:R-:W-:Y:S05]  /*1a760*/  WARPSYNC.ALL ;  /* 0x0000000000007948 */ /* 0x000fea0003800000 */
[----:B0-----:R-:W-:Y:S01]  /*1a770*/  LOP3.LUT R0, R0, 0x1f, RZ, 0xc0, !PT ;  /* 0x0000001f00007812 */ /* 0x001fe200078ec0ff */
[----:B------:R-:W-:Y:S03]  /*1a780*/  BAR.SYNC.DEFER_BLOCKING 0x4, 0x180 ;  /* 0x0106000000007b1d */ /* 0x000fe60000010000 */
[----:B------:R-:W-:-:S13]  /*1a790*/  ISETP.NE.AND P0, PT, R0, RZ, PT ;  /* 0x000000ff0000720c */ /* 0x000fda0003f05270 */
[----:B------:R-:W0:Y:S01]  /*1a7a0*/  @!P0 S2R R0, SR_CgaCtaId ;  /* 0x0000000000008919 */ /* 0x000e220000008800 */
[----:B---3--:R-:W-:Y:S01]  /*1a7b0*/  IMAD.MOV.U32 R7, RZ, RZ, R2 ;  /* 0x000000ffff077224 */ /* 0x008fe200078e0002 */
[----:B------:R-:W-:Y:S01]  /*1a7c0*/  @!P0 MOV R2, 0x400 ;  /* 0x0000040000028802 */ /* 0x000fe20000000f00 */
[----:B----4-:R-:W-:-:S03]  /*1a7d0*/  IMAD.MOV.U32 R6, RZ, RZ, R3 ;  /* 0x000000ffff067224 */ /* 0x010fc600078e0003 */
[----:B0-----:R-:W-:-:S05]  /*1a7e0*/  @!P0 LEA R18, R0, R2, 0x18 ;  /* 0x0000000200128211 */ /* 0x001fca00078ec0ff */
[----:B-----5:R0:W-:Y:S01]  /*1a7f0*/  @!P0 STS.128 [R18+0x308d0], R4 ;  /* 0x0308d00412008388 */ /* 0x0201e20000000c00 */
[----:B------:R-:W-:Y:S06]  /*1a800*/  BAR.ARV 0x5, 0x180 ;  /* 0x0146000000007b1d */ /* 0x000fec0000002000 */
.L_x_1421:
[----:B------:R-:W2:Y:S01]  /*1a810*/  LDL R0, [R1+0xc] ;  /* 0x00000c0001007983 */ /* 0x000ea20000100800 */
[----:B------:R-:W-:Y:S02]  /*1a820*/  ULDC UR4, c[0x0][0xc3c] ;  /* 0x00030f0000047ab9 */ /* 0x000fe40000000800 */
[----:B--2---:R-:W-:-:S13]  /*1a830*/  ISETP.GE.AND P0, PT, R0, UR4, PT ;  /* 0x0000000400007c0c */ /* 0x004fda000bf06270 */
[----:B------:R-:W-:Y:S05]  /*1a840*/  @!P0 BRA `(.L_x_1433) ;  /* 0xffffff9400488947 */ /* 0x000fea000383ffff */
[----:B------:R-:W-:Y:S05]  /*1a850*/  BSYNC B8 ;  /* 0x0000000000087941 */ /* 0x000fea0003800000 */
.L_x_1310:
[----:B--2---:R-:W2:Y:S01]  /*1a860*/  LDL.LU R0, [R1+0x50] ;  /* 0x0000500001007983 */ /* 0x004ea20000300800 */
[----:B------:R-:W-:Y:S01]  /*1a870*/  BSSY B0, `(.L_x_1434) ;  /* 0x000000b000007945 */ /* 0x000fe20003800000 */
[----:B01----:R-:W0:Y:S01]  /*1a880*/  S2R R5, SR_CgaCtaId ;  /* 0x0000000000057919 */ /* 0x003e220000008800 */
[----:B--2---:R-:W-:-:S05]  /*1a890*/  VIADD R0, R0, 0x1 ;  /* 0x0000000100007836 */ /* 0x004fca0000000000 */
        /* <DEDUP_REMOVED lines=8> */
.L_x_1505:
[----:B------:R-:W-:Y:S05]  /*1a920*/  BSYNC B0 ;  /* 0x0000000000007941 */ /* 0x000fea0003800000 */
.L_x_1434:
[----:B------:R-:W-:-:S03]  /*1a930*/  UMOV UR4, 0xffffffff ;  /* 0xffffffff00047882 */ /* 0x000fc60000000000 */
[----:B------:R-:W-:Y:S05]  /*1a940*/  BRA.DIV UR4, `(.L_x_1436) ;  /* 0x0000002204807947 */ /* 0x000fea000b800000 */
[----:B------:R-:W1:Y:S02]  /*1a950*/  S2R R2, SR_TID.X ;  /* 0x0000000000027919 */ /* 0x000e640000002100 */
[----:B-1----:R-:W-:-:S04]  /*1a960*/  SHF.R.U32.HI R2, RZ, 0x5, R2 ;  /* 0x00000005ff027819 */ /* 0x002fc80000011602 */
[----:B------:R-:W-:-:S05]  /*1a970*/  LOP3.LUT R2, R2, 0x3, RZ, 0xc0, !PT ;  /* 0x0000000302027812 */ /* 0x000fca00078ec0ff */
[----:B------:R1:W2:Y:S02]  /*1a980*/  SHFL.IDX PT, R14, R2, RZ, 0x1f ;  /* 0x00001fff020e7589 */ /* 0x0002a400000e0000 */
.L_x_1508:
[----:B--2---:R-:W-:Y:S01]  /*1a990*/  ISETP.NE.AND P0, PT, R14, RZ, PT ;  /* 0x000000ff0e00720c */ /* 0x004fe20003f05270 */
[----:B------:R-:W-:-:S12]  /*1a9a0*/  BSSY B0, `(.L_x_1437) ;  /* 0x0000027000007945 */ /* 0x000fd80003800000 */
[----:B------:R-:W-:Y:S05]  /*1a9b0*/  @P0 BRA `(.L_x_1438) ;  /* 0x0000000000940947 */ /* 0x000fea0003800000 */
[----:B------:R-:W-:-:S03]  /*1a9c0*/  UMOV UR4, 0xffffffff ;  /* 0xffffffff00047882 */ /* 0x000fc60000000000 */
[----:B------:R-:W-:Y:S05]  /*1a9d0*/  BRA.DIV UR4, `(.L_x_1439) ;  /* 0x0000002204907947 */ /* 0x000fea000b800000 */
[----:B------:R-:W-:-:S13]  /*1a9e0*/  ELECT P6, URZ, PT ;  /* 0x00000000003f782f */ /* 0x000fda00038c0000 */
.L_x_1511:
        /* <DEDUP_REMOVED lines=8> */
.L_x_1440:
        /* <DEDUP_REMOVED lines=13> */
.L_x_1512:
[----:B------:R-:W1:Y:S02]  /*1ab40*/  SYNCS.PHASECHK.TRANS64.TRYWAIT P0, [R7+URZ], R2 ;  /* 0x00000002070075a7 */ /* 0x000e64000800017f */
[----:B-1----:R-:W-:Y:S05]  /*1ab50*/  @!P0 BRA `(.L_x_1442) ;  /* 0x0000002000648947 */ /* 0x002fea0003800000 */
.L_x_1513:
[----:B------:R-:W-:Y:S05]  /*1ab60*/  @!P2 BRA `(.L_x_1443) ;  /* 0x000000000004a947 */ /* 0x000fea0003800000 */
[----:B------:R-:W-:Y:S01]  /*1ab70*/  BPT.TRAP 0x1 ;  /* 0x000000040000795c */ /* 0x000fe20000300000 */
.L_x_1443:
[----:B------:R-:W-:-:S04]  /*1ab80*/  VIADD R0, R0, 0x30860 ;  /* 0x0003086000007836 */ /* 0x000fc80000000000 */
[----:B------:R-:W-:-:S04]  /*1ab90*/  IMAD R4, R19, 0x8, R0 ;  /* 0x0000000813047824 */ /* 0x000fc800078e0200 */
[----:B------:R-:W2:Y:S02]  /*1aba0*/  SYNCS.PHASECHK.TRANS64.TRYWAIT P0, [R4+URZ], R5 ;  /* 0x00000005040075a7 */ /* 0x000ea4000800017f */
[----:B--2---:R-:W-:Y:S05]  /*1abb0*/  @!P0 BRA `(.L_x_1444) ;  /* 0x0000002000608947 */ /* 0x004fea0003800000 */
.L_x_1514:
[----:B------:R-:W-:-:S07]  /*1abc0*/  IMAD R3, R3, 0x8, R0 ;  /* 0x0000000803037824 */ /* 0x000fce00078e0200 */
.L_x_1445:
[----:B----4-:R4:W0:Y:S02]  /*1abd0*/  SYNCS.PHASECHK.TRANS64.TRYWAIT P0, [R3+URZ], R2 ;  /* 0x00000002030075a7 */ /* 0x010824000800017f */
[----:B0-----:R-:W-:Y:S05]  /*1abe0*/  @!P0 NANOSLEEP.SYNCS 0x989680 ;  /* 0x009896800000895d */ /* 0x001fea0003900000 */
[----:B------:R-:W0:Y:S02]  /*1abf0*/  @!P0 SYNCS.PHASECHK.TRANS64 P0, [R3+URZ], R2 ;  /* 0x00000002030085a7 */ /* 0x000e24000800007f */
[----:B0-----:R-:W-:Y:S05]  /*1ac00*/  @!P0 BRA `(.L_x_1445) ;  /* 0xfffffffc00f08947 */ /* 0x001fea000383ffff */
.L_x_1438:
[----:B------:R-:W-:Y:S05]  /*1ac10*/  BSYNC B0 ;  /* 0x0000000000007941 */ /* 0x000fea0003800000 */
.L_x_1437:
[----:B------:R-:W-:Y:S05]  /*1ac20*/  EXIT ;  /* 0x000000000000794d */ /* 0x000fea0003800000 */
.L_x_1209:
[----:B0-----:R-:W-:-:S04]  /*1ac30*/  IMAD.U32 R3, RZ, RZ, UR37 ;  /* 0x00000025ff037e24 */ /* 0x001fc8000f8e00ff */
[----:B------:R0:W1:Y:S03]  /*1ac40*/  SYNCS.PHASECHK.TRANS64.TRYWAIT P1, [R3+URZ+0x30800], R0 ;  /* 0x03080000030075a7 */ /* 0x000066000802017f */
[----:B-1----:R-:W-:Y:S05]  /*1ac50*/  @!P1 NANOSLEEP.SYNCS 0x989680 ;  /* 0x009896800000995d */ /* 0x002fea0003900000 */
[----:B------:R-:W1:Y:S02]  /*1ac60*/  @!P1 SYNCS.PHASECHK.TRANS64 P1, [R3+URZ+0x30800], R0 ;  /* 0x03080000030095a7 */ /* 0x000e64000802007f */
[----:B-1----:R-:W-:Y:S05]  /*1ac70*/  @!P1 BRA `(.L_x_1209) ;  /* 0xfffffffc00ec9947 */ /* 0x002fea000383ffff */
[----:B------:R-:W-:Y:S05]  /*1ac80*/  BRA `(.L_x_1446) ;  /* 0xfffffe78003c7947 */ /* 0x000fea000383ffff */
.L_x_1213:
[----:B-1----:R1:W2:Y:S02]  /*1ac90*/  SYNCS.PHASECHK.TRANS64.TRYWAIT P2, [R15+URZ+0x30830], R0 ;  /* 0x030830000f0075a7 */ /* 0x0022a4000804017f */
[----:B--2---:R-:W-:Y:S05]  /*1aca0*/  @!P2 NANOSLEEP.SYNCS 0x989680 ;  /* 0x009896800000a95d */ /* 0x004fea0003900000 */
[----:B------:R-:W2:Y:S02]  /*1acb0*/  @!P2 SYNCS.PHASECHK.TRANS64 P2, [R15+URZ+0x30830], R0 ;  /* 0x030830000f00a5a7 */ /* 0x000ea4000804007f */
[----:B--2---:R-:W-:Y:S05]  /*1acc0*/  @!P2 BRA `(.L_x_1213) ;  /* 0xfffffffc00f0a947 */ /* 0x004fea000383ffff */
[----:B------:R-:W-:Y:S05]  /*1acd0*/  BRA `(.L_x_1212) ;  /* 0xfffffe7800647947 */ /* 0x000fea000383ffff */
.L_x_1229:
[----:B-1----:R-:W-:-:S04]  /*1ace0*/  IMAD.U32 R154, RZ, RZ, UR5 ;  /* 0x00000005ff9a7e24 */ /* 0x002fc8000f8e00ff */
[----:B------:R1:W2:Y:S03]  /*1acf0*/  SYNCS.PHASECHK.TRANS64.TRYWAIT P2, [R154+URZ+0x30830], R21 ;  /* 0x030830159a0075a7 */ /* 0x0002a6000804017f */
[----:B--2---:R-:W-:Y:S05]  /*1ad00*/  @!P2 NANOSLEEP.SYNCS 0x989680 ;  /* 0x009896800000a95d */ /* 0x004fea0003900000 */
[----:B------:R-:W2:Y:S02]  /*1ad10*/  @!P2 SYNCS.PHASECHK.TRANS64 P2, [R154+URZ+0x30830], R21 ;  /* 0x030830159a00a5a7 */ /* 0x000ea4000804007f */
[----:B--2---:R-:W-:Y:S05]  /*1ad20*/  @!P2 BRA `(.L_x_1229) ;  /* 0xfffffffc00eca947 */ /* 0x004fea000383ffff */
[----:B------:R-:W-:Y:S05]  /*1ad30*/  BRA `(.L_x_1228) ;  /* 0xfffffea4003c7947 */ /* 0x000fea000383ffff */
.L_x_1233:
[----:B0-----:R-:W-:-:S04]  /*1ad40*/  IMAD.U32 R21, RZ, RZ, UR14 ;  /* 0x0000000eff157e24 */ /* 0x001fc8000f8e00ff */
[----:B------:R0:W2:Y:S03]  /*1ad50*/  SYNCS.PHASECHK.TRANS64.TRYWAIT P2, [R21+URZ+0x30850], R0 ;  /* 0x03085000150075a7 */ /* 0x0000a6000804017f */
[----:B--2---:R-:W-:Y:S05]  /*1ad60*/  @!P2 NANOSLEEP.SYNCS 0x989680 ;  /* 0x009896800000a95d */ /* 0x004fea0003900000 */
[----:B------:R-:W2:Y:S02]  /*1ad70*/  @!P2 SYNCS.PHASECHK.TRANS64 P2, [R21+URZ+0x30850], R0 ;  /* 0x030850001500a5a7 */ /* 0x000ea4000804007f */
[----:B--2---:R-:W-:Y:S05]  /*1ad80*/  @!P2 BRA `(.L_x_1233) ;  /* 0xfffffffc00eca947 */ /* 0x004fea000383ffff */
[----:B------:R-:W-:Y:S05]  /*1ad90*/  BRA `(.L_x_1232) ;  /* 0xfffffeb000c87947 */ /* 0x000fea000383ffff */
.L_x_1250:
[----:B-1----:R-:W-:-:S04]  /*1ada0*/  IMAD.U32 R3, RZ, RZ, UR6 ;  /* 0x00000006ff037e24 */ /* 0x002fc8000f8e00ff */
[----:B------:R1:W2:Y:S03]  /*1adb0*/  SYNCS.PHASECHK.TRANS64.TRYWAIT P2, [R3+URZ+0x30830], R2 ;  /* 0x03083002030075a7 */ /* 0x0002a6000804017f */
[----:B--2---:R-:W-:Y:S05]  /*1adc0*/  @!P2 NANOSLEEP.SYNCS 0x989680 ;  /* 0x009896800000a95d */ /* 0x004fea0003900000 */
[----:B------:R-:W2:Y:S02]  /*1add0*/  @!P2 SYNCS.PHASECHK.TRANS64 P2, [R3+URZ+0x30830], R2 ;  /* 0x030830020300a5a7 */ /* 0x000ea4000804007f */
[----:B--2---:R-:W-:Y:S05]  /*1ade0*/  @!P2 BRA `(.L_x_1250) ;  /* 0xfffffffc00eca947 */ /* 0x004fea000383ffff */
[----:B------:R-:W-:Y:S05]  /*1adf0*/  BRA `(.L_x_1249) ;  /* 0xfffffed000a47947 */ /* 0x000fea000383ffff */
.L_x_1254:
[----:B01----:R-:W-:-:S04]  /*1ae00*/  IMAD.U32 R2, RZ, RZ, UR10 ;  /* 0x0000000aff027e24 */ /* 0x003fc8000f8e00ff */
[----:B------:R0:W1:Y:S03]  /*1ae10*/  SYNCS.PHASECHK.TRANS64.TRYWAIT P2, [R2+URZ+0x30850], R0 ;  /* 0x03085000020075a7 */ /* 0x000066000804017f */
[----:B-1----:R-:W-:Y:S05]  /*1ae20*/  @!P2 NANOSLEEP.SYNCS 0x989680 ;  /* 0x009896800000a95d */ /* 0x002fea0003900000 */
[----:B------:R-:W1:Y:S02]  /*1ae30*/  @!P2 SYNCS.PHASECHK.TRANS64 P2, [R2+URZ+0x30850], R0 ;  /* 0x030850000200a5a7 */ /* 0x000e64000804007f */
[----:B-1----:R-:W-:Y:S05]  /*1ae40*/  @!P2 BRA `(.L_x_1254) ;  /* 0xfffffffc00eca947 */ /* 0x002fea000383ffff */
[----:B------:R-:W-:Y:S05]  /*1ae50*/  BRA `(.L_x_1253) ;  /* 0xfffffee000307947 */ /* 0x000fea000383ffff */
.L_x_1260:
[----:B-1----:R-:W-:-:S04]  /*1ae60*/  IMAD.U32 R3, RZ, RZ, UR6 ;  /* 0x00000006ff037e24 */ /* 0x002fc8000f8e00ff */
[----:B------:R1:W2:Y:S03]  /*1ae70*/  SYNCS.PHASECHK.TRANS64.TRYWAIT P2, [R3+URZ+0x30830], R2 ;  /* 0x03083002030075a7 */ /* 0x0002a6000804017f */
[----:B--2---:R-:W-:Y:S05]  /*1ae80*/  @!P2 NANOSLEEP.SYNCS 0x989680 ;  /* 0x009896800000a95d */ /* 0x004fea0003900000 */
[----:B------:R-:W2:Y:S02]  /*1ae90*/  @!P2 SYNCS.PHASECHK.TRANS64 P2, [R3+URZ+0x30830], R2 ;  /* 0x030830020300a5a7 */ /* 0x000ea4000804007f */
[----:B--2---:R-:W-:Y:S05]  /*1aea0*/  @!P2 BRA `(.L_x_1260) ;  /* 0xfffffffc00eca947 */ /* 0x004fea000383ffff */
[----:B------:R-:W-:Y:S05]  /*1aeb0*/  BRA `(.L_x_1259) ;  /* 0xfffffef000b47947 */ /* 0x000fea000383ffff */
.L_x_1264:
[----:B01----:R-:W-:-:S04]  /*1aec0*/  IMAD.U32 R2, RZ, RZ, UR10 ;  /* 0x0000000aff027e24 */ /* 0x003fc8000f8e00ff */
[----:B------:R0:W1:Y:S03]  /*1aed0*/  SYNCS.PHASECHK.TRANS64.TRYWAIT P2, [R2+URZ+0x30850], R0 ;  /* 0x03085000020075a7 */ /* 0x000066000804017f */
[----:B-1----:R-:W-:Y:S05]  /*1aee0*/  @!P2 NANOSLEEP.SYNCS 0x989680 ;  /* 0x009896800000a95d */ /* 0x002fea0003900000 */
[----:B------:R-:W1:Y:S02]  /*1aef0*/  @!P2 SYNCS.PHASECHK.TRANS64 P2, [R2+URZ+0x30850], R0 ;  /* 0x030850000200a5a7 */ /* 0x000e64000804007f */
[----:B-1----:R-:W-:Y:S05]  /*1af00*/  @!P2 BRA `(.L_x_1264) ;  /* 0xfffffffc00eca947 */ /* 0x002fea000383ffff */
[----:B------:R-:W-:Y:S05]  /*1af10*/  BRA `(.L_x_1263) ;  /* 0xffffff0000407947 */ /* 0x000fea000383ffff */
.L_x_1277:
[----:B-1----:R-:W-:-:S04]  /*1af20*/  IMAD.U32 R5, RZ, RZ, UR5 ;  /* 0x00000005ff057e24 */ /* 0x002fc8000f8e00ff */
[----:B------:R1:W2:Y:S03]  /*1af30*/  SYNCS.PHASECHK.TRANS64.TRYWAIT P0, [R5+URZ+0x30850], R0 ;  /* 0x03085000050075a7 */ /* 0x0002a6000800017f */
[----:B--2---:R-:W-:Y:S05]  /*1af40*/  @!P0 NANOSLEEP.SYNCS 0x989680 ;  /* 0x009896800000895d */ /* 0x004fea0003900000 */
[----:B------:R-:W2:Y:S02]  /*1af50*/  @!P0 SYNCS.PHASECHK.TRANS64 P0, [R5+URZ+0x30850], R0 ;  /* 0x03085000050085a7 */ /* 0x000ea4000800007f */
[----:B--2---:R-:W-:Y:S05]  /*1af60*/  @!P0 BRA `(.L_x_1277) ;  /* 0xfffffffc00ec8947 */ /* 0x004fea000383ffff */
[----:B------:R-:W-:Y:S05]  /*1af70*/  BRA `(.L_x_1276) ;  /* 0xffffff2400347947 */ /* 0x000fea000383ffff */
.L_x_1332:
[----:B-1----:R-:W1:Y:S01]  /*1af80*/  S2R R4, SR_TID.X ;  /* 0x0000000000047919 */ /* 0x002e620000002100 */
[----:B------:R-:W-:Y:S01]  /*1af90*/  BSSY B0, `(.L_x_1447) ;  /* 0x000000a000007945 */ /* 0x000fe20003800000 */
[----:B------:R-:W-:Y:S02]  /*1afa0*/  IMAD.MOV.U32 R12, RZ, RZ, RZ ;  /* 0x000000ffff0c7224 */ /* 0x000fe400078e00ff */
[----:B------:R-:W-:Y:S02]  /*1afb0*/  IMAD.MOV.U32 R11, RZ, RZ, 0x1f ;  /* 0x0000001fff0b7424 */ /* 0x000fe400078e00ff */
[----:B------:R-:W-:Y:S01]  /*1afc0*/  IMAD.MOV.U32 R15, RZ, RZ, -0x1 ;  /* 0xffffffffff0f7424 */ /* 0x000fe200078e00ff */
[----:B-1----:R-:W-:-:S04]  /*1afd0*/  SHF.R.U32.HI R4, RZ, 0x5, R4 ;  /* 0x00000005ff047819 */ /* 0x002fc80000011604 */
[----:B------:R-:W-:-:S05]  /*1afe0*/  LOP3.LUT R4, R4, 0x3, RZ, 0xc0, !PT ;  /* 0x0000000304047812 */ /* 0x000fca00078ec0ff */
[----:B------:R-:W-:-:S07]  /*1aff0*/  IMAD.MOV.U32 R13, RZ, RZ, R4 ;  /* 0x000000ffff0d7224 */ /* 0x000fce00078e0004 */
[----:B0-2---:R-:W-:Y:S05]  /*1b000*/  WARPSYNC.COLLECTIVE R15, `(.L_x_1448) ;  /* 0x000000000f087348 */ /* 0x005fea0003c00000 */
[----:B------:R1:W3:Y:S02]  /*1b010*/  SHFL.IDX P6, R14, R13, R12, R11 ;  /* 0x0000000c0d0e7389 */ /* 0x0002e400000c000b */
[----:B0123--:R-:W-:Y:S01]  /*1b020*/  ENDCOLLECTIVE ;  /* 0x000000000000791b */ /* 0x00ffe20003800000 */
.L_x_1448:
[----:B------:R-:W-:Y:S05]  /*1b030*/  BSYNC B0 ;  /* 0x0000000000007941 */ /* 0x000fea0003800000 */
.L_x_1447:
[----:B------:R-:W-:Y:S05]  /*1b040*/  BRA `(.L_x_1449) ;  /* 0xffffff9c00f07947 */ /* 0x000fea000383ffff */
.L_x_1334:
[----:B------:R-:W-:Y:S01]  /*1b050*/  BSSY B0, `(.L_x_1450) ;  /* 0x0000006000007945 */ /* 0x000fe20003800000 */
[----:B------:R-:W-:-:S07]  /*1b060*/  IMAD.MOV.U32 R15, RZ, RZ, -0x1 ;  /* 0xffffffffff0f7424 */ /* 0x000fce00078e00ff */
[----:B012---:R-:W-:Y:S05]  /*1b070*/  WARPSYNC.COLLECTIVE R15, `(.L_x_1451) ;  /* 0x000000000f0c7348 */ /* 0x007fea0003c00000 */
[----:B------:R-:W-:Y:S02]  /*1b080*/  ELECT P6, UR62, PT ;  /* 0x00000000003e782f */ /* 0x000fe400038c0000 */
[----:B------:R-:W-:Y:S01]  /*1b090*/  MOV R14, UR62 ;  /* 0x0000003e000e7c02 */ /* 0x000fe20008000f00 */
[----:B012---:R-:W-:Y:S10]  /*1b0a0*/  ENDCOLLECTIVE ;  /* 0x000000000000791b */ /* 0x007ff40003800000 */
.L_x_1451:
[----:B------:R-:W-:Y:S05]  /*1b0b0*/  BSYNC B0 ;  /* 0x0000000000007941 */ /* 0x000fea0003800000 */
.L_x_1450:
[----:B------:R-:W-:Y:S05]  /*1b0c0*/  BRA `(.L_x_1452) ;  /* 0xffffff9c00fc7947 */ /* 0x000fea000383ffff */
.L_x_1336:
[----:B-1----:R1:W3:Y:S02]  /*1b0d0*/  SYNCS.PHASECHK.TRANS64.TRYWAIT P0, [R0+URZ+0x30840], R2 ;  /* 0x03084002000075a7 */ /* 0x0022e4000800017f */
[----:B---3--:R-:W-:Y:S05]  /*1b0e0*/  @!P0 NANOSLEEP.SYNCS 0x989680 ;  /* 0x009896800000895d */ /* 0x008fea0003900000 */
[----:B------:R-:W3:Y:S02]  /*1b0f0*/  @!P0 SYNCS.PHASECHK.TRANS64 P0, [R0+URZ+0x30840], R2 ;  /* 0x03084002000085a7 */ /* 0x000ee4000800007f */
[----:B---3--:R-:W-:Y:S05]  /*1b100*/  @!P0 BRA `(.L_x_1336) ;  /* 0xfffffffc00f08947 */ /* 0x008fea000383ffff */
[----:B------:R-:W-:Y:S05]  /*1b110*/  BRA `(.L_x_1453) ;  /* 0xffffffa000607947 */ /* 0x000fea000383ffff */
.L_x_1340:
        /* <DEDUP_REMOVED lines=15> */
.L_x_1454:
[----:B------:R-:W-:Y:S02]  /*1b210*/  IMAD.MOV.U32 R13, RZ, RZ, R4 ;  /* 0x000000ffff0d7224 */ /* 0x000fe400078e0004 */
[----:B------:R-:W-:-:S07]  /*1b220*/  IMAD.MOV.U32 R6, RZ, RZ, R14 ;  /* 0x000000ffff067224 */ /* 0x000fce00078e000e */
[----:B------:R-:W-:Y:S05]  /*1b230*/  WARPSYNC.COLLECTIVE R15, `(.L_x_1455) ;  /* 0x000000000f087348 */ /* 0x000fea0003c00000 */
[----:B------:R0:W1:Y:S02]  /*1b240*/  SHFL.IDX P6, R14, R13, R12, R11 ;  /* 0x0000000c0d0e7389 */ /* 0x00006400000c000b */
[----:B01----:R-:W-:Y:S01]  /*1b250*/  ENDCOLLECTIVE ;  /* 0x000000000000791b */ /* 0x003fe20003800000 */
.L_x_1455:
        /* <DEDUP_REMOVED lines=20> */
.L_x_1456:
[----:B------:R-:W-:Y:S02]  /*1b3a0*/  IMAD.MOV.U32 R13, RZ, RZ, R4 ;  /* 0x000000ffff0d7224 */ /* 0x000fe400078e0004 */
[----:B------:R-:W-:-:S07]  /*1b3b0*/  IMAD.MOV.U32 R6, RZ, RZ, R14 ;  /* 0x000000ffff067224 */ /* 0x000fce00078e000e */
[----:B------:R-:W-:Y:S05]  /*1b3c0*/  WARPSYNC.COLLECTIVE R15, `(.L_x_1457) ;  /* 0x000000000f087348 */ /* 0x000fea0003c00000 */
[----:B------:R0:W1:Y:S02]  /*1b3d0*/  SHFL.IDX P6, R14, R13, R12, R11 ;  /* 0x0000000c0d0e7389 */ /* 0x00006400000c000b */
[----:B01----:R-:W-:Y:S01]  /*1b3e0*/  ENDCOLLECTIVE ;  /* 0x000000000000791b */ /* 0x003fe20003800000 */
.L_x_1457:
        /* <DEDUP_REMOVED lines=20> */
.L_x_1458:
[----:B------:R-:W-:Y:S02]  /*1b530*/  IMAD.MOV.U32 R13, RZ, RZ, R4 ;  /* 0x000000ffff0d7224 */ /* 0x000fe400078e0004 */
[----:B------:R-:W-:-:S07]  /*1b540*/  IMAD.MOV.U32 R6, RZ, RZ, R14 ;  /* 0x000000ffff067224 */ /* 0x000fce00078e000e */
[----:B------:R-:W-:Y:S05]  /*1b550*/  WARPSYNC.COLLECTIVE R15, `(.L_x_1459) ;  /* 0x000000000f087348 */ /* 0x000fea0003c00000 */
[----:B------:R0:W1:Y:S02]  /*1b560*/  SHFL.IDX P6, R14, R13, R12, R11 ;  /* 0x0000000c0d0e7389 */ /* 0x00006400000c000b */
[----:B01----:R-:W-:Y:S01]  /*1b570*/  ENDCOLLECTIVE ;  /* 0x000000000000791b */ /* 0x003fe20003800000 */
.L_x_1459:
        /* <DEDUP_REMOVED lines=20> */
.L_x_1460:
[----:B------:R-:W-:Y:S02]  /*1b6c0*/  IMAD.MOV.U32 R13, RZ, RZ, R4 ;  /* 0x000000ffff0d7224 */ /* 0x000fe400078e0004 */
[----:B------:R-:W-:-:S07]  /*1b6d0*/  IMAD.MOV.U32 R6, RZ, RZ, R14 ;  /* 0x000000ffff067224 */ /* 0x000fce00078e000e */
[----:B------:R-:W-:Y:S05]  /*1b6e0*/  WARPSYNC.COLLECTIVE R15, `(.L_x_1461) ;  /* 0x000000000f087348 */ /* 0x000fea0003c00000 */
[----:B------:R0:W1:Y:S02]  /*1b6f0*/  SHFL.IDX P6, R14, R13, R12, R11 ;  /* 0x0000000c0d0e7389 */ /* 0x00006400000c000b */
[----:B01----:R-:W-:Y:S01]  /*1b700*/  ENDCOLLECTIVE ;  /* 0x000000000000791b */ /* 0x003fe20003800000 */
.L_x_1461:
        /* <DEDUP_REMOVED lines=20> */
.L_x_1462:
[----:B------:R-:W-:Y:S02]  /*1b850*/  IMAD.MOV.U32 R13, RZ, RZ, R4 ;  /* 0x000000ffff0d7224 */ /* 0x000fe400078e0004 */
[----:B------:R-:W-:-:S07]  /*1b860*/  IMAD.MOV.U32 R6, RZ, RZ, R14 ;  /* 0x000000ffff067224 */ /* 0x000fce00078e000e */
[----:B------:R-:W-:Y:S05]  /*1b870*/  WARPSYNC.COLLECTIVE R15, `(.L_x_1463) ;  /* 0x000000000f087348 */ /* 0x000fea0003c00000 */
[----:B------:R0:W1:Y:S02]  /*1b880*/  SHFL.IDX P6, R14, R13, R12, R11 ;  /* 0x0000000c0d0e7389 */ /* 0x00006400000c000b */
[----:B01----:R-:W-:Y:S01]  /*1b890*/  ENDCOLLECTIVE ;  /* 0x000000000000791b */ /* 0x003fe20003800000 */
.L_x_1463:
        /* <DEDUP_REMOVED lines=20> */
.L_x_1464:
[----:B------:R-:W-:Y:S02]  /*1b9e0*/  IMAD.MOV.U32 R13, RZ, RZ, R4 ;  /* 0x000000ffff0d7224 */ /* 0x000fe400078e0004 */
[----:B------:R-:W-:-:S07]  /*1b9f0*/  IMAD.MOV.U32 R6, RZ, RZ, R14 ;  /* 0x000000ffff067224 */ /* 0x000fce00078e000e */
[----:B------:R-:W-:Y:S05]  /*1ba00*/  WARPSYNC.COLLECTIVE R15, `(.L_x_1465) ;  /* 0x000000000f087348 */ /* 0x000fea0003c00000 */
[----:B------:R0:W1:Y:S02]  /*1ba10*/  SHFL.IDX P6, R14, R13, R12, R11 ;  /* 0x0000000c0d0e7389 */ /* 0x00006400000c000b */
[----:B01----:R-:W-:Y:S01]  /*1ba20*/  ENDCOLLECTIVE ;  /* 0x000000000000791b */ /* 0x003fe20003800000 */
.L_x_1465:
        /* <DEDUP_REMOVED lines=18> */
.L_x_1466:
[----:B------:R-:W-:-:S05]  /*1bb50*/  VIADD R7, R0, 0x60 ;  /* 0x0000006000077836 */ /* 0x000fca0000000000 */
[----:B------:R-:W-:Y:S01]  /*1bb60*/  ISETP.GE.AND P5, PT, R7, R2, PT ;  /* 0x000000020700720c */ /* 0x000fe20003fa6270 */
[----:B------:R-:W-:Y:S02]  /*1bb70*/  IMAD.MOV.U32 R13, RZ, RZ, R4 ;  /* 0x000000ffff0d7224 */ /* 0x000fe400078e0004 */
[----:B------:R-:W-:-:S10]  /*1bb80*/  IMAD.MOV.U32 R8, RZ, RZ, R14 ;  /* 0x000000ffff087224 */ /* 0x000fd400078e000e */
[----:B------:R-:W-:Y:S05]  /*1bb90*/  WARPSYNC.COLLECTIVE R15, `(.L_x_1467) ;  /* 0x000000000f087348 */ /* 0x000fea0003c00000 */
[----:B------:R0:W1:Y:S02]  /*1bba0*/  SHFL.IDX P6, R14, R13, R12, R11 ;  /* 0x0000000c0d0e7389 */ /* 0x00006400000c000b */
[----:B01----:R-:W-:Y:S01]  /*1bbb0*/  ENDCOLLECTIVE ;  /* 0x000000000000791b */ /* 0x003fe20003800000 */
.L_x_1467:
        /* <DEDUP_REMOVED lines=18> */
.L_x_1468:
[----:B------:R-:W-:Y:S02]  /*1bce0*/  IMAD.MOV.U32 R13, RZ, RZ, R4 ;  /* 0x000000ffff0d7224 */ /* 0x000fe400078e0004 */
[----:B------:R-:W-:-:S07]  /*1bcf0*/  IMAD.MOV.U32 R5, RZ, RZ, R14 ;  /* 0x000000ffff057224 */ /* 0x000fce00078e000e */
[----:B------:R-:W-:Y:S05]  /*1bd00*/  WARPSYNC.COLLECTIVE R15, `(.L_x_1469) ;  /* 0x000000000f087348 */ /* 0x000fea0003c00000 */
[----:B------:R0:W1:Y:S02]  /*1bd10*/  SHFL.IDX P6, R14, R13, R12, R11 ;  /* 0x0000000c0d0e7389 */ /* 0x00006400000c000b */
[----:B01----:R-:W-:Y:S01]  /*1bd20*/  ENDCOLLECTIVE ;  /* 0x000000000000791b */ /* 0x003fe20003800000 */
.L_x_1469:
[----:B------:R-:W-:Y:S01]  /*1bd30*/  IMAD.MOV.U32 R3, RZ, RZ, R14 ;  /* 0x000000ffff037224 */ /* 0x000fe200078e000e */
[----:B------:R-:W-:Y:S06]  /*1bd40*/  BRA `(.L_x_1470) ;  /* 0xffffffa400247947 */ /* 0x000fec000383ffff */
.L_x_1345:
[----:B0-----:R0:W3:Y:S02]  /*1bd50*/  SYNCS.PHASECHK.TRANS64.TRYWAIT P0, [R18+URZ+0x30820], R0 ;  /* 0x03082000120075a7 */ /* 0x0010e4000800017f */
[----:B---3--:R-:W-:Y:S05]  /*1bd60*/  @!P0 NANOSLEEP.SYNCS 0x989680 ;  /* 0x009896800000895d */ /* 0x008fea0003900000 */
[----:B------:R-:W3:Y:S02]  /*1bd70*/  @!P0 SYNCS.PHASECHK.TRANS64 P0, [R18+URZ+0x30820], R0 ;  /* 0x03082000120085a7 */ /* 0x000ee4000800007f */
[----:B---3--:R-:W-:Y:S05]  /*1bd80*/  @!P0 BRA `(.L_x_1345) ;  /* 0xfffffffc00f08947 */ /* 0x008fea000383ffff */
[----:B------:R-:W-:Y:S05]  /*1bd90*/  BRA `(.L_x_1471) ;  /* 0xffffffa400a07947 */ /* 0x000fea000383ffff */
.L_x_1354:
[----:B-1----:R1:W2:Y:S02]  /*1bda0*/  SYNCS.PHASECHK.TRANS64.TRYWAIT P0, [R3+URZ+0x30840], R2 ;  /* 0x03084002030075a7 */ /* 0x0022a4000800017f */
[----:B--2---:R-:W-:Y:S05]  /*1bdb0*/  @!P0 NANOSLEEP.SYNCS 0x989680 ;  /* 0x009896800000895d */ /* 0x004fea0003900000 */
[----:B------:R-:W2:Y:S02]  /*1bdc0*/  @!P0 SYNCS.PHASECHK.TRANS64 P0, [R3+URZ+0x30840], R2 ;  /* 0x03084002030085a7 */ /* 0x000ea4000800007f */
[----:B--2---:R-:W-:Y:S05]  /*1bdd0*/  @!P0 BRA `(.L_x_1354) ;  /* 0xfffffffc00f08947 */ /* 0x004fea000383ffff */
[----:B------:R-:W-:Y:S05]  /*1bde0*/  BRA `(.L_x_1472) ;  /* 0xffffffa800987947 */ /* 0x000fea000383ffff */
.L_x_1362:
[----:B0-----:R0:W1:Y:S02]  /*1bdf0*/  SYNCS.PHASECHK.TRANS64.TRYWAIT P0, [R3+URZ+0x60], R2 ;  /* 0x00006002030075a7 */ /* 0x001064000800017f */
[----:B-1----:R-:W-:Y:S05]  /*1be00*/  @!P0 NANOSLEEP.SYNCS 0x989680 ;  /* 0x009896800000895d */ /* 0x002fea0003900000 */
[----:B------:R-:W1:Y:S02]  /*1be10*/  @!P0 SYNCS.PHASECHK.TRANS64 P0, [R3+URZ+0x60], R2 ;  /* 0x00006002030085a7 */ /* 0x000e64000800007f */
[----:B-1----:R-:W-:Y:S05]  /*1be20*/  @!P0 BRA `(.L_x_1362) ;  /* 0xfffffffc00f08947 */ /* 0x002fea000383ffff */
[----:B------:R-:W-:Y:S05]  /*1be30*/  BRA `(.L_x_1473) ;  /* 0xffffffac00ec7947 */ /* 0x000fea000383ffff */
.L_x_1373:
[----:B-1----:R1:W2:Y:S02]  /*1be40*/  SYNCS.PHASECHK.TRANS64.TRYWAIT P0, [R3+URZ+0x30840], R2 ;  /* 0x03084002030075a7 */ /* 0x0022a4000800017f */
[----:B--2---:R-:W-:Y:S05]  /*1be50*/  @!P0 NANOSLEEP.SYNCS 0x989680 ;  /* 0x009896800000895d */ /* 0x004fea0003900000 */
[----:B------:R-:W2:Y:S02]  /*1be60*/  @!P0 SYNCS.PHASECHK.TRANS64 P0, [R3+URZ+0x30840], R2 ;  /* 0x03084002030085a7 */ /* 0x000ea4000800007f */
[----:B--2---:R-:W-:Y:S05]  /*1be70*/  @!P0 BRA `(.L_x_1373) ;  /* 0xfffffffc00f08947 */ /* 0x004fea000383ffff */
[----:B------:R-:W-:Y:S05]  /*1be80*/  BRA `(.L_x_1474) ;  /* 0xffffffb400f47947 */ /* 0x000fea000383ffff */
.L_x_1381:
[----:B0-----:R0:W1:Y:S02]  /*1be90*/  SYNCS.PHASECHK.TRANS64.TRYWAIT P0, [R2+URZ+0x60], R3 ;  /* 0x00006003020075a7 */ /* 0x001064000800017f */
[----:B-1----:R-:W-:Y:S05]  /*1bea0*/  @!P0 NANOSLEEP.SYNCS 0x989680 ;  /* 0x009896800000895d */ /* 0x002fea0003900000 */
[----:B------:R-:W1:Y:S02]  /*1beb0*/  @!P0 SYNCS.PHASECHK.TRANS64 P0, [R2+URZ+0x60], R3 ;  /* 0x00006003020085a7 */ /* 0x000e64000800007f */
[----:B-1----:R-:W-:Y:S05]  /*1bec0*/  @!P0 BRA `(.L_x_1381) ;  /* 0xfffffffc00f08947 */ /* 0x002fea000383ffff */
[----:B------:R-:W-:Y:S05]  /*1bed0*/  BRA `(.L_x_1475) ;  /* 0xffffffbc00487947 */ /* 0x000fea000383ffff */
.L_x_1392:
[----:B--2---:R2:W3:Y:S02]  /*1bee0*/  SYNCS.PHASECHK.TRANS64.TRYWAIT P0, [R2+URZ+0x30840], R3 ;  /* 0x03084003020075a7 */ /* 0x0044e4000800017f */
[----:B---3--:R-:W-:Y:S05]  /*1bef0*/  @!P0 NANOSLEEP.SYNCS 0x989680 ;  /* 0x009896800000895d */ /* 0x008fea0003900000 */
[----:B------:R-:W3:Y:S02]  /*1bf00*/  @!P0 SYNCS.PHASECHK.TRANS64 P0, [R2+URZ+0x30840], R3 ;  /* 0x03084003020085a7 */ /* 0x000ee4000800007f */
[----:B---3--:R-:W-:Y:S05]  /*1bf10*/  @!P0 BRA `(.L_x_1392) ;  /* 0xfffffffc00f08947 */ /* 0x008fea000383ffff */
[----:B------:R-:W-:Y:S05]  /*1bf20*/  BRA `(.L_x_1476) ;  /* 0xffffffc400247947 */ /* 0x000fea000383ffff */
.L_x_1400:
[----:B0-----:R0:W1:Y:S02]  /*1bf30*/  SYNCS.PHASECHK.TRANS64.TRYWAIT P0, [R2+URZ+0x60], R5 ;  /* 0x00006005020075a7 */ /* 0x001064000800017f */
[----:B-1----:R-:W-:Y:S05]  /*1bf40*/  @!P0 NANOSLEEP.SYNCS 0x989680 ;  /* 0x009896800000895d */ /* 0x002fea0003900000 */
[----:B------:R-:W1:Y:S02]  /*1bf50*/  @!P0 SYNCS.PHASECHK.TRANS64 P0, [R2+URZ+0x60], R5 ;  /* 0x00006005020085a7 */ /* 0x000e64000800007f */
[----:B-1----:R-:W-:Y:S05]  /*1bf60*/  @!P0 BRA `(.L_x_1400) ;  /* 0xfffffffc00f08947 */ /* 0x002fea000383ffff */
[----:B------:R-:W-:Y:S05]  /*1bf70*/  BRA `(.L_x_1477) ;  /* 0xffffffc800787947 */ /* 0x000fea000383ffff */
.L_x_1413:
[----:B--2---:R2:W3:Y:S02]  /*1bf80*/  SYNCS.PHASECHK.TRANS64.TRYWAIT P0, [R0+URZ+0x30860], R2 ;  /* 0x03086002000075a7 */ /* 0x0044e4000800017f */
[----:B---3--:R-:W-:Y:S05]  /*1bf90*/  @!P0 NANOSLEEP.SYNCS 0x989680 ;  /* 0x009896800000895d */ /* 0x008fea0003900000 */
[----:B------:R-:W3:Y:S02]  /*1bfa0*/  @!P0 SYNCS.PHASECHK.TRANS64 P0, [R0+URZ+0x30860], R2 ;  /* 0x03086002000085a7 */ /* 0x000ee4000800007f */
[----:B---3--:R-:W-:Y:S05]  /*1bfb0*/  @!P0 BRA `(.L_x_1413) ;  /* 0xfffffffc00f08947 */ /* 0x008fea000383ffff */
[----:B------:R-:W-:Y:S05]  /*1bfc0*/  BRA `(.L_x_1478) ;  /* 0xffffffd000407947 */ /* 0x000fea000383ffff */
.L_x_1422:
[----:B------:R-:W3:Y:S01]  /*1bfd0*/  LDL R3, [R1] ;  /* 0x0000000001037983 */ /* 0x000ee20000100800 */
[----:B------:R-:W-:Y:S01]  /*1bfe0*/  BSSY B0, `(.L_x_1479) ;  /* 0x0000008000007945 */ /* 0x000fe20003800000 */
[----:B0-----:R-:W-:Y:S02]  /*1bff0*/  IMAD.MOV.U32 R12, RZ, RZ, RZ ;  /* 0x000000ffff0c7224 */ /* 0x001fe400078e00ff */
[----:B------:R-:W-:Y:S02]  /*1c000*/  IMAD.MOV.U32 R11, RZ, RZ, 0x1f ;  /* 0x0000001fff0b7424 */ /* 0x000fe400078e00ff */
[----:B------:R-:W-:Y:S02]  /*1c010*/  IMAD.MOV.U32 R15, RZ, RZ, -0x1 ;  /* 0xffffffffff0f7424 */ /* 0x000fe400078e00ff */
[----:B---3--:R-:W-:-:S07]  /*1c020*/  IMAD.MOV.U32 R13, RZ, RZ, R3 ;  /* 0x000000ffff0d7224 */ /* 0x008fce00078e0003 */
[----:B-12---:R-:W-:Y:S05]  /*1c030*/  WARPSYNC.COLLECTIVE R15, `(.L_x_1480) ;  /* 0x000000000f087348 */ /* 0x006fea0003c00000 */
[----:B------:R0:W3:Y:S02]  /*1c040*/  SHFL.IDX P6, R14, R13, R12, R11 ;  /* 0x0000000c0d0e7389 */ /* 0x0000e400000c000b */
[----:B0123--:R-:W-:Y:S01]  /*1c050*/  ENDCOLLECTIVE ;  /* 0x000000000000791b */ /* 0x00ffe20003800000 */
.L_x_1480:
[----:B------:R-:W-:Y:S05]  /*1c060*/  BSYNC B0 ;  /* 0x0000000000007941 */ /* 0x000fea0003800000 */
.L_x_1479:
        /* <DEDUP_REMOVED lines=9> */
.L_x_1481:
        /* <DEDUP_REMOVED lines=14> */
[C---:B------:R-:W-:Y:S02]  /*1c1e0*/  ISETP.GE.U32.AND P3, PT, R16.reuse, 0x4, PT ;  /* 0x000000041000780c */ /* 0x040fe40003f66070 */
[C---:B------:R-:W-:Y:S02]  /*1c1f0*/  ISETP.GE.U32.AND P4, PT, R16.reuse, 0x8, PT ;  /* 0x000000081000780c */ /* 0x040fe40003f86070 */
[----:B------:R-:W-:Y:S01]  /*1c200*/  ISETP.GE.U32.AND P5, PT, R16, 0x10, PT ;  /* 0x000000101000780c */ /* 0x000fe20003fa6070 */
[----:B--2---:R-:W-:Y:S01]  /*1c210*/  @!P1 IMAD.MOV.U32 R5, RZ, RZ, R6 ;  /* 0x000000ffff059224 */ /* 0x004fe200078e0006 */
[----:B------:R-:W-:-:S02]  /*1c220*/  CS2R R6, SRZ ;  /* 0x0000000000067805 */ /* 0x000fc4000001ff00 */
[----:B---3--:R-:W-:Y:S01]  /*1c230*/  @!P1 IMAD.MOV.U32 R7, RZ, RZ, R2 ;  /* 0x000000ffff079224 */ /* 0x008fe200078e0002 */
[----:B------:R-:W-:-:S03]  /*1c240*/  ISETP.NE.AND P1, PT, R16, RZ, PT ;  /* 0x000000ff1000720c */ /* 0x000fc60003f25270 */
[----:B------:R-:W-:-:S04]  /*1c250*/  IMAD R2, R7, R5, RZ ;  /* 0x0000000507027224 */ /* 0x000fc800078e02ff */
[----:B------:R-:W-:-:S07]  /*1c260*/  IMAD.MOV.U32 R13, RZ, RZ, R2 ;  /* 0x000000ffff0d7224 */ /* 0x000fce00078e0002 */
[----:B------:R-:W-:Y:S05]  /*1c270*/  WARPSYNC.COLLECTIVE R15, `(.L_x_1482) ;  /* 0x000000000f087348 */ /* 0x000fea0003c00000 */
[----:B------:R0:W1:Y:S02]  /*1c280*/  SHFL.UP P6, R14, R13, R12, R11 ;  /* 0x0400000c0d0e7389 */ /* 0x00006400000c000b */
[----:B01----:R-:W-:Y:S01]  /*1c290*/  ENDCOLLECTIVE ;  /* 0x000000000000791b */ /* 0x003fe20003800000 */
.L_x_1482:
        /* <DEDUP_REMOVED lines=8> */
.L_x_1483:
        /* <DEDUP_REMOVED lines=8> */
.L_x_1484:
        /* <DEDUP_REMOVED lines=8> */
.L_x_1485:
        /* <DEDUP_REMOVED lines=8> */
.L_x_1486:
        /* <DEDUP_REMOVED lines=9> */
.L_x_1487:
[----:B------:R-:W-:Y:S01]  /*1c530*/  IMAD.MOV.U32 R10, RZ, RZ, R14 ;  /* 0x000000ffff0a7224 */ /* 0x000fe200078e000e */
[----:B------:R-:W-:Y:S06]  /*1c540*/  BRA `(.L_x_1488) ;  /* 0xffffffd4002c7947 */ /* 0x000fec000383ffff */
.L_x_1425:
[----:B------:R-:W-:Y:S01]  /*1c550*/  BSSY B0, `(.L_x_1489) ;  /* 0x0000008000007945 */ /* 0x000fe20003800000 */
[----:B------:R-:W-:Y:S02]  /*1c560*/  IMAD.MOV.U32 R13, RZ, RZ, R2 ;  /* 0x000000ffff0d7224 */ /* 0x000fe400078e0002 */
[----:B------:R-:W-:Y:S02]  /*1c570*/  IMAD.MOV.U32 R12, RZ, RZ, 0x1 ;  /* 0x00000001ff0c7424 */ /* 0x000fe400078e00ff */
[----:B------:R-:W-:Y:S02]  /*1c580*/  IMAD.MOV.U32 R11, RZ, RZ, RZ ;  /* 0x000000ffff0b7224 */ /* 0x000fe400078e00ff */
[----:B------:R-:W-:-:S07]  /*1c590*/  IMAD.MOV.U32 R15, RZ, RZ, -0x1 ;  /* 0xffffffffff0f7424 */ /* 0x000fce00078e00ff */
[----:B------:R-:W-:Y:S05]  /*1c5a0*/  WARPSYNC.COLLECTIVE R15, `(.L_x_1490) ;  /* 0x000000000f087348 */ /* 0x000fea0003c00000 */
[----:B------:R0:W1:Y:S02]  /*1c5b0*/  SHFL.UP P6, R14, R13, R12, R11 ;  /* 0x0400000c0d0e7389 */ /* 0x00006400000c000b */
[----:B01----:R-:W-:Y:S01]  /*1c5c0*/  ENDCOLLECTIVE ;  /* 0x000000000000791b */ /* 0x003fe20003800000 */
.L_x_1490:
[----:B------:R-:W-:Y:S05]  /*1c5d0*/  BSYNC B0 ;  /* 0x0000000000007941 */ /* 0x000fea0003800000 */
.L_x_1489:
        /* <DEDUP_REMOVED lines=10> */
.L_x_1491:
        /* <DEDUP_REMOVED lines=8> */
.L_x_1492:
        /* <DEDUP_REMOVED lines=8> */
.L_x_1493:
        /* <DEDUP_REMOVED lines=8> */
.L_x_1494:
        /* <DEDUP_REMOVED lines=9> */
.L_x_1495:
[----:B------:R-:W-:Y:S01]  /*1c890*/  IMAD.MOV.U32 R10, RZ, RZ, R14 ;  /* 0x000000ffff0a7224 */ /* 0x000fe200078e000e */
[----:B------:R-:W-:Y:S06]  /*1c8a0*/  BRA `(.L_x_1496) ;  /* 0xffffffd400047947 */ /* 0x000fec000383ffff */
.L_x_1427:
[----:B------:R-:W-:Y:S01]  /*1c8b0*/  BSSY B0, `(.L_x_1497) ;  /* 0x0000006000007945 */ /* 0x000fe20003800000 */
[----:B------:R-:W-:Y:S01]  /*1c8c0*/  PLOP3.LUT P6, PT, P6, PT, PT, 0x8, 0x0 ;  /* 0x000000000000781c */ /* 0x000fe200037ce170 */
[----:B------:R-:W-:-:S12]  /*1c8d0*/  IMAD.MOV.U32 R15, RZ, RZ, -0x1 ;  /* 0xffffffffff0f7424 */ /* 0x000fd800078e00ff */
[----:B0-----:R-:W-:Y:S05]  /*1c8e0*/  WARPSYNC.COLLECTIVE R15, `(.L_x_1498) ;  /* 0x000000000f087348 */ /* 0x001fea0003c00000 */
[----:B------:R-:W-:Y:S01]  /*1c8f0*/  VOTE.ANY R14, PT, P6 ;  /* 0x00000000000e7806 */ /* 0x000fe200030e0100 */
[----:B0-----:R-:W-:Y:S06]  /*1c900*/  ENDCOLLECTIVE ;  /* 0x000000000000791b */ /* 0x001fec0003800000 */
.L_x_1498:
[----:B------:R-:W-:Y:S05]  /*1c910*/  BSYNC B0 ;  /* 0x0000000000007941 */ /* 0x000fea0003800000 */
.L_x_1497:
[----:B------:R0:W5:Y:S01]  /*1c920*/  LDL.LU R16, [R1+0xc] ;  /* 0x00000c0001107983 */ /* 0x0001620000300800 */
[----:B------:R-:W-:Y:S02]  /*1c930*/  IMAD.MOV.U32 R3, RZ, RZ, R14 ;  /* 0x000000ffff037224 */ /* 0x000fe400078e000e */
[----:B------:R-:W-:Y:S02]  /*1c940*/  IMAD.MOV.U32 R13, RZ, RZ, R5 ;  /* 0x000000ffff0d7224 */ /* 0x000fe400078e0005 */
[----:B------:R-:W1:Y:S01]  /*1c950*/  POPC R9, R3 ;  /* 0x0000000300097309 */ /* 0x000e620000000000 */
[----:B------:R-:W-:Y:S02]  /*1c960*/  IMAD.MOV.U32 R11, RZ, RZ, 0x1f ;  /* 0x0000001fff0b7424 */ /* 0x000fe400078e00ff */
[----:B------:R-:W-:Y:S02]  /*1c970*/  IMAD.MOV.U32 R15, RZ, RZ, -0x1 ;  /* 0xffffffffff0f7424 */ /* 0x000fe400078e00ff */
[----:B01----:R-:W-:-:S07]  /*1c980*/  IMAD.MOV.U32 R12, RZ, RZ, R9 ;  /* 0x000000ffff0c7224 */ /* 0x003fce00078e0009 */
[----:B-----5:R-:W-:Y:S05]  /*1c990*/  WARPSYNC.COLLECTIVE R15, `(.L_x_1499) ;  /* 0x000000000f087348 */ /* 0x020fea0003c00000 */
[----:B------:R0:W1:Y:S02]  /*1c9a0*/  SHFL.IDX P6, R14, R13, R12, R11 ;  /* 0x0000000c0d0e7389 */ /* 0x00006400000c000b */
[----:B01---5:R-:W-:Y:S01]  /*1c9b0*/  ENDCOLLECTIVE ;  /* 0x000000000000791b */ /* 0x023fe20003800000 */
.L_x_1499:
[----:B------:R-:W-:Y:S02]  /*1c9c0*/  IMAD.MOV.U32 R13, RZ, RZ, R7 ;  /* 0x000000ffff0d7224 */ /* 0x000fe400078e0007 */
[----:B------:R-:W-:-:S07]  /*1c9d0*/  IMAD.MOV.U32 R4, RZ, RZ, R14 ;  /* 0x000000ffff047224 */ /* 0x000fce00078e000e */
[----:B------:R-:W-:Y:S05]  /*1c9e0*/  WARPSYNC.COLLECTIVE R15, `(.L_x_1500) ;  /* 0x000000000f087348 */ /* 0x000fea0003c00000 */
[----:B------:R0:W1:Y:S02]  /*1c9f0*/  SHFL.IDX P6, R14, R13, R12, R11 ;  /* 0x0000000c0d0e7389 */ /* 0x00006400000c000b */
[----:B01----:R-:W-:Y:S01]  /*1ca00*/  ENDCOLLECTIVE ;  /* 0x000000000000791b */ /* 0x003fe20003800000 */
.L_x_1500:
[----:B------:R-:W-:Y:S02]  /*1ca10*/  IMAD.MOV.U32 R7, RZ, RZ, R14 ;  /* 0x000000ffff077224 */ /* 0x000fe400078e000e */
[----:B------:R-:W-:-:S05]  /*1ca20*/  IMAD.IADD R5, R9, 0x1, R16 ;  /* 0x0000000109057824 */ /* 0x000fca00078e0210 */
[----:B------:R1:W-:Y:S01]  /*1ca30*/  STL [R1+0xc], R5 ;  /* 0x00000c0501007387 */ /* 0x0003e20000100800 */
[----:B------:R-:W-:Y:S05]  /*1ca40*/  BRA `(.L_x_1501) ;  /* 0xffffffd000e47947 */ /* 0x000fea000383ffff */
.L_x_1429:
[----:B------:R-:W-:Y:S01]  /*1ca50*/  BSSY B0, `(.L_x_1502) ;  /* 0x0000008000007945 */ /* 0x000fe20003800000 */
[----:B------:R-:W-:Y:S02]  /*1ca60*/  IMAD.MOV.U32 R13, RZ, RZ, R2 ;  /* 0x000000ffff0d7224 */ /* 0x000fe400078e0002 */
[----:B------:R-:W-:Y:S02]  /*1ca70*/  IMAD.MOV.U32 R12, RZ, RZ, R9 ;  /* 0x000000ffff0c7224 */ /* 0x000fe400078e0009 */
[----:B------:R-:W-:Y:S02]  /*1ca80*/  IMAD.MOV.U32 R11, RZ, RZ, 0x1f ;  /* 0x0000001fff0b7424 */ /* 0x000fe400078e00ff */
[----:B------:R-:W-:-:S07]  /*1ca90*/  IMAD.MOV.U32 R15, RZ, RZ, -0x1 ;  /* 0xffffffffff0f7424 */ /* 0x000fce00078e00ff */
[----:B01----:R-:W-:Y:S05]  /*1caa0*/  WARPSYNC.COLLECTIVE R15, `(.L_x_1503) ;  /* 0x000000000f087348 */ /* 0x003fea0003c00000 */
[----:B------:R2:W3:Y:S02]  /*1cab0*/  SHFL.IDX P6, R14, R13, R12, R11 ;  /* 0x0000000c0d0e7389 */ /* 0x0004e400000c000b */
[----:B0123--:R-:W-:Y:S01]  /*1cac0*/  ENDCOLLECTIVE ;  /* 0x000000000000791b */ /* 0x00ffe20003800000 */
.L_x_1503:
[----:B------:R-:W-:Y:S05]  /*1cad0*/  BSYNC B0 ;  /* 0x0000000000007941 */ /* 0x000fea0003800000 */
.L_x_1502:
[----:B------:R-:W-:Y:S01]  /*1cae0*/  IMAD.MOV.U32 R2, RZ, RZ, R14 ;  /* 0x000000ffff027224 */ /* 0x000fe200078e000e */
[----:B------:R-:W-:Y:S06]  /*1caf0*/  BRA `(.L_x_1504) ;  /* 0xffffffd000d07947 */ /* 0x000fec000383ffff */
.L_x_1435:
[----:B0-----:R0:W1:Y:S02]  /*1cb00*/  SYNCS.PHASECHK.TRANS64.TRYWAIT P0, [R0+URZ+0x30820], R3 ;  /* 0x03082003000075a7 */ /* 0x001064000800017f */
[----:B-1----:R-:W-:Y:S05]  /*1cb10*/  @!P0 NANOSLEEP.SYNCS 0x989680 ;  /* 0x009896800000895d */ /* 0x002fea0003900000 */
[----:B------:R-:W1:Y:S02]  /*1cb20*/  @!P0 SYNCS.PHASECHK.TRANS64 P0, [R0+URZ+0x30820], R3 ;  /* 0x03082003000085a7 */ /* 0x000e64000800007f */
[----:B-1----:R-:W-:Y:S05]  /*1cb30*/  @!P0 BRA `(.L_x_1435) ;  /* 0xfffffffc00f08947 */ /* 0x002fea000383ffff */
[----:B------:R-:W-:Y:S05]  /*1cb40*/  BRA `(.L_x_1505) ;  /* 0xffffffdc00747947 */ /* 0x000fea000383ffff */
.L_x_1436:
[----:B------:R-:W1:Y:S01]  /*1cb50*/  S2R R2, SR_TID.X ;  /* 0x0000000000027919 */ /* 0x000e620000002100 */
[----:B------:R-:W-:Y:S01]  /*1cb60*/  BSSY B0, `(.L_x_1506) ;  /* 0x000000a000007945 */ /* 0x000fe20003800000 */
[----:B------:R-:W-:Y:S02]  /*1cb70*/  IMAD.MOV.U32 R12, RZ, RZ, RZ ;  /* 0x000000ffff0c7224 */ /* 0x000fe400078e00ff */
[----:B---3--:R-:W-:Y:S02]  /*1cb80*/  IMAD.MOV.U32 R11, RZ, RZ, 0x1f ;  /* 0x0000001fff0b7424 */ /* 0x008fe400078e00ff */
[----:B------:R-:W-:Y:S01]  /*1cb90*/  IMAD.MOV.U32 R15, RZ, RZ, -0x1 ;  /* 0xffffffffff0f7424 */ /* 0x000fe200078e00ff */
[----:B-1----:R-:W-:-:S04]  /*1cba0*/  SHF.R.U32.HI R2, RZ, 0x5, R2 ;  /* 0x00000005ff027819 */ /* 0x002fc80000011602 */
[----:B------:R-:W-:-:S05]  /*1cbb0*/  LOP3.LUT R2, R2, 0x3, RZ, 0xc0, !PT ;  /* 0x0000000302027812 */ /* 0x000fca00078ec0ff */
[----:B------:R-:W-:-:S07]  /*1cbc0*/  IMAD.MOV.U32 R13, RZ, RZ, R2 ;  /* 0x000000ffff0d7224 */ /* 0x000fce00078e0002 */
[----:B0-----:R-:W-:Y:S05]  /*1cbd0*/  WARPSYNC.COLLECTIVE R15, `(.L_x_1507) ;  /* 0x000000000f087348 */ /* 0x001fea0003c00000 */
[----:B------:R1:W2:Y:S02]  /*1cbe0*/  SHFL.IDX P6, R14, R13, R12, R11 ;  /* 0x0000000c0d0e7389 */ /* 0x0002a400000c000b */
[----:B012---:R-:W-:Y:S01]  /*1cbf0*/  ENDCOLLECTIVE ;  /* 0x000000000000791b */ /* 0x007fe20003800000 */
.L_x_1507:
[----:B------:R-:W-:Y:S05]  /*1cc00*/  BSYNC B0 ;  /* 0x0000000000007941 */ /* 0x000fea0003800000 */
.L_x_1506:
[----:B------:R-:W-:Y:S05]  /*1cc10*/  BRA `(.L_x_1508) ;  /* 0xffffffdc005c7947 */ /* 0x000fea000383ffff */
.L_x_1439:
[----:B------:R-:W-:Y:S01]  /*1cc20*/  BSSY B1, `(.L_x_1509) ;  /* 0x0000006000017945 */ /* 0x000fe20003800000 */
[----:B------:R-:W-:-:S07]  /*1cc30*/  IMAD.MOV.U32 R15, RZ, RZ, -0x1 ;  /* 0xffffffffff0f7424 */ /* 0x000fce00078e00ff */
[----:B01-3--:R-:W-:Y:S05]  /*1cc40*/  WARPSYNC.COLLECTIVE R15, `(.L_x_1510) ;  /* 0x000000000f0c7348 */ /* 0x00bfea0003c00000 */
[----:B------:R-:W-:Y:S02]  /*1cc50*/  ELECT P6, UR62, PT ;  /* 0x00000000003e782f */ /* 0x000fe400038c0000 */
[----:B------:R-:W-:Y:S01]  /*1cc60*/  MOV R14, UR62 ;  /* 0x0000003e000e7c02 */ /* 0x000fe20008000f00 */
[----:B01-3--:R-:W-:Y:S10]  /*1cc70*/  ENDCOLLECTIVE ;  /* 0x000000000000791b */ /* 0x00bff40003800000 */
.L_x_1510:
[----:B------:R-:W-:Y:S05]  /*1cc80*/  BSYNC B1 ;  /* 0x0000000000017941 */ /* 0x000fea0003800000 */
.L_x_1509:
[----:B------:R-:W-:Y:S05]  /*1cc90*/  BRA `(.L_x_1511) ;  /* 0xffffffdc00547947 */ /* 0x000fea000383ffff */
.L_x_1441:
[----:B0-----:R0:W1:Y:S02]  /*1cca0*/  SYNCS.PHASECHK.TRANS64.TRYWAIT P0, [R6+URZ], R5 ;  /* 0x00000005060075a7 */ /* 0x001064000800017f */
[----:B-1----:R-:W-:Y:S05]  /*1ccb0*/  @!P0 NANOSLEEP.SYNCS 0x989680 ;  /* 0x009896800000895d */ /* 0x002fea0003900000 */
[----:B------:R-:W1:Y:S02]  /*1ccc0*/  @!P0 SYNCS.PHASECHK.TRANS64 P0, [R6+URZ], R5 ;  /* 0x00000005060085a7 */ /* 0x000e64000800007f */
[----:B-1----:R-:W-:Y:S05]  /*1ccd0*/  @!P0 BRA `(.L_x_1441) ;  /* 0xfffffffc00f08947 */ /* 0x002fea000383ffff */
[----:B------:R-:W-:Y:S05]  /*1cce0*/  BRA `(.L_x_1512) ;  /* 0xffffffdc00947947 */ /* 0x000fea000383ffff */
.L_x_1442:
[----:B-1----:R1:W2:Y:S02]  /*1ccf0*/  SYNCS.PHASECHK.TRANS64.TRYWAIT P0, [R7+URZ], R2 ;  /* 0x00000002070075a7 */ /* 0x0022a4000800017f */
[----:B--2---:R-:W-:Y:S05]  /*1cd00*/  @!P0 NANOSLEEP.SYNCS 0x989680 ;  /* 0x009896800000895d */ /* 0x004fea0003900000 */
[----:B------:R-:W2:Y:S02]  /*1cd10*/  @!P0 SYNCS.PHASECHK.TRANS64 P0, [R7+URZ], R2 ;  /* 0x00000002070085a7 */ /* 0x000ea4000800007f */
[----:B--2---:R-:W-:Y:S05]  /*1cd20*/  @!P0 BRA `(.L_x_1442) ;  /* 0xfffffffc00f08947 */ /* 0x004fea000383ffff */
[----:B------:R-:W-:Y:S05]  /*1cd30*/  BRA `(.L_x_1513) ;  /* 0xffffffdc00887947 */ /* 0x000fea000383ffff */
.L_x_1444:
[----:B--2---:R2:W4:Y:S02]  /*1cd40*/  SYNCS.PHASECHK.TRANS64.TRYWAIT P0, [R4+URZ], R5 ;  /* 0x00000005040075a7 */ /* 0x004524000800017f */
[----:B----4-:R-:W-:Y:S05]  /*1cd50*/  @!P0 NANOSLEEP.SYNCS 0x989680 ;  /* 0x009896800000895d */ /* 0x010fea0003900000 */
[----:B------:R-:W4:Y:S02]  /*1cd60*/  @!P0 SYNCS.PHASECHK.TRANS64 P0, [R4+URZ], R5 ;  /* 0x00000005040085a7 */ /* 0x000f24000800007f */
[----:B----4-:R-:W-:Y:S05]  /*1cd70*/  @!P0 BRA `(.L_x_1444) ;  /* 0xfffffffc00f08947 */ /* 0x010fea000383ffff */
[----:B------:R-:W-:Y:S05]  /*1cd80*/  BRA `(.L_x_1514) ;  /* 0xffffffdc008c7947 */ /* 0x000fea000383ffff */
.L_x_1515:
        /* <DEDUP_REMOVED lines=15> */
.L_x_3204:


//--------------------- .text._ZN7cutlass13device_kernelIN5flash11enable_sm90INS1_16FlashAttnFwdSm90INS1_25CollectiveMainloopFwdSm90ILi2EN4cute5tupleIJNS5_1CILi1EEES8_S8_EEENS6_IJNS7_ILi128EEENS7_ILi64EEENS7_ILi256EEEEEELi256ENS_6half_tEfNS_4arch4Sm90ELb0ELb1ELb1ELb1ELb0ELb1ELb0ELb1ELb1ELb1ELb1ELb0EEENS1_21CollectiveEpilogueFwdINS6_IJSA_SC_SB_EEES9_SE_SG_Li256ELb1ELb1ELb1ELb0EEENS1_36VarlenDynamicPersistentTileSchedulerILi128ELi64ELi256ELi128ELb1ELb1ELb1ELb1ELb0ELb1EEEEEEEEEvNT_6ParamsE --------------------------
	.section	.text._ZN7cutlass13device_kernelIN5flash11enable_sm90INS1_16FlashAttnFwdSm90INS1_25CollectiveMainloopFwdSm90ILi2EN4cute5tupleIJNS5_1CILi1EEES8_S8_EEENS6_IJNS7_ILi128EEENS7_ILi64EEENS7_ILi256EEEEEELi256ENS_6half_tEfNS_4arch4Sm90ELb0ELb1ELb1ELb1ELb0ELb1ELb0ELb1ELb1ELb1ELb1ELb0EEENS1_21CollectiveEpilogueFwdINS6_IJSA_SC_SB_EEES9_SE_SG_Li256ELb1ELb1ELb1ELb0EEENS1_36VarlenDynamicPersistentTileSchedulerILi128ELi64ELi256ELi128ELb1ELb1ELb1ELb1ELb0ELb1EEEEEEEEEvNT_6ParamsE,"ax",@progbits
	.align	128
.text._ZN7cutlass13device_kernelIN5flash11enable_sm90INS1_16FlashAttnFwdSm90INS1_25CollectiveMainloopFwdSm90ILi2EN4cute5tupleIJNS5_1CILi1EEES8_S8_EEENS6_IJNS7_ILi128EEENS7_ILi64EEENS7_ILi256EEEEEELi256ENS_6half_tEfNS_4arch4Sm90ELb0ELb1ELb1ELb1ELb0ELb1ELb0ELb1ELb1ELb1ELb1ELb0EEENS1_21CollectiveEpilogueFwdINS6_IJSA_SC_SB_EEES9_SE_SG_Li256ELb1ELb1ELb1ELb0EEENS1_36VarlenDynamicPersistentTileSchedulerILi128ELi64ELi256ELi128ELb1ELb1ELb1ELb1ELb0ELb1EEEEEEEEEvNT_6ParamsE:
        .type           _ZN7cutlass13device_kernelIN5flash11enable_sm90INS1_16FlashAttnFwdSm90INS1_25CollectiveMainloopFwdSm90ILi2EN4cute5tupleIJNS5_1CILi1EEES8_S8_EEENS6_IJNS7_ILi128EEENS7_ILi64EEENS7_ILi256EEEEEELi256ENS_6half_tEfNS_4arch4Sm90ELb0ELb1ELb1ELb1ELb0ELb1ELb0ELb1ELb1ELb1ELb1ELb0EEENS1_21CollectiveEpilogueFwdINS6_IJSA_SC_SB_EEES9_SE_SG_Li256ELb1ELb1ELb1ELb0EEENS1_36VarlenDynamicPersistentTileSchedulerILi128ELi64ELi256ELi128ELb1ELb1ELb1ELb1ELb0ELb1EEEEEEEEEvNT_6ParamsE,@function
        .size           _ZN7cutlass13device_kernelIN5flash11enable_sm90INS1_16FlashAttnFwdSm90INS1_25CollectiveMainloopFwdSm90ILi2EN4cute5tupleIJNS5_1CILi1EEES8_S8_EEENS6_IJNS7_ILi128EEENS7_ILi64EEENS7_ILi256EEEEEELi256ENS_6half_tEfNS_4arch4Sm90ELb0ELb1ELb1ELb1ELb0ELb1ELb0ELb1ELb1ELb1ELb1ELb0EEENS1_21CollectiveEpilogueFwdINS6_IJSA_SC_SB_EEES9_SE_SG_Li256ELb1ELb1ELb1ELb0EEENS1_36VarlenDynamicPersistentTileSchedulerILi128ELi64ELi256ELi128ELb1ELb1ELb1ELb1ELb0ELb1EEEEEEEEEvNT_6ParamsE,(.L_x_3205 - _ZN7cutlass13device_kernelIN5flash11enable_sm90INS1_16FlashAttnFwdSm90INS1_25CollectiveMainloopFwdSm90ILi2EN4cute5tupleIJNS5_1CILi1EEES8_S8_EEENS6_IJNS7_ILi128EEENS7_ILi64EEENS7_ILi256EEEEEELi256ENS_6half_tEfNS_4arch4Sm90ELb0ELb1ELb1ELb1ELb0ELb1ELb0ELb1ELb1ELb1ELb1ELb0EEENS1_21CollectiveEpilogueFwdINS6_IJSA_SC_SB_EEES9_SE_SG_Li256ELb1ELb1ELb1ELb0EEENS1_36VarlenDynamicPersistentTileSchedulerILi128ELi64ELi256ELi128ELb1ELb1ELb1ELb1ELb0ELb1EEEEEEEEEvNT_6ParamsE)
        .other          _ZN7cutlass13device_kernelIN5flash11enable_sm90INS1_16FlashAttnFwdSm90INS1_25CollectiveMainloopFwdSm90ILi2EN4cute5tupleIJNS5_1CILi1EEES8_S8_EEENS6_IJNS7_ILi128EEENS7_ILi64EEENS7_ILi256EEEEEELi256ENS_6half_tEfNS_4arch4Sm90ELb0ELb1ELb1ELb1ELb0ELb1ELb0ELb1ELb1ELb1ELb1ELb0EEENS1_21CollectiveEpilogueFwdINS6_IJSA_SC_SB_EEES9_SE_SG_Li256ELb1ELb1ELb1ELb0EEENS1_36VarlenDynamicPersistentTileSchedulerILi128ELi64ELi256ELi128ELb1ELb1ELb1ELb1ELb0ELb1EEEEEEEEEvNT_6ParamsE,@"STO_CUDA_ENTRY STV_DEFAULT"
_ZN7cutlass13device_kernelIN5flash11enable_sm90INS1_16FlashAttnFwdSm90INS1_25CollectiveMainloopFwdSm90ILi2EN4cute5tupleIJNS5_1CILi1EEES8_S8_EEENS6_IJNS7_ILi128EEENS7_ILi64EEENS7_ILi256EEEEEELi256ENS_6half_tEfNS_4arch4Sm90ELb0ELb1ELb1ELb1ELb0ELb1ELb0ELb1ELb1ELb1ELb1ELb0EEENS1_21CollectiveEpilogueFwdINS6_IJSA_SC_SB_EEES9_SE_SG_Li256ELb1ELb1ELb1ELb0EEENS1_36VarlenDynamicPersistentTileSchedulerILi128ELi64ELi256ELi128ELb1ELb1ELb1ELb1ELb0ELb1EEEEEEEEEvNT_6ParamsE:
        /* <DEDUP_REMOVED lines=24> */
.L_x_1517:
[----:B------:R-:W-:Y:S05]  /*0180*/  BSYNC B0 ;  /* 0x0000000000007941 */ /* 0x000fea0003800000 */
.L_x_1516:
        /* <DEDUP_REMOVED lines=41> */
.L_x_1518:
        /* <DEDUP_REMOVED lines=22> */
.L_x_1519:
        /* <DEDUP_REMOVED lines=18> */
.L_x_1520:
        /* <DEDUP_REMOVED lines=22> */
.L_x_1521:
        /* <DEDUP_REMOVED lines=22> */
.L_x_1522:
        /* <DEDUP_REMOVED lines=9> */
.L_x_1525:
        /* <DEDUP_REMOVED lines=8> */
[----:B-1----:R-:W-:-:S06]  /*0a70*/  ULEA UR4, UR5, UR4, 0x18 ;  /* 0x0000000405047291 */ /* 0x002fcc000f8ec03f */
[----:B------:R-:W-:Y:S01]  /*0a80*/  IMAD.U32 R16, RZ, RZ, UR4 ;  /* 0x00000004ff107e24 */ /* 0x000fe2000f8e00ff */
[----:B------:R-:W-:-:S04]  /*0a90*/  ULDC UR4, c[0x0][0xc3c] ;  /* 0x00030f0000047ab9 */ /* 0x000fc80000000800 */
[----:B------:R-:W1:Y:S01]  /*0aa0*/  LDS.128 R24, [R16+0x308d0] ;  /* 0x0308d00010187984 */ /* 0x000e620000000c00 */
[----:B------:R-:W-:Y:S06]  /*0ab0*/  BAR.ARV 0x4, 0x180 ;  /* 0x0106000000007b1d */ /* 0x000fec0000002000 */
[----:B-1----:R-:W-:-:S13]  /*0ac0*/  ISETP.GE.AND P0, PT, R27, UR4, PT ;  /* 0x000000041b007c0c */ /* 0x002fda000bf06270 */
[----:B------:R-:W-:Y:S05]  /*0ad0*/  @P0 BRA `(.L_x_1526) ;  /* 0x000002dc00a00947 */ /* 0x000fea0003800000 */
[----:B------:R-:W2:Y:S01]  /*0ae0*/  LDL R0, [R1+0xa4] ;  /* 0x0000a40001007983 */ /* 0x000ea20000100800 */
[----:B------:R-:W-:Y:S02]  /*0af0*/  VIADD R6, R6, 0xffffff80 ;  /* 0xffffff8006067836 */ /* 0x000fe40000000000 */
[----:B------:R-:W-:Y:S02]  /*0b00*/  IMAD.MOV.U32 R236, RZ, RZ, RZ ;  /* 0x000000ffffec7224 */ /* 0x000fe400078e00ff */
[----:B------:R-:W-:Y:S01]  /*0b10*/  IMAD.MOV.U32 R218, RZ, RZ, RZ ;  /* 0x000000ffffda7224 */ /* 0x000fe200078e00ff */
[----:B------:R-:W-:-:S04]  /*0b20*/  SHF.R.S32.HI R3, RZ, 0x1f, R6 ;  /* 0x0000001fff037819 */ /* 0x000fc80000011406 */
[CC--:B0-----:R-:W-:Y:S02]  /*0b30*/  LEA.HI R2, R3.reuse, R6.reuse, RZ, 0x4 ;  /* 0x0000000603027211 */ /* 0x0c1fe400078f20ff */
[CC--:B------:R-:W-:Y:S02]  /*0b40*/  LEA.HI R4, R3.reuse, R6.reuse, RZ, 0x5 ;  /* 0x0000000603047211 */ /* 0x0c0fe400078f28ff */
[----:B------:R-:W-:Y:S02]  /*0b50*/  SHF.R.S32.HI R7, RZ, 0x4, R2 ;  /* 0x00000004ff077819 */ /* 0x000fe40000011402 */
[----:B------:R-:W-:Y:S01]  /*0b60*/  LOP3.LUT R5, R2, 0x3fffff0, RZ, 0xc0, !PT ;  /* 0x03fffff002057812 */ /* 0x000fe200078ec0ff */
[----:B------:R-:W-:Y:S01]  /*0b70*/  IMAD.SHL.U32 R4, R4, 0x20, RZ ;  /* 0x0000002004047824 */ /* 0x000fe200078e00ff */
[----:B------:R-:W-:Y:S02]  /*0b80*/  LEA.HI R2, R2, R7, RZ, 0x1 ;  /* 0x0000000702027211 */ /* 0x000fe400078f08ff */
[----:B------:R-:W-:Y:S01]  /*0b90*/  LEA.HI R10, R3, R6, RZ, 0x2 ;  /* 0x00000006030a7211 */ /* 0x000fe200078f10ff */
[----:B------:R-:W-:Y:S01]  /*0ba0*/  IMAD.IADD R5, R6, 0x1, -R5 ;  /* 0x0000000106057824 */ /* 0x000fe200078e0a05 */
[----:B------:R-:W-:-:S02]  /*0bb0*/  LOP3.LUT R2, R2, 0x1ffffffe, RZ, 0xc0, !PT ;  /* 0x1ffffffe02027812 */ /* 0x000fc400078ec0ff */
[----:B------:R-:W-:Y:S02]  /*0bc0*/  LOP3.LUT R4, R4, 0xfffffc00, RZ, 0xc0, !PT ;  /* 0xfffffc0004047812 */ /* 0x000fe400078ec0ff */
[----:B------:R-:W-:Y:S01]  /*0bd0*/  LEA.HI R23, R3, R6, RZ, 0x3 ;  /* 0x0000000603177211 */ /* 0x000fe200078f18ff */
[----:B------:R-:W-:Y:S01]  /*0be0*/  IMAD.IADD R2, R7, 0x1, -R2 ;  /* 0x0000000107027824 */ /* 0x000fe200078e0a02 */
[----:B------:R-:W-:-:S05]  /*0bf0*/  LOP3.LUT R13, R10, 0xfffffffc, RZ, 0xc0, !PT ;  /* 0xfffffffc0a0d7812 */ /* 0x000fca00078ec0ff */
[----:B------:R-:W-:Y:S01]  /*0c00*/  IMAD.IADD R13, R6, 0x1, -R13 ;  /* 0x00000001060d7824 */ /* 0x000fe200078e0a0d */
[----:B--2---:R-:W-:Y:S02]  /*0c10*/  R2UR UR4, R0 ;  /* 0x00000000000472ca */ /* 0x004fe400000e0000 */
[----:B------:R-:W-:-:S04]  /*0c20*/  LEA.HI R0, R3, R6, RZ, 0x7 ;  /* 0x0000000603007211 */ /* 0x000fc800078f38ff */
[----:B------:R-:W-:-:S04]  /*0c30*/  LOP3.LUT R9, R0, 0xffffff80, RZ, 0xc0, !PT ;  /* 0xffffff8000097812 */ /* 0x000fc800078ec0ff */
[----:B------:R-:W-:Y:S01]  /*0c40*/  IADD3 R28, R6, -R9, RZ ;  /* 0x80000009061c7210 */ /* 0x000fe20007ffe0ff */
[----:B------:R-:W-:Y:S01]  /*0c50*/  IMAD R9, R5, 0x40, R4 ;  /* 0x0000004005097824 */ /* 0x000fe200078e0204 */
[----:B------:R-:W-:Y:S01]  /*0c60*/  SHF.R.S32.HI R5, RZ, 0x7, R0 ;  /* 0x00000007ff057819 */ /* 0x000fe20000011400 */
[----:B------:R-:W-:Y:S01]  /*0c70*/  ULOP3.LUT UR4, UR4, 0x1, URZ, 0xfc, !UPT ;  /* 0x0000000104047892 */ /* 0x000fe2000f8efc3f */
[----:B------:R-:W-:Y:S01]  /*0c80*/  SHF.R.S32.HI R7, RZ, 0x1f, R28 ;  /* 0x0000001fff077819 */ /* 0x000fe2000001141c */
[----:B------:R-:W-:Y:S01]  /*0c90*/  STL [R1+0x7c], R28 ;  /* 0x00007c1c01007387 */ /* 0x000fe20000100800 */
[----:B------:R-:W-:Y:S02]  /*0ca0*/  LEA.HI R4, R3, R6, RZ, 0x6 ;  /* 0x0000000603047211 */ /* 0x000fe400078f30ff */
[----:B------:R-:W-:Y:S02]  /*0cb0*/  LEA.HI R8, R7, R28, RZ, 0x2 ;  /* 0x0000001c07087211 */ /* 0x000fe400078f10ff */
[----:B------:R-:W-:Y:S01]  /*0cc0*/  LEA.HI R0, R0, R5, RZ, 0x1 ;  /* 0x0000000500007211 */ /* 0x000fe200078f08ff */
[----:B------:R-:W-:Y:S01]  /*0cd0*/  IMAD.SHL.U32 R4, R4, 0x8, RZ ;  /* 0x0000000804047824 */ /* 0x000fe200078e00ff */
[----:B------:R-:W-:-:S02]  /*0ce0*/  SHF.R.S32.HI R10, RZ, 0x2, R8 ;  /* 0x00000002ff0a7819 */ /* 0x000fc40000011408 */
[----:B------:R-:W-:Y:S02]  /*0cf0*/  SHF.R.S32.HI R11, RZ, 0x1f, R8 ;  /* 0x0000001fff0b7819 */ /* 0x000fe40000011408 */
[----:B------:R-:W-:Y:S02]  /*0d00*/  LOP3.LUT R3, R23, 0xfffffff8, RZ, 0xc0, !PT ;  /* 0xfffffff817037812 */ /* 0x000fe400078ec0ff */
[----:B------:R-:W-:Y:S02]  /*0d10*/  LEA.HI R11, R11, R10, RZ, 0x3 ;  /* 0x0000000a0b0b7211 */ /* 0x000fe400078f18ff */
[----:B------:R-:W-:Y:S01]  /*0d20*/  LOP3.LUT R0, R0, 0x3fffffe, RZ, 0xc0, !PT ;  /* 0x03fffffe00007812 */ /* 0x000fe200078ec0ff */
[----:B------:R-:W-:Y:S01]  /*0d30*/  IMAD.IADD R12, R6, 0x1, -R3 ;  /* 0x00000001060c7824 */ /* 0x000fe200078e0a03 */
[----:B------:R-:W-:Y:S01]  /*0d40*/  LOP3.LUT R11, R11, 0xfffffff8, RZ, 0xc0, !PT ;  /* 0xfffffff80b0b7812 */ /* 0x000fe200078ec0ff */
[----:B------:R-:W-:Y:S01]  /*0d50*/  IMAD R3, R2, 0x8, R9 ;  /* 0x0000000802037824 */ /* 0x000fe200078e0209 */
[----:B------:R-:W-:Y:S01]  /*0d60*/  SHF.R.S32.HI R23, RZ, 0x3, R23 ;  /* 0x00000003ff177819 */ /* 0x000fe20000011417 */
[----:B------:R-:W-:Y:S01]  /*0d70*/  IMAD.IADD R0, R5, 0x1, -R0 ;  /* 0x0000000105007824 */ /* 0x000fe200078e0a00 */
[----:B------:R-:W-:Y:S01]  /*0d80*/  LEA.HI R7, R7, R28, RZ, 0x5 ;  /* 0x0000001c07077211 */ /* 0x000fe200078f28ff */
[----:B------:R-:W-:Y:S01]  /*0d90*/  STL [R1+0x44], R12 ;  /* 0x0000440c01007387 */ /* 0x000fe20000100800 */
[----:B------:R-:W-:Y:S01]  /*0da0*/  IADD3 R10, R10, -R11, RZ ;  /* 0x8000000b0a0a7210 */ /* 0x000fe20007ffe0ff */
[----:B------:R-:W-:Y:S01]  /*0db0*/  VIADD R5, R23, 0x60 ;  /* 0x0000006017057836 */ /* 0x000fe20000000000 */
[----:B------:R-:W-:Y:S01]  /*0dc0*/  SHF.R.S32.HI R7, RZ, 0x5, R7 ;  /* 0x00000005ff077819 */ /* 0x000fe20000011407 */
[----:B------:R0:W-:Y:S01]  /*0dd0*/  STL [R1+0xa0], R3 ;  /* 0x0000a00301007387 */ /* 0x0001e20000100800 */
[C---:B------:R-:W-:Y:S01]  /*0de0*/  IMAD.SHL.U32 R200, R12.reuse, 0x4, RZ ;  /* 0x000000040cc87824 */ /* 0x040fe200078e00ff */
[----:B------:R-:W-:Y:S01]  /*0df0*/  LEA.HI R2, R13, R13, RZ, 0x1 ;  /* 0x0000000d0d027211 */ /* 0x000fe200078f08ff */
[----:B------:R-:W-:Y:S01]  /*0e00*/  IMAD.SHL.U32 R18, R12, 0x8, RZ ;  /* 0x000000080c127824 */ /* 0x000fe200078e00ff */
[----:B------:R-:W-:Y:S01]  /*0e10*/  LOP3.LUT R30, R4, 0xfffffe00, RZ, 0xc0, !PT ;  /* 0xfffffe00041e7812 */ /* 0x000fe200078ec0ff */
[----:B------:R-:W-:Y:S01]  /*0e20*/  IMAD R7, R7, 0x10, R10 ;  /* 0x0000001007077824 */ /* 0x000fe200078e020a */
[----:B------:R-:W-:Y:S01]  /*0e30*/  SHF.R.S32.HI R10, RZ, 0x1f, R5 ;  /* 0x0000001fff0a7819 */ /* 0x000fe20000011405 */
[C---:B------:R-:W-:Y:S01]  /*0e40*/  VIADD R29, R23.reuse, 0x20 ;  /* 0x00000020171d7836 */ /* 0x040fe20000000000 */
[----:B------:R-:W-:Y:S01]  /*0e50*/  IADD3 R233, R200, 0x40, RZ ;  /* 0x00000040c8e97810 */ /* 0x000fe20007ffe0ff */
[C---:B------:R-:W-:Y:S01]  /*0e60*/  IMAD.SHL.U32 R22, R23.reuse, 0x40, RZ ;  /* 0x0000004017167824 */ /* 0x040fe200078e00ff */
[----:B------:R-:W-:Y:S01]  /*0e70*/  LOP3.LUT R2, R2, 0x1ffffffe, RZ, 0xc0, !PT ;  /* 0x1ffffffe02027812 */ /* 0x000fe200078ec0ff */
[----:B0-----:R-:W-:Y:S01]  /*0e80*/  VIADD R3, R23, 0x40 ;  /* 0x0000004017037836 */ /* 0x001fe20000000000 */
[----:B------:R-:W-:Y:S01]  /*0e90*/  LEA.HI R10, R10, R5, RZ, 0x3 ;  /* 0x000000050a0a7211 */ /* 0x000fe200078f18ff */
[----:B------:R-:W-:Y:S01]  /*0ea0*/  IMAD.SHL.U32 R5, R5, 0x40, RZ ;  /* 0x0000004005057824 */ /* 0x000fe200078e00ff */
[----:B------:R-:W-:Y:S01]  /*0eb0*/  LEA R24, R0, R7, 0x6 ;  /* 0x0000000700187211 */ /* 0x000fe200078e30ff */
[----:B------:R-:W-:Y:S01]  /*0ec0*/  IMAD.IADD R221, R200, 0x1, R233 ;  /* 0x00000001c8dd7824 */ /* 0x000fe200078e02e9 */
[----:B------:R-:W-:Y:S01]  /*0ed0*/  SHF.R.S32.HI R6, RZ, 0x1f, R3 ;  /* 0x0000001fff067819 */ /* 0x000fe20000011403 */
[----:B------:R-:W-:Y:S01]  /*0ee0*/  IMAD.IADD R2, R13, 0x1, -R2 ;  /* 0x000000010d027824 */ /* 0x000fe200078e0a02 */
[----:B------:R-:W-:Y:S01]  /*0ef0*/  LOP3.LUT R13, R5, 0x1c0, RZ, 0xc0, !PT ;  /* 0x000001c0050d7812 */ /* 0x000fe200078ec0ff */
[----:B------:R-:W-:Y:S01]  /*0f00*/  IMAD.SHL.U32 R14, R10, 0x40, RZ ;  /* 0x000000400a0e7824 */ /* 0x000fe200078e00ff */
[----:B------:R-:W-:Y:S01]  /*0f10*/  LEA.HI R6, R6, R3, RZ, 0x3 ;  /* 0x0000000306067211 */ /* 0x000fe200078f18ff */
[----:B------:R-:W-:Y:S01]  /*0f20*/  IMAD.SHL.U32 R3, R3, 0x40, RZ ;  /* 0x0000004003037824 */ /* 0x000fe200078e00ff */
[----:B------:R-:W-:Y:S01]  /*0f30*/  SHF.R.U32.HI R20, RZ, 0x3, R13 ;  /* 0x00000003ff147819 */ /* 0x000fe2000001160d */
[----:B------:R-:W-:Y:S01]  /*0f40*/  IMAD.SHL.U32 R0, R29, 0x40, RZ ;  /* 0x000000401d007824 */ /* 0x000fe200078e00ff */
[----:B------:R-:W-:Y:S01]  /*0f50*/  LOP3.LUT R17, R13, 0x38, R18, 0xf8, !PT ;  /* 0x000000380d117812 */ /* 0x000fe200078ef812 */
[----:B------:R-:W-:Y:S01]  /*0f60*/  IMAD.SHL.U32 R5, R6, 0x40, RZ ;  /* 0x0000004006057824 */ /* 0x000fe200078e00ff */
[----:B------:R-:W-:Y:S01]  /*0f70*/  SHF.R.S32.HI R6, RZ, 0x1f, R221 ;  /* 0x0000001fff067819 */ /* 0x000fe200000114dd */
[----:B------:R-:W-:Y:S01]  /*0f80*/  STL [R1+0x9c], R24 ;  /* 0x00009c1801007387 */ /* 0x000fe20000100800 */
[----:B------:R-:W-:Y:S01]  /*0f90*/  LOP3.LUT R15, R14, 0xfffffe00, RZ, 0xc0, !PT ;  /* 0xfffffe000e0f7812 */ /* 0x000fe200078ec0ff */
[----:B------:R-:W-:Y:S01]  /*0fa0*/  VIADD R234, R200, 0x20 ;  /* 0x00000020c8ea7836 */ /* 0x000fe20000000000 */
[----:B------:R-:W-:Y:S01]  /*0fb0*/  LEA.HI R9, R6, R221, RZ, 0x3 ;  /* 0x000000dd06097211 */ /* 0x000fe200078f18ff */
[----:B------:R-:W-:Y:S01]  /*0fc0*/  STL [R1+0x28], R30 ;  /* 0x0000281e01007387 */ /* 0x000fe20000100800 */
[----:B------:R-:W-:Y:S01]  /*0fd0*/  LOP3.LUT R11, R5, 0xfffffe00, RZ, 0xc0, !PT ;  /* 0xfffffe00050b7812 */ /* 0x000fe200078ec0ff */
[----:B------:R-:W-:Y:S01]  /*0fe0*/  VIADD R235, R200, 0x60 ;  /* 0x00000060c8eb7836 */ /* 0x000fe20000000000 */
[----:B------:R-:W-:-:S02]  /*0ff0*/  LOP3.LUT R5, R13, 0x38, R9, 0xf8, !PT ;  /* 0x000000380d057812 */ /* 0x000fc400078ef809 */
[----:B------:R-:W-:Y:S01]  /*1000*/  LOP3.LUT R21, R15, R17, R20, 0xf6, !PT ;  /* 0x000000110f157212 */ /* 0x000fe200078ef614 */
[----:B------:R-:W-:Y:S01]  /*1010*/  IMAD.MOV.U32 R17, RZ, RZ, RZ ;  /* 0x000000ffff117224 */ /* 0x000fe200078e00ff */
[----:B------:R-:W-:Y:S02]  /*1020*/  LOP3.LUT R3, R3, 0x1c0, RZ, 0xc0, !PT ;  /* 0x000001c003037812 */ /* 0x000fe400078ec0ff */
[----:B------:R-:W-:Y:S02]  /*1030*/  LOP3.LUT R20, R5, R20, RZ, 0x3c, !PT ;  /* 0x0000001405147212 */ /* 0x000fe400078e3cff */
[----:B------:R-:W-:Y:S02]  /*1040*/  SHF.R.S32.HI R5, RZ, 0x1f, R29 ;  /* 0x0000001fff057819 */ /* 0x000fe4000001141d */
[----:B------:R-:W-:Y:S02]  /*1050*/  SHF.R.U32.HI R10, RZ, 0x3, R3 ;  /* 0x00000003ff0a7819 */ /* 0x000fe40000011603 */
[----:B------:R-:W-:-:S02]  /*1060*/  LOP3.LUT R12, R3, 0x38, R18, 0xf8, !PT ;  /* 0x00000038030c7812 */ /* 0x000fc400078ef812 */
[----:B------:R-:W-:Y:S02]  /*1070*/  LOP3.LUT R3, R3, 0x38, R9, 0xf8, !PT ;  /* 0x0000003803037812 */ /* 0x000fe400078ef809 */
[----:B------:R-:W-:Y:S02]  /*1080*/  LEA.HI R5, R5, R29, RZ, 0x3 ;  /* 0x0000001d05057211 */ /* 0x000fe400078f18ff */
[----:B------:R-:W-:Y:S02]  /*1090*/  LEA.HI R6, R6, R221, RZ, 0x6 ;  /* 0x000000dd06067211 */ /* 0x000fe400078f30ff */
[----:B------:R-:W-:Y:S01]  /*10a0*/  LOP3.LUT R13, R11, R12, R10, 0xf6, !PT ;  /* 0x0000000c0b0d7212 */ /* 0x000fe200078ef60a */
[----:B------:R-:W-:Y:S01]  /*10b0*/  IMAD.SHL.U32 R5, R5, 0x40, RZ ;  /* 0x0000004005057824 */ /* 0x000fe200078e00ff */
[----:B------:R-:W-:Y:S01]  /*10c0*/  LOP3.LUT R29, R0, 0x1c0, RZ, 0xc0, !PT ;  /* 0x000001c0001d7812 */ /* 0x000fe200078ec0ff */
[----:B------:R-:W-:Y:S01]  /*10d0*/  IMAD.SHL.U32 R6, R6, 0x80, RZ ;  /* 0x0000008006067824 */ /* 0x000fe200078e00ff */
[----:B------:R-:W-:-:S02]  /*10e0*/  LOP3.LUT R10, R3, R10, RZ, 0x3c, !PT ;  /* 0x0000000a030a7212 */ /* 0x000fc400078e3cff */
[----:B------:R-:W-:Y:S02]  /*10f0*/  LOP3.LUT R3, R22, 0x1c0, RZ, 0xc0, !PT ;  /* 0x000001c016037812 */ /* 0x000fe400078ec0ff */
[----:B------:R-:W-:Y:S02]  /*1100*/  LOP3.LUT R0, R9, 0x38, RZ, 0xc0, !PT ;  /* 0x0000003809007812 */ /* 0x000fe400078ec0ff */
[----:B------:R-:W-:Y:S02]  /*1110*/  SHF.R.U32.HI R14, RZ, 0x3, R29 ;  /* 0x00000003ff0e7819 */ /* 0x000fe4000001161d */
[----:B------:R-:W-:Y:S02]  /*1120*/  LOP3.LUT R4, R29, 0x38, R9, 0xf8, !PT ;  /* 0x000000381d047812 */ /* 0x000fe400078ef809 */
[----:B------:R-:W-:Y:S02]  /*1130*/  SHF.R.U32.HI R31, RZ, 0x3, R3 ;  /* 0x00000003ff1f7819 */ /* 0x000fe40000011603 */
[----:B------:R-:W-:Y:S01]  /*1140*/  LOP3.LUT R0, R0, 0x1c0, R22, 0xf8, !PT ;  /* 0x000001c000007812 */ /* 0x000fe200078ef816 */
[----:B------:R-:W-:Y:S01]  /*1150*/  IMAD.MOV.U32 R22, RZ, RZ, RZ ;  /* 0x000000ffff167224 */ /* 0x000fe200078e00ff */
[----:B------:R-:W-:-:S02]  /*1160*/  LOP3.LUT R12, R5, 0xfffffe00, RZ, 0xc0, !PT ;  /* 0xfffffe00050c7812 */ /* 0x000fc400078ec0ff */
[----:B------:R-:W-:Y:S02]  /*1170*/  LOP3.LUT R7, R4, R14, RZ, 0x3c, !PT ;  /* 0x0000000e04077212 */ /* 0x000fe400078e3cff */
[----:B------:R-:W-:Y:S01]  /*1180*/  LOP3.LUT R6, R6, 0xffffe000, RZ, 0xc0, !PT ;  /* 0xffffe00006067812 */ /* 0x000fe200078ec0ff */
[----:B------:R-:W-:Y:S01]  /*1190*/  STL [R1+0x24], R12 ;  /* 0x0000240c01007387 */ /* 0x000fe20000100800 */
[----:B------:R-:W-:Y:S02]  /*11a0*/  MOV R4, UR4 ;  /* 0x0000000400047c02 */ /* 0x000fe40008000f00 */
[----:B------:R-:W-:Y:S01]  /*11b0*/  LOP3.LUT R5, R0, R31, RZ, 0x3c, !PT ;  /* 0x0000001f00057212 */ /* 0x000fe200078e3cff */
[----:B------:R-:W-:Y:S01]  /*11c0*/  STL [R1+0x54], RZ ;  /* 0x000054ff01007387 */ /* 0x000fe20000100800 */
[----:B------:R-:W-:Y:S01]  /*11d0*/  LOP3.LUT R3, R3, 0x38, R18, 0xf8, !PT ;  /* 0x0000003803037812 */ /* 0x000fe200078ef812 */
[----:B------:R-:W-:Y:S01]  /*11e0*/  VIADD R0, R16, 0x10400 ;  /* 0x0001040010007836 */ /* 0x000fe20000000000 */
[-C--:B------:R-:W-:Y:S01]  /*11f0*/  IADD3 R11, R10, R6.reuse, R11 ;  /* 0x000000060a0b7210 */ /* 0x080fe20007ffe00b */
[----:B------:R0:W-:Y:S01]  /*1200*/  STL [R1+0x20], R4 ;  /* 0x0000200401007387 */ /* 0x0001e20000100800 */
[----:B------:R-:W-:-:S02]  /*1210*/  IADD3 R15, R20, R6, R15 ;  /* 0x00000006140f7210 */ /* 0x000fc40007ffe00f */
[-C--:B------:R-:W-:Y:S02]  /*1220*/  IADD3 R7, R7, R6.reuse, R12 ;  /* 0x0000000607077210 */ /* 0x080fe40007ffe00c */
[----:B------:R-:W-:Y:S01]  /*1230*/  IADD3 R5, R5, R6, R30 ;  /* 0x0000000605057210 */ /* 0x000fe20007ffe01e */
[C---:B------:R-:W-:Y:S01]  /*1240*/  VIADD R6, R18.reuse, 0xc0 ;  /* 0x000000c012067836 */ /* 0x040fe20000000000 */
[----:B------:R-:W-:Y:S02]  /*1250*/  IADD3 R10, R18, 0x80, RZ ;  /* 0x00000080120a7810 */ /* 0x000fe40007ffe0ff */
[----:B------:R-:W-:Y:S01]  /*1260*/  SHF.R.S32.HI R20, RZ, 0x1f, R234 ;  /* 0x0000001fff147819 */ /* 0x000fe200000114ea */
[----:B------:R-:W-:Y:S01]  /*1270*/  IMAD R5, R5, 0x2, R0 ;  /* 0x0000000205057824 */ /* 0x000fe200078e0200 */
[----:B0-----:R-:W-:Y:S01]  /*1280*/  SHF.R.S32.HI R4, RZ, 0x1f, R23 ;  /* 0x0000001fff047819 */ /* 0x001fe20000011417 */
[----:B------:R0:W-:Y:S01]  /*1290*/  STL [R1+0xc], R10 ;  /* 0x00000c0a01007387 */ /* 0x0001e20000100800 */
[----:B------:R-:W-:-:S02]  /*12a0*/  LOP3.LUT R4, R30, R3, R31, 0xf6, !PT ;  /* 0x000000031e047212 */ /* 0x000fc400078ef61f */
[----:B------:R-:W-:Y:S01]  /*12b0*/  LOP3.LUT R8, R8, 0x7ffffffc, RZ, 0xc0, !PT ;  /* 0x7ffffffc08087812 */ /* 0x000fe200078ec0ff */
[----:B------:R1:W-:Y:S01]  /*12c0*/  STL [R1+0x10], R6 ;  /* 0x0000100601007387 */ /* 0x0003e20000100800 */
[----:B------:R-:W-:Y:S02]  /*12d0*/  LOP3.LUT R3, R29, 0x38, R18, 0xf8, !PT ;  /* 0x000000381d037812 */ /* 0x000fe400078ef812 */
[----:B------:R-:W-:Y:S01]  /*12e0*/  SHF.R.S32.HI R29, RZ, 0x1f, R233 ;  /* 0x0000001fff1d7819 */ /* 0x000fe200000114e9 */
[----:B------:R-:W-:Y:S01]  /*12f0*/  STL [R1+0x3c], R4 ;  /* 0x00003c0401007387 */ /* 0x000fe20000100800 */
[----:B------:R-:W-:Y:S01]  /*1300*/  IMAD.IADD R8, R28, 0x1, -R8 ;  /* 0x000000011c087824 */ /* 0x000fe200078e0a08 */
[----:B0-----:R-:W-:Y:S02]  /*1310*/  SHF.R.S32.HI R10, RZ, 0x1f, R10 ;  /* 0x0000001fff0a7819 */ /* 0x001fe4000001140a */
[----:B------:R0:W-:Y:S01]  /*1320*/  STL [R1+0x74], R20 ;  /* 0x0000741401007387 */ /* 0x0001e20000100800 */
[----:B------:R-:W-:Y:S01]  /*1330*/  LOP3.LUT R3, R12, R3, R14, 0xf6, !PT ;  /* 0x000000030c037212 */ /* 0x000fe200078ef60e */
[----:B------:R-:W-:Y:S01]  /*1340*/  IMAD.SHL.U32 R230, R8, 0x2, RZ ;  /* 0x0000000208e67824 */ /* 0x000fe200078e00ff */
[----:B-1----:R-:W-:Y:S01]  /*1350*/  SHF.R.S32.HI R6, RZ, 0x1f, R6 ;  /* 0x0000001fff067819 */ /* 0x002fe20000011406 */
[----:B------:R-:W-:Y:S01]  /*1360*/  STL [R1+0x70], R29 ;  /* 0x0000701d01007387 */ /* 0x000fe20000100800 */
[--C-:B------:R-:W-:Y:S01]  /*1370*/  IMAD R8, R13, 0x2, R0.reuse ;  /* 0x000000020d087824 */ /* 0x100fe200078e0200 */
[----:B------:R-:W-:Y:S01]  /*1380*/  LEA R7, R7, R0, 0x1 ;  /* 0x0000000007077211 */ /* 0x000fe200078e08ff */
[----:B------:R-:W-:Y:S01]  /*1390*/  IMAD R3, R3, 0x2, R0 ;  /* 0x0000000203037824 */ /* 0x000fe200078e0200 */
[----:B------:R-:W-:Y:S01]  /*13a0*/  LOP3.LUT R43, R9, 0xfffffff8, RZ, 0xc0, !PT ;  /* 0xfffffff8092b7812 */ /* 0x000fe200078ec0ff */
[C---:B------:R-:W-:Y:S01]  /*13b0*/  VIADD R42, R230.reuse, 0x8 ;  /* 0x00000008e62a7836 */ /* 0x040fe20000000000 */
[----:B0-----:R-:W-:Y:S01]  /*13c0*/  SHF.R.S32.HI R20, RZ, 0x1f, R235 ;  /* 0x0000001fff147819 */ /* 0x001fe200000114eb */
[C---:B------:R-:W-:Y:S01]  /*13d0*/  VIADD R41, R230.reuse, 0x10 ;  /* 0x00000010e6297836 */ /* 0x040fe20000000000 */
[C---:B------:R-:W-:Y:S01]  /*13e0*/  IADD3 R40, R230.reuse, 0x18, RZ ;  /* 0x00000018e6287810 */ /* 0x040fe20007ffe0ff */
[C---:B------:R-:W-:Y:S01]  /*13f0*/  VIADD R39, R230.reuse, 0x20 ;  /* 0x00000020e6277836 */ /* 0x040fe20000000000 */
[----:B------:R-:W-:Y:S01]  /*1400*/  SHF.R.S32.HI R44, RZ, 0x1f, R43 ;  /* 0x0000001fff2c7819 */ /* 0x000fe2000001142b */
[----:B------:R0:W-:Y:S01]  /*1410*/  STL [R1+0x6c], R20 ;  /* 0x00006c1401007387 */ /* 0x0001e20000100800 */
[C---:B------:R-:W-:Y:S01]  /*1420*/  VIADD R38, R230.reuse, 0x28 ;  /* 0x00000028e6267836 */ /* 0x040fe20000000000 */
[C---:B------:R-:W-:Y:S01]  /*1430*/  IADD3 R33, R230.reuse, 0x50, RZ ;  /* 0x00000050e6217810 */ /* 0x040fe20007ffe0ff */
[C---:B------:R-:W-:Y:S01]  /*1440*/  VIADD R37, R230.reuse, 0x30 ;  /* 0x00000030e6257836 */ /* 0x040fe20000000000 */
[----:B------:R-:W-:Y:S01]  /*1450*/  STL [R1+0x64], R10 ;  /* 0x0000640a01007387 */ /* 0x000fe20000100800 */
[C---:B------:R-:W-:Y:S01]  /*1460*/  VIADD R36, R230.reuse, 0x38 ;  /* 0x00000038e6247836 */ /* 0x040fe20000000000 */
[----:B------:R-:W-:Y:S01]  /*1470*/  SHF.R.S32.HI R19, RZ, 0x1f, R18 ;  /* 0x0000001fff137819 */ /* 0x000fe20000011412 */
[C---:B------:R-:W-:Y:S01]  /*1480*/  VIADD R35, R230.reuse, 0x40 ;  /* 0x00000040e6237836 */ /* 0x040fe20000000000 */
[----:B------:R1:W-:Y:S01]  /*1490*/  STL [R1+0x60], R6 ;  /* 0x0000600601007387 */ /* 0x0003e20000100800 */
[C---:B------:R-:W-:Y:S01]  /*14a0*/  VIADD R34, R230.reuse, 0x48 ;  /* 0x00000048e6227836 */ /* 0x040fe20000000000 */
[C---:B0-----:R-:W-:Y:S01]  /*14b0*/  IADD3 R20, R230.reuse, 0x88, RZ ;  /* 0x00000088e6147810 */ /* 0x041fe20007ffe0ff */
[C---:B------:R-:W-:Y:S01]  /*14c0*/  VIADD R32, R230.reuse, 0x58 ;  /* 0x00000058e6207836 */ /* 0x040fe20000000000 */
[----:B------:R0:W-:Y:S01]  /*14d0*/  STL [R1+0x8c], R8 ;  /* 0x00008c0801007387 */ /* 0x0001e20000100800 */
[----:B------:R-:W-:-:S02]  /*14e0*/  VIADD R31, R230, 0x60 ;  /* 0x00000060e61f7836 */ /* 0x000fc40000000000 */
[C---:B------:R-:W-:Y:S02]  /*14f0*/  VIADD R30, R230.reuse, 0x68 ;  /* 0x00000068e61e7836 */ /* 0x040fe40000000000 */
[C---:B------:R-:W-:Y:S02]  /*1500*/  VIADD R29, R230.reuse, 0x70 ;  /* 0x00000070e61d7836 */ /* 0x040fe40000000000 */
[----:B-1----:R-:W-:Y:S02]  /*1510*/  IMAD R6, R21, 0x2, R0 ;  /* 0x0000000215067824 */ /* 0x002fe400078e0200 */
[C---:B------:R-:W-:Y:S02]  /*1520*/  VIADD R28, R230.reuse, 0x78 ;  /* 0x00000078e61c7836 */ /* 0x040fe40000000000 */
[C---:B------:R-:W-:Y:S01]  /*1530*/  VIADD R21, R230.reuse, 0x80 ;  /* 0x00000080e6157836 */ /* 0x040fe20000000000 */
[----:B------:R1:W-:Y:S01]  /*1540*/  STL [R1+0x84], R6 ;  /* 0x0000840601007387 */ /* 0x0003e20000100800 */
[----:B------:R-:W-:-:S02]  /*1550*/  VIADD R14, R230, 0x98 ;  /* 0x00000098e60e7836 */ /* 0x000fc40000000000 */
[C---:B------:R-:W-:Y:S01]  /*1560*/  VIADD R13, R230.reuse, 0xa0 ;  /* 0x000000a0e60d7836 */ /* 0x040fe20000000000 */
[----:B------:R2:W-:Y:S01]  /*1570*/  STL [R1+0x94], R3 ;  /* 0x0000940301007387 */ /* 0x0005e20000100800 */
[C---:B------:R-:W-:Y:S02]  /*1580*/  VIADD R12, R230.reuse, 0xa8 ;  /* 0x000000a8e60c7836 */ /* 0x040fe40000000000 */
[C---:B------:R-:W-:Y:S01]  /*1590*/  VIADD R10, R230.reuse, 0xb8 ;  /* 0x000000b8e60a7836 */ /* 0x040fe20000000000 */
[----:B------:R3:W-:Y:S01]  /*15a0*/  STL [R1+0x90], R7 ;  /* 0x0000900701007387 */ /* 0x0007e20000100800 */
[C---:B0-----:R-:W-:Y:S02]  /*15b0*/  VIADD R8, R230.reuse, 0xc8 ;  /* 0x000000c8e6087836 */ /* 0x041fe40000000000 */
[----:B-1----:R-:W-:Y:S02]  /*15c0*/  IMAD R6, R11, 0x2, R0 ;  /* 0x000000020b067824 */ /* 0x002fe400078e0200 */
[----:B------:R-:W-:-:S02]  /*15d0*/  VIADD R11, R230, 0xb0 ;  /* 0x000000b0e60b7836 */ /* 0x000fc40000000000 */
[--C-:B--2---:R-:W-:Y:S01]  /*15e0*/  IMAD R3, R15, 0x2, R0.reuse ;  /* 0x000000020f037824 */ /* 0x104fe200078e0200 */
[----:B------:R0:W-:Y:S01]  /*15f0*/  STL [R1+0x88], R6 ;  /* 0x0000880601007387 */ /* 0x0001e20000100800 */
[----:B------:R-:W-:Y:S02]  /*1600*/  IMAD R0, R4, 0x2, R0 ;  /* 0x0000000204007824 */ /* 0x000fe400078e0200 */
[C---:B------:R-:W-:Y:S01]  /*1610*/  VIADD R15, R230.reuse, 0x90 ;  /* 0x00000090e60f7836 */ /* 0x040fe20000000000 */
[----:B------:R1:W-:Y:S01]  /*1620*/  STL [R1+0x80], R3 ;  /* 0x0000800301007387 */ /* 0x0003e20000100800 */
[C---:B---3--:R-:W-:Y:S02]  /*1630*/  VIADD R7, R230.reuse, 0xd0 ;  /* 0x000000d0e6077836 */ /* 0x048fe40000000000 */
[C---:B------:R-:W-:Y:S01]  /*1640*/  VIADD R4, R230.reuse, 0xe8 ;  /* 0x000000e8e6047836 */ /* 0x040fe20000000000 */
[----:B------:R2:W-:Y:S01]  /*1650*/  STL [R1+0x98], R5 ;  /* 0x0000980501007387 */ /* 0x0005e20000100800 */
[----:B0-----:R-:W-:-:S03]  /*1660*/  VIADD R6, R230, 0xd8 ;  /* 0x000000d8e6067836 */ /* 0x001fc60000000000 */
[----:B------:R0:W-:Y:S01]  /*1670*/  STL [R1+0x30], R0 ;  /* 0x0000300001007387 */ /* 0x0001e20000100800 */
[----:B-1----:R-:W-:Y:S02]  /*1680*/  SHF.R.S32.HI R3, RZ, 0x3, R9 ;  /* 0x00000003ff037819 */ /* 0x002fe40000011409 */
[C---:B------:R-:W-:Y:S01]  /*1690*/  IADD3 R9, R230.reuse, 0xc0, RZ ;  /* 0x000000c0e6097810 */ /* 0x040fe20007ffe0ff */
[----:B--2---:R-:W-:Y:S02]  /*16a0*/  VIADD R5, R230, 0xe0 ;  /* 0x000000e0e6057836 */ /* 0x004fe40000000000 */
[----:B------:R1:W-:Y:S01]  /*16b0*/  STL [R1+0x48], R3 ;  /* 0x0000480301007387 */ /* 0x0003e20000100800 */
[----:B0-----:R-:W-:-:S03]  /*16c0*/  SHF.R.S32.HI R0, RZ, 0x1f, R230 ;  /* 0x0000001fff007819 */ /* 0x001fc600000114e6 */
[----:B------:R0:W-:Y:S01]  /*16d0*/  STL [R1+0x5c], R43 ;  /* 0x00005c2b01007387 */ /* 0x0001e20000100800 */
[----:B------:R-:W-:-:S03]  /*16e0*/  IADD3 R0, R230, 0xf8, RZ ;  /* 0x000000f8e6007810 */ /* 0x000fc60007ffe0ff */
[----:B------:R2:W-:Y:S01]  /*16f0*/  STL [R1+0x78], R44 ;  /* 0x0000782c01007387 */ /* 0x0005e20000100800 */
[----:B-1----:R-:W-:Y:S01]  /*1700*/  VIADD R3, R230, 0xf0 ;  /* 0x000000f0e6037836 */ /* 0x002fe20000000000 */
[----:B0-----:R-:W-:Y:S02]  /*1710*/  SHF.R.S32.HI R43, RZ, 0x1f, R42 ;  /* 0x0000001fff2b7819 */ /* 0x001fe4000001142a */
[----:B------:R-:W-:Y:S02]  /*1720*/  SHF.R.S32.HI R42, RZ, 0x1f, R41 ;  /* 0x0000001fff2a7819 */ /* 0x000fe40000011429 */
[----:B------:R-:W-:Y:S02]  /*1730*/  SHF.R.S32.HI R41, RZ, 0x1f, R40 ;  /* 0x0000001fff297819 */ /* 0x000fe40000011428 */
[----:B------:R-:W-:Y:S02]  /*1740*/  SHF.R.S32.HI R40, RZ, 0x1f, R39 ;  /* 0x0000001fff287819 */ /* 0x000fe40000011427 */
        /* <DEDUP_REMOVED lines=26> */
[----:B------:R-:W-:Y:S01]  /*18f0*/  SHF.R.S32.HI R3, RZ, 0x1f, R0 ;  /* 0x0000001fff037819 */ /* 0x000fe20000011400 */
[----:B------:R-:W-:-:S05]  /*1900*/  IMAD R0, R2, 0x8, R24 ;  /* 0x0000000802007824 */ /* 0x000fca00078e0218 */
[----:B------:R2:W-:Y:S02]  /*1910*/  STL [R1+0x34], R0 ;  /* 0x0000340001007387 */ /* 0x0005e40000100800 */
.L_x_1822:
[----:B------:R-:W-:Y:S01]  /*1920*/  ULDC.64 UR4, c[0x0][0xa28] ;  /* 0x00028a0000047ab9 */ /* 0x000fe20000000a00 */
[----:B0--3--:R-:W0:Y:S01]  /*1930*/  LDC.64 R4, c[0x0][0xa08] ;  /* 0x00028200ff047b82 */ /* 0x009e220000000a00 */
[----:B------:R-:W-:Y:S01]  /*1940*/  ISETP.NE.U32.AND P0, PT, RZ, UR4, PT ;  /* 0x00000004ff007c0c */ /* 0x000fe2000bf05070 */
[----:B-1----:R-:W-:Y:S01]  /*1950*/  IMAD.MOV.U32 R8, RZ, RZ, RZ ;  /* 0x000000ffff087224 */ /* 0x002fe200078e00ff */
[----:B------:R-:W-:Y:S01]  /*1960*/  ULDC.64 UR6, c[0x0][0x208] ;  /* 0x0000820000067ab9 */ /* 0x000fe20000000a00 */
[----:B------:R-:W-:Y:S01]  /*1970*/  IMAD.MOV.U32 R28, RZ, RZ, RZ ;  /* 0x000000ffff1c7224 */ /* 0x000fe200078e00ff */
[----:B------:R-:W-:Y:S01]  /*1980*/  ISETP.NE.AND.EX P0, PT, RZ, UR5, PT, P0 ;  /* 0x00000005ff007c0c */ /* 0x000fe2000bf05300 */
[----:B------:R-:W-:Y:S02]  /*1990*/  ULDC.64 UR4, c[0x0][0xa18] ;  /* 0x0002860000047ab9 */ /* 0x000fe40000000a00 */
[----:B------:R-:W-:-:S04]  /*19a0*/  ISETP.NE.U32.AND P1, PT, RZ, UR4, PT ;  /* 0x00000004ff007c0c */ /* 0x000fc8000bf25070 */
[----:B------:R-:W-:Y:S01]  /*19b0*/  ISETP.NE.AND.EX P1, PT, RZ, UR5, PT, P1 ;  /* 0x00000005ff007c0c */ /* 0x000fe2000bf25310 */
[----:B------:R-:W-:Y:S02]  /*19c0*/  ULDC.64 UR4, c[0x0][0xa08] ;  /* 0x0002820000047ab9 */ /* 0x000fe40000000a00 */
[----:B------:R-:W-:-:S03]  /*19d0*/  ISETP.NE.U32.AND P3, PT, RZ, UR4, PT ;  /* 0x00000004ff007c0c */ /* 0x000fc6000bf65070 */
[----:B------:R-:W1:Y:S01]  /*19e0*/  @P0 LDC.64 R6, c[0x0][0xa28] ;  /* 0x00028a00ff060b82 */ /* 0x000e620000000a00 */
[----:B------:R-:W-:Y:S02]  /*19f0*/  LOP3.LUT R30, R26, 0xffff, RZ, 0xc0, !PT ;  /* 0x0000ffff1a1e7812 */ /* 0x000fe400078ec0ff */
[----:B------:R-:W-:Y:S01]  /*1a00*/  ISETP.NE.AND.EX P3, PT, RZ, UR5, PT, P3 ;  /* 0x00000005ff007c0c */ /* 0x000fe2000bf65330 */
[----:B------:R3:W-:Y:S01]  /*1a10*/  STL [R1+0x50], R27 ;  /* 0x0000501b01007387 */ /* 0x0007e20000100800 */
[----:B0-----:R-:W-:-:S03]  /*1a20*/  IMAD.WIDE R4, R27, 0x4, R4 ;  /* 0x000000041b047825 */ /* 0x001fc600078e0204 */
[----:B----4-:R-:W0:Y:S01]  /*1a30*/  @P1 LDC.64 R2, c[0x0][0xa18] ;  /* 0x00028600ff021b82 */ /* 0x010e220000000a00 */
[----:B------:R-:W-:Y:S01]  /*1a40*/  ULDC UR4, c[0x0][0x288] ;  /* 0x0000a20000047ab9 */ /* 0x000fe20000000800 */
[----:B------:R3:W-:Y:S01]  /*1a50*/  STL [R1+0x40], R30 ;  /* 0x0000401e01007387 */ /* 0x0007e20000100800 */
[----:B------:R-:W-:Y:S01]  /*1a60*/  IMAD.U32 R219, RZ, RZ, UR4 ;  /* 0x00000004ffdb7e24 */ /* 0x000fe2000f8e00ff */
[----:B------:R-:W-:Y:S02]  /*1a70*/  ULDC.64 UR4, c[0x0][0x418] ;  /* 0x0001060000047ab9 */ /* 0x000fe40000000a00 */
[----:B------:R-:W-:Y:S02]  /*1a80*/  UISETP.NE.U32.AND UP0, UPT, UR4, URZ, UPT ;  /* 0x0000003f0400728c */ /* 0x000fe4000bf05070 */
[----:B-----5:R-:W5:Y:S01]  /*1a90*/  @P3 LDG.E R28, desc[UR6][R4.64] ;  /* 0x00000006041c3981 */ /* 0x020f62000c1e1900 */
[----:B------:R-:W-:Y:S01]  /*1aa0*/  ULDC UR4, c[0x0][0x424] ;  /* 0x0001090000047ab9 */ /* 0x000fe20000000800 */
[----:B------:R-:W-:Y:S01]  /*1ab0*/  UISETP.NE.AND.EX UP0, UPT, UR5, URZ, UPT, UP0 ;  /* 0x0000003f0500728c */ /* 0x000fe2000bf05300 */
[----:B--2---:R-:W-:-:S02]  /*1ac0*/  LOP3.LUT R0, R26, 0xff0000, RZ, 0xc0, !PT ;  /* 0x00ff00001a007812 */ /* 0x004fc400078ec0ff */
[----:B------:R-:W-:Y:S01]  /*1ad0*/  ULDC UR5, c[0x0][0x2f0] ;  /* 0x0000bc0000057ab9 */ /* 0x000fe20000000800 */
[----:B-1----:R-:W-:Y:S01]  /*1ae0*/  @P0 IMAD.WIDE R6, R27, 0x4, R6 ;  /* 0x000000041b060825 */ /* 0x002fe200078e0206 */
[----:B------:R-:W-:-:S04]  /*1af0*/  USEL UR4, UR4, 0x1, UP0 ;  /* 0x0000000104047887 */ /* 0x000fc80008000000 */
[----:B------:R1:W5:Y:S01]  /*1b00*/  @P0 LDG.E R8, desc[UR6][R6.64] ;  /* 0x0000000606080981 */ /* 0x000362000c1e1900 */
[----:B0-----:R-:W-:-:S05]  /*1b10*/  @P1 IMAD.WIDE R2, R27, 0x4, R2 ;  /* 0x000000041b021825 */ /* 0x001fca00078e0202 */
[----:B------:R0:W5:Y:S01]  /*1b20*/  @P1 LDG.E R219, desc[UR6][R2.64] ;  /* 0x0000000602db1981 */ /* 0x000162000c1e1900 */
[----:B------:R-:W-:Y:S01]  /*1b30*/  ULDC.64 UR6, c[0x0][0xa20] ;  /* 0x0002880000067ab9 */ /* 0x000fe20000000a00 */
[----:B-1----:R-:W-:Y:S02]  /*1b40*/  LOP3.LUT R6, R26, 0xff000000, RZ, 0xc0, !PT ;  /* 0xff0000001a067812 */ /* 0x002fe400078ec0ff */
[----:B------:R-:W-:Y:S01]  /*1b50*/  ISETP.NE.U32.AND P2, PT, RZ, UR6, PT ;  /* 0x00000006ff007c0c */ /* 0x000fe2000bf45070 */
[----:B------:R-:W-:-:S03]  /*1b60*/  UIMAD UR4, UR4, UR5, URZ ;  /* 0x00000005040472a4 */ /* 0x000fc6000f8e023f */
[----:B------:R-:W-:Y:S01]  /*1b70*/  ISETP.NE.AND.EX P2, PT, RZ, UR7, PT, P2 ;  /* 0x00000007ff007c0c */ /* 0x000fe2000bf45320 */
[----:B------:R-:W-:Y:S01]  /*1b80*/  ULDC UR5, c[0x0][0x348] ;  /* 0x0000d20000057ab9 */ /* 0x000fe20000000800 */
[----:B0-----:R-:W-:-:S04]  /*1b90*/  SHF.R.U32.HI R3, RZ, 0x8, R6 ;  /* 0x00000008ff037819 */ /* 0x001fc80000011606 */
[----:B------:R-:W-:Y:S01]  /*1ba0*/  LEA.HI R11, R0, R3, RZ, 0x10 ;  /* 0x00000003000b7211 */ /* 0x000fe200078f80ff */
[----:B---3--:R-:W-:Y:S06]  /*1bb0*/  @P1 BRA `(.L_x_1527) ;  /* 0x0000000000281947 */ /* 0x008fec0003800000 */
        /* <DEDUP_REMOVED lines=10> */
.L_x_1527:
[----:B------:R-:W-:Y:S01]  /*1c60*/  IMAD.U32 R2, RZ, RZ, UR5 ;  /* 0x00000005ff027e24 */ /* 0x000fe2000f8e00ff */
[----:B------:R-:W-:Y:S01]  /*1c70*/  MOV R29, UR4 ;  /* 0x00000004001d7c02 */ /* 0x000fe20008000f00 */
[----:B------:R-:W-:Y:S06]  /*1c80*/  @!P2 BRA `(.L_x_1528) ;  /* 0x000000000014a947 */ /* 0x000fec0003800000 */
[----:B------:R-:W0:Y:S01]  /*1c90*/  LDC.64 R4, c[0x0][0xa20] ;  /* 0x00028800ff047b82 */ /* 0x000e220000000a00 */
[----:B------:R-:W-:Y:S01]  /*1ca0*/  ULDC.64 UR4, c[0x0][0x208] ;  /* 0x0000820000047ab9 */ /* 0x000fe20000000a00 */
[----:B0-----:R-:W-:-:S05]  /*1cb0*/  IMAD.WIDE R4, R27, 0x4, R4 ;  /* 0x000000041b047825 */ /* 0x001fca00078e0204 */
[----:B------:R0:W5:Y:S01]  /*1cc0*/  LDG.E R29, desc[UR4][R4.64] ;  /* 0x00000004041d7981 */ /* 0x000162000c1e1900 */
[----:B------:R-:W-:Y:S05]  /*1cd0*/  BRA `(.L_x_1529) ;  /* 0x0000000000147947 */ /* 0x000fea0003800000 */
.L_x_1528:
[----:B------:R-:W-:Y:S05]  /*1ce0*/  @!P3 BRA `(.L_x_1529) ;  /* 0x000000000010b947 */ /* 0x000fea0003800000 */
[----:B------:R-:W-:Y:S02]  /*1cf0*/  ULDC.64 UR4, c[0x0][0x208] ;  /* 0x0000820000047ab9 */ /* 0x000fe40000000a00 */
[----:B------:R-:W2:Y:S04]  /*1d00*/  LDG.E R0, desc[UR4][R4.64] ;  /* 0x0000000404007981 */ /* 0x000ea8000c1e1900 */
[----:B------:R-:W2:Y:S02]  /*1d10*/  LDG.E R29, desc[UR4][R4.64+0x4] ;  /* 0x00000404041d7981 */ /* 0x000ea4000c1e1900 */
[----:B--2---:R-:W-:-:S07]  /*1d20*/  IMAD.IADD R29, R29, 0x1, -R0 ;  /* 0x000000011d1d7824 */ /* 0x004fce00078e0a00 */
.L_x_1529:
[----:B------:R-:W-:Y:S01]  /*1d30*/  ULDC.64 UR4, c[0x0][0xa10] ;  /* 0x0002840000047ab9 */ /* 0x000fe20000000a00 */
[----:B------:R-:W-:Y:S01]  /*1d40*/  ULDC.64 UR6, c[0x0][0x208] ;  /* 0x0000820000067ab9 */ /* 0x000fe20000000a00 */
[----:B------:R-:W-:Y:S01]  /*1d50*/  ISETP.NE.U32.AND P0, PT, RZ, UR4, PT ;  /* 0x00000004ff007c0c */ /* 0x000fe2000bf05070 */
[----:B------:R-:W1:Y:S03]  /*1d60*/  LDC R9, c[0x0][0x448] ;  /* 0x00011200ff097b82 */ /* 0x000e660000000800 */
[----:B------:R-:W-:Y:S01]  /*1d70*/  ISETP.NE.AND.EX P0, PT, RZ, UR5, PT, P0 ;  /* 0x00000005ff007c0c */ /* 0x000fe2000bf05300 */
[----:B------:R-:W-:Y:S02]  /*1d80*/  ULDC.64 UR4, c[0x0][0xa30] ;  /* 0x00028c0000047ab9 */ /* 0x000fe40000000a00 */
[----:B------:R-:W-:-:S04]  /*1d90*/  ISETP.NE.U32.AND P1, PT, RZ, UR4, PT ;  /* 0x00000004ff007c0c */ /* 0x000fc8000bf25070 */
[----:B------:R-:W-:-:S06]  /*1da0*/  ISETP.NE.AND.EX P1, PT, RZ, UR5, PT, P1 ;  /* 0x00000005ff007c0c */ /* 0x000fcc000bf25310 */
[----:B------:R-:W2:Y:S08]  /*1db0*/  @P0 LDC.64 R6, c[0x0][0xa10] ;  /* 0x00028400ff060b82 */ /* 0x000eb00000000a00 */
[----:B0-----:R-:W0:Y:S01]  /*1dc0*/  @P1 LDC.64 R4, c[0x0][0xa30] ;  /* 0x00028c00ff041b82 */ /* 0x001e220000000a00 */
[----:B--2---:R-:W-:-:S05]  /*1dd0*/  @P0 IMAD.WIDE R6, R27, 0x4, R6 ;  /* 0x000000041b060825 */ /* 0x004fca00078e0206 */
[----:B------:R-:W2:Y:S04]  /*1de0*/  @P0 LDG.E R0, desc[UR6][R6.64] ;  /* 0x0000000606000981 */ /* 0x000ea8000c1e1900 */
[----:B------:R-:W2:Y:S01]  /*1df0*/  @P0 LDG.E R3, desc[UR6][R6.64+0x4] ;  /* 0x0000040606030981 */ /* 0x000ea2000c1e1900 */
[----:B-----5:R-:W-:Y:S02]  /*1e00*/  IMAD.MOV.U32 R101, RZ, RZ, R29 ;  /* 0x000000ffff657224 */ /* 0x020fe400078e001d */
[----:B0-----:R-:W-:-:S05]  /*1e10*/  @P1 IMAD.WIDE R4, R27, 0x4, R4 ;  /* 0x000000041b041825 */ /* 0x001fca00078e0204 */
[----:B------:R0:W5:Y:S01]  /*1e20*/  @P1 LDG.E R101, desc[UR6][R4.64] ;  /* 0x0000000604651981 */ /* 0x000162000c1e1900 */
[----:B-1----:R-:W-:Y:S01]  /*1e30*/  ISETP.NE.AND P1, PT, R9, 0x1, PT ;  /* 0x000000010900780c */ /* 0x002fe20003f25270 */
[----:B------:R-:W-:Y:S02]  /*1e40*/  IMAD.SHL.U32 R12, R25, 0x80, RZ ;  /* 0x00000080190c7824 */ /* 0x000fe400078e00ff */
[----:B------:R-:W-:-:S03]  /*1e50*/  IMAD.IADD R13, R29, 0x1, -R8 ;  /* 0x000000011d0d7824 */ /* 0x000fc600078e0a08 */
[----:B------:R1:W-:Y:S01]  /*1e60*/  STL [R1+0x14], R12 ;  /* 0x0000140c01007387 */ /* 0x0003e20000100800 */
[----:B0-----:R-:W0:Y:S08]  /*1e70*/  LDC.64 R4, c[0x0][0x9e0] ;  /* 0x00027800ff047b82 */ /* 0x001e300000000a00 */
[----:B------:R-:W3:Y:S08]  /*1e80*/  @P1 LDC R9, c[0x0][0x44c] ;  /* 0x00011300ff091b82 */ /* 0x000ef00000000800 */
[----:B------:R-:W4:Y:S01]  /*1e90*/  @P1 LDC R10, c[0x0][0x450] ;  /* 0x00011400ff0a1b82 */ /* 0x000f220000000800 */
[----:B0-----:R-:W-:Y:S01]  /*1ea0*/  ISETP.GE.AND P2, PT, R5, 0x1, PT ;  /* 0x000000010500780c */ /* 0x001fe20003f46270 */
[----:B--2---:R-:W-:-:S02]  /*1eb0*/  @P0 IMAD.IADD R2, R3, 0x1, -R0 ;  /* 0x0000000103020824 */ /* 0x004fc400078e0a00 */
[----:B------:R-:W-:-:S03]  /*1ec0*/  VIADD R0, R12, 0x7f ;  /* 0x0000007f0c007836 */ /* 0x000fc60000000000 */
[----:B------:R-:W-:Y:S01]  /*1ed0*/  IADD3 R220, R13, R2, RZ ;  /* 0x000000020ddc7210 */ /* 0x000fe20007ffe0ff */
[----:B---3--:R-:W-:-:S03]  /*1ee0*/  @P1 IMAD.HI.U32 R3, R0, R9, RZ ;  /* 0x0000000900031227 */ /* 0x008fc600078e00ff */
[C---:B------:R-:W-:Y:S01]  /*1ef0*/  IADD3 R7, R220.reuse, 0x1, -R219 ;  /* 0x00000001dc077810 */ /* 0x040fe20007ffe8db */
[----:B------:R-:W-:Y:S01]  /*1f00*/  IMAD.MOV.U32 R6, RZ, RZ, R0 ;  /* 0x000000ffff067224 */ /* 0x000fe200078e0000 */
[----:B----4-:R-:W-:Y:S01]  /*1f10*/  @P1 SHF.R.U32.HI R6, RZ, R10, R3 ;  /* 0x0000000aff061219 */ /* 0x010fe20000011603 */
[----:B------:R-:W-:-:S04]  /*1f20*/  VIADD R0, R220, 0x3f ;  /* 0x0000003fdc007836 */ /* 0x000fc80000000000 */
[----:B------:R-:W-:Y:S01]  /*1f30*/  IMAD.IADD R9, R7, 0x1, R6 ;  /* 0x0000000107097824 */ /* 0x000fe200078e0206 */
[----:B------:R-:W-:-:S03]  /*1f40*/  SHF.R.S32.HI R3, RZ, 0x1f, R0 ;  /* 0x0000001fff037819 */ /* 0x000fc60000011400 */
[----:B------:R-:W-:Y:S01]  /*1f50*/  IMAD.IADD R4, R9, 0x1, R4 ;  /* 0x0000000109047824 */ /* 0x000fe200078e0204 */
[----:B------:R-:W-:-:S04]  /*1f60*/  LEA.HI R3, R3, R0, RZ, 0x6 ;  /* 0x0000000003037211 */ /* 0x000fc800078f30ff */
[----:B------:R-:W-:Y:S01]  /*1f70*/  SHF.R.S32.HI R104, RZ, 0x6, R3 ;  /* 0x00000006ff687819 */ /* 0x000fe20000011403 */
[----:B-1----:R-:W-:Y:S06]  /*1f80*/  @!P2 BRA `(.L_x_1530) ;  /* 0x000000000048a947 */ /* 0x002fec0003800000 */
[C---:B------:R-:W-:Y:S01]  /*1f90*/  ISETP.GT.AND P0, PT, R9.reuse, RZ, PT ;  /* 0x000000ff0900720c */ /* 0x040fe20003f04270 */
[----:B------:R-:W-:Y:S01]  /*1fa0*/  BSSY B0, `(.L_x_1531) ;  /* 0x000000e000007945 */ /* 0x000fe20003800000 */
[----:B------:R-:W-:-:S11]  /*1fb0*/  VIADD R0, R9, 0xffffffff ;  /* 0xffffffff09007836 */ /* 0x000fd60000000000 */
[----:B------:R-:W-:Y:S05]  /*1fc0*/  @P0 BRA `(.L_x_1532) ;  /* 0x00000000001c0947 */ /* 0x000fea0003800000 */
[----:B------:R-:W-:Y:S01]  /*1fd0*/  ISETP.NE.AND P0, PT, R5, 0x1, PT ;  /* 0x000000010500780c */ /* 0x000fe20003f05270 */
[----:B------:R-:W-:-:S12]  /*1fe0*/  IMAD.MOV R3, RZ, RZ, -R9 ;  /* 0x000000ffff037224 */ /* 0x000fd800078e0a09 */
[----:B------:R-:W0:Y:S02]  /*1ff0*/  @P0 LDC.64 R6, c[0x0][0x9e8] ;  /* 0x00027a00ff060b82 */ /* 0x000e240000000a00 */
[----:B0-----:R-:W-:-:S05]  /*2000*/  @P0 IMAD.HI.U32 R6, R3, R6, RZ ;  /* 0x0000000603060227 */ /* 0x001fca00078e00ff */
[----:B------:R-:W-:-:S04]  /*2010*/  @P0 SHF.R.U32.HI R3, RZ, R7, R6 ;  /* 0x00000007ff030219 */ /* 0x000fc80000011606 */
[----:B------:R-:W-:Y:S01]  /*2020*/  LOP3.LUT R0, RZ, R3, RZ, 0x33, !PT ;  /* 0x00000003ff007212 */ /* 0x000fe200078e33ff */
[----:B------:R-:W-:Y:S06]  /*2030*/  BRA `(.L_x_1533) ;  /* 0x0000000000107947 */ /* 0x000fec0003800000 */
.L_x_1532:
[----:B------:R-:W-:-:S13]  /*2040*/  ISETP.NE.AND P0, PT, R5, 0x1, PT ;  /* 0x000000010500780c */ /* 0x000fda0003f05270 */
[----:B------:R-:W0:Y:S02]  /*2050*/  @P0 LDC.64 R6, c[0x0][0x9e8] ;  /* 0x00027a00ff060b82 */ /* 0x000e240000000a00 */
[----:B0-----:R-:W-:-:S05]  /*2060*/  @P0 IMAD.HI.U32 R6, R0, R6, RZ ;  /* 0x0000000600060227 */ /* 0x001fca00078e00ff */
[----:B------:R-:W-:-:S07]  /*2070*/  @P0 SHF.R.U32.HI R0, RZ, R7, R6 ;  /* 0x00000007ff000219 */ /* 0x000fce0000011606 */
.L_x_1533:
[----:B------:R-:W-:Y:S05]  /*2080*/  BSYNC B0 ;  /* 0x0000000000007941 */ /* 0x000fea0003800000 */
.L_x_1531:
[----:B------:R-:W-:-:S05]  /*2090*/  IMAD R3, R0, R5, R5 ;  /* 0x0000000500037224 */ /* 0x000fca00078e0205 */
[----:B------:R-:W-:-:S07]  /*20a0*/  VIMNMX R4, R4, R3, PT ;  /* 0x0000000304047248 */ /* 0x000fce0003fe0100 */
.L_x_1530:
[----:B------:R-:W0:Y:S01]  /*20b0*/  @P1 LDC R0, c[0x0][0x44c] ;  /* 0x00011300ff001b82 */ /* 0x000e220000000800 */
[----:B------:R-:W-:Y:S01]  /*20c0*/  IADD3 R4, R4, 0x3f, RZ ;  /* 0x0000003f04047810 */ /* 0x000fe20007ffe0ff */
[----:B------:R-:W-:Y:S01]  /*20d0*/  IMAD.MOV.U32 R7, RZ, RZ, R12 ;  /* 0x000000ffff077224 */ /* 0x000fe200078e000c */
[----:B------:R-:W-:Y:S01]  /*20e0*/  ULDC UR4, c[0x0][0x9dc] ;  /* 0x0002770000047ab9 */ /* 0x000fe20000000800 */
[----:B------:R-:W-:Y:S01]  /*20f0*/  IMAD.IADD R154, R220, 0x1, -R219 ;  /* 0x00000001dc9a7824 */ /* 0x000fe200078e0adb */
[----:B------:R-:W-:-:S03]  /*2100*/  SHF.R.S32.HI R3, RZ, 0x1f, R4 ;  /* 0x0000001fff037819 */ /* 0x000fc60000011404 */
[----:B------:R-:W1:Y:S01]  /*2110*/  @P1 LDC R9, c[0x0][0x450] ;  /* 0x00011400ff091b82 */ /* 0x000e620000000800 */
[----:B------:R-:W-:-:S04]  /*2120*/  LEA.HI R3, R3, R4, RZ, 0x6 ;  /* 0x0000000403037211 */ /* 0x000fc800078f30ff */
[----:B------:R-:W-:-:S04]  /*2130*/  SHF.R.S32.HI R3, RZ, 0x6, R3 ;  /* 0x00000006ff037819 */ /* 0x000fc80000011403 */
[----:B------:R-:W-:Y:S01]  /*2140*/  VIMNMX R8, R104, R3, PT ;  /* 0x0000000368087248 */ /* 0x000fe20003fe0100 */
[----:B0-----:R-:W-:-:S05]  /*2150*/  @P1 IMAD.HI.U32 R0, R12, R0, RZ ;  /* 0x000000000c001227 */ /* 0x001fca00078e00ff */
[----:B-1----:R-:W-:-:S05]  /*2160*/  @P1 SHF.R.U32.HI R7, RZ, R9, R0 ;  /* 0x00000009ff071219 */ /* 0x002fca0000011600 */
[----:B------:R-:W-:-:S04]  /*2170*/  IMAD.IADD R0, R154, 0x1, R7 ;  /* 0x000000019a007824 */ /* 0x000fc800078e0207 */
[----:B------:R-:W-:Y:S01]  /*2180*/  VIADD R3, R0, -UR4 ;  /* 0x8000000400037c36 */ /* 0x000fe20008000000 */
[----:B------:R-:W-:Y:S06]  /*2190*/  @!P2 BRA `(.L_x_1534) ;  /* 0x000000000044a947 */ /* 0x000fec0003800000 */
[----:B------:R-:W-:Y:S01]  /*21a0*/  ISETP.GT.AND P0, PT, R0, -0x1, PT ;  /* 0xffffffff0000780c */ /* 0x000fe20003f04270 */
[----:B------:R-:W-:-:S12]  /*21b0*/  BSSY B0, `(.L_x_1535) ;  /* 0x000000d000007945 */ /* 0x000fd80003800000 */
        /* <DEDUP_REMOVED lines=8> */
.L_x_1536:
[----:B------:R-:W-:-:S13]  /*2240*/  ISETP.NE.AND P0, PT, R5, 0x1, PT ;  /* 0x000000010500780c */ /* 0x000fda0003f05270 */
[----:B------:R-:W0:Y:S02]  /*2250*/  @P0 LDC.64 R6, c[0x0][0x9e8] ;  /* 0x00027a00ff060b82 */ /* 0x000e240000000a00 */
[----:B0-----:R-:W-:-:S05]  /*2260*/  @P0 IMAD.HI.U32 R6, R0, R6, RZ ;  /* 0x0000000600060227 */ /* 0x001fca00078e00ff */
[----:B------:R-:W-:-:S07]  /*2270*/  @P0 SHF.R.U32.HI R0, RZ, R7, R6 ;  /* 0x00000007ff000219 */ /* 0x000fce0000011606 */
.L_x_1537:
[----:B------:R-:W-:Y:S05]  /*2280*/  BSYNC B0 ;  /* 0x0000000000007941 */ /* 0x000fea0003800000 */
.L_x_1535:
[----:B------:R-:W-:-:S05]  /*2290*/  IMAD R0, R0, R5, RZ ;  /* 0x0000000500007224 */ /* 0x000fca00078e02ff */
[----:B------:R-:W-:-:S07]  /*22a0*/  VIMNMX R3, R3, R0, !PT ;  /* 0x0000000003037248 */ /* 0x000fce0007fe0100 */
.L_x_1534:
[----:B------:R-:W-:Y:S01]  /*22b0*/  SHF.R.S32.HI R0, RZ, 0x1f, R3 ;  /* 0x0000001fff007819 */ /* 0x000fe20000011403 */
[----:B------:R-:W-:Y:S01]  /*22c0*/  BSSY B0, `(.L_x_1538) ;  /* 0x000002a000007945 */ /* 0x000fe20003800000 */
[----:B------:R-:W-:Y:S02]  /*22d0*/  LOP3.LUT R14, R11, 0xff, RZ, 0xc0, !PT ;  /* 0x000000ff0b0e7812 */ /* 0x000fe400078ec0ff */
[----:B------:R-:W-:Y:S02]  /*22e0*/  LEA.HI R0, R0, R3, RZ, 0x6 ;  /* 0x0000000300007211 */ /* 0x000fe400078f30ff */
[----:B------:R-:W-:Y:S01]  /*22f0*/  SHF.R.U32.HI R4, RZ, 0x10, R11 ;  /* 0x00000010ff047819 */ /* 0x000fe2000001160b */
[----:B------:R0:W-:Y:S01]  /*2300*/  STL [R1+0x68], R14 ;  /* 0x0000680e01007387 */ /* 0x0001e20000100800 */
[----:B------:R-:W-:-:S03]  /*2310*/  SHF.R.S32.HI R0, RZ, 0x6, R0 ;  /* 0x00000006ff007819 */ /* 0x000fc60000011400 */
[----:B------:R0:W-:Y:S01]  /*2320*/  STL [R1+0x4c], R4 ;  /* 0x00004c0401007387 */ /* 0x0001e20000100800 */
[----:B------:R-:W-:Y:S01]  /*2330*/  VIMNMX R9, RZ, R0, !PT ;  /* 0x00000000ff097248 */ /* 0x000fe20007fe0100 */
[----:B------:R-:W-:-:S03]  /*2340*/  IMAD.MOV.U32 R0, RZ, RZ, RZ ;  /* 0x000000ffff007224 */ /* 0x000fc600078e00ff */
[----:B------:R-:W-:-:S13]  /*2350*/  ISETP.GT.AND P0, PT, R8, R9, PT ;  /* 0x000000090800720c */ /* 0x000fda0003f04270 */
[----:B0-----:R-:W-:Y:S05]  /*2360*/  @!P0 BRA `(.L_x_1539) ;  /* 0x00000000007c8947 */ /* 0x001fea0003800000 */
[----:B------:R-:W-:Y:S01]  /*2370*/  ISETP.NE.AND P0, PT, R4, RZ, PT ;  /* 0x000000ff0400720c */ /* 0x000fe20003f05270 */
[----:B------:R-:W-:-:S03]  /*2380*/  ULDC UR4, c[0x0][0x9f0] ;  /* 0x00027c0000047ab9 */ /* 0x000fc60000000800 */
[----:B------:R-:W-:-:S04]  /*2390*/  SEL R11, R4, UR4, P0 ;  /* 0x00000004040b7c07 */ /* 0x000fc80008000000 */
[-C--:B------:R-:W-:Y:S02]  /*23a0*/  IABS R6, R11.reuse ;  /* 0x0000000b00067213 */ /* 0x080fe40000000000 */
[----:B------:R-:W-:Y:S02]  /*23b0*/  IADD3 R0, R11, -0x1, R8 ;  /* 0xffffffff0b007810 */ /* 0x000fe40007ffe008 */
[----:B------:R-:W0:Y:S01]  /*23c0*/  I2F.RP R3, R6 ;  /* 0x0000000600037306 */ /* 0x000e220000209400 */
[----:B------:R-:W-:Y:S02]  /*23d0*/  IABS R12, R11 ;  /* 0x0000000b000c7213 */ /* 0x000fe40000000000 */
[----:B------:R-:W-:-:S05]  /*23e0*/  IMAD.IADD R0, R0, 0x1, -R9 ;  /* 0x0000000100007824 */ /* 0x000fca00078e0a09 */
[----:B------:R-:W-:Y:S02]  /*23f0*/  IABS R10, R0 ;  /* 0x00000000000a7213 */ /* 0x000fe40000000000 */
[----:B------:R-:W-:-:S04]  /*2400*/  LOP3.LUT R0, R0, R11, RZ, 0x3c, !PT ;  /* 0x0000000b00007212 */ /* 0x000fc800078e3cff */
[----:B------:R-:W-:Y:S01]  /*2410*/  ISETP.GE.AND P2, PT, R0, RZ, PT ;  /* 0x000000ff0000720c */ /* 0x000fe20003f46270 */
[----:B0-----:R-:W0:Y:S02]  /*2420*/  MUFU.RCP R3, R3 ;  /* 0x0000000300037308 */ /* 0x001e240000001000 */
[----:B0-----:R-:W-:Y:S02]  /*2430*/  VIADD R4, R3, 0xffffffe ;  /* 0x0ffffffe03047836 */ /* 0x001fe40000000000 */
[----:B------:R-:W-:-:S04]  /*2440*/  IMAD.MOV R3, RZ, RZ, -R12 ;  /* 0x000000ffff037224 */ /* 0x000fc800078e0a0c */
[----:B------:R0:W1:Y:S02]  /*2450*/  F2I.FTZ.U32.TRUNC.NTZ R5, R4 ;  /* 0x0000000400057305 */ /* 0x000064000021f000 */
[----:B0-----:R-:W-:Y:S01]  /*2460*/  IMAD.MOV.U32 R4, RZ, RZ, RZ ;  /* 0x000000ffff047224 */ /* 0x001fe200078e00ff */
[----:B-1----:R-:W-:-:S05]  /*2470*/  IADD3 R7, RZ, -R5, RZ ;  /* 0x80000005ff077210 */ /* 0x002fca0007ffe0ff */
[----:B------:R-:W-:-:S04]  /*2480*/  IMAD R7, R7, R6, RZ ;  /* 0x0000000607077224 */ /* 0x000fc800078e02ff */
[----:B------:R-:W-:-:S04]  /*2490*/  IMAD.HI.U32 R5, R5, R7, R4 ;  /* 0x0000000705057227 */ /* 0x000fc800078e0004 */
[----:B------:R-:W-:-:S04]  /*24a0*/  IMAD.MOV.U32 R4, RZ, RZ, R10 ;  /* 0x000000ffff047224 */ /* 0x000fc800078e000a */
        /* <DEDUP_REMOVED lines=8> */
[----:B------:R-:W-:-:S04]  /*2530*/  IMAD.MOV.U32 R0, RZ, RZ, R5 ;  /* 0x000000ffff007224 */ /* 0x000fc800078e0005 */
[----:B------:R-:W-:Y:S01]  /*2540*/  @!P2 IMAD.MOV R0, RZ, RZ, -R0 ;  /* 0x000000ffff00a224 */ /* 0x000fe200078e0a00 */
[----:B------:R-:W-:-:S07]  /*2550*/  @!P1 LOP3.LUT R0, RZ, R11, RZ, 0x33, !PT ;  /* 0x0000000bff009212 */ /* 0x000fce00078e33ff */
.L_x_1539:
[----:B------:R-:W-:Y:S05]  /*2560*/  BSYNC B0 ;  /* 0x0000000000007941 */ /* 0x000fea0003800000 */
.L_x_1538:
[----:B------:R-:W-:Y:S01]  /*2570*/  IMAD R3, R14, R0, R9 ;  /* 0x000000000e037224 */ /* 0x000fe200078e0209 */
[----:B------:R-:W-:-:S04]  /*2580*/  PLOP3.LUT P2, PT, PT, PT, PT, 0x80, 0x0 ;  /* 0x000000000000781c */ /* 0x000fc80003f4f070 */
[C---:B------:R-:W-:Y:S01]  /*2590*/  VIADDMNMX R0, R3.reuse, R0, R8, PT ;  /* 0x0000000003007246 */ /* 0x040fe20003800108 */
[----:B------:R-:W-:-:S04]  /*25a0*/  IMAD R3, R3, 0x40, -R13 ;  /* 0x0000004003037824 */ /* 0x000fc800078e0a0d */
[----:B------:R-:W-:Y:S01]  /*25b0*/  IMAD R5, R0, 0x40, -R13 ;  /* 0x0000004000057824 */ /* 0x000fe200078e0a0d */
[----:B------:R-:W-:-:S04]  /*25c0*/  VIMNMX R3, RZ, R3, !PT ;  /* 0x00000003ff037248 */ /* 0x000fc80007fe0100 */
[----:B------:R-:W-:Y:S02]  /*25d0*/  VIMNMX R0, R5, R2, PT ;  /* 0x0000000205007248 */ /* 0x000fe40003fe0100 */
[----:B------:R-:W-:Y:S02]  /*25e0*/  SHF.R.U32.HI R24, RZ, 0x6, R3 ;  /* 0x00000006ff187819 */ /* 0x000fe40000011603 */
[----:B------:R-:W-:-:S03]  /*25f0*/  ISETP.GT.AND P0, PT, R0, R3, PT ;  /* 0x000000030000720c */ /* 0x000fc60003f04270 */
[----:B------:R-:W-:-:S10]  /*2600*/  IMAD.MOV.U32 R25, RZ, RZ, R24 ;  /* 0x000000ffff197224 */ /* 0x000fd400078e0018 */
[----:B------:R-:W-:-:S05]  /*2610*/  @P0 VIADD R0, R0, 0x3f ;  /* 0x0000003f00000836 */ /* 0x000fca0000000000 */
[----:B------:R-:W-:-:S04]  /*2620*/  @P0 SHF.R.S32.HI R3, RZ, 0x1f, R0 ;  /* 0x0000001fff030819 */ /* 0x000fc80000011400 */
[----:B------:R-:W-:-:S04]  /*2630*/  @P0 LEA.HI R3, R3, R0, RZ, 0x6 ;  /* 0x0000000003030211 */ /* 0x000fc800078f30ff */
[----:B------:R-:W-:-:S04]  /*2640*/  @P0 SHF.R.S32.HI R25, RZ, 0x6, R3 ;  /* 0x00000006ff190819 */ /* 0x000fc80000011403 */
        /* <DEDUP_REMOVED lines=9> */
[----:B------:R-:W-:Y:S01]  /*26e0*/  IMAD.U32 R4, RZ, RZ, UR4 ;  /* 0x00000004ff047e24 */ /* 0x000fe2000f8e00ff */
[----:B------:R-:W-:Y:S01]  /*26f0*/  MOV R8, 0x70 ;  /* 0x0000007000087802 */ /* 0x000fe20000000f00 */
[----:B------:R-:W-:Y:S01]  /*2700*/  IMAD.U32 R5, RZ, RZ, UR5 ;  /* 0x00000005ff057e24 */ /* 0x000fe2000f8e00ff */
[----:B------:R-:W0:Y:S01]  /*2710*/  LDC.64 R14, c[0x4][R14] ;  /* 0x010000000e0e7b82 */ /* 0x000e220000000a00 */
[----:B------:R-:W-:Y:S01]  /*2720*/  ULDC.64 UR4, c[0x4][0xb0] ;  /* 0x01002c0000047ab9 */ /* 0x000fe20000000a00 */
[----:B------:R-:W-:Y:S02]  /*2730*/  IMAD.U32 R10, RZ, RZ, UR6 ;  /* 0x00000006ff0a7e24 */ /* 0x000fe4000f8e00ff */
[----:B------:R-:W-:-:S02]  /*2740*/  IMAD.U32 R6, RZ, RZ, UR4 ;  /* 0x00000004ff067e24 */ /* 0x000fc4000f8e00ff */
[----:B------:R-:W-:Y:S02]  /*2750*/  IMAD.U32 R7, RZ, RZ, UR5 ;  /* 0x00000005ff077e24 */ /* 0x000fe4000f8e00ff */
[----:B------:R-:W-:Y:S02]  /*2760*/  IMAD.U32 R11, RZ, RZ, UR7 ;  /* 0x00000007ff0b7e24 */ /* 0x000fe4000f8e00ff */
[----:B------:R-:W-:Y:S02]  /*2770*/  IMAD.MOV.U32 R12, RZ, RZ, 0x1 ;  /* 0x00000001ff0c7424 */ /* 0x000fe400078e00ff */
[----:B------:R-:W-:-:S07]  /*2780*/  IMAD.MOV.U32 R13, RZ, RZ, RZ ;  /* 0x000000ffff0d7224 */ /* 0x000fce00078e00ff */
[----:B------:R-:W-:-:S07]  /*2790*/  LEPC R20, `(.L_x_1542) ;  /* 0x000000001014794e */ /* 0x000fce0000000000 */
[----:B0----5:R-:W-:Y:S05]  /*27a0*/  CALL.ABS.NOINC R14 ;  /* 0x000000000e007343 */ /* 0x021fea0003c00000 */
.L_x_1542:
[----:B------:R-:W-:Y:S05]  /*27b0*/  BSYNC B6 ;  /* 0x0000000000067941 */ /* 0x000fea0003800000 */
.L_x_1541:
[----:B------:R-:W-:Y:S01]  /*27c0*/  VIADD R0, R16, 0x400 ;  /* 0x0000040010007836 */ /* 0x000fe20000000000 */
[----:B------:R-:W-:Y:S04]  /*27d0*/  BSSY B6, `(.L_x_1543) ;  /* 0x0000013000067945 */ /* 0x000fe80003800000 */
[----:B------:R-:W-:-:S13]  /*27e0*/  LOP3.LUT P0, RZ, R0, 0x3ff, RZ, 0xc0, !PT ;  /* 0x000003ff00ff7812 */ /* 0x000fda000780c0ff */
[----:B------:R-:W-:Y:S05]  /*27f0*/  @!P0 BRA `(.L_x_1544) ;  /* 0x0000000000408947 */ /* 0x000fea0003800000 */
[----:B------:R-:W-:Y:S01]  /*2800*/  MOV R14, 0x0 ;  /* 0x00000000000e7802 */ /* 0x000fe20000000f00 */
[----:B------:R-:W-:Y:S01]  /*2810*/  ULDC.64 UR4, c[0x4][0xa8] ;  /* 0x01002a0000047ab9 */ /* 0x000fe20000000a00 */
[----:B------:R-:W-:Y:S01]  /*2820*/  ULDC.64 UR6, c[0x4][0x40] ;  /* 0x0100100000067ab9 */ /* 0x000fe20000000a00 */
[----:B------:R-:W-:Y:S02]  /*2830*/  IMAD.U32 R4, RZ, RZ, UR4 ;  /* 0x00000004ff047e24 */ /* 0x000fe4000f8e00ff */
        /* <DEDUP_REMOVED lines=8> */
[----:B------:R-:W-:Y:S02]  /*28c0*/  IMAD.MOV.U32 R12, RZ, RZ, 0x1 ;  /* 0x00000001ff0c7424 */ /* 0x000fe400078e00ff */
[----:B------:R-:W-:-:S07]  /*28d0*/  IMAD.MOV.U32 R13, RZ, RZ, RZ ;  /* 0x000000ffff0d7224 */ /* 0x000fce00078e00ff */
[----:B------:R-:W-:-:S07]  /*28e0*/  LEPC R20, `(.L_x_1544) ;  /* 0x000000001014794e */ /* 0x000fce0000000000 */
[----:B0----5:R-:W-:Y:S05]  /*28f0*/  CALL.ABS.NOINC R14 ;  /* 0x000000000e007343 */ /* 0x021fea0003c00000 */
.L_x_1544:
[----:B------:R-:W-:Y:S05]  /*2900*/  BSYNC B6 ;  /* 0x0000000000067941 */ /* 0x000fea0003800000 */
.L_x_1543:
[----:B------:R-:W-:Y:S01]  /*2910*/  ULDC.64 UR4, c[0x0][0x9f8] ;  /* 0x00027e0000047ab9 */ /* 0x000fe20000000a00 */
[----:B------:R-:W-:Y:S01]  /*2920*/  ULDC.64 UR6, c[0x0][0x208] ;  /* 0x0000820000067ab9 */ /* 0x000fe20000000a00 */
[----:B------:R-:W-:Y:S01]  /*2930*/  ISETP.NE.U32.AND P0, PT, RZ, UR4, PT ;  /* 0x00000004ff007c0c */ /* 0x000fe2000bf05070 */
[----:B------:R-:W2:Y:S01]  /*2940*/  LDL R26, [R1+0xc] ;  /* 0x00000c00011a7983 */ /* 0x000ea20000100800 */
[----:B------:R-:W0:Y:S01]  /*2950*/  LDC.64 R12, c[0x0][0x300] ;  /* 0x0000c000ff0c7b82 */ /* 0x000e220000000a00 */
[----:B------:R-:W-:Y:S01]  /*2960*/  IMAD.IADD R76, R28, 0x1, R29 ;  /* 0x000000011c4c7824 */ /* 0x000fe200078e021d */
[----:B------:R-:W-:Y:S01]  /*2970*/  ISETP.NE.AND.EX P0, PT, RZ, UR5, PT, P0 ;  /* 0x00000005ff007c0c */ /* 0x000fe2000bf05300 */
[----:B------:R-:W-:Y:S01]  /*2980*/  ULDC.64 UR4, c[0x0][0xa08] ;  /* 0x0002820000047ab9 */ /* 0x000fe20000000a00 */
[----:B------:R-:W3:Y:S01]  /*2990*/  LDL R32, [R1+0x10] ;  /* 0x0000100001207983 */ /* 0x000ee20000100800 */
[----:B------:R-:W-:-:S03]  /*29a0*/  ULDC.64 UR8, c[0x0][0x330] ;  /* 0x0000cc0000087ab9 */ /* 0x000fc60000000a00 */
[----:B------:R-:W4:Y:S01]  /*29b0*/  LDL R14, [R1+0x28] ;  /* 0x00002800010e7983 */ /* 0x000f220000100800 */
[----:B------:R-:W1:Y:S08]  /*29c0*/  LDC.64 R20, c[0x0][0x3f8] ;  /* 0x0000fe00ff147b82 */ /* 0x000e700000000a00 */
[----:B------:R-:W0:Y:S01]  /*29d0*/  @P0 LDC.64 R4, c[0x0][0x9f8] ;  /* 0x00027e00ff040b82 */ /* 0x000e220000000a00 */
[----:B------:R-:W-:-:S07]  /*29e0*/  SHF.R.S32.HI R34, RZ, 0x1f, R23 ;  /* 0x0000001fff227819 */ /* 0x000fce0000011417 */
[----:B------:R-:W1:Y:S01]  /*29f0*/  LDC.64 R28, c[0x0][0x408] ;  /* 0x00010200ff1c7b82 */ /* 0x000e620000000a00 */
[----:B0-----:R-:W-:-:S05]  /*2a00*/  @P0 IMAD.WIDE R4, R27, 0x4, R4 ;  /* 0x000000041b040825 */ /* 0x001fca00078e0204 */
[----:B------:R0:W2:Y:S01]  /*2a10*/  @P0 LDG.E R27, desc[UR6][R4.64] ;  /* 0x00000006041b0981 */ /* 0x0000a2000c1e1900 */
[----:B------:R-:W-:Y:S01]  /*2a20*/  SHF.R.S32.HI R31, RZ, 0x1f, R76 ;  /* 0x0000001fff1f7819 */ /* 0x000fe2000001144c */
[-C--:B------:R-:W-:Y:S01]  /*2a30*/  IMAD.WIDE.U32 R88, R76, R12.reuse, RZ ;  /* 0x0000000c4c587225 */ /* 0x080fe200078e00ff */
[----:B------:R-:W-:Y:S01]  /*2a40*/  ULDC UR6, c[0x0][0x2f4] ;  /* 0x0000bd0000067ab9 */ /* 0x000fe20000000800 */
[----:B------:R-:W-:Y:S02]  /*2a50*/  ISETP.NE.U32.AND P0, PT, RZ, UR4, PT ;  /* 0x00000004ff007c0c */ /* 0x000fe4000bf05070 */
[----:B------:R-:W-:Y:S01]  /*2a60*/  IMAD R0, R31, R12, RZ ;  /* 0x0000000c1f007224 */ /* 0x000fe200078e02ff */
[----:B------:R-:W-:Y:S01]  /*2a70*/  ISETP.GE.AND P2, PT, R221, UR6, PT ;  /* 0x00000006dd007c0c */ /* 0x000fe2000bf46270 */
[----:B------:R-:W-:Y:S01]  /*2a80*/  IMAD.WIDE.U32 R86, R30, UR8, R18 ;  /* 0x000000081e567c25 */ /* 0x000fe2000f8e0012 */
[----:B------:R-:W-:Y:S01]  /*2a90*/  ISETP.NE.AND.EX P0, PT, RZ, UR5, PT, P0 ;  /* 0x00000005ff007c0c */ /* 0x000fe2000bf05300 */
[----:B------:R-:W-:Y:S01]  /*2aa0*/  ULDC.64 UR4, c[0x0][0x308] ;  /* 0x0000c20000047ab9 */ /* 0x000fe20000000a00 */
[----:B------:R-:W-:Y:S01]  /*2ab0*/  ISETP.GE.AND P1, PT, R18, UR6, PT ;  /* 0x0000000612007c0c */ /* 0x000fe2000bf26270 */
[----:B------:R-:W-:Y:S01]  /*2ac0*/  IMAD R3, R76, R13, R0 ;  /* 0x0000000d4c037224 */ /* 0x000fe200078e0200 */
[----:B------:R-:W-:Y:S01]  /*2ad0*/  SHF.R.S32.HI R201, RZ, 0x1f, R200 ;  /* 0x0000001fffc97819 */ /* 0x000fe200000114c8 */
[----:B------:R-:W-:Y:S01]  /*2ae0*/  IMAD R87, R30, UR9, R87 ;  /* 0x000000091e577c24 */ /* 0x000fe2000f8e0257 */
[----:B------:R-:W-:-:S02]  /*2af0*/  SEL R0, RZ, 0x1, P1 ;  /* 0x00000001ff007807 */ /* 0x000fc40000800000 */
[----:B------:R-:W-:Y:S02]  /*2b00*/  IADD3 R89, R89, R3, RZ ;  /* 0x0000000359597210 */ /* 0x000fe40007ffe0ff */
[----:B------:R-:W-:Y:S01]  /*2b10*/  SEL R3, RZ, 0xffffffff, P2 ;  /* 0xffffffffff037807 */ /* 0x000fe20001000000 */
[----:B------:R-:W-:-:S04]  /*2b20*/  IMAD.WIDE.U32 R88, R30, UR4, R88 ;  /* 0x000000041e587c25 */ /* 0x000fc8000f8e0058 */
[----:B0-----:R-:W-:Y:S02]  /*2b30*/  IMAD.SHL.U32 R5, R3, 0x2, RZ ;  /* 0x0000000203057824 */ /* 0x001fe400078e00ff */
[----:B------:R-:W-:Y:S01]  /*2b40*/  IMAD R89, R30, UR5, R89 ;  /* 0x000000051e597c24 */ /* 0x000fe2000f8e0259 */
[----:B------:R-:W-:Y:S01]  /*2b50*/  ULDC.64 UR4, c[0x0][0x310] ;  /* 0x0000c40000047ab9 */ /* 0x000fe20000000a00 */
[----:B------:R-:W0:Y:S01]  /*2b60*/  LDC R30, c[0x0][0x3f4] ;  /* 0x0000fd00ff1e7b82 */ /* 0x000e220000000800 */
[----:B------:R-:W-:Y:S01]  /*2b70*/  LOP3.LUT R6, R5, 0x2, R0, 0xe2, !PT ;  /* 0x0000000205067812 */ /* 0x000fe200078ee200 */
[----:B------:R-:W-:-:S04]  /*2b80*/  IMAD R8, R34, R12, RZ ;  /* 0x0000000c22087224 */ /* 0x000fc800078e02ff */
[----:B------:R-:W-:Y:S01]  /*2b90*/  IMAD R15, R23, R13, R8 ;  /* 0x0000000d170f7224 */ /* 0x000fe200078e0208 */
[----:B--2---:R-:W-:Y:S02]  /*2ba0*/  SHF.R.S32.HI R4, RZ, 0x1f, R27 ;  /* 0x0000001fff047819 */ /* 0x004fe4000001141b */
[----:B------:R-:W-:Y:S02]  /*2bb0*/  SEL R27, R27, RZ, !P0 ;  /* 0x000000ff1b1b7207 */ /* 0x000fe40004000000 */
[----:B------:R-:W-:Y:S02]  /*2bc0*/  SEL R3, R4, RZ, !P0 ;  /* 0x000000ff04037207 */ /* 0x000fe40004000000 */
[----:B------:R-:W-:Y:S01]  /*2bd0*/  ISETP.GE.AND P0, PT, R26, UR6, PT ;  /* 0x000000061a007c0c */ /* 0x000fe2000bf06270 */
[----:B------:R-:W-:Y:S01]  /*2be0*/  IMAD.WIDE.U32 R88, R27, UR4, R88 ;  /* 0x000000041b587c25 */ /* 0x000fe2000f8e0058 */
[----:B------:R-:W2:Y:S03]  /*2bf0*/  LDL R26, [R1+0x24] ;  /* 0x00002400011a7983 */ /* 0x000ea60000100800 */
[----:B------:R-:W-:-:S02]  /*2c00*/  IMAD R0, R3, UR4, RZ ;  /* 0x0000000403007c24 */ /* 0x000fc4000f8e02ff */
[----:B------:R-:W-:-:S04]  /*2c10*/  IMAD.WIDE.U32 R4, R23, R12, R18 ;  /* 0x0000000c17047225 */ /* 0x000fc800078e0012 */
[----:B------:R-:W-:Y:S01]  /*2c20*/  IMAD R11, R27, UR5, R0 ;  /* 0x000000051b0b7c24 */ /* 0x000fe2000f8e0200 */
[----:B------:R-:W-:Y:S01]  /*2c30*/  ULDC.64 UR4, c[0x0][0x338] ;  /* 0x0000ce0000047ab9 */ /* 0x000fe20000000a00 */
[----:B-1----:R-:W-:Y:S01]  /*2c40*/  IMAD R0, R34, R20, RZ ;  /* 0x0000001422007224 */ /* 0x002fe200078e02ff */
[----:B------:R-:W-:Y:S01]  /*2c50*/  SEL R7, RZ, 0x4, P0 ;  /* 0x00000004ff077807 */ /* 0x000fe20000000000 */
[----:B------:R-:W-:Y:S02]  /*2c60*/  IMAD R8, R3, UR4, RZ ;  /* 0x0000000403087c24 */ /* 0x000fe4000f8e02ff */
[----:B------:R-:W-:Y:S01]  /*2c70*/  IMAD R9, R23, R21, R0 ;  /* 0x0000001517097224 */ /* 0x000fe200078e0200 */
[----:B------:R-:W-:Y:S01]  /*2c80*/  IADD3 R3, P0, R88, R4, RZ ;  /* 0x0000000458037210 */ /* 0x000fe20007f1e0ff */
[----:B------:R-:W-:Y:S01]  /*2c90*/  IMAD.IADD R0, R89, 0x1, R11 ;  /* 0x0000000159007824 */ /* 0x000fe200078e020b */
[----:B------:R-:W-:Y:S01]  /*2ca0*/  LOP3.LUT R33, R6, R7, RZ, 0xfc, !PT ;  /* 0x0000000706217212 */ /* 0x000fe200078efcff */
[----:B------:R-:W-:-:S03]  /*2cb0*/  IMAD R6, R34, R28, RZ ;  /* 0x0000001c22067224 */ /* 0x000fc600078e02ff */
[----:B------:R-:W-:Y:S02]  /*2cc0*/  IADD3.X R4, R0, R5, R15, P0, !PT ;  /* 0x0000000500047210 */ /* 0x000fe400007fe40f */
[-C--:B0-----:R-:W-:Y:S02]  /*2cd0*/  ISETP.GE.AND P0, PT, R18, R30.reuse, PT ;  /* 0x0000001e1200720c */ /* 0x081fe40003f06270 */
[----:B------:R-:W-:Y:S02]  /*2ce0*/  ISETP.GE.AND P1, PT, R221, R30, PT ;  /* 0x0000001edd00720c */ /* 0x000fe40003f26270 */
[C---:B------:R-:W-:Y:S01]  /*2cf0*/  SEL R5, R30.reuse, RZ, P0 ;  /* 0x000000ff1e057207 */ /* 0x040fe20000000000 */
[C---:B------:R-:W-:Y:S01]  /*2d00*/  IMAD R7, R23.reuse, R29, R6 ;  /* 0x0000001d17077224 */ /* 0x040fe200078e0206 */
[----:B------:R-:W-:Y:S01]  /*2d10*/  SEL R6, R30, RZ, P1 ;  /* 0x000000ff1e067207 */ /* 0x000fe20000800000 */
[C---:B------:R-:W-:Y:S01]  /*2d20*/  IMAD.WIDE.U32 R78, R23.reuse, R28, R18 ;  /* 0x0000001c174e7225 */ /* 0x040fe200078e0012 */
[----:B------:R-:W-:-:S03]  /*2d30*/  IADD3 R36, R23, 0x20, RZ ;  /* 0x0000002017247810 */ /* 0x000fc60007ffe0ff */
[----:B------:R-:W-:Y:S01]  /*2d40*/  IMAD.WIDE.U32 R80, R23, R28, R200 ;  /* 0x0000001c17507225 */ /* 0x000fe200078e00c8 */
[----:B------:R-:W-:-:S03]  /*2d50*/  IADD3 R79, R7, R79, RZ ;  /* 0x0000004f074f7210 */ /* 0x000fc60007ffe0ff */
[----:B------:R-:W-:Y:S02]  /*2d60*/  IMAD.IADD R5, R18, 0x1, R5 ;  /* 0x0000000112057824 */ /* 0x000fe400078e0205 */
[----:B------:R-:W-:Y:S02]  /*2d70*/  IMAD.IADD R81, R81, 0x1, R7 ;  /* 0x0000000151517824 */ /* 0x000fe400078e0207 */
[----:B------:R-:W-:Y:S02]  /*2d80*/  VIADD R10, R23, 0x20 ;  /* 0x00000020170a7836 */ /* 0x000fe40000000000 */
[----:B------:R-:W-:Y:S01]  /*2d90*/  IMAD.IADD R7, R221, 0x1, R6 ;  /* 0x00000001dd077824 */ /* 0x000fe200078e0206 */
[----:B------:R-:W-:Y:S01]  /*2da0*/  SHF.R.S32.HI R6, RZ, 0x1f, R5 ;  /* 0x0000001fff067819 */ /* 0x000fe20000011405 */
[----:B------:R-:W-:Y:S02]  /*2db0*/  IMAD.SHL.U32 R10, R10, 0x40, RZ ;  /* 0x000000400a0a7824 */ /* 0x000fe400078e00ff */
[----:B------:R-:W-:-:S02]  /*2dc0*/  IMAD.SHL.U32 R36, R36, 0x40, RZ ;  /* 0x0000004024247824 */ /* 0x000fc400078e00ff */
[----:B------:R-:W-:Y:S01]  /*2dd0*/  IMAD R37, R27, UR5, R8 ;  /* 0x000000051b257c24 */ /* 0x000fe2000f8e0208 */
[----:B------:R-:W-:Y:S01]  /*2de0*/  SHF.R.S32.HI R8, RZ, 0x1f, R7 ;  /* 0x0000001fff087819 */ /* 0x000fe20000011407 */
[CC--:B------:R-:W-:Y:S01]  /*2df0*/  IMAD.WIDE.U32 R84, R23.reuse, R20.reuse, R200 ;  /* 0x0000001417547225 */ /* 0x0c0fe200078e00c8 */
[CC--:B------:R-:W-:Y:S01]  /*2e00*/  LEA.HI R90, R6.reuse, R5.reuse, RZ, 0x3 ;  /* 0x00000005065a7211 */ /* 0x0c0fe200078f18ff */
[----:B------:R-:W0:Y:S01]  /*2e10*/  S2R R108, SR_TID.X ;  /* 0x00000000006c7919 */ /* 0x000e220000002100 */
[----:B------:R-:W-:Y:S01]  /*2e20*/  LEA.HI R5, R6, R5, RZ, 0x6 ;  /* 0x0000000506057211 */ /* 0x000fe200078f30ff */
[C---:B------:R-:W-:Y:S01]  /*2e30*/  IMAD.WIDE.U32 R82, R23.reuse, R20, R18 ;  /* 0x0000001417527225 */ /* 0x040fe200078e0012 */
[----:B------:R-:W-:Y:S02]  /*2e40*/  LOP3.LUT R10, R10, 0x1c0, RZ, 0xc0, !PT ;  /* 0x000001c00a0a7812 */ /* 0x000fe400078ec0ff */
[----:B------:R-:W-:Y:S01]  /*2e50*/  LOP3.LUT R36, R36, 0x1c0, RZ, 0xc0, !PT ;  /* 0x000001c024247812 */ /* 0x000fe200078ec0ff */
[----:B------:R-:W-:Y:S01]  /*2e60*/  IMAD.SHL.U32 R35, R23, 0x40, RZ ;  /* 0x0000004017237824 */ /* 0x000fe200078e00ff */
[----:B------:R-:W-:Y:S01]  /*2e70*/  LEA.HI R92, R8, R7, RZ, 0x3 ;  /* 0x00000007085c7211 */ /* 0x000fe200078f18ff */
[----:B------:R-:W-:-:S02]  /*2e80*/  IMAD.IADD R85, R85, 0x1, R9 ;  /* 0x0000000155557824 */ /* 0x000fc400078e0209 */
[----:B------:R-:W-:Y:S01]  /*2e90*/  IMAD.IADD R83, R9, 0x1, R83 ;  /* 0x0000000109537824 */ /* 0x000fe200078e0253 */
[----:B------:R-:W-:Y:S01]  /*2ea0*/  LEA.HI R9, R8, R7, RZ, 0x6 ;  /* 0x0000000708097211 */ /* 0x000fe200078f30ff */
[----:B------:R-:W-:Y:S01]  /*2eb0*/  IMAD.SHL.U32 R6, R5, 0x40, RZ ;  /* 0x0000004005067824 */ /* 0x000fe200078e00ff */
[----:B------:R-:W-:Y:S01]  /*2ec0*/  LOP3.LUT R8, R10, 0x38, R90, 0xf8, !PT ;  /* 0x000000380a087812 */ /* 0x000fe200078ef85a */
[----:B------:R-:W-:Y:S01]  /*2ed0*/  IMAD.SHL.U32 R38, R23, 0x40, RZ ;  /* 0x0000004017267824 */ /* 0x000fe200078e00ff */
[----:B------:R-:W-:Y:S02]  /*2ee0*/  SHF.R.U32.HI R36, RZ, 0x3, R36 ;  /* 0x00000003ff247819 */ /* 0x000fe40000011624 */
[----:B------:R-:W-:Y:S02]  /*2ef0*/  LOP3.LUT R5, R90, 0x38, RZ, 0xc0, !PT ;  /* 0x000000385a057812 */ /* 0x000fe400078ec0ff */
[----:B------:R-:W-:Y:S02]  /*2f00*/  LOP3.LUT R7, R92, 0x38, RZ, 0xc0, !PT ;  /* 0x000000385c077812 */ /* 0x000fe400078ec0ff */
[----:B------:R-:W-:Y:S01]  /*2f10*/  LOP3.LUT R35, R35, 0x1c0, RZ, 0xc0, !PT ;  /* 0x000001c023237812 */ /* 0x000fe200078ec0ff */
[----:B------:R-:W-:Y:S01]  /*2f20*/  IMAD.SHL.U32 R9, R9, 0x40, RZ ;  /* 0x0000004009097824 */ /* 0x000fe200078e00ff */
[----:B------:R-:W-:-:S02]  /*2f30*/  LOP3.LUT R11, R8, R36, RZ, 0x3c, !PT ;  /* 0x00000024080b7212 */ /* 0x000fc400078e3cff */
[--C-:B------:R-:W-:Y:S02]  /*2f40*/  LOP3.LUT R5, R5, 0x1c0, R38.reuse, 0xf8, !PT ;  /* 0x000001c005057812 */ /* 0x100fe400078ef826 */
[----:B------:R-:W-:Y:S02]  /*2f50*/  SHF.R.U32.HI R35, RZ, 0x3, R35 ;  /* 0x00000003ff237819 */ /* 0x000fe40000011623 */
[----:B------:R-:W-:Y:S01]  /*2f60*/  LOP3.LUT R8, R7, 0x1c0, R38, 0xf8, !PT ;  /* 0x000001c007087812 */ /* 0x000fe200078ef826 */
[----:B------:R-:W-:Y:S01]  /*2f70*/  IMAD.WIDE.U32 R86, R27, UR4, R86 ;  /* 0x000000041b567c25 */ /* 0x000fe2000f8e0056 */
[----:B------:R-:W-:Y:S02]  /*2f80*/  LOP3.LUT R6, R6, 0xfffff000, RZ, 0xc0, !PT ;  /* 0xfffff00006067812 */ /* 0x000fe400078ec0ff */
[----:B------:R-:W-:Y:S02]  /*2f90*/  LOP3.LUT R9, R9, 0xfffff000, RZ, 0xc0, !PT ;  /* 0xfffff00009097812 */ /* 0x000fe400078ec0ff */
[----:B------:R-:W-:-:S02]  /*2fa0*/  LOP3.LUT R7, R5, R35, RZ, 0x3c, !PT ;  /* 0x0000002305077212 */ /* 0x000fc400078e3cff */
[----:B------:R-:W-:Y:S02]  /*2fb0*/  LOP3.LUT R8, R8, R35, RZ, 0x3c, !PT ;  /* 0x0000002308087212 */ /* 0x000fe400078e3cff */
[----:B-----5:R-:W-:Y:S02]  /*2fc0*/  SHF.R.S32.HI R27, RZ, 0x1f, R101 ;  /* 0x0000001fff1b7819 */ /* 0x020fe40000011465 */
[----:B------:R-:W-:Y:S02]  /*2fd0*/  LOP3.LUT R10, R10, 0x38, R92, 0xf8, !PT ;  /* 0x000000380a0a7812 */ /* 0x000fe400078ef85c */
[----:B---3--:R-:W-:Y:S01]  /*2fe0*/  ISETP.GE.AND P2, PT, R32, UR6, PT ;  /* 0x0000000620007c0c */ /* 0x008fe2000bf46270 */
[----:B------:R-:W-:Y:S01]  /*2ff0*/  VIADD R32, R23, 0x20 ;  /* 0x0000002017207836 */ /* 0x000fe20000000000 */
[----:B----4-:R-:W-:Y:S02]  /*3000*/  IADD3 R8, R8, R9, R14 ;  /* 0x0000000908087210 */ /* 0x010fe40007ffe00e */
[----:B------:R-:W-:-:S02]  /*3010*/  LOP3.LUT R10, R10, R36, RZ, 0x3c, !PT ;  /* 0x000000240a0a7212 */ /* 0x000fc400078e3cff */
[----:B------:R-:W-:Y:S02]  /*3020*/  SHF.R.S32.HI R103, RZ, 0x1f, R32 ;  /* 0x0000001fff677819 */ /* 0x000fe40000011420 */
[----:B------:R-:W-:Y:S01]  /*3030*/  IADD3 R76, P3, R23, R76, RZ ;  /* 0x0000004c174c7210 */ /* 0x000fe20007f7e0ff */
[----:B------:R-:W-:Y:S01]  /*3040*/  IMAD.WIDE.U32 R84, R101, R20, R84 ;  /* 0x0000001465547225 */ /* 0x000fe200078e0054 */
[----:B------:R-:W-:-:S03]  /*3050*/  SEL R32, RZ, 0x8, P2 ;  /* 0x00000008ff207807 */ /* 0x000fc60001000000 */
[----:B------:R-:W-:Y:S01]  /*3060*/  IMAD.WIDE.U32 R82, R101, R20, R82 ;  /* 0x0000001465527225 */ /* 0x000fe200078e0052 */
[----:B------:R-:W-:-:S03]  /*3070*/  LOP3.LUT R95, R33, R32, RZ, 0xfc, !PT ;  /* 0x00000020215f7212 */ /* 0x000fc600078efcff */
[----:B------:R-:W-:Y:S01]  /*3080*/  IMAD.X R77, R34, 0x1, R31, P3 ;  /* 0x00000001224d7824 */ /* 0x000fe200018e061f */
[----:B------:R-:W-:Y:S01]  /*3090*/  SHF.R.S32.HI R91, RZ, 0x3, R92 ;  /* 0x00000003ff5b7819 */ /* 0x000fe2000001145c */
[----:B------:R-:W-:Y:S01]  /*30a0*/  IMAD.WIDE.U32 R80, R101, R28, R80 ;  /* 0x0000001c65507225 */ /* 0x000fe200078e0050 */
[----:B------:R-:W-:-:S03]  /*30b0*/  LOP3.LUT R92, R92, 0xfffffff8, RZ, 0xc0, !PT ;  /* 0xfffffff85c5c7812 */ /* 0x000fc600078ec0ff */
[----:B------:R-:W-:Y:S01]  /*30c0*/  IMAD.WIDE.U32 R78, R101, R28, R78 ;  /* 0x0000001c654e7225 */ /* 0x000fe200078e004e */
[C---:B------:R-:W-:Y:S02]  /*30d0*/  LOP3.LUT R93, R95.reuse, 0x2, RZ, 0xc0, !PT ;  /* 0x000000025f5d7812 */ /* 0x040fe400078ec0ff */
[----:B------:R-:W-:Y:S01]  /*30e0*/  LOP3.LUT R94, R95, 0x4, RZ, 0xc0, !PT ;  /* 0x000000045f5e7812 */ /* 0x000fe200078ec0ff */
[----:B------:R-:W-:Y:S01]  /*30f0*/  IMAD.SHL.U32 R15, R20, 0x40, RZ ;  /* 0x00000040140f7824 */ /* 0x000fe200078e00ff */
[----:B0-----:R-:W-:Y:S01]  /*3100*/  LEA.HI R108, R108, 0x8, RZ, 0x19 ;  /* 0x000000086c6c7811 */ /* 0x001fe200078fc8ff */
[----:B------:R-:W-:Y:S01]  /*3110*/  IMAD.IADD R98, R87, 0x1, R37 ;  /* 0x0000000157627824 */ /* 0x000fe200078e0225 */
[----:B------:R-:W-:Y:S02]  /*3120*/  LOP3.LUT R95, R95, 0x8, RZ, 0xc0, !PT ;  /* 0x000000085f5f7812 */ /* 0x000fe400078ec0ff */
[----:B------:R-:W-:Y:S02]  /*3130*/  SHF.R.S32.HI R97, RZ, 0x1f, R92 ;  /* 0x0000001fff617819 */ /* 0x000fe4000001145c */
[----:B--2---:R-:W-:-:S02]  /*3140*/  IADD3 R5, R11, R6, R26 ;  /* 0x000000060b057210 */ /* 0x004fc40007ffe01a */
[----:B------:R-:W-:Y:S01]  /*3150*/  IADD3 R6, R7, R6, R14 ;  /* 0x0000000607067210 */ /* 0x000fe20007ffe00e */
[C---:B------:R-:W-:Y:S01]  /*3160*/  IMAD R14, R27.reuse, R20, RZ ;  /* 0x000000141b0e7224 */ /* 0x040fe200078e02ff */
[----:B------:R-:W-:Y:S01]  /*3170*/  IADD3 R7, R10, R9, R26 ;  /* 0x000000090a077210 */ /* 0x000fe20007ffe01a */
[----:B------:R-:W-:Y:S02]  /*3180*/  IMAD R26, R27, R28, RZ ;  /* 0x0000001c1b1a7224 */ /* 0x000fe400078e02ff */
[C---:B------:R-:W-:Y:S01]  /*3190*/  IMAD R35, R101.reuse, R21, R14 ;  /* 0x0000001565237224 */ /* 0x040fe200078e020e */
[C-C-:B------:R-:W-:Y:S01]  /*31a0*/  SHF.L.U64.HI R9, R12.reuse, 0x6, R13.reuse ;  /* 0x000000060c097819 */ /* 0x140fe2000001020d */
[----:B------:R-:W-:Y:S01]  /*31b0*/  IMAD R39, R101, R29, R26 ;  /* 0x0000001d65277224 */ /* 0x000fe200078e021a */
[----:B------:R-:W-:Y:S01]  /*31c0*/  SHF.L.U64.HI R10, R12, 0x5, R13 ;  /* 0x000000050c0a7819 */ /* 0x000fe2000001020d */
[----:B------:R-:W-:Y:S02]  /*31d0*/  IMAD.IADD R31, R85, 0x1, R35 ;  /* 0x00000001551f7824 */ /* 0x000fe400078e0223 */
[----:B------:R-:W-:Y:S01]  /*31e0*/  IMAD.IADD R32, R35, 0x1, R83 ;  /* 0x0000000123207824 */ /* 0x000fe200078e0253 */
[----:B------:R-:W-:-:S02]  /*31f0*/  SHF.R.S32.HI R35, RZ, 0x3, R90 ;  /* 0x00000003ff237819 */ /* 0x000fc4000001145a */
[C-C-:B------:R-:W-:Y:S02]  /*3200*/  SHF.L.U64.HI R13, R20.reuse, 0x6, R21.reuse ;  /* 0x00000006140d7819 */ /* 0x140fe40000010215 */
[----:B------:R-:W-:Y:S02]  /*3210*/  SHF.L.U64.HI R14, R20, 0x5, R21 ;  /* 0x00000005140e7819 */ /* 0x000fe40000010215 */
[----:B------:R-:W-:Y:S02]  /*3220*/  LOP3.LUT R90, R90, 0xfffffff8, RZ, 0xc0, !PT ;  /* 0xfffffff85a5a7812 */ /* 0x000fe400078ec0ff */
[C-C-:B------:R-:W-:Y:S02]  /*3230*/  SHF.L.U64.HI R21, R28.reuse, 0x6, R29.reuse ;  /* 0x000000061c157819 */ /* 0x140fe4000001021d */
[----:B------:R-:W-:Y:S01]  /*3240*/  SHF.L.U64.HI R26, R28, 0x5, R29 ;  /* 0x000000051c1a7819 */ /* 0x000fe2000001021d */
[----:B------:R-:W-:Y:S01]  /*3250*/  IMAD.SHL.U32 R29, R30, 0x2, RZ ;  /* 0x000000021e1d7824 */ /* 0x000fe200078e00ff */
[----:B------:R-:W-:Y:S01]  /*3260*/  SHF.L.U32 R27, R28, 0x6, RZ ;  /* 0x000000061c1b7819 */ /* 0x000fe200000006ff */
[C---:B------:R-:W-:Y:S01]  /*3270*/  IMAD.SHL.U32 R11, R12.reuse, 0x40, RZ ;  /* 0x000000400c0b7824 */ /* 0x040fe200078e00ff */
[----:B------:R-:W-:Y:S01]  /*3280*/  LOP3.LUT R30, R33, 0x1, RZ, 0xc0, !PT ;  /* 0x00000001211e7812 */ /* 0x000fe200078ec0ff */
[----:B------:R-:W-:Y:S01]  /*3290*/  IMAD.SHL.U32 R12, R12, 0x20, RZ ;  /* 0x000000200c0c7824 */ /* 0x000fe200078e00ff */
[----:B------:R-:W-:Y:S01]  /*32a0*/  IADD3 R33, R81, R39, RZ ;  /* 0x0000002751217210 */ /* 0x000fe20007ffe0ff */
[----:B------:R-:W-:Y:S01]  /*32b0*/  IMAD.SHL.U32 R20, R20, 0x20, RZ ;  /* 0x0000002014147824 */ /* 0x000fe200078e00ff */
[----:B------:R-:W-:Y:S01]  /*32c0*/  SHF.R.S32.HI R96, RZ, 0x1f, R90 ;  /* 0x0000001fff607819 */ /* 0x000fe2000001145a */
[----:B------:R-:W-:-:S02]  /*32d0*/  IMAD.SHL.U32 R28, R28, 0x20, RZ ;  /* 0x000000201c1c7824 */ /* 0x000fc400078e00ff */
[----:B------:R-:W-:-:S07]  /*32e0*/  IMAD.IADD R34, R39, 0x1, R79 ;  /* 0x0000000127227824 */ /* 0x000fce00078e024f */
.L_x_1620:
[----:B------:R-:W2:Y:S01]  /*32f0*/  LDL R41, [R1+0x3c] ;  /* 0x00003c0001297983 */ /* 0x000ea20000100800 */
[----:B------:R-:W0:Y:S01]  /*3300*/  LDC R116, c[0x0][0x3f4] ;  /* 0x0000fd00ff747b82 */ /* 0x000e220000000800 */
[----:B------:R-:W-:Y:S01]  /*3310*/  VIADD R40, R25, 0xffffffff ;  /* 0xffffffff19287836 */ /* 0x000fe20000000000 */
[----:B------:R-:W-:Y:S05]  /*3320*/  YIELD ;  /* 0x0000000000007946 */ /* 0x000fea0003800000 */
[----:B------:R-:W-:Y:S01]  /*3330*/  SHF.R.S32.HI R109, RZ, 0x1f, R40 ;  /* 0x0000001fff6d7819 */ /* 0x000fe20000011428 */
[----:B------:R-:W1:Y:S01]  /*3340*/  LDC.64 R106, c[0x0][0x2e8] ;  /* 0x0000ba00ff6a7b82 */ /* 0x000e620000000a00 */
[-C--:B------:R-:W-:Y:S01]  /*3350*/  IMAD R36, R9, R40.reuse, RZ ;  /* 0x0000002809247224 */ /* 0x080fe200078e02ff */
[----:B------:R-:W-:Y:S01]  /*3360*/  BSSY B0, `(.L_x_1545) ;  /* 0x0000541000007945 */ /* 0x000fe20003800000 */
[----:B------:R-:W-:-:S04]  /*3370*/  IMAD.WIDE.U32 R110, R11, R40, RZ ;  /* 0x000000280b6e7225 */ /* 0x000fc800078e00ff */
[----:B------:R-:W-:Y:S01]  /*3380*/  IMAD R39, R109, R11, R36 ;  /* 0x0000000b6d277224 */ /* 0x000fe200078e0224 */
[CC--:B------:R-:W-:Y:S02]  /*3390*/  IADD3 R37, P2, R3.reuse, R110.reuse, RZ ;  /* 0x0000006e03257210 */ /* 0x0c0fe40007f5e0ff */
[----:B------:R-:W-:Y:S01]  /*33a0*/  IADD3 R25, P4, P5, R3, R110, R12 ;  /* 0x0000006e03197210 */ /* 0x000fe20007d9e00c */
[----:B------:R-:W-:-:S04]  /*33b0*/  IMAD.IADD R72, R111, 0x1, R39 ;  /* 0x000000016f487824 */ /* 0x000fc800078e0227 */
[----:B------:R-:W-:Y:S01]  /*33c0*/  IMAD.X R38, R72, 0x1, R4, P2 ;  /* 0x0000000148267824 */ /* 0x000fe200010e0604 */
[----:B0-----:R-:W-:Y:S02]  /*33d0*/  ISETP.GE.AND P2, PT, R116, 0x1, PT ;  /* 0x000000017400780c */ /* 0x001fe40003f46270 */
[----:B------:R-:W-:Y:S02]  /*33e0*/  IADD3.X R36, R4, R72, R10, P4, P5 ;  /* 0x0000004804247210 */ /* 0x000fe400027ea40a */
[-C--:B-1----:R-:W-:Y:S02]  /*33f0*/  LEA R48, P6, R25, R106.reuse, 0x1 ;  /* 0x0000006a19307211 */ /* 0x082fe400078c08ff */
[----:B------:R-:W-:Y:S02]  /*3400*/  LEA R50, P3, R37, R106, 0x1 ;  /* 0x0000006a25327211 */ /* 0x000fe400078608ff */
[-C--:B------:R-:W-:Y:S02]  /*3410*/  LEA.HI.X R49, R25, R107.reuse, R36, 0x1, P6 ;  /* 0x0000006b19317211 */ /* 0x080fe400030f0c24 */
[----:B------:R-:W-:-:S02]  /*3420*/  LEA.HI.X R51, R37, R107, R38, 0x1, P3 ;  /* 0x0000006b25337211 */ /* 0x000fc400018f0c26 */
[----:B------:R-:W-:-:S04]  /*3430*/  ISETP.GT.AND P3, PT, R40, R24, PT ;  /* 0x000000182800720c */ /* 0x000fc80003f64270 */
[----:B------:R-:W-:Y:S01]  /*3440*/  P2R R100, PR, RZ, 0x8 ;  /* 0x00000008ff647803 */ /* 0x000fe20000000000 */
[----:B--2---:R-:W-:-:S05]  /*3450*/  IMAD R25, R17, 0x4000, R41 ;  /* 0x0000400011197824 */ /* 0x004fca00078e0229 */
[----:B------:R-:W-:Y:S01]  /*3460*/  LEA R102, R25, R16, 0x1 ;  /* 0x0000001019667211 */ /* 0x000fe200078e08ff */
[----:B------:R-:W-:Y:S01]  /*3470*/  IMAD.MOV.U32 R25, RZ, RZ, R40 ;  /* 0x000000ffff197224 */ /* 0x000fe200078e0028 */
[----:B------:R-:W-:Y:S06]  /*3480*/  @!P2 BRA `(.L_x_1546) ;  /* 0x0000004c00fca947 */ /* 0x000fec0003800000 */
[----:B------:R-:W-:Y:S01]  /*3490*/  ULDC.U8 UR4, c[0x0][0x410] ;  /* 0x0001040000047ab9 */ /* 0x000fe20000000000 */
[-C--:B------:R-:W-:Y:S01]  /*34a0*/  IMAD R36, R13, R40.reuse, RZ ;  /* 0x000000280d247224 */ /* 0x080fe200078e02ff */
[----:B------:R-:W-:Y:S01]  /*34b0*/  ISETP.NE.AND P2, PT, RZ, UR4, PT ;  /* 0x00000004ff007c0c */ /* 0x000fe2000bf45270 */
[-C--:B------:R-:W-:Y:S02]  /*34c0*/  IMAD R38, R21, R40.reuse, RZ ;  /* 0x0000002815267224 */ /* 0x080fe400078e02ff */
[----:B------:R-:W-:Y:S02]  /*34d0*/  IMAD R99, R109, R15, R36 ;  /* 0x0000000f6d637224 */ /* 0x000fe400078e0224 */
[----:B------:R-:W-:Y:S02]  /*34e0*/  IMAD R105, R25, -0x40, R2 ;  /* 0xffffffc019697824 */ /* 0x000fe400078e0202 */
[----:B------:R-:W-:Y:S02]  /*34f0*/  IMAD R109, R109, R27, R38 ;  /* 0x0000001b6d6d7224 */ /* 0x000fe400078e0226 */
[----:B------:R-:W-:Y:S01]  /*3500*/  IMAD.WIDE.U32 R70, R15, R40, RZ ;  /* 0x000000280f467225 */ /* 0x000fe200078e00ff */
[----:B------:R-:W-:-:S03]  /*3510*/  VIMNMX R105, R105, 0x40, PT ;  /* 0x0000004069697848 */ /* 0x000fc60003fe0100 */
[----:B------:R-:W-:-:S04]  /*3520*/  IMAD.WIDE.U32 R68, R27, R40, RZ ;  /* 0x000000281b447225 */ /* 0x000fc800078e00ff */
[----:B------:R-:W-:Y:S02]  /*3530*/  IMAD.IADD R99, R71, 0x1, R99 ;  /* 0x0000000147637824 */ /* 0x000fe400078e0263 */
        /* <DEDUP_REMOVED lines=16> */
[----:B------:R-:W-:Y:S02]  /*3640*/  IADD3 R39, P4, R80, R68, RZ ;  /* 0x0000004450277210 */ /* 0x000fe40007f9e0ff */
[----:B------:R-:W-:Y:S02]  /*3650*/  CS2R R106, SRZ ;  /* 0x00000000006a7805 */ /* 0x000fe4000001ff00 */
[-C--:B------:R-:W-:Y:S01]  /*3660*/  ISETP.GE.AND P5, PT, R200, R116.reuse, PT ;  /* 0x00000074c800720c */ /* 0x080fe20003fa6270 */
[----:B------:R-:W-:Y:S01]  /*3670*/  IMAD.X R38, R99, 0x1, R31, P2 ;  /* 0x0000000163267824 */ /* 0x000fe200010e061f */
[----:B------:R-:W-:Y:S01]  /*3680*/  LEA R36, P2, R37, UR4, 0x1 ;  /* 0x0000000425247c11 */ /* 0x000fe2000f8408ff */
[----:B------:R-:W-:Y:S01]  /*3690*/  IMAD.X R42, R109, 0x1, R33, P4 ;  /* 0x000000016d2a7824 */ /* 0x000fe200020e0621 */
[----:B------:R-:W-:Y:S01]  /*36a0*/  CS2R R110, SRZ ;  /* 0x00000000006e7805 */ /* 0x000fe2000001ff00 */
[----:B------:R-:W-:Y:S01]  /*36b0*/  ULDC.64 UR6, c[0x0][0x208] ;  /* 0x0000820000067ab9 */ /* 0x000fe20000000a00 */
[----:B------:R-:W-:Y:S01]  /*36c0*/  LEA.HI.X R37, R37, UR5, R38, 0x1, P2 ;  /* 0x0000000525257c11 */ /* 0x000fe200090f0c26 */
[----:B------:R-:W-:Y:S01]  /*36d0*/  ULDC.64 UR4, c[0x0][0x400] ;  /* 0x0001000000047ab9 */ /* 0x000fe20000000a00 */
[----:B------:R-:W-:-:S02]  /*36e0*/  ISETP.GE.AND P4, PT, R234, R116, PT ;  /* 0x00000074ea00720c */ /* 0x000fc40003f86270 */
[----:B------:R-:W-:-:S03]  /*36f0*/  LEA R38, P2, R39, UR4, 0x1 ;  /* 0x0000000427267c11 */ /* 0x000fc6000f8408ff */
[----:B------:R0:W5:Y:S01]  /*3700*/  @!P5 LDG.E.64 R106, desc[UR6][R36.64] ;  /* 0x00000006246ad981 */ /* 0x000162000c1e1b00 */
[----:B------:R-:W-:Y:S02]  /*3710*/  LEA.HI.X R39, R39, UR5, R42, 0x1, P2 ;  /* 0x0000000527277c11 */ /* 0x000fe400090f0c2a */
[----:B------:R-:W-:-:S03]  /*3720*/  ISETP.GE.AND P2, PT, R233, R116, PT ;  /* 0x00000074e900720c */ /* 0x000fc60003f46270 */
[----:B------:R0:W5:Y:S01]  /*3730*/  @!P5 LDG.E.64 R110, desc[UR6][R38.64] ;  /* 0x00000006266ed981 */ /* 0x000162000c1e1b00 */
[----:B------:R-:W-:Y:S02]  /*3740*/  ISETP.GE.AND P5, PT, R235, R116, PT ;  /* 0x00000074eb00720c */ /* 0x000fe40003fa6270 */
[----:B------:R-:W-:Y:S02]  /*3750*/  CS2R R72, SRZ ;  /* 0x0000000000487805 */ /* 0x000fe4000001ff00 */
[----:B------:R-:W-:Y:S02]  /*3760*/  CS2R R64, SRZ ;  /* 0x0000000000407805 */ /* 0x000fe4000001ff00 */
[----:B------:R-:W-:Y:S02]  /*3770*/  CS2R R60, SRZ ;  /* 0x00000000003c7805 */ /* 0x000fe4000001ff00 */
[----:B------:R-:W-:Y:S02]  /*3780*/  CS2R R74, SRZ ;  /* 0x00000000004a7805 */ /* 0x000fe4000001ff00 */
[----:B------:R-:W-:-:S02]  /*3790*/  CS2R R66, SRZ ;  /* 0x0000000000427805 */ /* 0x000fc4000001ff00 */
[----:B------:R-:W-:Y:S01]  /*37a0*/  CS2R R62, SRZ ;  /* 0x00000000003e7805 */ /* 0x000fe2000001ff00 */
[----:B------:R0:W5:Y:S04]  /*37b0*/  @!P4 LDG.E.64 R72, desc[UR6][R36.64+0x40] ;  /* 0x000040062448c981 */ /* 0x000168000c1e1b00 */
[----:B------:R0:W5:Y:S04]  /*37c0*/  @!P2 LDG.E.64 R64, desc[UR6][R36.64+0x80] ;  /* 0x000080062440a981 */ /* 0x000168000c1e1b00 */
[----:B------:R0:W5:Y:S04]  /*37d0*/  @!P5 LDG.E.64 R60, desc[UR6][R36.64+0xc0] ;  /* 0x0000c006243cd981 */ /* 0x000168000c1e1b00 */
[----:B------:R0:W5:Y:S04]  /*37e0*/  @!P4 LDG.E.64 R74, desc[UR6][R38.64+0x40] ;  /* 0x00004006264ac981 */ /* 0x000168000c1e1b00 */
[----:B------:R0:W5:Y:S04]  /*37f0*/  @!P2 LDG.E.64 R66, desc[UR6][R38.64+0x80] ;  /* 0x000080062642a981 */ /* 0x000168000c1e1b00 */
[----:B------:R0:W5:Y:S02]  /*3800*/  @!P5 LDG.E.64 R62, desc[UR6][R38.64+0xc0] ;  /* 0x0000c006263ed981 */ /* 0x000164000c1e1b00 */
.L_x_1549:
[----:B------:R-:W-:Y:S05]  /*3810*/  BSYNC B1 ;  /* 0x0000000000017941 */ /* 0x000fea0003800000 */
.L_x_1548:
[----:B0-----:R-:W-:Y:S01]  /*3820*/  VIADD R36, R23, 0x20 ;  /* 0x0000002017247836 */ /* 0x001fe20000000000 */
[----:B------:R-:W-:Y:S01]  /*3830*/  BSSY B1, `(.L_x_1550) ;  /* 0x0000029000017945 */ /* 0x000fe20003800000 */
[----:B------:R-:W-:Y:S02]  /*3840*/  CS2R R44, SRZ ;  /* 0x00000000002c7805 */ /* 0x000fe4000001ff00 */
[----:B------:R-:W-:Y:S02]  /*3850*/  CS2R R52, SRZ ;  /* 0x0000000000347805 */ /* 0x000fe4000001ff00 */
[----:B------:R-:W-:Y:S02]  /*3860*/  CS2R R56, SRZ ;  /* 0x0000000000387805 */ /* 0x000fe4000001ff00 */
[----:B------:R-:W-:Y:S02]  /*3870*/  ISETP.GE.AND P4, PT, R36, R105, PT ;  /* 0x000000692400720c */ /* 0x000fe40003f86270 */
[----:B------:R-:W-:-:S02]  /*3880*/  CS2R R42, SRZ ;  /* 0x00000000002a7805 */ /* 0x000fc4000001ff00 */
[----:B------:R-:W-:Y:S02]  /*3890*/  CS2R R46, SRZ ;  /* 0x00000000002e7805 */ /* 0x000fe4000001ff00 */
[----:B------:R-:W-:Y:S02]  /*38a0*/  CS2R R54, SRZ ;  /* 0x0000000000367805 */ /* 0x000fe4000001ff00 */
[----:B------:R-:W-:-:S05]  /*38b0*/  CS2R R58, SRZ ;  /* 0x00000000003a7805 */ /* 0x000fca000001ff00 */
[----:B------:R-:W-:Y:S05]  /*38c0*/  @P4 BRA `(.L_x_1551) ;  /* 0x00000000007c4947 */ /* 0x000fea0003800000 */
[----:B------:R-:W-:Y:S01]  /*38d0*/  IADD3 R70, P2, P5, R84, R70, R20 ;  /* 0x0000004654467210 */ /* 0x000fe20007d5e014 */
[----:B------:R-:W-:Y:S01]  /*38e0*/  ULDC.64 UR4, c[0x0][0x3e8] ;  /* 0x0000fa0000047ab9 */ /* 0x000fe20000000a00 */
[----:B------:R-:W-:Y:S01]  /*38f0*/  ULDC.64 UR6, c[0x0][0x400] ;  /* 0x0001000000067ab9 */ /* 0x000fe20000000a00 */
[----:B------:R-:W-:Y:S02]  /*3900*/  CS2R R56, SRZ ;  /* 0x0000000000387805 */ /* 0x000fe4000001ff00 */
[----:B------:R-:W-:Y:S02]  /*3910*/  IADD3.X R99, R31, R99, R14, P2, P5 ;  /* 0x000000631f637210 */ /* 0x000fe400017ea40e */
[----:B------:R-:W-:Y:S02]  /*3920*/  CS2R R52, SRZ ;  /* 0x0000000000347805 */ /* 0x000fe4000001ff00 */
[----:B------:R-:W-:Y:S02]  /*3930*/  IADD3 R68, P2, P5, R80, R68, R28 ;  /* 0x0000004450447210 */ /* 0x000fe40007d5e01c */
[----:B------:R-:W-:-:S02]  /*3940*/  CS2R R58, SRZ ;  /* 0x00000000003a7805 */ /* 0x000fc4000001ff00 */
[----:B------:R-:W-:Y:S01]  /*3950*/  CS2R R54, SRZ ;  /* 0x0000000000367805 */ /* 0x000fe2000001ff00 */
[----:B------:R-:W-:Y:S01]  /*3960*/  ULDC.64 UR8, c[0x0][0x208] ;  /* 0x0000820000087ab9 */ /* 0x000fe20000000a00 */
[----:B------:R-:W-:Y:S02]  /*3970*/  IADD3.X R109, R33, R109, R26, P2, P5 ;  /* 0x0000006d216d7210 */ /* 0x000fe400017ea41a */
[----:B------:R-:W-:Y:S02]  /*3980*/  LEA R36, P2, R70, UR4, 0x1 ;  /* 0x0000000446247c11 */ /* 0x000fe4000f8408ff */
[----:B------:R-:W-:Y:S02]  /*3990*/  LEA R38, P5, R68, UR6, 0x1 ;  /* 0x0000000644267c11 */ /* 0x000fe4000f8a08ff */
[----:B------:R-:W-:Y:S02]  /*39a0*/  LEA.HI.X R37, R70, UR5, R99, 0x1, P2 ;  /* 0x0000000546257c11 */ /* 0x000fe400090f0c63 */
[----:B------:R-:W-:-:S02]  /*39b0*/  LEA.HI.X R39, R68, UR7, R109, 0x1, P5 ;  /* 0x0000000744277c11 */ /* 0x000fc4000a8f0c6d */
[-C--:B------:R-:W-:Y:S02]  /*39c0*/  ISETP.GE.AND P2, PT, R200, R116.reuse, PT ;  /* 0x00000074c800720c */ /* 0x080fe40003f46270 */
[----:B------:R-:W-:Y:S02]  /*39d0*/  ISETP.GE.AND P5, PT, R234, R116, PT ;  /* 0x00000074ea00720c */ /* 0x000fe40003fa6270 */
[----:B------:R-:W-:Y:S02]  /*39e0*/  CS2R R44, SRZ ;  /* 0x00000000002c7805 */ /* 0x000fe4000001ff00 */
[----:B------:R-:W-:Y:S02]  /*39f0*/  CS2R R40, SRZ ;  /* 0x0000000000287805 */ /* 0x000fe4000001ff00 */
[----:B------:R-:W-:-:S05]  /*3a00*/  CS2R R46, SRZ ;  /* 0x00000000002e7805 */ /* 0x000fca000001ff00 */
[----:B------:R0:W5:Y:S04]  /*3a10*/  @!P2 LDG.E.64 R56, desc[UR8][R36.64] ;  /* 0x000000082438a981 */ /* 0x000168000c1e1b00 */
[----:B------:R0:W5:Y:S01]  /*3a20*/  @!P2 LDG.E.64 R58, desc[UR8][R38.64] ;  /* 0x00000008263aa981 */ /* 0x000162000c1e1b00 */
[----:B------:R-:W-:-:S03]  /*3a30*/  ISETP.GE.AND P2, PT, R233, R116, PT ;  /* 0x00000074e900720c */ /* 0x000fc60003f46270 */
[----:B------:R0:W5:Y:S04]  /*3a40*/  @!P5 LDG.E.64 R52, desc[UR8][R36.64+0x40] ;  /* 0x000040082434d981 */ /* 0x000168000c1e1b00 */
[----:B------:R0:W5:Y:S01]  /*3a50*/  @!P5 LDG.E.64 R54, desc[UR8][R38.64+0x40] ;  /* 0x000040082636d981 */ /* 0x000162000c1e1b00 */
[----:B------:R-:W-:Y:S02]  /*3a60*/  ISETP.GE.AND P5, PT, R235, R116, PT ;  /* 0x00000074eb00720c */ /* 0x000fe40003fa6270 */
[----:B------:R-:W-:-:S03]  /*3a70*/  CS2R R42, SRZ ;  /* 0x00000000002a7805 */ /* 0x000fc6000001ff00 */
[----:B------:R0:W5:Y:S04]  /*3a80*/  @!P2 LDG.E.64 R44, desc[UR8][R36.64+0x80] ;  /* 0x00008008242ca981 */ /* 0x000168000c1e1b00 */
[----:B------:R0:W5:Y:S04]  /*3a90*/  @!P2 LDG.E.64 R46, desc[UR8][R38.64+0x80] ;  /* 0x00008008262ea981 */ /* 0x000168000c1e1b00 */
[----:B------:R0:W5:Y:S04]  /*3aa0*/  @!P5 LDG.E.64 R40, desc[UR8][R36.64+0xc0] ;  /* 0x0000c0082428d981 */ /* 0x000168000c1e1b00 */
[----:B------:R0:W5:Y:S02]  /*3ab0*/  @!P5 LDG.E.64 R42, desc[UR8][R38.64+0xc0] ;  /* 0x0000c008262ad981 */ /* 0x000164000c1e1b00 */
.L_x_1551:
[----:B------:R-:W-:Y:S05]  /*3ac0*/  BSYNC B1 ;  /* 0x0000000000017941 */ /* 0x000fea0003800000 */
.L_x_1550:
[----:B0-----:R-:W2:Y:S01]  /*3ad0*/  LDL R36, [R1+0x20] ;  /* 0x0000200001247983 */ /* 0x001ea20000100800 */
[----:B-----5:R-:W-:Y:S02]  /*3ae0*/  IMAD.MOV.U32 R37, RZ, RZ, R61 ;  /* 0x000000ffff257224 */ /* 0x020fe400078e003d */
[----:B------:R-:W-:Y:S02]  /*3af0*/  IMAD.MOV.U32 R38, RZ, RZ, R64 ;  /* 0x000000ffff267224 */ /* 0x000fe400078e0040 */
[----:B------:R-:W-:-:S05]  /*3b00*/  IMAD.MOV.U32 R39, RZ, RZ, R65 ;  /* 0x000000ffff277224 */ /* 0x000fca00078e0041 */
[----:B------:R-:W-:Y:S01]  /*3b10*/  PRMT R123, R38, 0x5410, R39 ;  /* 0x00005410267b7816 */ /* 0x000fe20000000027 */
[----:B------:R-:W-:Y:S01]  /*3b20*/  IMAD.MOV.U32 R38, RZ, RZ, R106 ;  /* 0x000000ffff267224 */ /* 0x000fe200078e006a */
[----:B------:R-:W-:-:S04]  /*3b30*/  MOV R39, R107 ;  /* 0x0000006b00277202 */ /* 0x000fc80000000f00 */
[----:B------:R-:W-:Y:S02]  /*3b40*/  PRMT R128, R38, 0x5410, R39 ;  /* 0x0000541026807816 */ /* 0x000fe40000000027 */
[----:B--2---:R-:W-:Y:S02]  /*3b50*/  R2UR UR4, R36 ;  /* 0x00000000240472ca */ /* 0x004fe400000e0000 */
[----:B------:R-:W-:-:S04]  /*3b60*/  MOV R36, R60 ;  /* 0x0000003c00247202 */ /* 0x000fc80000000f00 */
[----:B------:R-:W-:Y:S01]  /*3b70*/  PRMT R122, R36, 0x5410, R37 ;  /* 0x00005410247a7816 */ /* 0x000fe20000000025 */
[----:B------:R-:W-:Y:S02]  /*3b80*/  IMAD.MOV.U32 R36, RZ, RZ, R72 ;  /* 0x000000ffff247224 */ /* 0x000fe400078e0048 */
[----:B------:R-:W-:-:S03]  /*3b90*/  IMAD.MOV.U32 R37, RZ, RZ, R73 ;  /* 0x000000ffff257224 */ /* 0x000fc600078e0049 */
[----:B------:R-:W-:Y:S01]  /*3ba0*/  PRMT R127, R36, 0x7610, R127 ;  /* 0x00007610247f7816 */ /* 0x000fe2000000007f */
[----:B------:R-:W-:Y:S01]  /*3bb0*/  IMAD.MOV.U32 R36, RZ, RZ, R62 ;  /* 0x000000ffff247224 */ /* 0x000fe200078e003e */
[----:B------:R-:W-:Y:S01]  /*3bc0*/  PRMT R126, R37, 0x7610, R126 ;  /* 0x00007610257e7816 */ /* 0x000fe2000000007e */
[----:B------:R-:W-:Y:S01]  /*3bd0*/  IMAD.MOV.U32 R37, RZ, RZ, R63 ;  /* 0x000000ffff257224 */ /* 0x000fe200078e003f */
[----:B------:R-:W-:-:S04]  /*3be0*/  UISETP.NE.AND UP0, UPT, UR4, 0x3, UPT ;  /* 0x000000030400788c */ /* 0x000fc8000bf05270 */
[----:B------:R-:W-:Y:S01]  /*3bf0*/  PRMT R124, R36, 0x5410, R37 ;  /* 0x00005410247c7816 */ /* 0x000fe20000000025 */
[----:B------:R-:W-:Y:S01]  /*3c00*/  IMAD.MOV.U32 R36, RZ, RZ, R66 ;  /* 0x000000ffff247224 */ /* 0x000fe200078e0042 */
[----:B------:R-:W-:Y:S01]  /*3c10*/  PLOP3.LUT P2, PT, PT, PT, UP0, 0x80, 0x0 ;  /* 0x000000000000781c */ /* 0x000fe20003f4f008 */
[----:B------:R-:W-:-:S05]  /*3c20*/  IMAD.MOV.U32 R37, RZ, RZ, R67 ;  /* 0x000000ffff257224 */ /* 0x000fca00078e0043 */
[----:B------:R-:W-:Y:S01]  /*3c30*/  PRMT R125, R36, 0x5410, R37 ;  /* 0x00005410247d7816 */ /* 0x000fe20000000025 */
[----:B------:R-:W-:Y:S02]  /*3c40*/  IMAD.MOV.U32 R36, RZ, RZ, R74 ;  /* 0x000000ffff247224 */ /* 0x000fe400078e004a */
[----:B------:R-:W-:-:S03]  /*3c50*/  IMAD.MOV.U32 R37, RZ, RZ, R75 ;  /* 0x000000ffff257224 */ /* 0x000fc600078e004b */
[----:B------:R-:W-:Y:S01]  /*3c60*/  PRMT R127, R127, 0x5410, R36 ;  /* 0x000054107f7f7816 */ /* 0x000fe20000000024 */
[----:B------:R-:W-:Y:S01]  /*3c70*/  IMAD.MOV.U32 R36, RZ, RZ, R111 ;  /* 0x000000ffff247224 */ /* 0x000fe200078e006f */
[----:B------:R-:W-:Y:S02]  /*3c80*/  PRMT R126, R126, 0x5410, R37 ;  /* 0x000054107e7e7816 */ /* 0x000fe40000000025 */
[----:B------:R-:W-:-:S04]  /*3c90*/  MOV R37, R110 ;  /* 0x0000006e00257202 */ /* 0x000fc80000000f00 */
[----:B------:R-:W-:Y:S01]  /*3ca0*/  PRMT R129, R37, 0x5410, R36 ;  /* 0x0000541025817816 */ /* 0x000fe20000000024 */
[----:B------:R-:W-:Y:S02]  /*3cb0*/  IMAD.MOV.U32 R37, RZ, RZ, R40 ;  /* 0x000000ffff257224 */ /* 0x000fe400078e0028 */
[----:B------:R-:W-:-:S05]  /*3cc0*/  IMAD.MOV.U32 R36, RZ, RZ, R41 ;  /* 0x000000ffff247224 */ /* 0x000fca00078e0029 */
        /* <DEDUP_REMOVED lines=22> */
[----:B------:R-:W-:Y:S06]  /*3e30*/  @!P2 BRA `(.L_x_1552) ;  /* 0x000000000004a947 */ /* 0x000fec0003800000 */
[----:B------:R-:W-:Y:S01]  /*3e40*/  BPT.TRAP 0x1 ;  /* 0x000000040000795c */ /* 0x000fe20000300000 */
.L_x_1552:
[----:B------:R-:W-:Y:S01]  /*3e50*/  IMAD R99, R17, 0x8, R16 ;  /* 0x0000000811637824 */ /* 0x000fe200078e0210 */
[----:B------:R-:W-:Y:S01]  /*3e60*/  SHF.L.U32 R109, R236, 0x1f, RZ ;  /* 0x0000001fec6d7819 */ /* 0x000fe200000006ff */
[----:B------:R-:W-:Y:S03]  /*3e70*/  BSSY B1, `(.L_x_1553) ;  /* 0x0000003000017945 */ /* 0x000fe60003800000 */
[----:B------:R-:W0:Y:S02]  /*3e80*/  SYNCS.PHASECHK.TRANS64.TRYWAIT P5, [R99+URZ+0x30890], R109 ;  /* 0x0308906d630075a7 */ /* 0x000e2400080a017f */
[----:B0-----:R-:W-:Y:S05]  /*3e90*/  @!P5 BRA `(.L_x_1554) ;  /* 0x000002a800b8d947 */ /* 0x001fea0003800000 */
.L_x_2020:
[----:B------:R-:W-:Y:S05]  /*3ea0*/  BSYNC B1 ;  /* 0x0000000000017941 */ /* 0x000fea0003800000 */
.L_x_1553:
[----:B------:R-:W-:Y:S04]  /*3eb0*/  BSSY B1, `(.L_x_1555) ;  /* 0x00000d8000017945 */ /* 0x000fe80003800000 */
[----:B------:R-:W-:Y:S05]  /*3ec0*/  @P3 BRA `(.L_x_1556) ;  /* 0x0000000c00583947 */ /* 0x000fea0003800000 */
[----:B------:R-:W-:Y:S01]  /*3ed0*/  ISETP.NE.AND P3, PT, R30, RZ, PT ;  /* 0x000000ff1e00720c */ /* 0x000fe20003f65270 */
[----:B------:R-:W-:-:S12]  /*3ee0*/  BSSY B2, `(.L_x_1557) ;  /* 0x0000031000027945 */ /* 0x000fd80003800000 */
[----:B------:R-:W-:Y:S05]  /*3ef0*/  @!P3 BRA `(.L_x_1558) ;  /* 0x0000000000bcb947 */ /* 0x000fea0003800000 */
[----:B------:R1:W2:Y:S01]  /*3f00*/  LDS.128 R36, [R102+0x20400] ;  /* 0x0204000066247984 */ /* 0x0002a20000000c00 */
[----:B------:R-:W-:Y:S01]  /*3f10*/  ISETP.GE.AND P3, PT, R200, R116, PT ;  /* 0x00000074c800720c */ /* 0x000fe20003f66270 */
[----:B------:R-:W-:-:S12]  /*3f20*/  BSSY B3, `(.L_x_1559) ;  /* 0x000002a000037945 */ /* 0x000fd80003800000 */
[----:B-1----:R-:W-:Y:S05]  /*3f30*/  @P3 BRA `(.L_x_1560) ;  /* 0x0000000000a03947 */ /* 0x002fea0003800000 */
[----:B------:R-:W-:Y:S01]  /*3f40*/  SHF.R.U64 R70, R110, 0x10, R111 ;  /* 0x000000106e467819 */ /* 0x000fe2000000126f */
[--C-:B--2---:R-:W-:Y:S01]  /*3f50*/  HADD2.F32 R69, -RZ, R37.reuse.H1_H1 ;  /* 0x30000025ff457230 */ /* 0x104fe20000004100 */
[--C-:B------:R-:W-:Y:S01]  /*3f60*/  SHF.R.U64 R68, R106, 0x10, R107.reuse ;  /* 0x000000106a447819 */ /* 0x100fe2000000126b */
[----:B------:R-:W-:Y:S01]  /*3f70*/  HADD2.F32 R71, -RZ, R37.H0_H0 ;  /* 0x20000025ff477230 */ /* 0x000fe20000004100 */
[----:B------:R-:W-:Y:S01]  /*3f80*/  SHF.R.U32.HI R106, RZ, 0x10, R107 ;  /* 0x00000010ff6a7819 */ /* 0x000fe2000001166b */
[----:B------:R-:W-:Y:S01]  /*3f90*/  HADD2.F32 R70, -RZ, R70.H0_H0 ;  /* 0x20000046ff467230 */ /* 0x000fe20000004100 */
[----:B------:R-:W-:Y:S01]  /*3fa0*/  SHF.R.U32.HI R110, RZ, 0x10, R111 ;  /* 0x00000010ff6e7819 */ /* 0x000fe2000001166f */
[----:B------:R-:W-:Y:S02]  /*3fb0*/  HADD2.F32 R68, -RZ, R68.H0_H0 ;  /* 0x20000044ff447230 */ /* 0x000fe40000004100 */
[----:B------:R-:W-:Y:S02]  /*3fc0*/  HADD2.F32 R107, -RZ, R38.H0_H0 ;  /* 0x20000026ff6b7230 */ /* 0x000fe40000004100 */
        /* <DEDUP_REMOVED lines=8> */
[----:B------:R-:W-:Y:S02]  /*4050*/  HADD2.F32 R106, -RZ, R39.H0_H0 ;  /* 0x20000027ff6a7230 */ /* 0x000fe40000004100 */
[----:B------:R-:W-:Y:S01]  /*4060*/  FMUL.FTZ R39, R70, R69 ;  /* 0x0000004546277220 */ /* 0x000fe20000410000 */
[----:B------:R-:W-:-:S02]  /*4070*/  HADD2.F32 R110, -RZ, R129.H0_H0 ;  /* 0x20000081ff6e7230 */ /* 0x000fc40000004100 */
[C---:B------:R-:W-:Y:S01]  /*4080*/  FMUL.FTZ R69, R106.reuse, R69 ;  /* 0x000000456a457220 */ /* 0x040fe20000410000 */
[-C--:B------:R-:W-:Y:S01]  /*4090*/  FFMA.FTZ R39, R106, R71.reuse, -R39 ;  /* 0x000000476a277223 */ /* 0x080fe20000010827 */
[----:B------:R-:W-:Y:S02]  /*40a0*/  HADD2.F32 R106, -RZ, R128.H0_H0 ;  /* 0x20000080ff6a7230 */ /* 0x000fe40000004100 */
[----:B------:R-:W-:Y:S01]  /*40b0*/  FFMA.FTZ R70, R70, R71, R69 ;  /* 0x0000004746467223 */ /* 0x000fe20000010045 */
[--C-:B------:R-:W-:Y:S02]  /*40c0*/  HADD2.F32 R69, -RZ, R36.reuse.H1_H1 ;  /* 0x30000024ff457230 */ /* 0x100fe40000004100 */
[----:B------:R-:W-:Y:S02]  /*40d0*/  HADD2.F32 R71, -RZ, R36.H0_H0 ;  /* 0x20000024ff477230 */ /* 0x000fe40000004100 */
[----:B------:R-:W-:Y:S01]  /*40e0*/  F2FP.F16.F32.PACK_AB R39, R70, R39 ;  /* 0x000000274627723e */ /* 0x000fe200000000ff */
[----:B------:R-:W-:-:S02]  /*40f0*/  FMUL.FTZ R36, R69, R110 ;  /* 0x0000006e45247220 */ /* 0x000fc40000410000 */
[C---:B------:R-:W-:Y:S02]  /*4100*/  FMUL.FTZ R110, R71.reuse, R110 ;  /* 0x0000006e476e7220 */ /* 0x040fe40000410000 */
[-C--:B------:R-:W-:Y:S01]  /*4110*/  FFMA.FTZ R36, R71, R106.reuse, -R36 ;  /* 0x0000006a47247223 */ /* 0x080fe20000010824 */
[----:B------:R-:W-:Y:S02]  /*4120*/  HADD2.F32 R71, -RZ, R38.H1_H1 ;  /* 0x30000026ff477230 */ /* 0x000fe40000004100 */
[----:B------:R-:W-:Y:S01]  /*4130*/  FFMA.FTZ R69, R69, R106, R110 ;  /* 0x0000006a45457223 */ /* 0x000fe2000001006e */
[----:B------:R-:W-:Y:S02]  /*4140*/  HADD2.F32 R110, -RZ, R129.H1_H1 ;  /* 0x30000081ff6e7230 */ /* 0x000fe40000004100 */
[----:B------:R-:W-:Y:S02]  /*4150*/  HADD2.F32 R106, -RZ, R128.H1_H1 ;  /* 0x30000080ff6a7230 */ /* 0x000fe40000004100 */
[----:B------:R-:W-:Y:S01]  /*4160*/  F2FP.F16.F32.PACK_AB R36, R69, R36 ;  /* 0x000000244524723e */ /* 0x000fe200000000ff */
[-C--:B------:R-:W-:Y:S01]  /*4170*/  FMUL.FTZ R38, R71, R110.reuse ;  /* 0x0000006e47267220 */ /* 0x080fe20000410000 */
[----:B------:R-:W-:-:S03]  /*4180*/  FMUL.FTZ R110, R107, R110 ;  /* 0x0000006e6b6e7220 */ /* 0x000fc60000410000 */
[-C--:B------:R-:W-:Y:S01]  /*4190*/  FFMA.FTZ R38, R107, R106.reuse, -R38 ;  /* 0x0000006a6b267223 */ /* 0x080fe20000010826 */
[----:B------:R-:W-:-:S05]  /*41a0*/  FFMA.FTZ R71, R71, R106, R110 ;  /* 0x0000006a47477223 */ /* 0x000fca000001006e */
[----:B------:R-:W-:-:S07]  /*41b0*/  F2FP.F16.F32.PACK_AB R38, R71, R38 ;  /* 0x000000264726723e */ /* 0x000fce00000000ff */
.L_x_1560:
[----:B------:R-:W-:Y:S05]  /*41c0*/  BSYNC B3 ;  /* 0x0000000000037941 */ /* 0x000fea0003800000 */
.L_x_1559:
[----:B------:R-:W-:Y:S02]  /*41d0*/  ULDC.64 UR4, c[0x0][0x208] ;  /* 0x0000820000047ab9 */ /* 0x000fe40000000a00 */
[----:B--2---:R1:W-:Y:S03]  /*41e0*/  STG.E.128 desc[UR4][R50.64], R36 ;  /* 0x0000002432007986 */ /* 0x0043e6000c101d04 */
.L_x_1558:
[----:B------:R-:W-:Y:S05]  /*41f0*/  BSYNC B2 ;  /* 0x0000000000027941 */ /* 0x000fea0003800000 */
.L_x_1557:
[----:B------:R-:W-:Y:S01]  /*4200*/  ISETP.NE.AND P3, PT, R93, RZ, PT ;  /* 0x000000ff5d00720c */ /* 0x000fe20003f65270 */
[----:B------:R-:W-:-:S12]  /*4210*/  BSSY B2, `(.L_x_1561) ;  /* 0x0000035000027945 */ /* 0x000fd80003800000 */
[----:B------:R-:W-:Y:S05]  /*4220*/  @!P3 BRA `(.L_x_1562) ;  /* 0x0000000000ccb947 */ /* 0x000fea0003800000 */
[----:B-1----:R1:W2:Y:S01]  /*4230*/  LDS.128 R36, [R102+0x22400] ;  /* 0x0224000066247984 */ /* 0x0022a20000000c00 */
[----:B------:R-:W-:Y:S01]  /*4240*/  ISETP.GE.AND P3, PT, R234, R116, PT ;  /* 0x00000074ea00720c */ /* 0x000fe20003f66270 */
[----:B------:R-:W-:-:S12]  /*4250*/  BSSY B3, `(.L_x_1563) ;  /* 0x000002e000037945 */ /* 0x000fd80003800000 */
[----:B-1----:R-:W-:Y:S05]  /*4260*/  @P3 BRA `(.L_x_1564) ;  /* 0x0000000000b03947 */ /* 0x002fea0003800000 */
[----:B------:R-:W-:Y:S01]  /*4270*/  SHF.R.U64 R68, R74, 0x10, R75 ;  /* 0x000000104a447819 */ /* 0x000fe2000000124b */
[----:B--2---:R-:W-:Y:S01]  /*4280*/  IMAD.MOV.U32 R70, RZ, RZ, R37 ;  /* 0x000000ffff467224 */ /* 0x004fe200078e0025 */
[--C-:B------:R-:W-:Y:S02]  /*4290*/  SHF.R.U64 R69, R72, 0x10, R73.reuse ;  /* 0x0000001048457819 */ /* 0x100fe40000001249 */
        /* <DEDUP_REMOVED lines=8> */
[-C--:B------:R-:W-:Y:S01]  /*4320*/  FFMA.FTZ R37, R70, R69.reuse, -R71 ;  /* 0x0000004546257223 */ /* 0x080fe20000010847 */
[----:B------:R-:W-:Y:S02]  /*4330*/  SHF.R.U32.HI R70, RZ, 0x10, R75 ;  /* 0x00000010ff467819 */ /* 0x000fe4000001164b */
[----:B------:R-:W-:Y:S01]  /*4340*/  FFMA.FTZ R68, R68, R69, R73 ;  /* 0x0000004544447223 */ /* 0x000fe20000010049 */
[----:B------:R-:W-:Y:S01]  /*4350*/  IMAD.MOV.U32 R69, RZ, RZ, R36 ;  /* 0x000000ffff457224 */ /* 0x000fe200078e0024 */
[----:B------:R-:W-:Y:S01]  /*4360*/  MOV R36, R39 ;  /* 0x0000002700247202 */ /* 0x000fe20000000f00 */
[----:B------:R-:W-:-:S02]  /*4370*/  HADD2.F32 R70, -RZ, R70.H0_H0 ;  /* 0x20000046ff467230 */ /* 0x000fc40000004100 */
[----:B------:R-:W-:Y:S02]  /*4380*/  F2FP.F16.F32.PACK_AB R37, R68, R37 ;  /* 0x000000254425723e */ /* 0x000fe400000000ff */
[--C-:B------:R-:W-:Y:S02]  /*4390*/  HADD2.F32 R39, -RZ, R36.reuse.H1_H1 ;  /* 0x30000024ff277230 */ /* 0x100fe40000004100 */
[----:B------:R-:W-:-:S03]  /*43a0*/  HADD2.F32 R36, -RZ, R36.H0_H0 ;  /* 0x20000024ff247230 */ /* 0x000fc60000004100 */
[CC--:B------:R-:W-:Y:S02]  /*43b0*/  FMUL.FTZ R71, R39.reuse, R70.reuse ;  /* 0x0000004627477220 */ /* 0x0c0fe40000410000 */
[C---:B------:R-:W-:Y:S02]  /*43c0*/  FMUL.FTZ R70, R36.reuse, R70 ;  /* 0x0000004624467220 */ /* 0x040fe40000410000 */
[-C--:B------:R-:W-:Y:S01]  /*43d0*/  FFMA.FTZ R36, R36, R72.reuse, -R71 ;  /* 0x0000004824247223 */ /* 0x080fe20000010847 */
[----:B------:R-:W-:Y:S02]  /*43e0*/  HADD2.F32 R71, -RZ, R127.H0_H0 ;  /* 0x2000007fff477230 */ /* 0x000fe40000004100 */
[----:B------:R-:W-:Y:S01]  /*43f0*/  FFMA.FTZ R39, R39, R72, R70 ;  /* 0x0000004827277223 */ /* 0x000fe20000010046 */
[----:B------:R-:W-:Y:S02]  /*4400*/  IMAD.MOV.U32 R70, RZ, RZ, R38 ;  /* 0x000000ffff467224 */ /* 0x000fe400078e0026 */
[----:B------:R-:W-:-:S02]  /*4410*/  HADD2.F32 R38, -RZ, R69.H0_H0 ;  /* 0x20000045ff267230 */ /* 0x000fc40000004100 */
[----:B------:R-:W-:Y:S01]  /*4420*/  HADD2.F32 R69, -RZ, R69.H1_H1 ;  /* 0x30000045ff457230 */ /* 0x000fe20000004100 */
[----:B------:R-:W-:Y:S01]  /*4430*/  F2FP.F16.F32.PACK_AB R39, R39, R36 ;  /* 0x000000242727723e */ /* 0x000fe200000000ff */
[----:B------:R-:W-:-:S05]  /*4440*/  HADD2.F32 R72, -RZ, R127.H1_H1 ;  /* 0x3000007fff487230 */ /* 0x000fca0000004100 */
[-C--:B------:R-:W-:Y:S01]  /*4450*/  FMUL.FTZ R73, R69, R72.reuse ;  /* 0x0000004845497220 */ /* 0x080fe20000410000 */
[----:B------:R-:W-:-:S03]  /*4460*/  FMUL.FTZ R72, R38, R72 ;  /* 0x0000004826487220 */ /* 0x000fc60000410000 */
[-C--:B------:R-:W-:Y:S01]  /*4470*/  FFMA.FTZ R38, R38, R71.reuse, -R73 ;  /* 0x0000004726267223 */ /* 0x080fe20000010849 */
[----:B------:R-:W-:Y:S01]  /*4480*/  FFMA.FTZ R69, R69, R71, R72 ;  /* 0x0000004745457223 */ /* 0x000fe20000010048 */
[--C-:B------:R-:W-:Y:S02]  /*4490*/  HADD2.F32 R71, -RZ, R70.reuse.H0_H0 ;  /* 0x20000046ff477230 */ /* 0x100fe40000004100 */
[----:B------:R-:W-:Y:S02]  /*44a0*/  HADD2.F32 R70, -RZ, R70.H1_H1 ;  /* 0x30000046ff467230 */ /* 0x000fe40000004100 */
[--C-:B------:R-:W-:Y:S01]  /*44b0*/  HADD2.F32 R73, -RZ, R126.reuse.H1_H1 ;  /* 0x3000007eff497230 */ /* 0x100fe20000004100 */
[----:B------:R-:W-:Y:S01]  /*44c0*/  F2FP.F16.F32.PACK_AB R36, R69, R38 ;  /* 0x000000264524723e */ /* 0x000fe200000000ff */
[----:B------:R-:W-:-:S03]  /*44d0*/  HADD2.F32 R72, -RZ, R126.H0_H0 ;  /* 0x2000007eff487230 */ /* 0x000fc60000004100 */
[-C--:B------:R-:W-:Y:S01]  /*44e0*/  FMUL.FTZ R74, R70, R73.reuse ;  /* 0x00000049464a7220 */ /* 0x080fe20000410000 */
[----:B------:R-:W-:-:S03]  /*44f0*/  FMUL.FTZ R73, R71, R73 ;  /* 0x0000004947497220 */ /* 0x000fc60000410000 */
[-C--:B------:R-:W-:Y:S01]  /*4500*/  FFMA.FTZ R74, R71, R72.reuse, -R74 ;  /* 0x00000048474a7223 */ /* 0x080fe2000001084a */
[----:B------:R-:W-:-:S05]  /*4510*/  FFMA.FTZ R73, R70, R72, R73 ;  /* 0x0000004846497223 */ /* 0x000fca0000010049 */
[----:B------:R-:W-:-:S07]  /*4520*/  F2FP.F16.F32.PACK_AB R38, R73, R74 ;  /* 0x0000004a4926723e */ /* 0x000fce00000000ff */
.L_x_1564:
[----:B------:R-:W-:Y:S05]  /*4530*/  BSYNC B3 ;  /* 0x0000000000037941 */ /* 0x000fea0003800000 */
.L_x_1563:
[----:B------:R-:W-:Y:S02]  /*4540*/  ULDC.64 UR4, c[0x0][0x208] ;  /* 0x0000820000047ab9 */ /* 0x000fe40000000a00 */
[----:B--2---:R2:W-:Y:S03]  /*4550*/  STG.E.128 desc[UR4][R50.64+0x80], R36 ;  /* 0x0000802432007986 */ /* 0x0045e6000c101d04 */
.L_x_1562:
[----:B------:R-:W-:Y:S05]  /*4560*/  BSYNC B2 ;  /* 0x0000000000027941 */ /* 0x000fea0003800000 */
.L_x_1561:
[----:B------:R-:W-:Y:S01]  /*4570*/  ISETP.NE.AND P3, PT, R94, RZ, PT ;  /* 0x000000ff5e00720c */ /* 0x000fe20003f65270 */
[----:B------:R-:W-:-:S12]  /*4580*/  BSSY B2, `(.L_x_1565) ;  /* 0x0000036000027945 */ /* 0x000fd80003800000 */
[----:B------:R-:W-:Y:S05]  /*4590*/  @!P3 BRA `(.L_x_1566) ;  /* 0x0000000000d0b947 */ /* 0x000fea0003800000 */
[----:B-12---:R1:W2:Y:S01]  /*45a0*/  LDS.128 R36, [R102+0x24400] ;  /* 0x0244000066247984 */ /* 0x0062a20000000c00 */
[----:B------:R-:W-:Y:S01]  /*45b0*/  ISETP.GE.AND P3, PT, R233, R116, PT ;  /* 0x00000074e900720c */ /* 0x000fe20003f66270 */
[----:B------:R-:W-:-:S12]  /*45c0*/  BSSY B3, `(.L_x_1567) ;  /* 0x000002f000037945 */ /* 0x000fd80003800000 */
[----:B-1----:R-:W-:Y:S05]  /*45d0*/  @P3 BRA `(.L_x_1568) ;  /* 0x0000000000b43947 */ /* 0x002fea0003800000 */
[----:B------:R-:W-:Y:S01]  /*45e0*/  SHF.R.U64 R68, R66, 0x10, R67 ;  /* 0x0000001042447819 */ /* 0x000fe20000001243 */
[----:B--2---:R-:W-:Y:S01]  /*45f0*/  IMAD.MOV.U32 R69, RZ, RZ, R37 ;  /* 0x000000ffff457224 */ /* 0x004fe200078e0025 */
[----:B------:R-:W-:Y:S01]  /*4600*/  SHF.R.U64 R66, R64, 0x10, R65 ;  /* 0x0000001040427819 */ /* 0x000fe20000001241 */
[----:B------:R-:W-:Y:S02]  /*4610*/  HADD2.F32 R71, -RZ, R125.H1_H1 ;  /* 0x3000007dff477230 */ /* 0x000fe40000004100 */
[----:B------:R-:W-:Y:S02]  /*4620*/  HADD2.F32 R68, -RZ, R68.H0_H0 ;  /* 0x20000044ff447230 */ /* 0x000fe40000004100 */
[--C-:B------:R-:W-:Y:S02]  /*4630*/  HADD2.F32 R37, -RZ, R69.reuse.H1_H1 ;  /* 0x30000045ff257230 */ /* 0x100fe40000004100 */
[----:B------:R-:W-:Y:S02]  /*4640*/  HADD2.F32 R64, -RZ, R69.H0_H0 ;  /* 0x20000045ff407230 */ /* 0x000fe40000004100 */
[----:B------:R-:W-:-:S02]  /*4650*/  HADD2.F32 R66, -RZ, R66.H0_H0 ;  /* 0x20000042ff427230 */ /* 0x000fc40000004100 */
[-C--:B------:R-:W-:Y:S01]  /*4660*/  FMUL.FTZ R69, R37, R68.reuse ;  /* 0x0000004425457220 */ /* 0x080fe20000410000 */
[----:B------:R-:W-:-:S03]  /*4670*/  FMUL.FTZ R68, R64, R68 ;  /* 0x0000004440447220 */ /* 0x000fc60000410000 */
[-C--:B------:R-:W-:Y:S01]  /*4680*/  FFMA.FTZ R69, R64, R66.reuse, -R69 ;  /* 0x0000004240457223 */ /* 0x080fe20000010845 */
[----:B------:R-:W-:Y:S01]  /*4690*/  SHF.R.U32.HI R64, RZ, 0x10, R65 ;  /* 0x00000010ff407819 */ /* 0x000fe20000011641 */
[----:B------:R-:W-:Y:S01]  /*46a0*/  FFMA.FTZ R68, R37, R66, R68 ;  /* 0x0000004225447223 */ /* 0x000fe20000010044 */
[----:B------:R-:W-:Y:S01]  /*46b0*/  SHF.R.U32.HI R66, RZ, 0x10, R67 ;  /* 0x00000010ff427819 */ /* 0x000fe20000011643 */
[----:B------:R-:W-:Y:S02]  /*46c0*/  IMAD.MOV.U32 R65, RZ, RZ, R36 ;  /* 0x000000ffff417224 */ /* 0x000fe400078e0024 */
[--C-:B------:R-:W-:Y:S01]  /*46d0*/  HADD2.F32 R37, -RZ, R39.reuse.H1_H1 ;  /* 0x30000027ff257230 */ /* 0x100fe20000004100 */
[----:B------:R-:W-:Y:S01]  /*46e0*/  F2FP.F16.F32.PACK_AB R68, R68, R69 ;  /* 0x000000454444723e */ /* 0x000fe200000000ff */
[----:B------:R-:W-:Y:S02]  /*46f0*/  HADD2.F32 R36, -RZ, R66.H0_H0 ;  /* 0x20000042ff247230 */ /* 0x000fe40000004100 */
[----:B------:R-:W-:-:S02]  /*4700*/  HADD2.F32 R39, -RZ, R39.H0_H0 ;  /* 0x20000027ff277230 */ /* 0x000fc40000004100 */
[----:B------:R-:W-:Y:S02]  /*4710*/  HADD2.F32 R64, -RZ, R64.H0_H0 ;  /* 0x20000040ff407230 */ /* 0x000fe40000004100 */
[-C--:B------:R-:W-:Y:S01]  /*4720*/  FMUL.FTZ R66, R37, R36.reuse ;  /* 0x0000002425427220 */ /* 0x080fe20000410000 */
[----:B------:R-:W-:Y:S02]  /*4730*/  HADD2.F32 R67, -RZ, R125.H0_H0 ;  /* 0x2000007dff437230 */ /* 0x000fe40000004100 */
[C---:B------:R-:W-:Y:S01]  /*4740*/  FMUL.FTZ R70, R39.reuse, R36 ;  /* 0x0000002427467220 */ /* 0x040fe20000410000 */
[-C--:B------:R-:W-:Y:S01]  /*4750*/  FFMA.FTZ R36, R39, R64.reuse, -R66 ;  /* 0x0000004027247223 */ /* 0x080fe20000010842 */
[----:B------:R-:W-:Y:S02]  /*4760*/  HADD2.F32 R66, -RZ, R65.H0_H0 ;  /* 0x20000041ff427230 */ /* 0x000fe40000004100 */
[----:B------:R-:W-:Y:S01]  /*4770*/  FFMA.FTZ R37, R37, R64, R70 ;  /* 0x0000004025257223 */ /* 0x000fe20000010046 */
[----:B------:R-:W-:-:S02]  /*4780*/  IMAD.MOV.U32 R64, RZ, RZ, R38 ;  /* 0x000000ffff407224 */ /* 0x000fc400078e0026 */
[----:B------:R-:W-:Y:S02]  /*4790*/  HADD2.F32 R38, -RZ, R65.H1_H1 ;  /* 0x30000041ff267230 */ /* 0x000fe40000004100 */
[----:B------:R-:W-:-:S03]  /*47a0*/  HADD2.F32 R65, -RZ, R123.H0_H0 ;  /* 0x2000007bff417230 */ /* 0x000fc60000004100 */
[-C--:B------:R-:W-:Y:S01]  /*47b0*/  FMUL.FTZ R39, R38, R67.reuse ;  /* 0x0000004326277220 */ /* 0x080fe20000410000 */
[----:B------:R-:W-:-:S03]  /*47c0*/  FMUL.FTZ R67, R66, R67 ;  /* 0x0000004342437220 */ /* 0x000fc60000410000 */
[-C--:B------:R-:W-:Y:S01]  /*47d0*/  FFMA.FTZ R39, R66, R65.reuse, -R39 ;  /* 0x0000004142277223 */ /* 0x080fe20000010827 */
[--C-:B------:R-:W-:Y:S02]  /*47e0*/  HADD2.F32 R66, -RZ, R64.reuse.H0_H0 ;  /* 0x20000040ff427230 */ /* 0x100fe40000004100 */
[----:B------:R-:W-:Y:S01]  /*47f0*/  FFMA.FTZ R38, R38, R65, R67 ;  /* 0x0000004126267223 */ /* 0x000fe20000010043 */
[----:B------:R-:W-:Y:S02]  /*4800*/  HADD2.F32 R64, -RZ, R64.H1_H1 ;  /* 0x30000040ff407230 */ /* 0x000fe40000004100 */
[----:B------:R-:W-:-:S03]  /*4810*/  HADD2.F32 R65, -RZ, R123.H1_H1 ;  /* 0x3000007bff417230 */ /* 0x000fc60000004100 */
[-C--:B------:R-:W-:Y:S01]  /*4820*/  FMUL.FTZ R67, R64, R71.reuse ;  /* 0x0000004740437220 */ /* 0x080fe20000410000 */
[----:B------:R-:W-:-:S03]  /*4830*/  FMUL.FTZ R71, R66, R71 ;  /* 0x0000004742477220 */ /* 0x000fc60000410000 */
[-C--:B------:R-:W-:Y:S01]  /*4840*/  FFMA.FTZ R67, R66, R65.reuse, -R67 ;  /* 0x0000004142437223 */ /* 0x080fe20000010843 */
[----:B------:R-:W-:Y:S01]  /*4850*/  FFMA.FTZ R64, R64, R65, R71 ;  /* 0x0000004140407223 */ /* 0x000fe20000010047 */
[----:B------:R-:W-:Y:S01]  /*4860*/  F2FP.F16.F32.PACK_AB R65, R37, R36 ;  /* 0x000000242541723e */ /* 0x000fe200000000ff */
[----:B------:R-:W-:Y:S01]  /*4870*/  IMAD.MOV.U32 R37, RZ, RZ, R68 ;  /* 0x000000ffff257224 */ /* 0x000fe200078e0044 */
[----:B------:R-:W-:Y:S02]  /*4880*/  F2FP.F16.F32.PACK_AB R36, R38, R39 ;  /* 0x000000272624723e */ /* 0x000fe400000000ff */
[----:B------:R-:W-:Y:S01]  /*4890*/  F2FP.F16.F32.PACK_AB R38, R64, R67 ;  /* 0x000000434026723e */ /* 0x000fe200000000ff */
[----:B------:R-:W-:-:S07]  /*48a0*/  IMAD.MOV.U32 R39, RZ, RZ, R65 ;  /* 0x000000ffff277224 */ /* 0x000fce00078e0041 */
.L_x_1568:
[----:B------:R-:W-:Y:S05]  /*48b0*/  BSYNC B3 ;  /* 0x0000000000037941 */ /* 0x000fea0003800000 */
.L_x_1567:
[----:B------:R-:W-:Y:S02]  /*48c0*/  ULDC.64 UR4, c[0x0][0x208] ;  /* 0x0000820000047ab9 */ /* 0x000fe40000000a00 */
[----:B--2---:R3:W-:Y:S03]  /*48d0*/  STG.E.128 desc[UR4][R50.64+0x100], R36 ;  /* 0x0001002432007986 */ /* 0x0047e6000c101d04 */
.L_x_1566:
[----:B------:R-:W-:Y:S05]  /*48e0*/  BSYNC B2 ;  /* 0x0000000000027941 */ /* 0x000fea0003800000 */
.L_x_1565:
[----:B------:R-:W-:-:S13]  /*48f0*/  ISETP.NE.AND P3, PT, R95, RZ, PT ;  /* 0x000000ff5f00720c */ /* 0x000fda0003f65270 */
[----:B------:R-:W-:Y:S05]  /*4900*/  @!P3 BRA `(.L_x_1556) ;  /* 0x0000000000c8b947 */ /* 0x000fea0003800000 */
[----:B-123--:R1:W2:Y:S01]  /*4910*/  LDS.128 R36, [R102+0x26400] ;  /* 0x0264000066247984 */ /* 0x00e2a20000000c00 */
[----:B------:R-:W-:Y:S01]  /*4920*/  ISETP.GE.AND P3, PT, R235, R116, PT ;  /* 0x00000074eb00720c */ /* 0x000fe20003f66270 */
[----:B------:R-:W-:-:S12]  /*4930*/  BSSY B2, `(.L_x_1569) ;  /* 0x000002d000027945 */ /* 0x000fd80003800000 */
[----:B-1----:R-:W-:Y:S05]  /*4940*/  @P3 BRA `(.L_x_1570) ;  /* 0x0000000000ac3947 */ /* 0x002fea0003800000 */
[----:B------:R-:W-:Y:S01]  /*4950*/  SHF.R.U64 R64, R62, 0x10, R63 ;  /* 0x000000103e407819 */ /* 0x000fe2000000123f */
[----:B--2---:R-:W-:Y:S01]  /*4960*/  HADD2.F32 R66, -RZ, R39.H0_H0 ;  /* 0x20000027ff427230 */ /* 0x004fe20000004100 */
[----:B------:R-:W-:Y:S02]  /*4970*/  MOV R62, R37 ;  /* 0x00000025003e7202 */ /* 0x000fe40000000f00 */
[----:B------:R-:W-:Y:S01]  /*4980*/  SHF.R.U64 R60, R60, 0x10, R61 ;  /* 0x000000103c3c7819 */ /* 0x000fe2000000123d */
        /* <DEDUP_REMOVED lines=8> */
[-C--:B------:R-:W-:Y:S01]  /*4a10*/  FFMA.FTZ R62, R65, R60.reuse, -R62 ;  /* 0x0000003c413e7223 */ /* 0x080fe2000001083e */
[----:B------:R-:W-:Y:S02]  /*4a20*/  HADD2.F32 R65, -RZ, R38.H0_H0 ;  /* 0x20000026ff417230 */ /* 0x000fe40000004100 */
[----:B------:R-:W-:Y:S01]  /*4a30*/  FFMA.FTZ R37, R37, R60, R64 ;  /* 0x0000003c25257223 */ /* 0x000fe20000010040 */
[----:B------:R-:W-:Y:S01]  /*4a40*/  SHF.R.U32.HI R60, RZ, 0x10, R61 ;  /* 0x00000010ff3c7819 */ /* 0x000fe2000001163d */
[----:B------:R-:W-:-:S03]  /*4a50*/  HADD2.F32 R64, -RZ, R39.H1_H1 ;  /* 0x30000027ff407230 */ /* 0x000fc60000004100 */
[----:B------:R-:W-:Y:S01]  /*4a60*/  F2FP.F16.F32.PACK_AB R37, R37, R62 ;  /* 0x0000003e2525723e */ /* 0x000fe200000000ff */
[----:B------:R-:W-:Y:S02]  /*4a70*/  HADD2.F32 R39, -RZ, R60.H0_H0 ;  /* 0x2000003cff277230 */ /* 0x000fe40000004100 */
[-C--:B------:R-:W-:Y:S01]  /*4a80*/  FMUL.FTZ R61, R64, R63.reuse ;  /* 0x0000003f403d7220 */ /* 0x080fe20000410000 */
[C---:B------:R-:W-:Y:S01]  /*4a90*/  FMUL.FTZ R63, R66.reuse, R63 ;  /* 0x0000003f423f7220 */ /* 0x040fe20000410000 */
[----:B------:R-:W-:Y:S02]  /*4aa0*/  HADD2.F32 R60, -RZ, R124.H0_H0 ;  /* 0x2000007cff3c7230 */ /* 0x000fe40000004100 */
[-C--:B------:R-:W-:Y:S01]  /*4ab0*/  FFMA.FTZ R61, R66, R39.reuse, -R61 ;  /* 0x00000027423d7223 */ /* 0x080fe2000001083d */
[----:B------:R-:W-:Y:S01]  /*4ac0*/  FFMA.FTZ R64, R64, R39, R63 ;  /* 0x0000002740407223 */ /* 0x000fe2000001003f */
[--C-:B------:R-:W-:Y:S02]  /*4ad0*/  HADD2.F32 R39, -RZ, R36.reuse.H1_H1 ;  /* 0x30000024ff277230 */ /* 0x100fe40000004100 */
[----:B------:R-:W-:-:S02]  /*4ae0*/  HADD2.F32 R63, -RZ, R36.H0_H0 ;  /* 0x20000024ff3f7230 */ /* 0x000fc40000004100 */
[----:B------:R-:W-:Y:S02]  /*4af0*/  HADD2.F32 R36, -RZ, R122.H0_H0 ;  /* 0x2000007aff247230 */ /* 0x000fe40000004100 */
[-C--:B------:R-:W-:Y:S01]  /*4b00*/  FMUL.FTZ R68, R39, R60.reuse ;  /* 0x0000003c27447220 */ /* 0x080fe20000410000 */
[----:B------:R-:W-:Y:S02]  /*4b10*/  HADD2.F32 R124, -RZ, R124.H1_H1 ;  /* 0x3000007cff7c7230 */ /* 0x000fe40000004100 */
[C---:B------:R-:W-:Y:S01]  /*4b20*/  FMUL.FTZ R66, R63.reuse, R60 ;  /* 0x0000003c3f427220 */ /* 0x040fe20000410000 */
[----:B------:R-:W-:Y:S02]  /*4b30*/  HADD2.F32 R122, -RZ, R122.H1_H1 ;  /* 0x3000007aff7a7230 */ /* 0x000fe40000004100 */
[-C--:B------:R-:W-:Y:S01]  /*4b40*/  FFMA.FTZ R60, R63, R36.reuse, -R68 ;  /* 0x000000243f3c7223 */ /* 0x080fe20000010844 */
[----:B------:R-:W-:Y:S02]  /*4b50*/  HADD2.F32 R63, -RZ, R38.H1_H1 ;  /* 0x30000026ff3f7230 */ /* 0x000fe40000004100 */
[----:B------:R-:W-:Y:S01]  /*4b60*/  FFMA.FTZ R39, R39, R36, R66 ;  /* 0x0000002427277223 */ /* 0x000fe20000010042 */
[----:B------:R-:W-:-:S02]  /*4b70*/  F2FP.F16.F32.PACK_AB R61, R64, R61 ;  /* 0x0000003d403d723e */ /* 0x000fc400000000ff */
[-C--:B------:R-:W-:Y:S01]  /*4b80*/  FMUL.FTZ R36, R63, R124.reuse ;  /* 0x0000007c3f247220 */ /* 0x080fe20000410000 */
[----:B------:R-:W-:Y:S01]  /*4b90*/  FMUL.FTZ R124, R65, R124 ;  /* 0x0000007c417c7220 */ /* 0x000fe20000410000 */
[----:B------:R-:W-:Y:S01]  /*4ba0*/  F2FP.F16.F32.PACK_AB R60, R39, R60 ;  /* 0x0000003c273c723e */ /* 0x000fe200000000ff */
[----:B------:R-:W-:Y:S02]  /*4bb0*/  IMAD.MOV.U32 R39, RZ, RZ, R61 ;  /* 0x000000ffff277224 */ /* 0x000fe400078e003d */
[-C--:B------:R-:W-:Y:S01]  /*4bc0*/  FFMA.FTZ R36, R65, R122.reuse, -R36 ;  /* 0x0000007a41247223 */ /* 0x080fe20000010824 */
[----:B------:R-:W-:-:S05]  /*4bd0*/  FFMA.FTZ R63, R63, R122, R124 ;  /* 0x0000007a3f3f7223 */ /* 0x000fca000001007c */
[----:B------:R-:W-:Y:S01]  /*4be0*/  F2FP.F16.F32.PACK_AB R38, R63, R36 ;  /* 0x000000243f26723e */ /* 0x000fe200000000ff */
[----:B------:R-:W-:-:S07]  /*4bf0*/  IMAD.MOV.U32 R36, RZ, RZ, R60 ;  /* 0x000000ffff247224 */ /* 0x000fce00078e003c */
.L_x_1570:
[----:B------:R-:W-:Y:S05]  /*4c00*/  BSYNC B2 ;  /* 0x0000000000027941 */ /* 0x000fea0003800000 */
.L_x_1569:
[----:B------:R-:W-:Y:S02]  /*4c10*/  ULDC.64 UR4, c[0x0][0x208] ;  /* 0x0000820000047ab9 */ /* 0x000fe40000000a00 */
[----:B--2---:R4:W-:Y:S03]  /*4c20*/  STG.E.128 desc[UR4][R50.64+0x180], R36 ;  /* 0x0001802432007986 */ /* 0x0049e6000c101d04 */
.L_x_1556:
[----:B------:R-:W-:Y:S05]  /*4c30*/  BSYNC B1 ;  /* 0x0000000000017941 */ /* 0x000fea0003800000 */
.L_x_1555:
[----:B------:R-:W-:Y:S05]  /*4c40*/  @P4 BRA `(.L_x_1571) ;  /* 0x0000003800c84947 */ /* 0x000fea0003800000 */
[----:B------:R-:W-:Y:S01]  /*4c50*/  ISETP.NE.AND P3, PT, R30, RZ, PT ;  /* 0x000000ff1e00720c */ /* 0x000fe20003f65270 */
[----:B------:R-:W-:-:S12]  /*4c60*/  BSSY B1, `(.L_x_1572) ;  /* 0x0000031000017945 */ /* 0x000fd80003800000 */
[----:B------:R-:W-:Y:S05]  /*4c70*/  @!P3 BRA `(.L_x_1573) ;  /* 0x0000000000bcb947 */ /* 0x000fea0003800000 */
[----:B-1234-:R1:W2:Y:S01]  /*4c80*/  LDS.128 R36, [R102+0x21400] ;  /* 0x0214000066247984 */ /* 0x01e2a20000000c00 */
[----:B------:R-:W-:Y:S01]  /*4c90*/  ISETP.GE.AND P3, PT, R200, R116, PT ;  /* 0x00000074c800720c */ /* 0x000fe20003f66270 */
[----:B------:R-:W-:-:S12]  /*4ca0*/  BSSY B2, `(.L_x_1574) ;  /* 0x000002a000027945 */ /* 0x000fd80003800000 */
[----:B-1----:R-:W-:Y:S05]  /*4cb0*/  @P3 BRA `(.L_x_1575) ;  /* 0x0000000000a03947 */ /* 0x002fea0003800000 */
[----:B------:R-:W-:Y:S01]  /*4cc0*/  SHF.R.U64 R50, R56, 0x10, R57 ;  /* 0x0000001038327819 */ /* 0x000fe20000001239 */
[--C-:B--2---:R-:W-:Y:S01]  /*4cd0*/  HADD2.F32 R51, -RZ, R39.reuse.H1_H1 ;  /* 0x30000027ff337230 */ /* 0x104fe20000004100 */
[--C-:B------:R-:W-:Y:S01]  /*4ce0*/  SHF.R.U64 R58, R58, 0x10, R59.reuse ;  /* 0x000000103a3a7819 */ /* 0x100fe2000000123b */
[----:B------:R-:W-:Y:S01]  /*4cf0*/  HADD2.F32 R39, -RZ, R39.H0_H0 ;  /* 0x20000027ff277230 */ /* 0x000fe20000004100 */
[----:B------:R-:W-:Y:S02]  /*4d00*/  SHF.R.U32.HI R60, RZ, 0x10, R59 ;  /* 0x00000010ff3c7819 */ /* 0x000fe4000001163b */
[----:B------:R-:W-:Y:S01]  /*4d10*/  SHF.R.U32.HI R56, RZ, 0x10, R57 ;  /* 0x00000010ff387819 */ /* 0x000fe20000011639 */
[----:B------:R-:W-:Y:S02]  /*4d20*/  HADD2.F32 R57, -RZ, R50.H0_H0 ;  /* 0x20000032ff397230 */ /* 0x000fe40000004100 */
[----:B------:R-:W-:Y:S02]  /*4d30*/  HADD2.F32 R50, -RZ, R37.H1_H1 ;  /* 0x30000025ff327230 */ /* 0x000fe40000004100 */
[----:B------:R-:W-:-:S02]  /*4d40*/  HADD2.F32 R58, -RZ, R58.H0_H0 ;  /* 0x2000003aff3a7230 */ /* 0x000fc40000004100 */
[----:B------:R-:W-:Y:S02]  /*4d50*/  HADD2.F32 R37, -RZ, R37.H0_H0 ;  /* 0x20000025ff257230 */ /* 0x000fe40000004100 */
[----:B------:R-:W-:Y:S02]  /*4d60*/  HADD2.F32 R60, -RZ, R60.H0_H0 ;  /* 0x2000003cff3c7230 */ /* 0x000fe40000004100 */
[CC--:B------:R-:W-:Y:S01]  /*4d70*/  FMUL.FTZ R62, R50.reuse, R58.reuse ;  /* 0x0000003a323e7220 */ /* 0x0c0fe20000410000 */
[----:B------:R-:W-:Y:S02]  /*4d80*/  HADD2.F32 R56, -RZ, R56.H0_H0 ;  /* 0x20000038ff387230 */ /* 0x000fe40000004100 */
[----:B------:R-:W-:Y:S01]  /*4d90*/  FMUL.FTZ R59, R37, R58 ;  /* 0x0000003a253b7220 */ /* 0x000fe20000410000 */
[-C--:B------:R-:W-:Y:S01]  /*4da0*/  FMUL.FTZ R58, R51, R60.reuse ;  /* 0x0000003c333a7220 */ /* 0x080fe20000410000 */
[----:B------:R-:W-:Y:S01]  /*4db0*/  FMUL.FTZ R60, R39, R60 ;  /* 0x0000003c273c7220 */ /* 0x000fe20000410000 */
[-C--:B------:R-:W-:Y:S01]  /*4dc0*/  FFMA.FTZ R37, R37, R57.reuse, -R62 ;  /* 0x0000003925257223 */ /* 0x080fe2000001083e */
[----:B------:R-:W-:Y:S01]  /*4dd0*/  FFMA.FTZ R50, R50, R57, R59 ;  /* 0x0000003932327223 */ /* 0x000fe2000001003b */
[-C--:B------:R-:W-:Y:S01]  /*4de0*/  FFMA.FTZ R39, R39, R56.reuse, -R58 ;  /* 0x0000003827277223 */ /* 0x080fe2000001083a */
[----:B------:R-:W-:Y:S01]  /*4df0*/  FFMA.FTZ R56, R51, R56, R60 ;  /* 0x0000003833387223 */ /* 0x000fe2000001003c */
[----:B------:R-:W-:-:S02]  /*4e00*/  HADD2.F32 R51, -RZ, R36.H1_H1 ;  /* 0x30000024ff337230 */ /* 0x000fc40000004100 */
[--C-:B------:R-:W-:Y:S01]  /*4e10*/  HADD2.F32 R59, -RZ, R121.reuse.H0_H0 ;  /* 0x20000079ff3b7230 */ /* 0x100fe20000004100 */
[----:B------:R-:W-:Y:S01]  /*4e20*/  F2FP.F16.F32.PACK_AB R37, R50, R37 ;  /* 0x000000253225723e */ /* 0x000fe200000000ff */
[----:B------:R-:W-:Y:S01]  /*4e30*/  HADD2.F32 R36, -RZ, R36.H0_H0 ;  /* 0x20000024ff247230 */ /* 0x000fe20000004100 */
[----:B------:R-:W-:Y:S01]  /*4e40*/  F2FP.F16.F32.PACK_AB R39, R56, R39 ;  /* 0x000000273827723e */ /* 0x000fe200000000ff */
[--C-:B------:R-:W-:Y:S02]  /*4e50*/  HADD2.F32 R57, -RZ, R38.reuse.H1_H1 ;  /* 0x30000026ff397230 */ /* 0x100fe40000004100 */
[-C--:B------:R-:W-:Y:S01]  /*4e60*/  FMUL.FTZ R61, R51, R59.reuse ;  /* 0x0000003b333d7220 */ /* 0x080fe20000410000 */
[----:B------:R-:W-:Y:S02]  /*4e70*/  HADD2.F32 R121, -RZ, R121.H1_H1 ;  /* 0x30000079ff797230 */ /* 0x000fe40000004100 */
[----:B------:R-:W-:Y:S01]  /*4e80*/  FMUL.FTZ R60, R36, R59 ;  /* 0x0000003b243c7220 */ /* 0x000fe20000410000 */
[----:B------:R-:W-:-:S02]  /*4e90*/  HADD2.F32 R38, -RZ, R38.H0_H0 ;  /* 0x20000026ff267230 */ /* 0x000fc40000004100 */
[--C-:B------:R-:W-:Y:S02]  /*4ea0*/  HADD2.F32 R58, -RZ, R120.reuse.H0_H0 ;  /* 0x20000078ff3a7230 */ /* 0x100fe40000004100 */
[-C--:B------:R-:W-:Y:S01]  /*4eb0*/  FMUL.FTZ R59, R57, R121.reuse ;  /* 0x00000079393b7220 */ /* 0x080fe20000410000 */
[----:B------:R-:W-:Y:S02]  /*4ec0*/  HADD2.F32 R120, -RZ, R120.H1_H1 ;  /* 0x30000078ff787230 */ /* 0x000fe40000004100 */
[----:B------:R-:W-:Y:S01]  /*4ed0*/  FMUL.FTZ R62, R38, R121 ;  /* 0x00000079263e7220 */ /* 0x000fe20000410000 */
[-C--:B------:R-:W-:Y:S01]  /*4ee0*/  FFMA.FTZ R61, R36, R58.reuse, -R61 ;  /* 0x0000003a243d7223 */ /* 0x080fe2000001083d */
[----:B------:R-:W-:Y:S01]  /*4ef0*/  FFMA.FTZ R60, R51, R58, R60 ;  /* 0x0000003a333c7223 */ /* 0x000fe2000001003c */
[-C--:B------:R-:W-:Y:S01]  /*4f00*/  FFMA.FTZ R59, R38, R120.reuse, -R59 ;  /* 0x00000078263b7223 */ /* 0x080fe2000001083b */
[----:B------:R-:W-:-:S03]  /*4f10*/  FFMA.FTZ R62, R57, R120, R62 ;  /* 0x00000078393e7223 */ /* 0x000fc6000001003e */
[----:B------:R-:W-:Y:S02]  /*4f20*/  F2FP.F16.F32.PACK_AB R36, R60, R61 ;  /* 0x0000003d3c24723e */ /* 0x000fe400000000ff */
[----:B------:R-:W-:-:S07]  /*4f30*/  F2FP.F16.F32.PACK_AB R38, R62, R59 ;  /* 0x0000003b3e26723e */ /* 0x000fce00000000ff */
.L_x_1575:
[----:B------:R-:W-:Y:S05]  /*4f40*/  BSYNC B2 ;  /* 0x0000000000027941 */ /* 0x000fea0003800000 */
.L_x_1574:
[----:B------:R-:W-:Y:S02]  /*4f50*/  ULDC.64 UR4, c[0x0][0x208] ;  /* 0x0000820000047ab9 */ /* 0x000fe40000000a00 */
[----:B--2---:R1:W-:Y:S03]  /*4f60*/  STG.E.128 desc[UR4][R48.64], R36 ;  /* 0x0000002430007986 */ /* 0x0043e6000c101d04 */
.L_x_1573:
[----:B------:R-:W-:Y:S05]  /*4f70*/  BSYNC B1 ;  /* 0x0000000000017941 */ /* 0x000fea0003800000 */
.L_x_1572:
        /* <DEDUP_REMOVED lines=8> */
[----:B--2---:R-:W-:Y:S01]  /*5000*/  IMAD.MOV.U32 R51, RZ, RZ, R39 ;  /* 0x000000ffff337224 */ /* 0x004fe200078e0027 */
[----:B------:R-:W-:Y:S01]  /*5010*/  SHF.R.U32.HI R57, RZ, 0x10, R53 ;  /* 0x00000010ff397819 */ /* 0x000fe20000011635 */
[----:B------:R-:W-:Y:S01]  /*5020*/  IMAD.MOV.U32 R50, RZ, RZ, R36 ;  /* 0x000000ffff327224 */ /* 0x000fe200078e0024 */
[--C-:B------:R-:W-:Y:S01]  /*5030*/  SHF.R.U64 R53, R54, 0x10, R55.reuse ;  /* 0x0000001036357819 */ /* 0x100fe20000001237 */
[--C-:B------:R-:W-:Y:S01]  /*5040*/  HADD2.F32 R39, -RZ, R37.reuse.H1_H1 ;  /* 0x30000025ff277230 */ /* 0x100fe20000004100 */
[----:B------:R-:W-:Y:S01]  /*5050*/  SHF.R.U32.HI R56, RZ, 0x10, R55 ;  /* 0x00000010ff387819 */ /* 0x000fe20000011637 */
[----:B------:R-:W-:Y:S02]  /*5060*/  HADD2.F32 R36, -RZ, R37.H0_H0 ;  /* 0x20000025ff247230 */ /* 0x000fe40000004100 */
[----:B------:R-:W-:Y:S02]  /*5070*/  HADD2.F32 R53, -RZ, R53.H0_H0 ;  /* 0x20000035ff357230 */ /* 0x000fe40000004100 */
[----:B------:R-:W-:-:S02]  /*5080*/  HADD2.F32 R56, -RZ, R56.H0_H0 ;  /* 0x20000038ff387230 */ /* 0x000fc40000004100 */
[--C-:B------:R-:W-:Y:S02]  /*5090*/  HADD2.F32 R37, -RZ, R51.reuse.H1_H1 ;  /* 0x30000033ff257230 */ /* 0x100fe40000004100 */
[-C--:B------:R-:W-:Y:S01]  /*50a0*/  FMUL.FTZ R55, R39, R53.reuse ;  /* 0x0000003527377220 */ /* 0x080fe20000410000 */
[----:B------:R-:W-:Y:S02]  /*50b0*/  HADD2.F32 R51, -RZ, R51.H0_H0 ;  /* 0x20000033ff337230 */ /* 0x000fe40000004100 */
[C---:B------:R-:W-:Y:S01]  /*50c0*/  FMUL.FTZ R58, R36.reuse, R53 ;  /* 0x00000035243a7220 */ /* 0x040fe20000410000 */
[----:B------:R-:W-:Y:S02]  /*50d0*/  HADD2.F32 R52, -RZ, R52.H0_H0 ;  /* 0x20000034ff347230 */ /* 0x000fe40000004100 */
[-C--:B------:R-:W-:Y:S01]  /*50e0*/  FMUL.FTZ R60, R37, R56.reuse ;  /* 0x00000038253c7220 */ /* 0x080fe20000410000 */
[----:B------:R-:W-:Y:S02]  /*50f0*/  HADD2.F32 R54, -RZ, R57.H0_H0 ;  /* 0x20000039ff367230 */ /* 0x000fe40000004100 */
[----:B------:R-:W-:Y:S01]  /*5100*/  FMUL.FTZ R56, R51, R56 ;  /* 0x0000003833387220 */ /* 0x000fe20000410000 */
[-C--:B------:R-:W-:Y:S01]  /*5110*/  FFMA.FTZ R36, R36, R52.reuse, -R55 ;  /* 0x0000003424247223 */ /* 0x080fe20000010837 */
[----:B------:R-:W-:-:S02]  /*5120*/  FFMA.FTZ R55, R39, R52, R58 ;  /* 0x0000003427377223 */ /* 0x000fc4000001003a */
[-C--:B------:R-:W-:Y:S01]  /*5130*/  FFMA.FTZ R59, R37, R54.reuse, R56 ;  /* 0x00000036253b7223 */ /* 0x080fe20000010038 */
[--C-:B------:R-:W-:Y:S02]  /*5140*/  HADD2.F32 R52, -RZ, R119.reuse.H0_H0 ;  /* 0x20000077ff347230 */ /* 0x100fe40000004100 */
[----:B------:R-:W-:Y:S01]  /*5150*/  FFMA.FTZ R60, R51, R54, -R60 ;  /* 0x00000036333c7223 */ /* 0x000fe2000001083c */
[----:B------:R-:W-:Y:S02]  /*5160*/  HADD2.F32 R37, -RZ, R50.H1_H1 ;  /* 0x30000032ff257230 */ /* 0x000fe40000004100 */
[----:B------:R-:W-:Y:S02]  /*5170*/  HADD2.F32 R39, -RZ, R38.H1_H1 ;  /* 0x30000026ff277230 */ /* 0x000fe40000004100 */
[----:B------:R-:W-:Y:S02]  /*5180*/  HADD2.F32 R119, -RZ, R119.H1_H1 ;  /* 0x30000077ff777230 */ /* 0x000fe40000004100 */
[----:B------:R-:W-:Y:S01]  /*5190*/  FMUL.FTZ R53, R37, R52 ;  /* 0x0000003425357220 */ /* 0x000fe20000410000 */
[----:B------:R-:W-:-:S02]  /*51a0*/  HADD2.F32 R50, -RZ, R50.H0_H0 ;  /* 0x20000032ff327230 */ /* 0x000fc40000004100 */
[----:B------:R-:W-:Y:S02]  /*51b0*/  HADD2.F32 R38, -RZ, R38.H0_H0 ;  /* 0x20000026ff267230 */ /* 0x000fe40000004100 */
[-C--:B------:R-:W-:Y:S01]  /*51c0*/  FMUL.FTZ R57, R39, R119.reuse ;  /* 0x0000007727397220 */ /* 0x080fe20000410000 */
[--C-:B------:R-:W-:Y:S02]  /*51d0*/  HADD2.F32 R51, -RZ, R118.reuse.H0_H0 ;  /* 0x20000076ff337230 */ /* 0x100fe40000004100 */
[----:B------:R-:W-:Y:S01]  /*51e0*/  FMUL.FTZ R52, R50, R52 ;  /* 0x0000003432347220 */ /* 0x000fe20000410000 */
[----:B------:R-:W-:Y:S02]  /*51f0*/  HADD2.F32 R118, -RZ, R118.H1_H1 ;  /* 0x30000076ff767230 */ /* 0x000fe40000004100 */
[----:B------:R-:W-:Y:S01]  /*5200*/  FMUL.FTZ R54, R38, R119 ;  /* 0x0000007726367220 */ /* 0x000fe20000410000 */
[-C--:B------:R-:W-:Y:S01]  /*5210*/  FFMA.FTZ R53, R50, R51.reuse, -R53 ;  /* 0x0000003332357223 */ /* 0x080fe20000010835 */
[----:B------:R-:W-:Y:S01]  /*5220*/  FFMA.FTZ R52, R37, R51, R52 ;  /* 0x0000003325347223 */ /* 0x000fe20000010034 */
[-C--:B------:R-:W-:Y:S01]  /*5230*/  FFMA.FTZ R57, R38, R118.reuse, -R57 ;  /* 0x0000007626397223 */ /* 0x080fe20000010839 */
[----:B------:R-:W-:Y:S01]  /*5240*/  FFMA.FTZ R54, R39, R118, R54 ;  /* 0x0000007627367223 */ /* 0x000fe20000010036 */
[----:B------:R-:W-:-:S02]  /*5250*/  F2FP.F16.F32.PACK_AB R37, R55, R36 ;  /* 0x000000243725723e */ /* 0x000fc400000000ff */
[----:B------:R-:W-:Y:S02]  /*5260*/  F2FP.F16.F32.PACK_AB R39, R59, R60 ;  /* 0x0000003c3b27723e */ /* 0x000fe400000000ff */
[----:B------:R-:W-:Y:S02]  /*5270*/  F2FP.F16.F32.PACK_AB R36, R52, R53 ;  /* 0x000000353424723e */ /* 0x000fe400000000ff */
[----:B------:R-:W-:-:S07]  /*5280*/  F2FP.F16.F32.PACK_AB R38, R54, R57 ;  /* 0x000000393626723e */ /* 0x000fce00000000ff */
.L_x_1579:
[----:B------:R-:W-:Y:S05]  /*5290*/  BSYNC B2 ;  /* 0x0000000000027941 */ /* 0x000fea0003800000 */
.L_x_1578:
[----:B------:R-:W-:Y:S02]  /*52a0*/  ULDC.64 UR4, c[0x0][0x208] ;  /* 0x0000820000047ab9 */ /* 0x000fe40000000a00 */
[----:B--2---:R1:W-:Y:S03]  /*52b0*/  STG.E.128 desc[UR4][R48.64+0x80], R36 ;  /* 0x0000802430007986 */ /* 0x0043e6000c101d04 */
.L_x_1577:
[----:B------:R-:W-:Y:S05]  /*52c0*/  BSYNC B1 ;  /* 0x0000000000017941 */ /* 0x000fea0003800000 */
.L_x_1576:
[----:B------:R-:W-:Y:S01]  /*52d0*/  ISETP.NE.AND P3, PT, R94, RZ, PT ;  /* 0x000000ff5e00720c */ /* 0x000fe20003f65270 */
[----:B------:R-:W-:-:S12]  /*52e0*/  BSSY B1, `(.L_x_1580) ;  /* 0x0000032000017945 */ /* 0x000fd80003800000 */
[----:B------:R-:W-:Y:S05]  /*52f0*/  @!P3 BRA `(.L_x_1581) ;  /* 0x0000000000c0b947 */ /* 0x000fea0003800000 */
[----:B-1234-:R1:W2:Y:S01]  /*5300*/  LDS.128 R36, [R102+0x25400] ;  /* 0x0254000066247984 */ /* 0x01e2a20000000c00 */
[----:B------:R-:W-:Y:S01]  /*5310*/  ISETP.GE.AND P3, PT, R233, R116, PT ;  /* 0x00000074e900720c */ /* 0x000fe20003f66270 */
[----:B------:R-:W-:-:S12]  /*5320*/  BSSY B2, `(.L_x_1582) ;  /* 0x000002b000027945 */ /* 0x000fd80003800000 */
[----:B-1----:R-:W-:Y:S05]  /*5330*/  @P3 BRA `(.L_x_1583) ;  /* 0x0000000000a43947 */ /* 0x002fea0003800000 */
[--C-:B------:R-:W-:Y:S01]  /*5340*/  SHF.R.U64 R51, R44, 0x10, R45.reuse ;  /* 0x000000102c337819 */ /* 0x100fe2000000122d */
[----:B--2---:R-:W-:Y:S01]  /*5350*/  IMAD.MOV.U32 R44, RZ, RZ, R38 ;  /* 0x000000ffff2c7224 */ /* 0x004fe200078e0026 */
[----:B------:R-:W-:Y:S01]  /*5360*/  SHF.R.U32.HI R50, RZ, 0x10, R45 ;  /* 0x00000010ff327819 */ /* 0x000fe2000001162d */
[--C-:B------:R-:W-:Y:S01]  /*5370*/  HADD2.F32 R38, -RZ, R37.reuse.H1_H1 ;  /* 0x30000025ff267230 */ /* 0x100fe20000004100 */
[--C-:B------:R-:W-:Y:S01]  /*5380*/  SHF.R.U64 R45, R46, 0x10, R47.reuse ;  /* 0x000000102e2d7819 */ /* 0x100fe2000000122f */
[----:B------:R-:W-:Y:S01]  /*5390*/  HADD2.F32 R37, -RZ, R37.H0_H0 ;  /* 0x20000025ff257230 */ /* 0x000fe20000004100 */
[----:B------:R-:W-:Y:S01]  /*53a0*/  SHF.R.U32.HI R52, RZ, 0x10, R47 ;  /* 0x00000010ff347819 */ /* 0x000fe2000001162f */
[----:B------:R-:W-:Y:S02]  /*53b0*/  HADD2.F32 R46, -RZ, R51.H0_H0 ;  /* 0x20000033ff2e7230 */ /* 0x000fe40000004100 */
[----:B------:R-:W-:Y:S02]  /*53c0*/  HADD2.F32 R47, -RZ, R45.H0_H0 ;  /* 0x2000002dff2f7230 */ /* 0x000fe40000004100 */
[----:B------:R-:W-:-:S02]  /*53d0*/  HADD2.F32 R52, -RZ, R52.H0_H0 ;  /* 0x20000034ff347230 */ /* 0x000fc40000004100 */
[--C-:B------:R-:W-:Y:S02]  /*53e0*/  HADD2.F32 R45, -RZ, R39.reuse.H1_H1 ;  /* 0x30000027ff2d7230 */ /* 0x100fe40000004100 */
[-C--:B------:R-:W-:Y:S01]  /*53f0*/  FMUL.FTZ R54, R38, R47.reuse ;  /* 0x0000002f26367220 */ /* 0x080fe20000410000 */
[----:B------:R-:W-:Y:S02]  /*5400*/  HADD2.F32 R39, -RZ, R39.H0_H0 ;  /* 0x20000027ff277230 */ /* 0x000fe40000004100 */
[----:B------:R-:W-:Y:S01]  /*5410*/  FMUL.FTZ R47, R37, R47 ;  /* 0x0000002f252f7220 */ /* 0x000fe20000410000 */
[----:B------:R-:W-:Y:S02]  /*5420*/  HADD2.F32 R50, -RZ, R50.H0_H0 ;  /* 0x20000032ff327230 */ /* 0x000fe40000004100 */
[----:B------:R-:W-:Y:S01]  /*5430*/  FMUL.FTZ R56, R45, R52 ;  /* 0x000000342d387220 */ /* 0x000fe20000410000 */
[----:B------:R-:W-:Y:S01]  /*5440*/  FFMA.FTZ R54, R37, R46, -R54 ;  /* 0x0000002e25367223 */ /* 0x000fe20000010836 */
[----:B------:R-:W-:Y:S01]  /*5450*/  FMUL.FTZ R52, R39, R52 ;  /* 0x0000003427347220 */ /* 0x000fe20000410000 */
[----:B------:R-:W-:-:S02]  /*5460*/  HADD2.F32 R37, -RZ, R36.H1_H1 ;  /* 0x30000024ff257230 */ /* 0x000fc40000004100 */
[----:B------:R-:W-:Y:S01]  /*5470*/  FFMA.FTZ R51, R38, R46, R47 ;  /* 0x0000002e26337223 */ /* 0x000fe2000001002f */
[----:B------:R-:W-:Y:S02]  /*5480*/  HADD2.F32 R36, -RZ, R36.H0_H0 ;  /* 0x20000024ff247230 */ /* 0x000fe40000004100 */
[-C--:B------:R-:W-:Y:S01]  /*5490*/  FFMA.FTZ R53, R45, R50.reuse, R52 ;  /* 0x000000322d357223 */ /* 0x080fe20000010034 */
[--C-:B------:R-:W-:Y:S02]  /*54a0*/  HADD2.F32 R45, -RZ, R117.reuse.H0_H0 ;  /* 0x20000075ff2d7230 */ /* 0x100fe40000004100 */
[----:B------:R-:W-:Y:S01]  /*54b0*/  FFMA.FTZ R56, R39, R50, -R56 ;  /* 0x0000003227387223 */ /* 0x000fe20000010838 */
[----:B------:R-:W-:Y:S02]  /*54c0*/  HADD2.F32 R117, -RZ, R117.H1_H1 ;  /* 0x30000075ff757230 */ /* 0x000fe40000004100 */
[--C-:B------:R-:W-:Y:S02]  /*54d0*/  HADD2.F32 R38, -RZ, R44.reuse.H1_H1 ;  /* 0x3000002cff267230 */ /* 0x100fe40000004100 */
[----:B------:R-:W-:Y:S01]  /*54e0*/  FMUL.FTZ R47, R37, R45 ;  /* 0x0000002d252f7220 */ /* 0x000fe20000410000 */
[----:B------:R-:W-:-:S02]  /*54f0*/  HADD2.F32 R44, -RZ, R44.H0_H0 ;  /* 0x2000002cff2c7230 */ /* 0x000fc40000004100 */
[----:B------:R-:W-:Y:S01]  /*5500*/  FMUL.FTZ R46, R36, R45 ;  /* 0x0000002d242e7220 */ /* 0x000fe20000410000 */
[--C-:B------:R-:W-:Y:S02]  /*5510*/  HADD2.F32 R39, -RZ, R115.reuse.H0_H0 ;  /* 0x20000073ff277230 */ /* 0x100fe40000004100 */
[-C--:B------:R-:W-:Y:S01]  /*5520*/  FMUL.FTZ R45, R38, R117.reuse ;  /* 0x00000075262d7220 */ /* 0x080fe20000410000 */
        /* <DEDUP_REMOVED lines=10> */
.L_x_1583:
[----:B------:R-:W-:Y:S05]  /*55d0*/  BSYNC B2 ;  /* 0x0000000000027941 */ /* 0x000fea0003800000 */
.L_x_1582:
[----:B------:R-:W-:Y:S02]  /*55e0*/  ULDC.64 UR4, c[0x0][0x208] ;  /* 0x0000820000047ab9 */ /* 0x000fe40000000a00 */
[----:B--2---:R1:W-:Y:S03]  /*55f0*/  STG.E.128 desc[UR4][R48.64+0x100], R36 ;  /* 0x0001002430007986 */ /* 0x0043e6000c101d04 */
.L_x_1581:
[----:B------:R-:W-:Y:S05]  /*5600*/  BSYNC B1 ;  /* 0x0000000000017941 */ /* 0x000fea0003800000 */
.L_x_1580:
[----:B------:R-:W-:-:S13]  /*5610*/  ISETP.NE.AND P3, PT, R95, RZ, PT ;  /* 0x000000ff5f00720c */ /* 0x000fda0003f65270 */
        /* <DEDUP_REMOVED lines=46> */
.L_x_1585:
[----:B------:R-:W-:Y:S05]  /*5900*/  BSYNC B1 ;  /* 0x0000000000017941 */ /* 0x000fea0003800000 */
.L_x_1584:
[----:B------:R-:W-:Y:S02]  /*5910*/  ULDC.64 UR4, c[0x0][0x208] ;  /* 0x0000820000047ab9 */ /* 0x000fe40000000a00 */
[----:B--2---:R1:W-:Y:S01]  /*5920*/  STG.E.128 desc[UR4][R48.64+0x180], R36 ;  /* 0x0001802430007986 */ /* 0x0043e2000c101d04 */
[----:B------:R-:W-:Y:S05]  /*5930*/  BRA `(.L_x_1571) ;  /* 0x0000002c008c7947 */ /* 0x000fea0003800000 */
.L_x_1547:
        /* <DEDUP_REMOVED lines=16> */
[----:B------:R-:W-:Y:S02]  /*5a40*/  IADD3.X R39, R99, R32, RZ, P2, !PT ;  /* 0x0000002063277210 */ /* 0x000fe400017fe4ff */
[----:B------:R-:W-:Y:S02]  /*5a50*/  CS2R R42, SRZ ;  /* 0x00000000002a7805 */ /* 0x000fe4000001ff00 */
[----:B------:R-:W-:Y:S01]  /*5a60*/  LEA R52, P3, R38, UR4, 0x1 ;  /* 0x0000000426347c11 */ /* 0x000fe2000f8608ff */
[----:B------:R-:W-:Y:S01]  /*5a70*/  IMAD.X R37, R109, 0x1, R34, P5 ;  /* 0x000000016d257824 */ /* 0x000fe200028e0622 */
[----:B------:R-:W-:-:S02]  /*5a80*/  ISETP.GE.AND P5, PT, R221, R116, PT ;  /* 0x00000074dd00720c */ /* 0x000fc40003fa6270 */
[----:B------:R-:W-:Y:S02]  /*5a90*/  CS2R R40, SRZ ;  /* 0x0000000000287805 */ /* 0x000fe4000001ff00 */
[----:B------:R-:W-:Y:S02]  /*5aa0*/  LEA.HI.X R53, R38, UR5, R39, 0x1, P3 ;  /* 0x0000000526357c11 */ /* 0x000fe400098f0c27 */
[----:B------:R-:W-:Y:S02]  /*5ab0*/  CS2R R38, SRZ ;  /* 0x0000000000267805 */ /* 0x000fe4000001ff00 */
[----:B------:R-:W-:Y:S02]  /*5ac0*/  ISETP.GE.AND P3, PT, R18, R116, PT ;  /* 0x000000741200720c */ /* 0x000fe40003f66270 */
[----:B------:R-:W-:Y:S02]  /*5ad0*/  CS2R R50, SRZ ;  /* 0x0000000000327805 */ /* 0x000fe4000001ff00 */
[----:B------:R-:W-:-:S02]  /*5ae0*/  LEA R56, P2, R36, UR6, 0x1 ;  /* 0x0000000624387c11 */ /* 0x000fc4000f8408ff */
[----:B------:R-:W-:Y:S02]  /*5af0*/  CS2R R48, SRZ ;  /* 0x0000000000307805 */ /* 0x000fe4000001ff00 */
[----:B------:R-:W-:Y:S02]  /*5b00*/  CS2R R46, SRZ ;  /* 0x00000000002e7805 */ /* 0x000fe4000001ff00 */
[----:B------:R-:W-:Y:S02]  /*5b10*/  CS2R R44, SRZ ;  /* 0x00000000002c7805 */ /* 0x000fe4000001ff00 */
[----:B------:R-:W-:Y:S02]  /*5b20*/  LEA.HI.X R57, R36, UR7, R37, 0x1, P2 ;  /* 0x0000000724397c11 */ /* 0x000fe400090f0c25 */
[----:B------:R-:W-:Y:S01]  /*5b30*/  CS2R R36, SRZ ;  /* 0x0000000000247805 */ /* 0x000fe2000001ff00 */
[----:B------:R-:W-:Y:S02]  /*5b40*/  ULDC.64 UR8, c[0x0][0x208] ;  /* 0x0000820000087ab9 */ /* 0x000fe40000000a00 */
[----:B------:R0:W5:Y:S04]  /*5b50*/  @!P5 LDG.E.128 R44, desc[UR8][R56.64+0x80] ;  /* 0x00008008382cd981 */ /* 0x000168000c1e1d00 */
[----:B------:R0:W5:Y:S04]  /*5b60*/  @!P3 LDG.E.128 R40, desc[UR8][R52.64] ;  /* 0x000000083428b981 */ /* 0x000168000c1e1d00 */
[----:B------:R0:W5:Y:S04]  /*5b70*/  @!P5 LDG.E.128 R36, desc[UR8][R52.64+0x80] ;  /* 0x000080083424d981 */ /* 0x000168000c1e1d00 */
[----:B------:R0:W5:Y:S02]  /*5b80*/  @!P3 LDG.E.128 R48, desc[UR8][R56.64] ;  /* 0x000000083830b981 */ /* 0x000164000c1e1d00 */
.L_x_1587:
[----:B------:R-:W-:Y:S05]  /*5b90*/  BSYNC B1 ;  /* 0x0000000000017941 */ /* 0x000fea0003800000 */
.L_x_1586:
        /* <DEDUP_REMOVED lines=19> */
[----:B------:R-:W-:Y:S02]  /*5cd0*/  CS2R R64, SRZ ;  /* 0x0000000000407805 */ /* 0x000fe4000001ff00 */
[----:B------:R-:W-:Y:S02]  /*5ce0*/  CS2R R62, SRZ ;  /* 0x00000000003e7805 */ /* 0x000fe4000001ff00 */
[----:B------:R-:W-:Y:S02]  /*5cf0*/  IADD3.X R109, R34, R109, R26, P2, P5 ;  /* 0x0000006d226d7210 */ /* 0x000fe400017ea41a */
[----:B------:R-:W-:Y:S02]  /*5d00*/  CS2R R60, SRZ ;  /* 0x00000000003c7805 */ /* 0x000fe4000001ff00 */
[----:B------:R-:W-:Y:S01]  /*5d10*/  LEA R68, P5, R71, UR4, 0x1 ;  /* 0x0000000447447c11 */ /* 0x000fe2000f8a08ff */
[----:B------:R-:W-:Y:S01]  /*5d20*/  ULDC.64 UR8, c[0x0][0x208] ;  /* 0x0000820000087ab9 */ /* 0x000fe20000000a00 */
[----:B------:R-:W-:-:S02]  /*5d30*/  LEA R70, P2, R52, UR6, 0x1 ;  /* 0x0000000634467c11 */ /* 0x000fc4000f8408ff */
[----:B------:R-:W-:Y:S02]  /*5d40*/  LEA.HI.X R69, R71, UR5, R54, 0x1, P5 ;  /* 0x0000000547457c11 */ /* 0x000fe4000a8f0c36 */
[----:B------:R-:W-:Y:S02]  /*5d50*/  CS2R R54, SRZ ;  /* 0x0000000000367805 */ /* 0x000fe4000001ff00 */
[----:B------:R-:W-:Y:S02]  /*5d60*/  LEA.HI.X R71, R52, UR7, R109, 0x1, P2 ;  /* 0x0000000734477c11 */ /* 0x000fe400090f0c6d */
[----:B------:R-:W-:Y:S02]  /*5d70*/  CS2R R52, SRZ ;  /* 0x0000000000347805 */ /* 0x000fe4000001ff00 */
[-C--:B------:R-:W-:Y:S02]  /*5d80*/  ISETP.GE.AND P5, PT, R18, R116.reuse, PT ;  /* 0x000000741200720c */ /* 0x080fe40003fa6270 */
[----:B------:R-:W-:-:S11]  /*5d90*/  ISETP.GE.AND P2, PT, R221, R116, PT ;  /* 0x00000074dd00720c */ /* 0x000fd60003f46270 */
[----:B------:R0:W5:Y:S04]  /*5da0*/  @!P5 LDG.E.128 R56, desc[UR8][R68.64] ;  /* 0x000000084438d981 */ /* 0x000168000c1e1d00 */
[----:B------:R0:W5:Y:S04]  /*5db0*/  @!P2 LDG.E.128 R52, desc[UR8][R68.64+0x80] ;  /* 0x000080084434a981 */ /* 0x000168000c1e1d00 */
[----:B------:R0:W5:Y:S04]  /*5dc0*/  @!P5 LDG.E.128 R64, desc[UR8][R70.64] ;  /* 0x000000084640d981 */ /* 0x000168000c1e1d00 */
[----:B------:R0:W5:Y:S02]  /*5dd0*/  @!P2 LDG.E.128 R60, desc[UR8][R70.64+0x80] ;  /* 0x00008008463ca981 */ /* 0x000164000c1e1d00 */
.L_x_1589:
[----:B------:R-:W-:Y:S05]  /*5de0*/  BSYNC B1 ;  /* 0x0000000000017941 */ /* 0x000fea0003800000 */
.L_x_1588:
[----:B0-----:R-:W2:Y:S01]  /*5df0*/  LDL R68, [R1+0x20] ;  /* 0x0000200001447983 */ /* 0x001ea20000100800 */
[----:B-----5:R-:W-:Y:S01]  /*5e00*/  IMAD.MOV.U32 R69, RZ, RZ, R39 ;  /* 0x000000ffff457224 */ /* 0x020fe200078e0027 */
[----:B------:R-:W-:Y:S01]  /*5e10*/  MOV R70, R42 ;  /* 0x0000002a00467202 */ /* 0x000fe20000000f00 */
[----:B------:R-:W-:-:S03]  /*5e20*/  IMAD.MOV.U32 R71, RZ, RZ, R43 ;  /* 0x000000ffff477224 */ /* 0x000fc600078e002b */
[----:B------:R-:W-:Y:S01]  /*5e30*/  PRMT R136, R69, 0x7610, R136 ;  /* 0x0000761045887816 */ /* 0x000fe20000000088 */
[----:B------:R-:W-:Y:S01]  /*5e40*/  IMAD.MOV.U32 R69, RZ, RZ, R37 ;  /* 0x000000ffff457224 */ /* 0x000fe200078e0025 */
[----:B------:R-:W-:Y:S02]  /*5e50*/  PRMT R137, R70, 0x7610, R137 ;  /* 0x0000761046897816 */ /* 0x000fe40000000089 */
[----:B------:R-:W-:Y:S02]  /*5e60*/  PRMT R140, R71, 0x7610, R140 ;  /* 0x00007610478c7816 */ /* 0x000fe4000000008c */
[----:B------:R-:W-:Y:S01]  /*5e70*/  PRMT R136, R136, 0x5410, R69 ;  /* 0x0000541088887816 */ /* 0x000fe20000000045 */
[----:B------:R-:W-:-:S05]  /*5e80*/  IMAD.MOV.U32 R69, RZ, RZ, R41 ;  /* 0x000000ffff457224 */ /* 0x000fca00078e0029 */
[----:B------:R-:W-:Y:S01]  /*5e90*/  PRMT R124, R69, 0x7610, R124 ;  /* 0x00007610457c7816 */ /* 0x000fe2000000007c */
[----:B------:R-:W-:-:S05]  /*5ea0*/  IMAD.MOV.U32 R69, RZ, RZ, R47 ;  /* 0x000000ffff457224 */ /* 0x000fca00078e002f */
[----:B------:R-:W-:Y:S02]  /*5eb0*/  PRMT R137, R137, 0x5410, R69 ;  /* 0x0000541089897816 */ /* 0x000fe40000000045 */
[----:B------:R-:W-:Y:S02]  /*5ec0*/  MOV R69, R45 ;  /* 0x0000002d00457202 */ /* 0x000fe40000000f00 */
[----:B--2---:R-:W-:Y:S01]  /*5ed0*/  R2UR UR4, R68 ;  /* 0x00000000440472ca */ /* 0x004fe200000e0000 */
[----:B------:R-:W-:-:S05]  /*5ee0*/  IMAD.MOV.U32 R68, RZ, RZ, R38 ;  /* 0x000000ffff447224 */ /* 0x000fca00078e0026 */
[----:B------:R-:W-:Y:S01]  /*5ef0*/  PRMT R134, R68, 0x7610, R134 ;  /* 0x0000761044867816 */ /* 0x000fe20000000086 */
[----:B------:R-:W-:-:S05]  /*5f00*/  IMAD.MOV.U32 R68, RZ, RZ, R36 ;  /* 0x000000ffff447224 */ /* 0x000fca00078e0024 */
[----:B------:R-:W-:Y:S01]  /*5f10*/  PRMT R135, R68, 0x7610, R135 ;  /* 0x0000761044877816 */ /* 0x000fe20000000087 */
[----:B------:R-:W-:Y:S01]  /*5f20*/  IMAD.MOV.U32 R68, RZ, RZ, R40 ;  /* 0x000000ffff447224 */ /* 0x000fe200078e0028 */
[----:B------:R-:W-:-:S04]  /*5f30*/  UISETP.NE.AND UP0, UPT, UR4, 0x3, UPT ;  /* 0x000000030400788c */ /* 0x000fc8000bf05270 */
[----:B------:R-:W-:Y:S01]  /*5f40*/  PRMT R138, R68, 0x7610, R138 ;  /* 0x00007610448a7816 */ /* 0x000fe2000000008a */
[----:B------:R-:W-:Y:S01]  /*5f50*/  IMAD.MOV.U32 R68, RZ, RZ, R46 ;  /* 0x000000ffff447224 */ /* 0x000fe200078e002e */
[----:B------:R-:W-:Y:S02]  /*5f60*/  PLOP3.LUT P2, PT, PT, PT, UP0, 0x80, 0x0 ;  /* 0x000000000000781c */ /* 0x000fe40003f4f008 */
[----:B------:R-:W-:Y:S01]  /*5f70*/  PRMT R138, R138, 0x5410, R69 ;  /* 0x000054108a8a7816 */ /* 0x000fe20000000045 */
[----:B------:R-:W-:Y:S01]  /*5f80*/  IMAD.MOV.U32 R69, RZ, RZ, R51 ;  /* 0x000000ffff457224 */ /* 0x000fe200078e0033 */
[----:B------:R-:W-:Y:S01]  /*5f90*/  PRMT R134, R134, 0x5410, R68 ;  /* 0x0000541086867816 */ /* 0x000fe20000000044 */
[----:B------:R-:W-:-:S03]  /*5fa0*/  IMAD.MOV.U32 R68, RZ, RZ, R44 ;  /* 0x000000ffff447224 */ /* 0x000fc600078e002c */
[----:B------:R-:W-:Y:S01]  /*5fb0*/  PRMT R140, R140, 0x5410, R69 ;  /* 0x000054108c8c7816 */ /* 0x000fe20000000045 */
[----:B------:R-:W-:Y:S01]  /*5fc0*/  IMAD.MOV.U32 R69, RZ, RZ, R48 ;  /* 0x000000ffff457224 */ /* 0x000fe200078e0030 */
[----:B------:R-:W-:Y:S01]  /*5fd0*/  PRMT R135, R135, 0x5410, R68 ;  /* 0x0000541087877816 */ /* 0x000fe20000000044 */
[----:B------:R-:W-:-:S05]  /*5fe0*/  IMAD.MOV.U32 R68, RZ, RZ, R50 ;  /* 0x000000ffff447224 */ /* 0x000fca00078e0032 */
[----:B------:R-:W-:Y:S01]  /*5ff0*/  PRMT R139, R68, 0x7610, R139 ;  /* 0x00007610448b7816 */ /* 0x000fe2000000008b */
[----:B------:R-:W-:-:S03]  /*6000*/  IMAD.MOV.U32 R68, RZ, RZ, R49 ;  /* 0x000000ffff447224 */ /* 0x000fc600078e0031 */
[----:B------:R-:W-:Y:S01]  /*6010*/  PRMT R139, R139, 0x5410, R69 ;  /* 0x000054108b8b7816 */ /* 0x000fe20000000045 */
[----:B------:R-:W-:Y:S01]  /*6020*/  IMAD.MOV.U32 R69, RZ, RZ, R54 ;  /* 0x000000ffff457224 */ /* 0x000fe200078e0036 */
[----:B------:R-:W-:Y:S01]  /*6030*/  PRMT R121, R68, 0x7610, R121 ;  /* 0x0000761044797816 */ /* 0x000fe20000000079 */
        /* <DEDUP_REMOVED lines=23> */
[----:B------:R-:W-:Y:S06]  /*61b0*/  @!P2 BRA `(.L_x_1590) ;  /* 0x000000000004a947 */ /* 0x000fec0003800000 */
[----:B------:R-:W-:Y:S01]  /*61c0*/  BPT.TRAP 0x1 ;  /* 0x000000040000795c */ /* 0x000fe20000300000 */
.L_x_1590:
[----:B------:R-:W-:Y:S01]  /*61d0*/  LEA R99, R17, R16, 0x3 ;  /* 0x0000001011637211 */ /* 0x000fe200078e18ff */
[----:B------:R-:W0:Y:S01]  /*61e0*/  LDC R117, c[0x0][0x2f4] ;  /* 0x0000bd00ff757b82 */ /* 0x000e220000000800 */
[----:B------:R-:W-:Y:S01]  /*61f0*/  SHF.L.U32 R109, R236, 0x1f, RZ ;  /* 0x0000001fec6d7819 */ /* 0x000fe200000006ff */
[----:B------:R-:W-:Y:S01]  /*6200*/  BSSY B1, `(.L_x_1591) ;  /* 0x0000004000017945 */ /* 0x000fe20003800000 */
[----:B------:R-:W-:Y:S02]  /*6210*/  IMAD.MOV.U32 R111, RZ, RZ, R72 ;  /* 0x000000ffff6f7224 */ /* 0x000fe400078e0048 */
[----:B------:R-:W1:Y:S02]  /*6220*/  SYNCS.PHASECHK.TRANS64.TRYWAIT P5, [R99+URZ+0x30890], R109 ;  /* 0x0308906d630075a7 */ /* 0x000e6400080a017f */
[----:B-1----:R-:W-:Y:S05]  /*6230*/  @!P5 BRA `(.L_x_1592) ;  /* 0x0000028400e4d947 */ /* 0x002fea0003800000 */
.L_x_2021:
[----:B------:R-:W-:Y:S05]  /*6240*/  BSYNC B1 ;  /* 0x0000000000017941 */ /* 0x000fea0003800000 */
.L_x_1591:
[----:B------:R-:W2:Y:S01]  /*6250*/  LDC.64 R112, c[0x0][0x300] ;  /* 0x0000c000ff707b82 */ /* 0x000ea20000000a00 */
[----:B------:R-:W-:Y:S01]  /*6260*/  BSSY B1, `(.L_x_1593) ;  /* 0x0000115000017945 */ /* 0x000fe20003800000 */
[----:B0-----:R-:W-:-:S03]  /*6270*/  IMAD.IADD R118, R117, 0x1, -R29 ;  /* 0x0000000175767824 */ /* 0x001fc600078e0a1d */
[----:B------:R-:W-:Y:S05]  /*6280*/  @P4 BRA `(.L_x_1594) ;  /* 0x0000001000484947 */ /* 0x000fea0003800000 */
[----:B------:R-:W-:Y:S01]  /*6290*/  ISETP.NE.AND P4, PT, R30, RZ, PT ;  /* 0x000000ff1e00720c */ /* 0x000fe20003f85270 */
[-C--:B--2---:R-:W-:Y:S01]  /*62a0*/  IMAD.WIDE.U32 R114, R23, R112.reuse, R110 ;  /* 0x0000007017727225 */ /* 0x084fe200078e006e */
[----:B------:R-:W-:Y:S01]  /*62b0*/  SHF.R.S32.HI R68, RZ, 0x1f, R23 ;  /* 0x0000001fff447819 */ /* 0x000fe20000011417 */
[----:B------:R-:W-:Y:S04]  /*62c0*/  BSSY B2, `(.L_x_1595) ;  /* 0x0000089000027945 */ /* 0x000fe80003800000 */
[----:B------:R-:W-:-:S04]  /*62d0*/  IMAD R119, R68, R112, RZ ;  /* 0x0000007044777224 */ /* 0x000fc800078e02ff */
[----:B------:R-:W-:-:S04]  /*62e0*/  IMAD R119, R23, R113, R119 ;  /* 0x0000007117777224 */ /* 0x000fc800078e0277 */
[----:B------:R-:W-:Y:S01]  /*62f0*/  IMAD.IADD R119, R119, 0x1, R115 ;  /* 0x0000000177777824 */ /* 0x000fe200078e0273 */
[----:B------:R-:W-:Y:S06]  /*6300*/  @!P4 BRA `(.L_x_1596) ;  /* 0x000000080010c947 */ /* 0x000fec0003800000 */
[----:B------:R-:W2:Y:S01]  /*6310*/  LDL R70, [R1+0x28] ;  /* 0x0000280001467983 */ /* 0x000ea20000100800 */
[----:B------:R-:W-:Y:S01]  /*6320*/  SEL R68, R29, R118, !P0 ;  /* 0x000000761d447207 */ /* 0x000fe20004000000 */
[C---:B------:R-:W-:Y:S01]  /*6330*/  IMAD.SHL.U32 R71, R23.reuse, 0x40, RZ ;  /* 0x0000004017477824 */ /* 0x040fe200078e00ff */
[----:B------:R-:W-:Y:S01]  /*6340*/  ISETP.GE.AND P4, PT, R18, R116, PT ;  /* 0x000000741200720c */ /* 0x000fe20003f86270 */
[----:B------:R-:W-:Y:S01]  /*6350*/  IMAD.SHL.U32 R72, R23, 0x40, RZ ;  /* 0x0000004017487824 */ /* 0x000fe200078e00ff */
[----:B------:R-:W-:Y:S01]  /*6360*/  SHF.R.S32.HI R69, RZ, 0x1f, R68 ;  /* 0x0000001fff457819 */ /* 0x000fe20000011444 */
[----:B------:R-:W-:Y:S01]  /*6370*/  BSSY B3, `(.L_x_1597) ;  /* 0x0000070000037945 */ /* 0x000fe20003800000 */
[----:B------:R-:W-:Y:S02]  /*6380*/  LOP3.LUT R71, R71, 0x1c0, RZ, 0xc0, !PT ;  /* 0x000001c047477812 */ /* 0x000fe400078ec0ff */
[----:B------:R-:W-:Y:S02]  /*6390*/  LEA.HI R68, R69, R68, RZ, 0x4 ;  /* 0x0000004445447211 */ /* 0x000fe400078f20ff */
[----:B------:R-:W-:-:S02]  /*63a0*/  SHF.R.U32.HI R71, RZ, 0x3, R71 ;  /* 0x00000003ff477819 */ /* 0x000fc40000011647 */
[----:B------:R-:W-:-:S04]  /*63b0*/  LEA.HI.SX32 R68, R68, R35, 0x1c ;  /* 0x0000002344447211 */ /* 0x000fc800078fe2ff */
[----:B------:R-:W-:Y:S01]  /*63c0*/  SHF.R.S32.HI R69, RZ, 0x1f, R68 ;  /* 0x0000001fff457819 */ /* 0x000fe20000011444 */
[----:B------:R-:W-:-:S03]  /*63d0*/  IMAD.SHL.U32 R120, R68, 0x8, RZ ;  /* 0x0000000844787824 */ /* 0x000fc600078e00ff */
[----:B------:R-:W-:Y:S02]  /*63e0*/  LEA.HI R68, R69, R68, RZ, 0x3 ;  /* 0x0000004445447211 */ /* 0x000fe400078f18ff */
[----:B------:R-:W-:Y:S02]  /*63f0*/  LOP3.LUT R69, R120, 0x38, RZ, 0xc0, !PT ;  /* 0x0000003878457812 */ /* 0x000fe400078ec0ff */
[----:B------:R-:W-:Y:S02]  /*6400*/  SHF.L.U32 R68, R68, 0x9, RZ ;  /* 0x0000000944447819 */ /* 0x000fe400000006ff */
[----:B------:R-:W-:Y:S02]  /*6410*/  LOP3.LUT R69, R69, 0x1c0, R72, 0xf8, !PT ;  /* 0x000001c045457812 */ /* 0x000fe400078ef848 */
[----:B------:R-:W-:Y:S02]  /*6420*/  LOP3.LUT R68, R68, 0x7ffff000, RZ, 0xc0, !PT ;  /* 0x7ffff00044447812 */ /* 0x000fe400078ec0ff */
[----:B------:R-:W-:-:S04]  /*6430*/  LOP3.LUT R69, R69, R71, RZ, 0x3c, !PT ;  /* 0x0000004745457212 */ /* 0x000fc800078e3cff */
[----:B--2---:R-:W-:-:S05]  /*6440*/  IADD3 R68, R69, R68, R70 ;  /* 0x0000004445447210 */ /* 0x004fca0007ffe046 */
[C---:B------:R-:W-:Y:S02]  /*6450*/  IMAD R72, R17.reuse, 0x4000, R68 ;  /* 0x0000400011487824 */ /* 0x040fe400078e0244 */
[----:B------:R-:W-:Y:S02]  /*6460*/  IMAD R68, R17, 0x4000, R6 ;  /* 0x0000400011447824 */ /* 0x000fe400078e0206 */
[--C-:B------:R-:W-:Y:S02]  /*6470*/  IMAD R72, R72, 0x2, R16.reuse ;  /* 0x0000000248487824 */ /* 0x100fe400078e0210 */
[----:B------:R-:W-:-:S04]  /*6480*/  IMAD R68, R68, 0x2, R16 ;  /* 0x0000000244447824 */ /* 0x000fc800078e0210 */
[----:B------:R-:W0:Y:S04]  /*6490*/  LDS.128 R72, [R72+0x20400] ;  /* 0x0204000048487984 */ /* 0x000e280000000c00 */
[----:B------:R-:W2:Y:S01]  /*64a0*/  LDS.128 R68, [R68+0x20400] ;  /* 0x0204000044447984 */ /* 0x000ea20000000c00 */
[----:B------:R-:W-:Y:S05]  /*64b0*/  @P4 BRA `(.L_x_1598) ;  /* 0x00000004006c4947 */ /* 0x000fea0003800000 */
[----:B0-----:R-:W-:Y:S01]  /*64c0*/  IMAD.MOV.U32 R123, RZ, RZ, R73 ;  /* 0x000000ffff7b7224 */ /* 0x001fe200078e0049 */
[----:B------:R-:W-:Y:S01]  /*64d0*/  SHF.R.U64 R40, R40, 0x10, R41 ;  /* 0x0000001028287819 */ /* 0x000fe20000001229 */
[----:B--2---:R-:W-:Y:S01]  /*64e0*/  IMAD.MOV.U32 R122, RZ, RZ, R69 ;  /* 0x000000ffff7a7224 */ /* 0x004fe200078e0045 */
[----:B------:R-:W-:Y:S01]  /*64f0*/  SHF.R.U32.HI R41, RZ, 0x10, R41 ;  /* 0x00000010ff297819 */ /* 0x000fe20000011629 */
[----:B------:R-:W-:Y:S01]  /*6500*/  HADD2.F32 R121, -RZ, R121.H0_H0 ;  /* 0x20000079ff797230 */ /* 0x000fe20000004100 */
[----:B------:R-:W-:Y:S01]  /*6510*/  SHF.R.U64 R42, R42, 0x10, R43 ;  /* 0x000000102a2a7819 */ /* 0x000fe2000000122b */
[----:B------:R-:W-:Y:S02]  /*6520*/  HADD2.F32 R69, -RZ, R123.H0_H0 ;  /* 0x2000007bff457230 */ /* 0x000fe40000004100 */
[----:B------:R-:W-:Y:S02]  /*6530*/  HADD2.F32 R125, -RZ, R122.H0_H0 ;  /* 0x2000007aff7d7230 */ /* 0x000fe40000004100 */
[----:B------:R-:W-:-:S02]  /*6540*/  HADD2.F32 R124, -RZ, R124.H0_H0 ;  /* 0x2000007cff7c7230 */ /* 0x000fc40000004100 */
[-C--:B------:R-:W-:Y:S01]  /*6550*/  FMUL.FTZ R73, R69, R121.reuse ;  /* 0x0000007945497220 */ /* 0x080fe20000410000 */
[----:B------:R-:W-:Y:S02]  /*6560*/  HADD2.F32 R41, -RZ, R41.H0_H0 ;  /* 0x20000029ff297230 */ /* 0x000fe40000004100 */
[C---:B------:R-:W-:Y:S01]  /*6570*/  FMUL.FTZ R121, R125.reuse, R121 ;  /* 0x000000797d797220 */ /* 0x040fe20000410000 */
[----:B------:R-:W-:Y:S02]  /*6580*/  HADD2.F32 R42, -RZ, R42.H0_H0 ;  /* 0x2000002aff2a7230 */ /* 0x000fe40000004100 */
[-C--:B------:R-:W-:Y:S01]  /*6590*/  FFMA.FTZ R73, R125, R124.reuse, -R73 ;  /* 0x0000007c7d497223 */ /* 0x080fe20000010849 */
[----:B------:R-:W-:Y:S01]  /*65a0*/  FFMA.FTZ R69, R69, R124, R121 ;  /* 0x0000007c45457223 */ /* 0x000fe20000010079 */
[--C-:B------:R-:W-:Y:S02]  /*65b0*/  SHF.R.U32.HI R124, RZ, 0x10, R49.reuse ;  /* 0x00000010ff7c7819 */ /* 0x100fe40000011631 */
[----:B------:R-:W-:Y:S01]  /*65c0*/  SHF.R.U64 R121, R48, 0x10, R49 ;  /* 0x0000001030797819 */ /* 0x000fe20000001231 */
[----:B------:R-:W-:-:S02]  /*65d0*/  HADD2.F32 R48, -RZ, R123.H1_H1 ;  /* 0x3000007bff307230 */ /* 0x000fc40000004100 */
[----:B------:R-:W-:Y:S02]  /*65e0*/  HADD2.F32 R124, -RZ, R124.H0_H0 ;  /* 0x2000007cff7c7230 */ /* 0x000fe40000004100 */
[----:B------:R-:W-:Y:S02]  /*65f0*/  HADD2.F32 R49, -RZ, R122.H1_H1 ;  /* 0x3000007aff317230 */ /* 0x000fe40000004100 */
[----:B------:R-:W-:Y:S02]  /*6600*/  HADD2.F32 R121, -RZ, R121.H0_H0 ;  /* 0x20000079ff797230 */ /* 0x000fe40000004100 */
[-C--:B------:R-:W-:Y:S01]  /*6610*/  FMUL.FTZ R122, R48, R124.reuse ;  /* 0x0000007c307a7220 */ /* 0x080fe20000410000 */
[----:B------:R-:W-:-:S03]  /*6620*/  FMUL.FTZ R124, R49, R124 ;  /* 0x0000007c317c7220 */ /* 0x000fc60000410000 */
[-C--:B------:R-:W-:Y:S01]  /*6630*/  FFMA.FTZ R49, R49, R41.reuse, -R122 ;  /* 0x0000002931317223 */ /* 0x080fe2000001087a */
[--C-:B------:R-:W-:Y:S02]  /*6640*/  HADD2.F32 R122, -RZ, R140.reuse.H0_H0 ;  /* 0x2000008cff7a7230 */ /* 0x100fe40000004100 */
[----:B------:R-:W-:Y:S01]  /*6650*/  FFMA.FTZ R41, R48, R41, R124 ;  /* 0x0000002930297223 */ /* 0x000fe2000001007c */
[----:B------:R-:W-:Y:S01]  /*6660*/  MOV R48, R71 ;  /* 0x0000004700307202 */ /* 0x000fe20000000f00 */
[----:B------:R-:W-:Y:S01]  /*6670*/  HADD2.F32 R124, -RZ, R140.H1_H1 ;  /* 0x3000008cff7c7230 */ /* 0x000fe20000004100 */
[----:B------:R-:W-:Y:S01]  /*6680*/  F2FP.F16.F32.PACK_AB R49, R49, R73 ;  /* 0x000000493131723e */ /* 0x000fe200000000ff */
[----:B------:R-:W-:Y:S01]  /*6690*/  HADD2.F32 R71, -RZ, R75.H0_H0 ;  /* 0x2000004bff477230 */ /* 0x000fe20000004100 */
[----:B------:R-:W-:Y:S01]  /*66a0*/  F2FP.F16.F32.PACK_AB R41, R41, R69 ;  /* 0x000000452929723e */ /* 0x000fe200000000ff */
[--C-:B------:R-:W-:Y:S02]  /*66b0*/  HADD2.F32 R123, -RZ, R48.reuse.H0_H0 ;  /* 0x20000030ff7b7230 */ /* 0x100fe40000004100 */
[----:B------:R-:W-:-:S02]  /*66c0*/  HADD2.F32 R48, -RZ, R48.H1_H1 ;  /* 0x30000030ff307230 */ /* 0x000fc40000004100 */
[----:B------:R-:W-:Y:S01]  /*66d0*/  FMUL.FTZ R125, R71, R124 ;  /* 0x0000007c477d7220 */ /* 0x000fe20000410000 */
[----:B------:R-:W-:Y:S02]  /*66e0*/  IMAD.MOV.U32 R69, RZ, RZ, R49 ;  /* 0x000000ffff457224 */ /* 0x000fe400078e0031 */
[----:B------:R-:W-:Y:S02]  /*66f0*/  IMAD.MOV.U32 R73, RZ, RZ, R41 ;  /* 0x000000ffff497224 */ /* 0x000fe400078e0029 */
[C---:B------:R-:W-:Y:S01]  /*6700*/  FFMA.FTZ R125, R123.reuse, R122, -R125 ;  /* 0x0000007a7b7d7223 */ /* 0x040fe2000001087d */
[----:B------:R-:W-:Y:S01]  /*6710*/  FMUL.FTZ R123, R123, R124 ;  /* 0x0000007c7b7b7220 */ /* 0x000fe20000410000 */
[----:B------:R-:W-:-:S03]  /*6720*/  HADD2.F32 R124, -RZ, R139.H1_H1 ;  /* 0x3000008bff7c7230 */ /* 0x000fc60000004100 */
[----:B------:R-:W-:Y:S01]  /*6730*/  FFMA.FTZ R123, R71, R122, R123 ;  /* 0x0000007a477b7223 */ /* 0x000fe2000001007b */
[----:B------:R-:W-:Y:S02]  /*6740*/  SHF.R.U32.HI R71, RZ, 0x10, R43 ;  /* 0x00000010ff477819 */ /* 0x000fe4000001162b */
[--C-:B------:R-:W-:Y:S02]  /*6750*/  SHF.R.U64 R43, R50, 0x10, R51.reuse ;  /* 0x00000010322b7819 */ /* 0x100fe40000001233 */
[----:B------:R-:W-:Y:S01]  /*6760*/  SHF.R.U32.HI R50, RZ, 0x10, R51 ;  /* 0x00000010ff327819 */ /* 0x000fe20000011633 */
[----:B------:R-:W-:Y:S02]  /*6770*/  HADD2.F32 R51, -RZ, R75.H1_H1 ;  /* 0x3000004bff337230 */ /* 0x000fe40000004100 */
[----:B------:R-:W-:Y:S02]  /*6780*/  HADD2.F32 R71, -RZ, R71.H0_H0 ;  /* 0x20000047ff477230 */ /* 0x000fe40000004100 */
[----:B------:R-:W-:-:S02]  /*6790*/  HADD2.F32 R50, -RZ, R50.H0_H0 ;  /* 0x20000032ff327230 */ /* 0x000fc40000004100 */
[----:B------:R-:W-:-:S03]  /*67a0*/  HADD2.F32 R43, -RZ, R43.H0_H0 ;  /* 0x2000002bff2b7230 */ /* 0x000fc60000004100 */
[----:B------:R-:W-:-:S04]  /*67b0*/  FMUL.FTZ R75, R51, R50 ;  /* 0x00000032334b7220 */ /* 0x000fc80000410000 */
[C---:B------:R-:W-:Y:S01]  /*67c0*/  FFMA.FTZ R75, R48.reuse, R71, -R75 ;  /* 0x00000047304b7223 */ /* 0x040fe2000001084b */
[----:B------:R-:W-:Y:S01]  /*67d0*/  FMUL.FTZ R48, R48, R50 ;  /* 0x0000003230307220 */ /* 0x000fe20000410000 */
[----:B------:R-:W-:-:S03]  /*67e0*/  HADD2.F32 R50, -RZ, R72.H0_H0 ;  /* 0x20000048ff327230 */ /* 0x000fc60000004100 */
[----:B------:R-:W-:Y:S01]  /*67f0*/  FFMA.FTZ R48, R51, R71, R48 ;  /* 0x0000004733307223 */ /* 0x000fe20000010030 */
[----:B------:R-:W-:Y:S02]  /*6800*/  HADD2.F32 R71, -RZ, R68.H0_H0 ;  /* 0x20000044ff477230 */ /* 0x000fe40000004100 */
[-C--:B------:R-:W-:Y:S01]  /*6810*/  FMUL.FTZ R122, R50, R124.reuse ;  /* 0x0000007c327a7220 */ /* 0x080fe20000410000 */
[----:B------:R-:W-:Y:S01]  /*6820*/  HADD2.F32 R51, -RZ, R138.H0_H0 ;  /* 0x2000008aff337230 */ /* 0x000fe20000004100 */
[----:B------:R-:W-:Y:S01]  /*6830*/  F2FP.F16.F32.PACK_AB R75, R75, R125 ;  /* 0x0000007d4b4b723e */ /* 0x000fe200000000ff */
[----:B------:R-:W-:Y:S02]  /*6840*/  HADD2.F32 R68, -RZ, R68.H1_H1 ;  /* 0x30000044ff447230 */ /* 0x000fe40000004100 */
[C---:B------:R-:W-:Y:S01]  /*6850*/  FMUL.FTZ R124, R71.reuse, R124 ;  /* 0x0000007c477c7220 */ /* 0x040fe20000410000 */
[----:B------:R-:W-:Y:S01]  /*6860*/  F2FP.F16.F32.PACK_AB R48, R48, R123 ;  /* 0x0000007b3030723e */ /* 0x000fe200000000ff */
[----:B------:R-:W-:Y:S01]  /*6870*/  FFMA.FTZ R122, R71, R51, -R122 ;  /* 0x00000033477a7223 */ /* 0x000fe2000001087a */
[----:B------:R-:W-:-:S02]  /*6880*/  HADD2.F32 R71, -RZ, R137.H0_H0 ;  /* 0x20000089ff477230 */ /* 0x000fc40000004100 */
[----:B------:R-:W-:Y:S01]  /*6890*/  FFMA.FTZ R124, R50, R51, R124 ;  /* 0x00000033327c7223 */ /* 0x000fe2000001007c */
[----:B------:R-:W-:Y:S02]  /*68a0*/  HADD2.F32 R50, -RZ, R72.H1_H1 ;  /* 0x30000048ff327230 */ /* 0x000fe40000004100 */
[----:B------:R-:W-:-:S03]  /*68b0*/  HADD2.F32 R51, -RZ, R40.H0_H0 ;  /* 0x20000028ff337230 */ /* 0x000fc60000004100 */
[-C--:B------:R-:W-:Y:S01]  /*68c0*/  FMUL.FTZ R40, R50, R121.reuse ;  /* 0x0000007932287220 */ /* 0x080fe20000410000 */
[----:B------:R-:W-:-:S03]  /*68d0*/  FMUL.FTZ R121, R68, R121 ;  /* 0x0000007944797220 */ /* 0x000fc60000410000 */
[-C--:B------:R-:W-:Y:S01]  /*68e0*/  FFMA.FTZ R40, R68, R51.reuse, -R40 ;  /* 0x0000003344287223 */ /* 0x080fe20000010828 */
[----:B------:R-:W-:Y:S01]  /*68f0*/  FFMA.FTZ R50, R50, R51, R121 ;  /* 0x0000003332327223 */ /* 0x000fe20000010079 */
[----:B------:R-:W-:Y:S02]  /*6900*/  HADD2.F32 R121, -RZ, R139.H0_H0 ;  /* 0x2000008bff797230 */ /* 0x000fe40000004100 */
[----:B------:R-:W-:Y:S01]  /*6910*/  HADD2.F32 R51, -RZ, R74.H0_H0 ;  /* 0x2000004aff337230 */ /* 0x000fe20000004100 */
[----:B------:R-:W-:Y:S01]  /*6920*/  F2FP.F16.F32.PACK_AB R40, R40, R122 ;  /* 0x0000007a2828723e */ /* 0x000fe200000000ff */
[----:B------:R-:W-:Y:S01]  /*6930*/  HADD2.F32 R68, -RZ, R70.H0_H0 ;  /* 0x20000046ff447230 */ /* 0x000fe20000004100 */
[----:B------:R-:W-:Y:S01]  /*6940*/  F2FP.F16.F32.PACK_AB R50, R50, R124 ;  /* 0x0000007c3232723e */ /* 0x000fe200000000ff */
[----:B------:R-:W-:Y:S02]  /*6950*/  HADD2.F32 R74, -RZ, R74.H1_H1 ;  /* 0x3000004aff4a7230 */ /* 0x000fe40000004100 */
[----:B------:R-:W-:Y:S01]  /*6960*/  FMUL.FTZ R72, R51, R121 ;  /* 0x0000007933487220 */ /* 0x000fe20000410000 */
[----:B------:R-:W-:-:S02]  /*6970*/  HADD2.F32 R70, -RZ, R70.H1_H1 ;  /* 0x30000046ff467230 */ /* 0x000fc40000004100 */
[C---:B------:R-:W-:Y:S01]  /*6980*/  FMUL.FTZ R121, R68.reuse, R121 ;  /* 0x0000007944797220 */ /* 0x040fe20000410000 */
[-C--:B------:R-:W-:Y:S01]  /*6990*/  FFMA.FTZ R72, R68, R71.reuse, -R72 ;  /* 0x0000004744487223 */ /* 0x080fe20000010848 */
[----:B------:R-:W-:Y:S02]  /*69a0*/  IMAD.MOV.U32 R68, RZ, RZ, R40 ;  /* 0x000000ffff447224 */ /* 0x000fe400078e0028 */
[----:B------:R-:W-:Y:S01]  /*69b0*/  FFMA.FTZ R121, R51, R71, R121 ;  /* 0x0000004733797223 */ /* 0x000fe20000010079 */
[-C--:B------:R-:W-:Y:S01]  /*69c0*/  FMUL.FTZ R51, R74, R43.reuse ;  /* 0x0000002b4a337220 */ /* 0x080fe20000410000 */
[C---:B------:R-:W-:Y:S01]  /*69d0*/  FMUL.FTZ R43, R70.reuse, R43 ;  /* 0x0000002b462b7220 */ /* 0x040fe20000410000 */
[----:B------:R-:W-:Y:S02]  /*69e0*/  IMAD.MOV.U32 R71, RZ, RZ, R75 ;  /* 0x000000ffff477224 */ /* 0x000fe400078e004b */
[-C--:B------:R-:W-:Y:S01]  /*69f0*/  FFMA.FTZ R51, R70, R42.reuse, -R51 ;  /* 0x0000002a46337223 */ /* 0x080fe20000010833 */
[----:B------:R-:W-:Y:S01]  /*6a00*/  FFMA.FTZ R43, R74, R42, R43 ;  /* 0x0000002a4a2b7223 */ /* 0x000fe2000001002b */
[----:B------:R-:W-:-:S03]  /*6a10*/  IMAD.MOV.U32 R75, RZ, RZ, R48 ;  /* 0x000000ffff4b7224 */ /* 0x000fc600078e0030 */
[----:B------:R-:W-:Y:S01]  /*6a20*/  F2FP.F16.F32.PACK_AB R51, R51, R72 ;  /* 0x000000483333723e */ /* 0x000fe200000000ff */
[----:B------:R-:W-:Y:S01]  /*6a30*/  IMAD.MOV.U32 R72, RZ, RZ, R50 ;  /* 0x000000ffff487224 */ /* 0x000fe200078e0032 */
[----:B------:R-:W-:-:S03]  /*6a40*/  F2FP.F16.F32.PACK_AB R43, R43, R121 ;  /* 0x000000792b2b723e */ /* 0x000fc600000000ff */
[----:B------:R-:W-:Y:S01]  /*6a50*/  IMAD.MOV.U32 R70, RZ, RZ, R51 ;  /* 0x000000ffff467224 */ /* 0x000fe200078e0033 */
[----:B------:R-:W-:-:S07]  /*6a60*/  MOV R74, R43 ;  /* 0x0000002b004a7202 */ /* 0x000fce0000000f00 */
.L_x_1598:
[----:B------:R-:W-:Y:S05]  /*6a70*/  BSYNC B3 ;  /* 0x0000000000037941 */ /* 0x000fea0003800000 */
.L_x_1597:
        /* <DEDUP_REMOVED lines=9> */
[----:B--2---:R2:W-:Y:S02]  /*6b10*/  STG.E.128 desc[UR4][R40.64], R68 ;  /* 0x0000004428007986 */ /* 0x0045e4000c101d04 */
[----:B--2---:R-:W-:-:S04]  /*6b20*/  @!P4 LEA R40, P5, R120, R106, 0x1 ;  /* 0x0000006a7828c211 */ /* 0x004fc800078a08ff */
[----:B------:R-:W-:-:S05]  /*6b30*/  @!P4 LEA.HI.X R41, R120, R107, R42, 0x1, P5 ;  /* 0x0000006b7829c211 */ /* 0x000fca00028f0c2a */
[----:B0-----:R0:W-:Y:S04]  /*6b40*/  @!P4 STG.E.128 desc[UR4][R40.64], R72 ;  /* 0x000000482800c986 */ /* 0x0011e8000c101d04 */
.L_x_1596:
[----:B------:R-:W-:Y:S05]  /*6b50*/  BSYNC B2 ;  /* 0x0000000000027941 */ /* 0x000fea0003800000 */
.L_x_1595:
[----:B------:R-:W-:-:S13]  /*6b60*/  ISETP.NE.AND P4, PT, R93, RZ, PT ;  /* 0x000000ff5d00720c */ /* 0x000fda0003f85270 */
[----:B------:R-:W-:Y:S05]  /*6b70*/  @!P4 BRA `(.L_x_1594) ;  /* 0x00000008000cc947 */ /* 0x000fea0003800000 */
[----:B------:R-:W2:Y:S01]  /*6b80*/  LDL R42, [R1+0x28] ;  /* 0x00002800012a7983 */ /* 0x000ea20000100800 */
[----:B0-----:R-:W-:Y:S01]  /*6b90*/  SEL R40, R29, R118, !P1 ;  /* 0x000000761d287207 */ /* 0x001fe20004800000 */
[----:B------:R-:W-:Y:S01]  /*6ba0*/  IMAD.SHL.U32 R43, R23, 0x40, RZ ;  /* 0x00000040172b7824 */ /* 0x000fe200078e00ff */
        /* <DEDUP_REMOVED lines=11> */
[----:B------:R-:W-:-:S03]  /*6c60*/  LOP3.LUT R41, R68, 0x38, RZ, 0xc0, !PT ;  /* 0x0000003844297812 */ /* 0x000fc600078ec0ff */
[----:B------:R-:W-:Y:S01]  /*6c70*/  IMAD.SHL.U32 R40, R40, 0x200, RZ ;  /* 0x0000020028287824 */ /* 0x000fe200078e00ff */
[----:B------:R-:W-:-:S04]  /*6c80*/  LOP3.LUT R41, R41, 0x1c0, R48, 0xf8, !PT ;  /* 0x000001c029297812 */ /* 0x000fc800078ef830 */
[----:B------:R-:W-:Y:S02]  /*6c90*/  LOP3.LUT R40, R40, 0x7ffff000, RZ, 0xc0, !PT ;  /* 0x7ffff00028287812 */ /* 0x000fe400078ec0ff */
[----:B------:R-:W-:-:S04]  /*6ca0*/  LOP3.LUT R41, R41, R43, RZ, 0x3c, !PT ;  /* 0x0000002b29297212 */ /* 0x000fc800078e3cff */
[----:B--2---:R-:W-:-:S05]  /*6cb0*/  IADD3 R40, R41, R40, R42 ;  /* 0x0000002829287210 */ /* 0x004fca0007ffe02a */
[C---:B------:R-:W-:Y:S01]  /*6cc0*/  IMAD R48, R17.reuse, 0x4000, R40 ;  /* 0x0000400011307824 */ /* 0x040fe200078e0228 */
[----:B------:R-:W-:-:S03]  /*6cd0*/  LEA R40, R17, R8, 0xe ;  /* 0x0000000811287211 */ /* 0x000fc600078e70ff */
        /* <DEDUP_REMOVED lines=9> */
[----:B------:R-:W-:Y:S01]  /*6d70*/  HADD2.F32 R71, -RZ, R138.H1_H1 ;  /* 0x3000008aff477230 */ /* 0x000fe20000004100 */
[----:B------:R-:W-:Y:S01]  /*6d80*/  SHF.R.U64 R38, R38, 0x10, R39 ;  /* 0x0000001026267819 */ /* 0x000fe20000001227 */
[----:B------:R-:W-:Y:S02]  /*6d90*/  HADD2.F32 R41, -RZ, R70.H0_H0 ;  /* 0x20000046ff297230 */ /* 0x000fe40000004100 */
[----:B------:R-:W-:Y:S02]  /*6da0*/  HADD2.F32 R73, -RZ, R69.H0_H0 ;  /* 0x20000045ff497230 */ /* 0x000fe40000004100 */
[----:B------:R-:W-:-:S02]  /*6db0*/  HADD2.F32 R72, -RZ, R136.H1_H1 ;  /* 0x30000088ff487230 */ /* 0x000fc40000004100 */
        /* <DEDUP_REMOVED lines=68> */
[----:B------:R-:W-:Y:S01]  /*7200*/  F2FP.F16.F32.PACK_AB R72, R40, R72 ;  /* 0x000000482848723e */ /* 0x000fe200000000ff */
[----:B------:R-:W-:-:S02]  /*7210*/  IMAD.MOV.U32 R40, RZ, RZ, R36 ;  /* 0x000000ffff287224 */ /* 0x000fc400078e0024 */
[-C--:B------:R-:W-:Y:S01]  /*7220*/  FFMA.FTZ R48, R47, R46.reuse, -R48 ;  /* 0x0000002e2f307223 */ /* 0x080fe20000010830 */
[----:B------:R-:W-:Y:S01]  /*7230*/  FFMA.FTZ R69, R45, R46, R69 ;  /* 0x0000002e2d457223 */ /* 0x000fe20000010045 */
[-C--:B------:R-:W-:Y:S01]  /*7240*/  FMUL.FTZ R45, R50, R39.reuse ;  /* 0x00000027322d7220 */ /* 0x080fe20000410000 */
[----:B------:R-:W-:-:S03]  /*7250*/  FMUL.FTZ R39, R42, R39 ;  /* 0x000000272a277220 */ /* 0x000fc60000410000 */
[-C--:B------:R-:W-:Y:S01]  /*7260*/  FFMA.FTZ R45, R42, R38.reuse, -R45 ;  /* 0x000000262a2d7223 */ /* 0x080fe2000001082d */
[----:B------:R-:W-:-:S04]  /*7270*/  FFMA.FTZ R39, R50, R38, R39 ;  /* 0x0000002632277223 */ /* 0x000fc80000010027 */
[----:B------:R-:W-:Y:S02]  /*7280*/  F2FP.F16.F32.PACK_AB R45, R45, R48 ;  /* 0x000000302d2d723e */ /* 0x000fe400000000ff */
[----:B------:R-:W-:Y:S02]  /*7290*/  F2FP.F16.F32.PACK_AB R39, R39, R69 ;  /* 0x000000452727723e */ /* 0x000fe400000000ff */
[----:B------:R-:W-:Y:S01]  /*72a0*/  MOV R48, R72 ;  /* 0x0000004800307202 */ /* 0x000fe20000000f00 */
[----:B------:R-:W-:Y:S02]  /*72b0*/  IMAD.MOV.U32 R42, RZ, RZ, R45 ;  /* 0x000000ffff2a7224 */ /* 0x000fe400078e002d */
[----:B------:R-:W-:-:S07]  /*72c0*/  IMAD.MOV.U32 R50, RZ, RZ, R39 ;  /* 0x000000ffff327224 */ /* 0x000fce00078e0027 */
.L_x_1600:
[----:B------:R-:W-:Y:S05]  /*72d0*/  BSYNC B2 ;  /* 0x0000000000027941 */ /* 0x000fea0003800000 */
.L_x_1599:
        /* <DEDUP_REMOVED lines=13> */
.L_x_1594:
[----:B------:R-:W-:Y:S05]  /*73b0*/  BSYNC B1 ;  /* 0x0000000000017941 */ /* 0x000fea0003800000 */
.L_x_1593:
[----:B---3--:R-:W-:Y:S02]  /*73c0*/  VIADD R37, R23, 0x20 ;  /* 0x0000002017257836 */ /* 0x008fe40000000000 */
[-C--:B--2---:R-:W-:Y:S02]  /*73d0*/  IMAD R36, R103, R112.reuse, RZ ;  /* 0x0000007067247224 */ /* 0x084fe400078e02ff */
[----:B------:R-:W-:-:S04]  /*73e0*/  IMAD.WIDE.U32 R110, R37, R112, R110 ;  /* 0x00000070256e7225 */ /* 0x000fc800078e006e */
[----:B------:R-:W-:Y:S01]  /*73f0*/  IMAD R113, R37, R113, R36 ;  /* 0x0000007125717224 */ /* 0x000fe200078e0224 */
[----:B------:R-:W-:Y:S06]  /*7400*/  @P3 BRA `(.L_x_1571) ;  /* 0x0000001000d83947 */ /* 0x000fec0003800000 */
[----:B------:R-:W-:Y:S01]  /*7410*/  ISETP.NE.AND P3, PT, R30, RZ, PT ;  /* 0x000000ff1e00720c */ /* 0x000fe20003f65270 */
[----:B------:R-:W-:Y:S01]  /*7420*/  BSSY B1, `(.L_x_1601) ;  /* 0x0000082000017945 */ /* 0x000fe20003800000 */
[----:B------:R-:W-:-:S11]  /*7430*/  IADD3 R48, R111, R113, RZ ;  /* 0x000000716f307210 */ /* 0x000fd60007ffe0ff */
[----:B------:R-:W-:Y:S05]  /*7440*/  @!P3 BRA `(.L_x_1602) ;  /* 0x0000000400fcb947 */ /* 0x000fea0003800000 */
[----:B------:R-:W2:Y:S01]  /*7450*/  LDL R38, [R1+0x24] ;  /* 0x0000240001267983 */ /* 0x000ea20000100800 */
[----:B------:R-:W-:Y:S01]  /*7460*/  SEL R36, R29, R118, !P0 ;  /* 0x000000761d247207 */ /* 0x000fe20004000000 */
[C---:B------:R-:W-:Y:S01]  /*7470*/  VIADD R39, R23.reuse, 0x20 ;  /* 0x0000002017277836 */ /* 0x040fe20000000000 */
[----:B------:R-:W-:Y:S01]  /*7480*/  ISETP.GE.AND P4, PT, R18, R116, PT ;  /* 0x000000741200720c */ /* 0x000fe20003f86270 */
[----:B0-----:R-:W-:Y:S01]  /*7490*/  VIADD R40, R23, 0x20 ;  /* 0x0000002017287836 */ /* 0x001fe20000000000 */
[----:B------:R-:W-:Y:S01]  /*74a0*/  SHF.R.S32.HI R37, RZ, 0x1f, R36 ;  /* 0x0000001fff257819 */ /* 0x000fe20000011424 */
[----:B------:R-:W-:Y:S01]  /*74b0*/  IMAD.SHL.U32 R39, R39, 0x40, RZ ;  /* 0x0000004027277824 */ /* 0x000fe200078e00ff */
[----:B------:R-:W-:Y:S01]  /*74c0*/  BSSY B2, `(.L_x_1603) ;  /* 0x000006b000027945 */ /* 0x000fe20003800000 */
[----:B------:R-:W-:Y:S01]  /*74d0*/  IMAD.SHL.U32 R40, R40, 0x40, RZ ;  /* 0x0000004028287824 */ /* 0x000fe200078e00ff */
[----:B------:R-:W-:Y:S02]  /*74e0*/  LEA.HI R36, R37, R36, RZ, 0x4 ;  /* 0x0000002425247211 */ /* 0x000fe400078f20ff */
[----:B------:R-:W-:-:S02]  /*74f0*/  LOP3.LUT R39, R39, 0x1c0, RZ, 0xc0, !PT ;  /* 0x000001c027277812 */ /* 0x000fc400078ec0ff */
[----:B------:R-:W-:Y:S02]  /*7500*/  LEA.HI.SX32 R36, R36, R35, 0x1c ;  /* 0x0000002324247211 */ /* 0x000fe400078fe2ff */
[----:B------:R-:W-:Y:S02]  /*7510*/  LOP3.LUT R40, R40, 0x1c0, RZ, 0xc0, !PT ;  /* 0x000001c028287812 */ /* 0x000fe400078ec0ff */
[----:B------:R-:W-:Y:S01]  /*7520*/  SHF.R.S32.HI R37, RZ, 0x1f, R36 ;  /* 0x0000001fff257819 */ /* 0x000fe20000011424 */
[----:B------:R-:W-:Y:S01]  /*7530*/  IMAD.SHL.U32 R44, R36, 0x8, RZ ;  /* 0x00000008242c7824 */ /* 0x000fe200078e00ff */
[----:B------:R-:W-:Y:S02]  /*7540*/  SHF.R.U32.HI R39, RZ, 0x3, R39 ;  /* 0x00000003ff277819 */ /* 0x000fe40000011627 */
[----:B------:R-:W-:Y:S02]  /*7550*/  LEA.HI R37, R37, R36, RZ, 0x3 ;  /* 0x0000002425257211 */ /* 0x000fe400078f18ff */
[----:B------:R-:W-:-:S02]  /*7560*/  LOP3.LUT R36, R40, 0x38, R44, 0xf8, !PT ;  /* 0x0000003828247812 */ /* 0x000fc400078ef82c */
[----:B------:R-:W-:Y:S01]  /*7570*/  ISETP.GE.AND P3, PT, R44, R117, PT ;  /* 0x000000752c00720c */ /* 0x000fe20003f66270 */
[----:B------:R-:W-:Y:S01]  /*7580*/  IMAD.SHL.U32 R37, R37, 0x200, RZ ;  /* 0x0000020025257824 */ /* 0x000fe200078e00ff */
[----:B------:R-:W-:-:S04]  /*7590*/  LOP3.LUT R36, R36, R39, RZ, 0x3c, !PT ;  /* 0x0000002724247212 */ /* 0x000fc800078e3cff */
[----:B------:R-:W-:-:S04]  /*75a0*/  LOP3.LUT R37, R37, 0x7ffff000, RZ, 0xc0, !PT ;  /* 0x7ffff00025257812 */ /* 0x000fc800078ec0ff */
[----:B--2---:R-:W-:Y:S02]  /*75b0*/  IADD3 R36, R36, R37, R38 ;  /* 0x0000002524247210 */ /* 0x004fe40007ffe026 */
[----:B------:R-:W-:-:S03]  /*75c0*/  LEA R37, R17, R5, 0xe ;  /* 0x0000000511257211 */ /* 0x000fc600078e70ff */
[----:B------:R-:W-:Y:S02]  /*75d0*/  IMAD R39, R17, 0x4000, R36 ;  /* 0x0000400011277824 */ /* 0x000fe400078e0224 */
[--C-:B------:R-:W-:Y:S02]  /*75e0*/  IMAD R37, R37, 0x2, R16.reuse ;  /* 0x0000000225257824 */ /* 0x100fe400078e0210 */
[----:B------:R-:W-:-:S04]  /*75f0*/  IMAD R40, R39, 0x2, R16 ;  /* 0x0000000227287824 */ /* 0x000fc800078e0210 */
[----:B------:R-:W0:Y:S04]  /*7600*/  LDS.128 R36, [R37+0x20400] ;  /* 0x0204000025247984 */ /* 0x000e280000000c00 */
[----:B------:R-:W2:Y:S01]  /*7610*/  LDS.128 R40, [R40+0x20400] ;  /* 0x0204000028287984 */ /* 0x000ea20000000c00 */
[----:B------:R-:W-:Y:S05]  /*7620*/  @P4 BRA `(.L_x_1604) ;  /* 0x0000000400504947 */ /* 0x000fea0003800000 */
[----:B------:R-:W-:Y:S01]  /*7630*/  HADD2.F32 R49, -RZ, R133.H1_H1 ;  /* 0x30000085ff317230 */ /* 0x000fe20000004100 */
[----:B------:R-:W-:Y:S01]  /*7640*/  SHF.R.U64 R64, R64, 0x10, R65 ;  /* 0x0000001040407819 */ /* 0x000fe20000001241 */
[----:B--2---:R-:W-:Y:S01]  /*7650*/  HADD2.F32 R45, -RZ, R41.H0_H0 ;  /* 0x20000029ff2d7230 */ /* 0x004fe20000004100 */
[----:B------:R-:W-:Y:S01]  /*7660*/  SHF.R.U64 R56, R56, 0x10, R57 ;  /* 0x0000001038387819 */ /* 0x000fe20000001239 */
[----:B0-----:R-:W-:Y:S01]  /*7670*/  HADD2.F32 R46, -RZ, R37.H0_H0 ;  /* 0x20000025ff2e7230 */ /* 0x001fe20000004100 */
        /* <DEDUP_REMOVED lines=10> */
[----:B------:R-:W-:Y:S02]  /*7720*/  HADD2.F32 R47, -RZ, R41.H1_H1 ;  /* 0x30000029ff2f7230 */ /* 0x000fe40000004100 */
[----:B------:R-:W-:Y:S02]  /*7730*/  HADD2.F32 R64, -RZ, R64.H0_H0 ;  /* 0x20000040ff407230 */ /* 0x000fe40000004100 */
[----:B------:R-:W-:Y:S02]  /*7740*/  HADD2.F32 R41, -RZ, R49.H0_H0 ;  /* 0x20000031ff297230 */ /* 0x000fe40000004100 */
[----:B------:R-:W-:-:S02]  /*7750*/  HADD2.F32 R49, -RZ, R37.H1_H1 ;  /* 0x30000025ff317230 */ /* 0x000fc40000004100 */
[----:B------:R-:W-:Y:S02]  /*7760*/  HADD2.F32 R37, -RZ, R50.H0_H0 ;  /* 0x20000032ff257230 */ /* 0x000fe40000004100 */
[-C--:B------:R-:W-:Y:S01]  /*7770*/  FMUL.FTZ R50, R47, R41.reuse ;  /* 0x000000292f327220 */ /* 0x080fe20000410000 */
        /* <DEDUP_REMOVED lines=13> */
[----:B------:R-:W-:Y:S02]  /*7850*/  HADD2.F32 R39, -RZ, R39.H1_H1 ;  /* 0x30000027ff277230 */ /* 0x000fe40000004100 */
[-C--:B------:R-:W-:Y:S01]  /*7860*/  FFMA.FTZ R68, R49, R51.reuse, -R68 ;  /* 0x0000003331447223 */ /* 0x080fe20000010844 */
[----:B------:R-:W-:Y:S01]  /*7870*/  SHF.R.U32.HI R49, RZ, 0x10, R59 ;  /* 0x00000010ff317819 */ /* 0x000fe2000001163b */
[----:B------:R-:W-:Y:S01]  /*7880*/  FFMA.FTZ R50, R47, R51, R50 ;  /* 0x000000332f327223 */ /* 0x000fe20000010032 */
[--C-:B------:R-:W-:Y:S01]  /*7890*/  SHF.R.U32.HI R47, RZ, 0x10, R67.reuse ;  /* 0x00000010ff2f7819 */ /* 0x100fe20000011643 */
[----:B------:R-:W-:Y:S01]  /*78a0*/  HADD2.F32 R132, -RZ, R132.H0_H0 ;  /* 0x20000084ff847230 */ /* 0x000fe20000004100 */
[----:B------:R-:W-:Y:S01]  /*78b0*/  SHF.R.U64 R59, R66, 0x10, R67 ;  /* 0x00000010423b7819 */ /* 0x000fe20000001243 */
[----:B------:R-:W-:Y:S01]  /*78c0*/  HADD2.F32 R49, -RZ, R49.H0_H0 ;  /* 0x20000031ff317230 */ /* 0x000fe20000004100 */
[----:B------:R-:W-:Y:S01]  /*78d0*/  F2FP.F16.F32.PACK_AB R45, R37, R45 ;  /* 0x0000002d252d723e */ /* 0x000fe200000000ff */
[----:B------:R-:W-:-:S02]  /*78e0*/  HADD2.F32 R47, -RZ, R47.H0_H0 ;  /* 0x2000002fff2f7230 */ /* 0x000fc40000004100 */
        /* <DEDUP_REMOVED lines=8> */
[--C-:B------:R-:W-:Y:S01]  /*7970*/  HADD2.F32 R43, -RZ, R36.reuse.H0_H0 ;  /* 0x20000024ff2b7230 */ /* 0x100fe20000004100 */
[----:B------:R-:W-:Y:S01]  /*7980*/  F2FP.F16.F32.PACK_AB R51, R51, R68 ;  /* 0x000000443333723e */ /* 0x000fe200000000ff */
[----:B------:R-:W-:Y:S02]  /*7990*/  IMAD.MOV.U32 R41, RZ, RZ, R45 ;  /* 0x000000ffff297224 */ /* 0x000fe400078e002d */
[-C--:B------:R-:W-:Y:S01]  /*79a0*/  FMUL.FTZ R49, R39, R133.reuse ;  /* 0x0000008527317220 */ /* 0x080fe20000410000 */
[----:B------:R-:W-:Y:S01]  /*79b0*/  F2FP.F16.F32.PACK_AB R47, R47, R50 ;  /* 0x000000322f2f723e */ /* 0x000fe200000000ff */
[C---:B------:R-:W-:Y:S02]  /*79c0*/  FMUL.FTZ R133, R43.reuse, R133 ;  /* 0x000000852b857220 */ /* 0x040fe40000410000 */
[-C--:B------:R-:W-:Y:S01]  /*79d0*/  FFMA.FTZ R49, R43, R131.reuse, -R49 ;  /* 0x000000832b317223 */ /* 0x080fe20000010831 */
[----:B------:R-:W-:Y:S02]  /*79e0*/  HADD2.F32 R43, -RZ, R36.H1_H1 ;  /* 0x30000024ff2b7230 */ /* 0x000fe40000004100 */
[----:B------:R-:W-:Y:S01]  /*79f0*/  FFMA.FTZ R133, R39, R131, R133 ;  /* 0x0000008327857223 */ /* 0x000fe20000010085 */
[----:B------:R-:W-:-:S02]  /*7a00*/  HADD2.F32 R39, -RZ, R40.H1_H1 ;  /* 0x30000028ff277230 */ /* 0x000fc40000004100 */
[----:B------:R-:W-:-:S03]  /*7a10*/  FMUL.FTZ R40, R43, R64 ;  /* 0x000000402b287220 */ /* 0x000fc60000410000 */
[C---:B------:R-:W-:Y:S01]  /*7a20*/  FMUL.FTZ R36, R39.reuse, R64 ;  /* 0x0000004027247220 */ /* 0x040fe20000410000 */
[-C--:B------:R-:W-:Y:S01]  /*7a30*/  FFMA.FTZ R40, R39, R56.reuse, R40 ;  /* 0x0000003827287223 */ /* 0x080fe20000010028 */
[----:B------:R-:W-:Y:S02]  /*7a40*/  HADD2.F32 R39, -RZ, R42.H0_H0 ;  /* 0x2000002aff277230 */ /* 0x000fe40000004100 */
[----:B------:R-:W-:Y:S01]  /*7a50*/  FFMA.FTZ R36, R43, R56, -R36 ;  /* 0x000000382b247223 */ /* 0x000fe20000010824 */
[----:B------:R-:W-:Y:S02]  /*7a60*/  HADD2.F32 R43, -RZ, R38.H0_H0 ;  /* 0x20000026ff2b7230 */ /* 0x000fe40000004100 */
[----:B------:R-:W-:Y:S02]  /*7a70*/  HADD2.F32 R42, -RZ, R42.H1_H1 ;  /* 0x3000002aff2a7230 */ /* 0x000fe40000004100 */
[----:B------:R-:W-:Y:S01]  /*7a80*/  FMUL.FTZ R56, R39, R132 ;  /* 0x0000008427387220 */ /* 0x000fe20000410000 */
[----:B------:R-:W-:-:S02]  /*7a90*/  HADD2.F32 R38, -RZ, R38.H1_H1 ;  /* 0x30000026ff267230 */ /* 0x000fc40000004100 */
[C---:B------:R-:W-:Y:S01]  /*7aa0*/  FMUL.FTZ R132, R43.reuse, R132 ;  /* 0x000000842b847220 */ /* 0x040fe20000410000 */
[----:B------:R-:W-:Y:S01]  /*7ab0*/  F2FP.F16.F32.PACK_AB R36, R36, R49 ;  /* 0x000000312424723e */ /* 0x000fe200000000ff */
[-C--:B------:R-:W-:Y:S01]  /*7ac0*/  FMUL.FTZ R65, R42, R59.reuse ;  /* 0x0000003b2a417220 */ /* 0x080fe20000410000 */
[-C--:B------:R-:W-:Y:S01]  /*7ad0*/  FFMA.FTZ R43, R43, R130.reuse, -R56 ;  /* 0x000000822b2b7223 */ /* 0x080fe20000010838 */
[C---:B------:R-:W-:Y:S01]  /*7ae0*/  FMUL.FTZ R59, R38.reuse, R59 ;  /* 0x0000003b263b7220 */ /* 0x040fe20000410000 */
[----:B------:R-:W-:Y:S01]  /*7af0*/  FFMA.FTZ R39, R39, R130, R132 ;  /* 0x0000008227277223 */ /* 0x000fe20000010084 */
[----:B------:R-:W-:Y:S01]  /*7b00*/  FFMA.FTZ R38, R38, R57, -R65 ;  /* 0x0000003926267223 */ /* 0x000fe20000010841 */
[----:B------:R-:W-:Y:S01]  /*7b10*/  F2FP.F16.F32.PACK_AB R40, R40, R133 ;  /* 0x000000852828723e */ /* 0x000fe200000000ff */
[----:B------:R-:W-:-:S03]  /*7b20*/  FFMA.FTZ R42, R42, R57, R59 ;  /* 0x000000392a2a7223 */ /* 0x000fc6000001003b */
[----:B------:R-:W-:Y:S02]  /*7b30*/  F2FP.F16.F32.PACK_AB R38, R38, R43 ;  /* 0x0000002b2626723e */ /* 0x000fe400000000ff */
[----:B------:R-:W-:Y:S01]  /*7b40*/  F2FP.F16.F32.PACK_AB R42, R42, R39 ;  /* 0x000000272a2a723e */ /* 0x000fe200000000ff */
[----:B------:R-:W-:Y:S01]  /*7b50*/  IMAD.MOV.U32 R39, RZ, RZ, R51 ;  /* 0x000000ffff277224 */ /* 0x000fe200078e0033 */
[----:B------:R-:W-:-:S07]  /*7b60*/  MOV R43, R47 ;  /* 0x0000002f002b7202 */ /* 0x000fce0000000f00 */
.L_x_1604:
[----:B------:R-:W-:Y:S05]  /*7b70*/  BSYNC B2 ;  /* 0x0000000000027941 */ /* 0x000fea0003800000 */
.L_x_1603:
[----:B------:R-:W-:Y:S01]  /*7b80*/  IADD3 R45, P4, P5, R88, R110, R90 ;  /* 0x0000006e582d7210 */ /* 0x000fe20007d9e05a */
[----:B------:R-:W-:Y:S01]  /*7b90*/  ULDC.64 UR4, c[0x0][0x208] ;  /* 0x0000820000047ab9 */ /* 0x000fe20000000a00 */
[----:B------:R-:W-:Y:S02]  /*7ba0*/  @!P3 SHF.R.S32.HI R49, RZ, 0x1f, R44 ;  /* 0x0000001fff31b819 */ /* 0x000fe4000001142c */
[----:B------:R-:W-:Y:S02]  /*7bb0*/  IADD3.X R56, R0, R48, R96, P4, P5 ;  /* 0x0000003000387210 */ /* 0x000fe400027ea460 */
[----:B------:R-:W-:-:S04]  /*7bc0*/  @!P3 IADD3 R47, P4, P5, R88, R110, R44 ;  /* 0x0000006e582fb210 */ /* 0x000fc80007d9e02c */
[----:B------:R-:W-:Y:S02]  /*7bd0*/  @!P3 IADD3.X R50, R0, R48, R49, P4, P5 ;  /* 0x000000300032b210 */ /* 0x000fe400027ea431 */
[-C--:B------:R-:W-:Y:S02]  /*7be0*/  LEA R44, P4, R45, R106.reuse, 0x1 ;  /* 0x0000006a2d2c7211 */ /* 0x080fe400078808ff */
[----:B------:R-:W-:Y:S02]  /*7bf0*/  @!P3 LEA R46, P5, R47, R106, 0x1 ;  /* 0x0000006a2f2eb211 */ /* 0x000fe400078a08ff */
[-C--:B------:R-:W-:Y:S02]  /*7c00*/  LEA.HI.X R45, R45, R107.reuse, R56, 0x1, P4 ;  /* 0x0000006b2d2d7211 */ /* 0x080fe400020f0c38 */
[----:B------:R-:W-:-:S03]  /*7c10*/  @!P3 LEA.HI.X R47, R47, R107, R50, 0x1, P5 ;  /* 0x0000006b2f2fb211 */ /* 0x000fc600028f0c32 */
[----:B0-----:R3:W-:Y:S04]  /*7c20*/  STG.E.128 desc[UR4][R44.64], R36 ;  /* 0x000000242c007986 */ /* 0x0017e8000c101d04 */
[----:B--2---:R3:W-:Y:S02]  /*7c30*/  @!P3 STG.E.128 desc[UR4][R46.64], R40 ;  /* 0x000000282e00b986 */ /* 0x0047e4000c101d04 */
.L_x_1602:
[----:B------:R-:W-:Y:S05]  /*7c40*/  BSYNC B1 ;  /* 0x0000000000017941 */ /* 0x000fea0003800000 */
.L_x_1601:
[----:B------:R-:W-:-:S13]  /*7c50*/  ISETP.NE.AND P3, PT, R93, RZ, PT ;  /* 0x000000ff5d00720c */ /* 0x000fda0003f65270 */
[----:B------:R-:W-:Y:S05]  /*7c60*/  @!P3 BRA `(.L_x_1571) ;  /* 0x0000000800c0b947 */ /* 0x000fea0003800000 */
[----:B---3--:R-:W2:Y:S01]  /*7c70*/  LDL R38, [R1+0x24] ;  /* 0x0000240001267983 */ /* 0x008ea20000100800 */
[----:B------:R-:W-:Y:S01]  /*7c80*/  SEL R118, R29, R118, !P1 ;  /* 0x000000761d767207 */ /* 0x000fe20004800000 */
[C---:B------:R-:W-:Y:S01]  /*7c90*/  VIADD R39, R23.reuse, 0x20 ;  /* 0x0000002017277836 */ /* 0x040fe20000000000 */
[----:B------:R-:W-:Y:S01]  /*7ca0*/  IADD3 R45, P3, P4, R88, R110, R92 ;  /* 0x0000006e582d7210 */ /* 0x000fe20007c7e05c */
[----:B------:R-:W-:Y:S01]  /*7cb0*/  VIADD R36, R23, 0x20 ;  /* 0x0000002017247836 */ /* 0x000fe20000000000 */
[----:B------:R-:W-:Y:S01]  /*7cc0*/  SHF.R.S32.HI R37, RZ, 0x1f, R118 ;  /* 0x0000001fff257819 */ /* 0x000fe20000011476 */
[----:B------:R-:W-:Y:S01]  /*7cd0*/  IMAD.SHL.U32 R39, R39, 0x40, RZ ;  /* 0x0000004027277824 */ /* 0x000fe200078e00ff */
[----:B------:R-:W-:Y:S01]  /*7ce0*/  IADD3.X R46, R0, R48, R97, P3, P4 ;  /* 0x00000030002e7210 */ /* 0x000fe20001fe8461 */
[----:B------:R-:W-:Y:S01]  /*7cf0*/  IMAD.SHL.U32 R36, R36, 0x40, RZ ;  /* 0x0000004024247824 */ /* 0x000fe200078e00ff */
[----:B------:R-:W-:Y:S01]  /*7d00*/  LEA.HI R118, R37, R118, RZ, 0x4 ;  /* 0x0000007625767211 */ /* 0x000fe200078f20ff */
[----:B------:R-:W-:Y:S01]  /*7d10*/  BSSY B1, `(.L_x_1605) ;  /* 0x000006a000017945 */ /* 0x000fe20003800000 */
        /* <DEDUP_REMOVED lines=10> */
[----:B------:R-:W-:Y:S02]  /*7dc0*/  LOP3.LUT R36, R36, R39, RZ, 0x3c, !PT ;  /* 0x0000002724247212 */ /* 0x000fe400078e3cff */
[----:B------:R-:W-:Y:S02]  /*7dd0*/  LEA R44, P3, R45, R106, 0x1 ;  /* 0x0000006a2d2c7211 */ /* 0x000fe400078608ff */
[----:B------:R-:W-:Y:S02]  /*7de0*/  LOP3.LUT R37, R37, 0x7ffff000, RZ, 0xc0, !PT ;  /* 0x7ffff00025257812 */ /* 0x000fe400078ec0ff */
[----:B------:R-:W-:Y:S02]  /*7df0*/  LEA.HI.X R45, R45, R107, R46, 0x1, P3 ;  /* 0x0000006b2d2d7211 */ /* 0x000fe400018f0c2e */
[----:B--2---:R-:W-:-:S02]  /*7e00*/  IADD3 R36, R36, R37, R38 ;  /* 0x0000002524247210 */ /* 0x004fc40007ffe026 */
[----:B------:R-:W-:-:S03]  /*7e10*/  LEA R37, R17, R7, 0xe ;  /* 0x0000000711257211 */ /* 0x000fc600078e70ff */
[----:B------:R-:W-:Y:S02]  /*7e20*/  IMAD R39, R17, 0x4000, R36 ;  /* 0x0000400011277824 */ /* 0x000fe400078e0224 */
[--C-:B------:R-:W-:Y:S02]  /*7e30*/  IMAD R37, R37, 0x2, R16.reuse ;  /* 0x0000000225257824 */ /* 0x100fe400078e0210 */
[----:B0-----:R-:W-:-:S04]  /*7e40*/  IMAD R40, R39, 0x2, R16 ;  /* 0x0000000227287824 */ /* 0x001fc800078e0210 */
[----:B------:R-:W0:Y:S04]  /*7e50*/  LDS.128 R36, [R37+0x20400] ;  /* 0x0204000025247984 */ /* 0x000e280000000c00 */
[----:B------:R-:W2:Y:S01]  /*7e60*/  LDS.128 R40, [R40+0x20400] ;  /* 0x0204000028287984 */ /* 0x000ea20000000c00 */
[----:B------:R-:W-:Y:S05]  /*7e70*/  @P4 BRA `(.L_x_1606) ;  /* 0x00000004004c4947 */ /* 0x000fea0003800000 */
[--C-:B------:R-:W-:Y:S01]  /*7e80*/  SHF.R.U64 R46, R52, 0x10, R53.reuse ;  /* 0x00000010342e7819 */ /* 0x100fe20000001235 */
[----:B------:R-:W-:Y:S01]  /*7e90*/  HADD2.F32 R58, -RZ, R127.H1_H1 ;  /* 0x3000007fff3a7230 */ /* 0x000fe20000004100 */
[----:B------:R-:W-:Y:S01]  /*7ea0*/  SHF.R.U32.HI R52, RZ, 0x10, R53 ;  /* 0x00000010ff347819 */ /* 0x000fe20000011635 */
[----:B--2---:R-:W-:Y:S01]  /*7eb0*/  IMAD.MOV.U32 R53, RZ, RZ, R41 ;  /* 0x000000ffff357224 */ /* 0x004fe200078e0029 */
[----:B------:R-:W-:Y:S01]  /*7ec0*/  SHF.R.U32.HI R59, RZ, 0x10, R61 ;  /* 0x00000010ff3b7819 */ /* 0x000fe2000001163d */
[----:B0-----:R-:W-:Y:S01]  /*7ed0*/  IMAD.MOV.U32 R41, RZ, RZ, R39 ;  /* 0x000000ffff297224 */ /* 0x001fe200078e0027 */
[----:B------:R-:W-:Y:S01]  /*7ee0*/  SHF.R.U64 R50, R54, 0x10, R55 ;  /* 0x0000001036327819 */ /* 0x000fe20000001237 */
[----:B------:R-:W-:Y:S01]  /*7ef0*/  HADD2.F32 R39, -RZ, R37.H0_H0 ;  /* 0x20000025ff277230 */ /* 0x000fe20000004100 */
[----:B------:R-:W-:Y:S01]  /*7f00*/  SHF.R.U64 R49, R60, 0x10, R61 ;  /* 0x000000103c317819 */ /* 0x000fe2000000123d */
[----:B------:R-:W-:Y:S01]  /*7f10*/  HADD2.F32 R60, -RZ, R129.H1_H1 ;  /* 0x30000081ff3c7230 */ /* 0x000fe20000004100 */
[----:B------:R-:W-:Y:S01]  /*7f20*/  SHF.R.U32.HI R54, RZ, 0x10, R55 ;  /* 0x00000010ff367819 */ /* 0x000fe20000011637 */
[--C-:B------:R-:W-:Y:S01]  /*7f30*/  HADD2.F32 R55, -RZ, R53.reuse.H0_H0 ;  /* 0x20000035ff377230 */ /* 0x100fe20000004100 */
[--C-:B------:R-:W-:Y:S01]  /*7f40*/  SHF.R.U64 R51, R62, 0x10, R63.reuse ;  /* 0x000000103e337819 */ /* 0x100fe2000000123f */
[----:B------:R-:W-:Y:S01]  /*7f50*/  HADD2.F32 R56, -RZ, R53.H1_H1 ;  /* 0x30000035ff387230 */ /* 0x000fe20000004100 */
[----:B------:R-:W-:Y:S01]  /*7f60*/  SHF.R.U32.HI R62, RZ, 0x10, R63 ;  /* 0x00000010ff3e7819 */ /* 0x000fe2000001163f */
[----:B------:R-:W-:-:S02]  /*7f70*/  HADD2.F32 R59, -RZ, R59.H0_H0 ;  /* 0x2000003bff3b7230 */ /* 0x000fc40000004100 */
[----:B------:R-:W-:Y:S02]  /*7f80*/  HADD2.F32 R57, -RZ, R52.H0_H0 ;  /* 0x20000034ff397230 */ /* 0x000fe40000004100 */
[-C--:B------:R-:W-:Y:S01]  /*7f90*/  FMUL.FTZ R52, R55, R60.reuse ;  /* 0x0000003c37347220 */ /* 0x080fe20000410000 */
[----:B------:R-:W-:Y:S02]  /*7fa0*/  HADD2.F32 R53, -RZ, R37.H1_H1 ;  /* 0x30000025ff357230 */ /* 0x000fe40000004100 */
[C---:B------:R-:W-:Y:S01]  /*7fb0*/  FMUL.FTZ R60, R39.reuse, R60 ;  /* 0x0000003c273c7220 */ /* 0x040fe20000410000 */
[-C--:B------:R-:W-:Y:S01]  /*7fc0*/  FMUL.FTZ R64, R56, R59.reuse ;  /* 0x0000003b38407220 */ /* 0x080fe20000410000 */
[-C--:B------:R-:W-:Y:S01]  /*7fd0*/  FFMA.FTZ R37, R39, R58.reuse, -R52 ;  /* 0x0000003a27257223 */ /* 0x080fe20000010834 */
[----:B------:R-:W-:Y:S02]  /*7fe0*/  HADD2.F32 R62, -RZ, R62.H0_H0 ;  /* 0x2000003eff3e7230 */ /* 0x000fe40000004100 */
[----:B------:R-:W-:Y:S01]  /*7ff0*/  FMUL.FTZ R59, R53, R59 ;  /* 0x0000003b353b7220 */ /* 0x000fe20000410000 */
[----:B------:R-:W-:Y:S01]  /*8000*/  FFMA.FTZ R39, R55, R58, R60 ;  /* 0x0000003a37277223 */ /* 0x000fe2000001003c */
[----:B------:R-:W-:Y:S01]  /*8010*/  FFMA.FTZ R52, R53, R57, -R64 ;  /* 0x0000003935347223 */ /* 0x000fe20000010840 */
[----:B------:R-:W-:-:S02]  /*8020*/  HADD2.F32 R64, -RZ, R128.H1_H1 ;  /* 0x30000080ff407230 */ /* 0x000fc40000004100 */
[----:B------:R-:W-:Y:S01]  /*8030*/  FFMA.FTZ R56, R56, R57, R59 ;  /* 0x0000003938387223 */ /* 0x000fe2000001003b */
[--C-:B------:R-:W-:Y:S02]  /*8040*/  HADD2.F32 R55, -RZ, R43.reuse.H0_H0 ;  /* 0x2000002bff377230 */ /* 0x100fe40000004100 */
[----:B------:R-:W-:Y:S01]  /*8050*/  HADD2.F32 R58, -RZ, R43.H1_H1 ;  /* 0x3000002bff3a7230 */ /* 0x000fe20000004100 */
[----:B------:R-:W-:Y:S01]  /*8060*/  F2FP.F16.F32.PACK_AB R37, R52, R37 ;  /* 0x000000253425723e */ /* 0x000fe200000000ff */
[--C-:B------:R-:W-:Y:S02]  /*8070*/  HADD2.F32 R43, -RZ, R41.reuse.H0_H0 ;  /* 0x20000029ff2b7230 */ /* 0x100fe40000004100 */
[----:B------:R-:W-:Y:S02]  /*8080*/  HADD2.F32 R53, -RZ, R41.H1_H1 ;  /* 0x30000029ff357230 */ /* 0x000fe40000004100 */
[----:B------:R-:W-:Y:S01]  /*8090*/  FMUL.FTZ R66, R58, R62 ;  /* 0x0000003e3a427220 */ /* 0x000fe20000410000 */
[----:B------:R-:W-:-:S02]  /*80a0*/  HADD2.F32 R60, -RZ, R126.H1_H1 ;  /* 0x3000007eff3c7230 */ /* 0x000fc40000004100 */
[----:B------:R-:W-:Y:S02]  /*80b0*/  HADD2.F32 R57, -RZ, R54.H0_H0 ;  /* 0x20000036ff397230 */ /* 0x000fe40000004100 */
[-C--:B------:R-:W-:Y:S01]  /*80c0*/  FMUL.FTZ R54, R55, R64.reuse ;  /* 0x0000004037367220 */ /* 0x080fe20000410000 */
[----:B------:R-:W-:Y:S01]  /*80d0*/  FMUL.FTZ R64, R43, R64 ;  /* 0x000000402b407220 */ /* 0x000fe20000410000 */
[----:B------:R-:W-:Y:S01]  /*80e0*/  FMUL.FTZ R59, R53, R62 ;  /* 0x0000003e353b7220 */ /* 0x000fe20000410000 */
[----:B------:R-:W-:Y:S02]  /*80f0*/  HADD2.F32 R62, -RZ, R129.H0_H0 ;  /* 0x20000081ff3e7230 */ /* 0x000fe40000004100 */
[-C--:B------:R-:W-:Y:S01]  /*8100*/  FFMA.FTZ R41, R43, R60.reuse, -R54 ;  /* 0x0000003c2b297223 */ /* 0x080fe20000010836 */
[----:B------:R-:W-:Y:S01]  /*8110*/  FFMA.FTZ R43, R55, R60, R64 ;  /* 0x0000003c372b7223 */ /* 0x000fe20000010040 */
[----:B------:R-:W-:Y:S02]  /*8120*/  HADD2.F32 R64, -RZ, R49.H0_H0 ;  /* 0x20000031ff407230 */ /* 0x000fe40000004100 */
[-C--:B------:R-:W-:Y:S01]  /*8130*/  FFMA.FTZ R54, R53, R57.reuse, -R66 ;  /* 0x0000003935367223 */ /* 0x080fe20000010842 */
[----:B------:R-:W-:Y:S01]  /*8140*/  FFMA.FTZ R58, R58, R57, R59 ;  /* 0x000000393a3a7223 */ /* 0x000fe2000001003b */
[----:B------:R-:W-:-:S02]  /*8150*/  HADD2.F32 R55, -RZ, R40.H0_H0 ;  /* 0x20000028ff377230 */ /* 0x000fc40000004100 */
[----:B------:R-:W-:Y:S01]  /*8160*/  HADD2.F32 R49, -RZ, R36.H0_H0 ;  /* 0x20000024ff317230 */ /* 0x000fe20000004100 */
[----:B------:R-:W-:Y:S01]  /*8170*/  F2FP.F16.F32.PACK_AB R54, R54, R41 ;  /* 0x000000293636723e */ /* 0x000fe200000000ff */
[----:B------:R-:W-:Y:S01]  /*8180*/  HADD2.F32 R57, -RZ, R40.H1_H1 ;  /* 0x30000028ff397230 */ /* 0x000fe20000004100 */
[----:B------:R-:W-:Y:S01]  /*8190*/  F2FP.F16.F32.PACK_AB R41, R56, R39 ;  /* 0x000000273829723e */ /* 0x000fe200000000ff */
[----:B------:R-:W-:Y:S02]  /*81a0*/  HADD2.F32 R53, -RZ, R36.H1_H1 ;  /* 0x30000024ff357230 */ /* 0x000fe40000004100 */
[-C--:B------:R-:W-:Y:S01]  /*81b0*/  FMUL.FTZ R36, R55, R62.reuse ;  /* 0x0000003e37247220 */ /* 0x080fe20000410000 */
[----:B------:R-:W-:Y:S02]  /*81c0*/  HADD2.F32 R60, -RZ, R127.H0_H0 ;  /* 0x2000007fff3c7230 */ /* 0x000fe40000004100 */
[----:B------:R-:W-:Y:S01]  /*81d0*/  FMUL.FTZ R40, R49, R62 ;  /* 0x0000003e31287220 */ /* 0x000fe20000410000 */
[----:B------:R-:W-:-:S02]  /*81e0*/  HADD2.F32 R46, -RZ, R46.H0_H0 ;  /* 0x2000002eff2e7230 */ /* 0x000fc40000004100 */
[-C--:B------:R-:W-:Y:S01]  /*81f0*/  FMUL.FTZ R62, R57, R64.reuse ;  /* 0x00000040393e7220 */ /* 0x080fe20000410000 */
[----:B------:R-:W-:Y:S01]  /*8200*/  FMUL.FTZ R64, R53, R64 ;  /* 0x0000004035407220 */ /* 0x000fe20000410000 */
[-C--:B------:R-:W-:Y:S01]  /*8210*/  FFMA.FTZ R36, R49, R60.reuse, -R36 ;  /* 0x0000003c31247223 */ /* 0x080fe20000010824 */
[----:B------:R-:W-:Y:S01]  /*8220*/  FFMA.FTZ R40, R55, R60, R40 ;  /* 0x0000003c37287223 */ /* 0x000fe20000010028 */
[-C--:B------:R-:W-:Y:S01]  /*8230*/  FFMA.FTZ R55, R53, R46.reuse, -R62 ;  /* 0x0000002e35377223 */ /* 0x080fe2000001083e */
[----:B------:R-:W-:Y:S01]  /*8240*/  FFMA.FTZ R57, R57, R46, R64 ;  /* 0x0000002e39397223 */ /* 0x000fe20000010040 */
[----:B------:R-:W-:Y:S01]  /*8250*/  HADD2.F32 R49, -RZ, R42.H0_H0 ;  /* 0x2000002aff317230 */ /* 0x000fe20000004100 */
[----:B------:R-:W-:Y:S01]  /*8260*/  F2FP.F16.F32.PACK_AB R43, R58, R43 ;  /* 0x0000002b3a2b723e */ /* 0x000fe200000000ff */
[----:B------:R-:W-:Y:S01]  /*8270*/  HADD2.F32 R128, -RZ, R128.H0_H0 ;  /* 0x20000080ff807230 */ /* 0x000fe20000004100 */
[----:B------:R-:W-:Y:S01]  /*8280*/  F2FP.F16.F32.PACK_AB R36, R55, R36 ;  /* 0x000000243724723e */ /* 0x000fe200000000ff */
[----:B------:R-:W-:Y:S01]  /*8290*/  HADD2.F32 R53, -RZ, R51.H0_H0 ;  /* 0x20000033ff357230 */ /* 0x000fe20000004100 */
[----:B------:R-:W-:Y:S01]  /*82a0*/  F2FP.F16.F32.PACK_AB R40, R57, R40 ;  /* 0x000000283928723e */ /* 0x000fe200000000ff */
[----:B------:R-:W-:-:S02]  /*82b0*/  HADD2.F32 R46, -RZ, R38.H0_H0 ;  /* 0x20000026ff2e7230 */ /* 0x000fc40000004100 */
[-C--:B------:R-:W-:Y:S01]  /*82c0*/  FMUL.FTZ R59, R49, R128.reuse ;  /* 0x00000080313b7220 */ /* 0x080fe20000410000 */
[----:B------:R-:W-:Y:S02]  /*82d0*/  HADD2.F32 R42, -RZ, R42.H1_H1 ;  /* 0x3000002aff2a7230 */ /* 0x000fe40000004100 */
[----:B------:R-:W-:Y:S02]  /*82e0*/  HADD2.F32 R38, -RZ, R38.H1_H1 ;  /* 0x30000026ff267230 */ /* 0x000fe40000004100 */
[----:B------:R-:W-:Y:S01]  /*82f0*/  FMUL.FTZ R128, R46, R128 ;  /* 0x000000802e807220 */ /* 0x000fe20000410000 */
[----:B------:R-:W-:Y:S02]  /*8300*/  HADD2.F32 R126, -RZ, R126.H0_H0 ;  /* 0x2000007eff7e7230 */ /* 0x000fe40000004100 */
[-C--:B------:R-:W-:Y:S01]  /*8310*/  FMUL.FTZ R61, R42, R53.reuse ;  /* 0x000000352a3d7220 */ /* 0x080fe20000410000 */
[----:B------:R-:W-:Y:S02]  /*8320*/  HADD2.F32 R51, -RZ, R50.H0_H0 ;  /* 0x20000032ff337230 */ /* 0x000fe40000004100 */
[----:B------:R-:W-:Y:S01]  /*8330*/  FMUL.FTZ R53, R38, R53 ;  /* 0x0000003526357220 */ /* 0x000fe20000410000 */
[----:B------:R-:W-:-:S02]  /*8340*/  IMAD.MOV.U32 R39, RZ, RZ, R54 ;  /* 0x000000ffff277224 */ /* 0x000fc400078e0036 */
[-C--:B------:R-:W-:Y:S01]  /*8350*/  FFMA.FTZ R59, R46, R126.reuse, -R59 ;  /* 0x0000007e2e3b7223 */ /* 0x080fe2000001083b */
[----:B------:R-:W-:Y:S01]  /*8360*/  FFMA.FTZ R128, R49, R126, R128 ;  /* 0x0000007e31807223 */ /* 0x000fe20000010080 */
[-C--:B------:R-:W-:Y:S01]  /*8370*/  FFMA.FTZ R38, R38, R51.reuse, -R61 ;  /* 0x0000003326267223 */ /* 0x080fe2000001083d */
[----:B------:R-:W-:-:S04]  /*8380*/  FFMA.FTZ R53, R42, R51, R53 ;  /* 0x000000332a357223 */ /* 0x000fc80000010035 */
[----:B------:R-:W-:Y:S02]  /*8390*/  F2FP.F16.F32.PACK_AB R38, R38, R59 ;  /* 0x0000003b2626723e */ /* 0x000fe400000000ff */
[----:B------:R-:W-:-:S07]  /*83a0*/  F2FP.F16.F32.PACK_AB R42, R53, R128 ;  /* 0x00000080352a723e */ /* 0x000fce00000000ff */
.L_x_1606:
[----:B------:R-:W-:Y:S05]  /*83b0*/  BSYNC B1 ;  /* 0x0000000000017941 */ /* 0x000fea0003800000 */
.L_x_1605:
[----:B------:R-:W-:Y:S01]  /*83c0*/  ISETP.GE.AND P3, PT, R47, R117, PT ;  /* 0x000000752f00720c */ /* 0x000fe20003f66270 */
[----:B------:R-:W-:Y:S02]  /*83d0*/  ULDC.64 UR4, c[0x0][0x208] ;  /* 0x0000820000047ab9 */ /* 0x000fe40000000a00 */
[----:B0-----:R4:W-:Y:S10]  /*83e0*/  STG.E.128 desc[UR4][R44.64], R36 ;  /* 0x000000242c007986 */ /* 0x0019f4000c101d04 */
[----:B------:R-:W-:Y:S05]  /*83f0*/  @P3 BRA `(.L_x_1571) ;  /* 0x0000000000dc3947 */ /* 0x000fea0003800000 */
[--C-:B------:R-:W-:Y:S01]  /*8400*/  IADD3 R110, P3, P4, R88, R110, R47.reuse ;  /* 0x0000006e586e7210 */ /* 0x100fe20007c7e02f */
[----:B------:R-:W-:Y:S01]  /*8410*/  ULDC.64 UR4, c[0x0][0x208] ;  /* 0x0000820000047ab9 */ /* 0x000fe20000000a00 */
[----:B------:R-:W-:-:S04]  /*8420*/  SHF.R.S32.HI R47, RZ, 0x1f, R47 ;  /* 0x0000001fff2f7819 */ /* 0x000fc8000001142f */
[----:B------:R-:W-:Y:S02]  /*8430*/  IADD3.X R48, R0, R48, R47, P3, P4 ;  /* 0x0000003000307210 */ /* 0x000fe40001fe842f */
[----:B------:R-:W-:-:S04]  /*8440*/  LEA R106, P3, R110, R106, 0x1 ;  /* 0x0000006a6e6a7211 */ /* 0x000fc800078608ff */
[----:B------:R-:W-:-:S05]  /*8450*/  LEA.HI.X R107, R110, R107, R48, 0x1, P3 ;  /* 0x0000006b6e6b7211 */ /* 0x000fca00018f0c30 */
[----:B--2---:R0:W-:Y:S01]  /*8460*/  STG.E.128 desc[UR4][R106.64], R40 ;  /* 0x000000286a007986 */ /* 0x0041e2000c101d04 */
[----:B------:R-:W-:Y:S05]  /*8470*/  BRA `(.L_x_1571) ;  /* 0x0000000000bc7947 */ /* 0x000fea0003800000 */
.L_x_1546:
[----:B------:R-:W2:Y:S02]  /*8480*/  LDL R36, [R1+0x20] ;  /* 0x0000200001247983 */ /* 0x000ea40000100800 */
[----:B--2---:R-:W-:-:S13]  /*8490*/  R2UR UR4, R36 ;  /* 0x00000000240472ca */ /* 0x004fda00000e0000 */
[----:B------:R-:W-:-:S06]  /*84a0*/  UISETP.NE.AND UP0, UPT, UR4, 0x3, UPT ;  /* 0x000000030400788c */ /* 0x000fcc000bf05270 */
[----:B------:R-:W-:-:S13]  /*84b0*/  PLOP3.LUT P2, PT, PT, PT, UP0, 0x80, 0x0 ;  /* 0x000000000000781c */ /* 0x000fda0003f4f008 */
[----:B------:R-:W-:Y:S05]  /*84c0*/  @!P2 BRA `(.L_x_1607) ;  /* 0x000000000004a947 */ /* 0x000fea0003800000 */
[----:B------:R-:W-:Y:S01]  /*84d0*/  BPT.TRAP 0x1 ;  /* 0x000000040000795c */ /* 0x000fe20000300000 */
.L_x_1607:
[----:B------:R-:W-:Y:S01]  /*84e0*/  LEA R99, R17, R16, 0x3 ;  /* 0x0000001011637211 */ /* 0x000fe200078e18ff */
[----:B------:R-:W-:Y:S01]  /*84f0*/  IMAD R105, R25, -0x40, R2 ;  /* 0xffffffc019697824 */ /* 0x000fe200078e0202 */
[----:B------:R-:W-:Y:S01]  /*8500*/  SHF.L.U32 R109, R236, 0x1f, RZ ;  /* 0x0000001fec6d7819 */ /* 0x000fe200000006ff */
[----:B------:R-:W-:Y:S03]  /*8510*/  BSSY B1, `(.L_x_1608) ;  /* 0x0000005000017945 */ /* 0x000fe60003800000 */
[----:B------:R-:W0:Y:S01]  /*8520*/  SYNCS.PHASECHK.TRANS64.TRYWAIT P3, [R99+URZ+0x30890], R109 ;  /* 0x0308906d630075a7 */ /* 0x000e22000806017f */
[----:B------:R-:W-:-:S04]  /*8530*/  VIMNMX R105, R105, 0x40, PT ;  /* 0x0000004069697848 */ /* 0x000fc80003fe0100 */
[----:B------:R-:W-:Y:S01]  /*8540*/  ISETP.GE.AND P4, PT, R23, R105, PT ;  /* 0x000000691700720c */ /* 0x000fe20003f86270 */
[----:B0-----:R-:W-:-:S12]  /*8550*/  @!P3 BRA `(.L_x_1609) ;  /* 0x000002640030b947 */ /* 0x001fd80003800000 */
.L_x_2022:
[----:B------:R-:W-:Y:S05]  /*8560*/  BSYNC B1 ;  /* 0x0000000000017941 */ /* 0x000fea0003800000 */
.L_x_1608:
[----:B------:R-:W-:Y:S04]  /*8570*/  BSSY B1, `(.L_x_1610) ;  /* 0x000000f000017945 */ /* 0x000fe80003800000 */
[----:B------:R-:W-:Y:S05]  /*8580*/  @P4 BRA `(.L_x_1611) ;  /* 0x0000000000344947 */ /* 0x000fea0003800000 */
[----:B------:R-:W-:Y:S01]  /*8590*/  ISETP.NE.AND P5, PT, R30, RZ, PT ;  /* 0x000000ff1e00720c */ /* 0x000fe20003fa5270 */
[----:B------:R-:W-:Y:S01]  /*85a0*/  ULDC.64 UR4, c[0x0][0x208] ;  /* 0x0000820000047ab9 */ /* 0x000fe20000000a00 */
[----:B------:R-:W-:Y:S02]  /*85b0*/  ISETP.NE.AND P4, PT, R93, RZ, PT ;  /* 0x000000ff5d00720c */ /* 0x000fe40003f85270 */
[----:B------:R-:W-:-:S09]  /*85c0*/  ISETP.NE.AND P3, PT, R94, RZ, PT ;  /* 0x000000ff5e00720c */ /* 0x000fd20003f65270 */
[----:B------:R-:W1:Y:S04]  /*85d0*/  @P5 LDS.128 R36, [R102+0x20400] ;  /* 0x0204000066245984 */ /* 0x000e680000000c00 */
[----:B------:R-:W2:Y:S04]  /*85e0*/  @P3 LDS.128 R40, [R102+0x24400] ;  /* 0x0244000066283984 */ /* 0x000ea80000000c00 */
[----:B-1----:R-:W-:Y:S01]  /*85f0*/  @P5 STG.E.128 desc[UR4][R50.64], R36 ;  /* 0x0000002432005986 */ /* 0x002fe2000c101d04 */
[----:B------:R-:W-:-:S03]  /*8600*/  ISETP.NE.AND P5, PT, R95, RZ, PT ;  /* 0x000000ff5f00720c */ /* 0x000fc60003fa5270 */
[----:B------:R-:W1:Y:S04]  /*8610*/  @P4 LDS.128 R36, [R102+0x22400] ;  /* 0x0224000066244984 */ /* 0x000e680000000c00 */
[----:B--2---:R-:W-:Y:S06]  /*8620*/  @P3 STG.E.128 desc[UR4][R50.64+0x100], R40 ;  /* 0x0001002832003986 */ /* 0x004fec000c101d04 */
[----:B------:R-:W2:Y:S04]  /*8630*/  @P5 LDS.128 R44, [R102+0x26400] ;  /* 0x02640000662c5984 */ /* 0x000ea80000000c00 */
[----:B-1----:R1:W-:Y:S04]  /*8640*/  @P4 STG.E.128 desc[UR4][R50.64+0x80], R36 ;  /* 0x0000802432004986 */ /* 0x0023e8000c101d04 */
[----:B--2---:R1:W-:Y:S02]  /*8650*/  @P5 STG.E.128 desc[UR4][R50.64+0x180], R44 ;  /* 0x0001802c32005986 */ /* 0x0043e4000c101d04 */
.L_x_1611:
[----:B------:R-:W-:Y:S05]  /*8660*/  BSYNC B1 ;  /* 0x0000000000017941 */ /* 0x000fea0003800000 */
.L_x_1610:
[----:B-1----:R-:W-:-:S05]  /*8670*/  VIADD R36, R23, 0x20 ;  /* 0x0000002017247836 */ /* 0x002fca0000000000 */
[----:B------:R-:W-:-:S13]  /*8680*/  ISETP.GE.AND P3, PT, R36, R105, PT ;  /* 0x000000692400720c */ /* 0x000fda0003f66270 */
        /* <DEDUP_REMOVED lines=14> */
.L_x_1571:
[----:B------:R-:W-:Y:S05]  /*8770*/  BSYNC B0 ;  /* 0x0000000000007941 */ /* 0x000fea0003800000 */
.L_x_1545:
[----:B-1234-:R-:W1:Y:S01]  /*8780*/  S2R R36, SR_TID.X ;  /* 0x0000000000247919 */ /* 0x01ee620000002100 */
        /* <DEDUP_REMOVED lines=8> */
[----:B-1----:R-:W-:Y:S01]  /*8810*/  LOP3.LUT R36, R36, 0x7f, RZ, 0xc0, !PT ;  /* 0x0000007f24247812 */ /* 0x002fe200078ec0ff */
[----:B--2---:R1:W-:Y:S03]  /*8820*/  BAR.SYNC.DEFER_BLOCKING R108, 0x80 ;  /* 0x0002006c0000751d */ /* 0x0043e60000010000 */
[----:B------:R-:W-:-:S13]  /*8830*/  ISETP.NE.AND P3, PT, R36, RZ, PT ;  /* 0x000000ff2400720c */ /* 0x000fda0003f65270 */
[----:B------:R-:W-:-:S05]  /*8840*/  @!P3 VIADD R36, R99, 0x308a0 ;  /* 0x000308a06324b836 */ /* 0x000fca0000000000 */
[----:B------:R-:W-:-:S04]  /*8850*/  @!P3 PRMT R36, RZ, 0x654, R36 ;  /* 0x00000654ff24b816 */ /* 0x000fc80000000024 */
[----:B------:R1:W-:Y:S01]  /*8860*/  @!P3 SYNCS.ARRIVE.TRANS64.RED.A1T0 RZ, [R36+URZ], RZ ;  /* 0x000000ff24ffb9a7 */ /* 0x0003e2000810043f */
[----:B------:R-:W-:Y:S05]  /*8870*/  @!P2 BRA `(.L_x_1613) ;  /* 0x000000000004a947 */ /* 0x000fea0003800000 */
[----:B------:R-:W-:Y:S01]  /*8880*/  BPT.TRAP 0x1 ;  /* 0x000000040000795c */ /* 0x000fe20000300000 */
.L_x_1613:
[----:B------:R-:W-:Y:S05]  /*8890*/  BSYNC B0 ;  /* 0x0000000000007941 */ /* 0x000fea0003800000 */
.L_x_1612:
[----:B------:R-:W2:Y:S01]  /*88a0*/  SYNCS.PHASECHK.TRANS64.TRYWAIT P2, [R99+URZ+0x308b0], R109 ;  /* 0x0308b06d630075a7 */ /* 0x000ea2000804017f */
[----:B------:R-:W-:Y:S01]  /*88b0*/  ULDC.64 UR4, c[0x0][0x318] ;  /* 0x0000c60000047ab9 */ /* 0x000fe20000000a00 */
[----:B------:R-:W-:Y:S01]  /*88c0*/  ULDC.64 UR60, c[0x0][0x328] ;  /* 0x0000ca00003c7ab9 */ /* 0x000fe20000000a00 */
[----:B-1----:R-:W-:Y:S01]  /*88d0*/  IMAD.U32 R36, RZ, RZ, UR5 ;  /* 0x00000005ff247e24 */ /* 0x002fe2000f8e00ff */
[----:B------:R-:W-:Y:S01]  /*88e0*/  BSSY B0, `(.L_x_1614) ;  /* 0x0000007000007945 */ /* 0x000fe20003800000 */
[----:B------:R-:W-:Y:S01]  /*88f0*/  IMAD.U32 R37, RZ, RZ, UR4 ;  /* 0x00000004ff257e24 */ /* 0x000fe2000f8e00ff */
[----:B------:R-:W-:Y:S01]  /*8900*/  ISETP.GE.AND P4, PT, R23, R105, PT ;  /* 0x000000691700720c */ /* 0x000fe20003f86270 */
[----:B------:R-:W-:Y:S01]  /*8910*/  IMAD.WIDE R48, R25, 0x40, R76 ;  /* 0x0000004019307825 */ /* 0x000fe200078e024c */
[----:B------:R1:W-:Y:S04]  /*8920*/  STL [R1], R36 ;  /* 0x0000002401007387 */ /* 0x0003e80000100800 */
[----:B------:R1:W-:Y:S02]  /*8930*/  STL [R1+0x4], R37 ;  /* 0x0000042501007387 */ /* 0x0003e40000100800 */
[----:B-12---:R-:W-:Y:S05]  /*8940*/  @!P2 BRA `(.L_x_1615) ;  /* 0x000002600048a947 */ /* 0x006fea0003800000 */
.L_x_2023:
[----:B------:R-:W-:Y:S05]  /*8950*/  BSYNC B0 ;  /* 0x0000000000007941 */ /* 0x000fea0003800000 */
.L_x_1614:
[----:B------:R-:W-:Y:S04]  /*8960*/  BSSY B0, `(.L_x_1616) ;  /* 0x000001e000007945 */ /* 0x000fe80003800000 */
[----:B------:R-:W-:Y:S05]  /*8970*/  @P4 BRA `(.L_x_1617) ;  /* 0x0000000000704947 */ /* 0x000fea0003800000 */
[----:B------:R-:W2:Y:S01]  /*8980*/  LDL R37, [R1+0x4] ;  /* 0x0000040001257983 */ /* 0x000ea20000100800 */
[----:B------:R-:W-:-:S03]  /*8990*/  ULDC UR6, c[0x0][0x2f4] ;  /* 0x0000bd0000067ab9 */ /* 0x000fc60000000800 */
[----:B------:R-:W3:Y:S04]  /*89a0*/  LDL R36, [R1] ;  /* 0x0000000001247983 */ /* 0x000ee80000100800 */
[----:B------:R-:W4:Y:S04]  /*89b0*/  LDL R44, [R1+0xc] ;  /* 0x00000c00012c7983 */ /* 0x000f280000100800 */
[----:B0-----:R-:W5:Y:S01]  /*89c0*/  LDL R42, [R1+0x10] ;  /* 0x00001000012a7983 */ /* 0x001f620000100800 */
[----:B------:R-:W-:Y:S01]  /*89d0*/  ISETP.GE.AND P5, PT, R18, UR6, PT ;  /* 0x0000000612007c0c */ /* 0x000fe2000bfa6270 */
[----:B------:R-:W-:Y:S01]  /*89e0*/  IMAD R43, R49, UR60, RZ ;  /* 0x0000003c312b7c24 */ /* 0x000fe2000f8e02ff */
[----:B------:R-:W-:Y:S01]  /*89f0*/  ISETP.GE.AND P4, PT, R221, UR6, PT ;  /* 0x00000006dd007c0c */ /* 0x000fe2000bf86270 */
[----:B------:R-:W-:-:S02]  /*8a00*/  IMAD.MOV.U32 R40, RZ, RZ, R86 ;  /* 0x000000ffff287224 */ /* 0x000fc400078e0056 */
[----:B------:R-:W-:Y:S02]  /*8a10*/  IMAD.MOV.U32 R41, RZ, RZ, R98 ;  /* 0x000000ffff297224 */ /* 0x000fe400078e0062 */
[C---:B------:R-:W-:Y:S02]  /*8a20*/  IMAD R43, R48.reuse, UR61, R43 ;  /* 0x0000003d302b7c24 */ /* 0x040fe4000f8e022b */
[----:B------:R-:W-:-:S05]  /*8a30*/  IMAD.WIDE.U32 R40, R48, UR60, R40 ;  /* 0x0000003c30287c25 */ /* 0x000fca000f8e0028 */
[----:B------:R-:W-:Y:S02]  /*8a40*/  IADD3 R41, R41, R43, RZ ;  /* 0x0000002b29297210 */ /* 0x000fe40007ffe0ff */
[----:B--2---:R-:W-:Y:S02]  /*8a50*/  R2UR UR4, R37 ;  /* 0x00000000250472ca */ /* 0x004fe400000e0000 */
[----:B---3--:R-:W-:Y:S02]  /*8a60*/  R2UR UR7, R36 ;  /* 0x00000000240772ca */ /* 0x008fe400000e0000 */
[----:B------:R-:W0:Y:S09]  /*8a70*/  @!P5 LDS.128 R36, [R102+0x400] ;  /* 0x000400006624d984 */ /* 0x000e320000000c00 */
[----:B------:R-:W-:Y:S01]  /*8a80*/  LEA R50, P2, R40, UR4, 0x1 ;  /* 0x0000000428327c11 */ /* 0x000fe2000f8408ff */
[----:B------:R-:W-:-:S03]  /*8a90*/  ULDC.64 UR4, c[0x0][0x208] ;  /* 0x0000820000047ab9 */ /* 0x000fc60000000a00 */
[----:B------:R-:W-:Y:S02]  /*8aa0*/  LEA.HI.X R51, R40, UR7, R41, 0x1, P2 ;  /* 0x0000000728337c11 */ /* 0x000fe400090f0c29 */
[----:B----4-:R-:W-:-:S03]  /*8ab0*/  ISETP.GE.AND P2, PT, R44, UR6, PT ;  /* 0x000000062c007c0c */ /* 0x010fc6000bf46270 */
[----:B0-----:R-:W-:Y:S01]  /*8ac0*/  @!P5 STG.E.128 desc[UR4][R50.64], R36 ;  /* 0x000000243200d986 */ /* 0x001fe2000c101d04 */
[----:B-----5:R-:W-:-:S03]  /*8ad0*/  ISETP.GE.AND P5, PT, R42, UR6, PT ;  /* 0x000000062a007c0c */ /* 0x020fc6000bfa6270 */
[----:B------:R-:W0:Y:S06]  /*8ae0*/  @!P4 LDS.128 R36, [R102+0x2400] ;  /* 0x002400006624c984 */ /* 0x000e2c0000000c00 */
[----:B------:R-:W2:Y:S04]  /*8af0*/  @!P2 LDS.128 R40, [R102+0x4400] ;  /* 0x004400006628a984 */ /* 0x000ea80000000c00 */
[----:B------:R-:W3:Y:S04]  /*8b00*/  @!P5 LDS.128 R44, [R102+0x6400] ;  /* 0x00640000662cd984 */ /* 0x000ee80000000c00 */
[----:B0-----:R4:W-:Y:S04]  /*8b10*/  @!P4 STG.E.128 desc[UR4][R50.64+0x80], R36 ;  /* 0x000080243200c986 */ /* 0x0019e8000c101d04 */
[----:B--2---:R4:W-:Y:S04]  /*8b20*/  @!P2 STG.E.128 desc[UR4][R50.64+0x100], R40 ;  /* 0x000100283200a986 */ /* 0x0049e8000c101d04 */
[----:B---3--:R4:W-:Y:S02]  /*8b30*/  @!P5 STG.E.128 desc[UR4][R50.64+0x180], R44 ;  /* 0x0001802c3200d986 */ /* 0x0089e4000c101d04 */
.L_x_1617:
[----:B------:R-:W-:Y:S05]  /*8b40*/  BSYNC B0 ;  /* 0x0000000000007941 */ /* 0x000fea0003800000 */
.L_x_1616:
[----:B----4-:R-:W-:Y:S01]  /*8b50*/  VIADD R36, R23, 0x20 ;  /* 0x0000002017247836 */ /* 0x010fe20000000000 */
[----:B------:R-:W-:Y:S04]  /*8b60*/  BSSY B0, `(.L_x_1618) ;  /* 0x0000023000007945 */ /* 0x000fe80003800000 */
[----:B------:R-:W-:-:S13]  /*8b70*/  ISETP.GE.AND P2, PT, R36, R105, PT ;  /* 0x000000692400720c */ /* 0x000fda0003f46270 */
[----:B------:R-:W-:Y:S05]  /*8b80*/  @P2 BRA `(.L_x_1619) ;  /* 0x0000000000802947 */ /* 0x000fea0003800000 */
[----:B------:R-:W2:Y:S01]  /*8b90*/  LDL R36, [R1] ;  /* 0x0000000001247983 */ /* 0x000ea20000100800 */
[----:B------:R-:W-:-:S03]  /*8ba0*/  ULDC UR6, c[0x0][0x2f4] ;  /* 0x0000bd0000067ab9 */ /* 0x000fc60000000800 */
[----:B------:R-:W3:Y:S04]  /*8bb0*/  LDL R39, [R1+0xc] ;  /* 0x00000c0001277983 */ /* 0x000ee80000100800 */
[----:B------:R-:W4:Y:S04]  /*8bc0*/  LDL R38, [R1+0x10] ;  /* 0x0000100001267983 */ /* 0x000f280000100800 */
[----:B------:R-:W5:Y:S01]  /*8bd0*/  LDL R37, [R1+0x4] ;  /* 0x0000040001257983 */ /* 0x000f620000100800 */
[----:B------:R-:W-:Y:S01]  /*8be0*/  ISETP.GE.AND P2, PT, R18, UR6, PT ;  /* 0x0000000612007c0c */ /* 0x000fe2000bf46270 */
[----:B0-----:R-:W-:Y:S01]  /*8bf0*/  IMAD.MOV.U32 R40, RZ, RZ, R86 ;  /* 0x000000ffff287224 */ /* 0x001fe200078e0056 */
[----:B------:R-:W-:Y:S01]  /*8c00*/  IADD3 R43, P4, R48, 0x20, RZ ;  /* 0x00000020302b7810 */ /* 0x000fe20007f9e0ff */
[----:B------:R-:W-:Y:S01]  /*8c10*/  IMAD.MOV.U32 R41, RZ, RZ, R98 ;  /* 0x000000ffff297224 */ /* 0x000fe200078e0062 */
[----:B------:R-:W-:-:S03]  /*8c20*/  ISETP.GE.AND P5, PT, R221, UR6, PT ;  /* 0x00000006dd007c0c */ /* 0x000fc6000bfa6270 */
[----:B------:R-:W-:Y:S02]  /*8c30*/  IMAD.X R48, RZ, RZ, R49, P4 ;  /* 0x000000ffff307224 */ /* 0x000fe400020e0631 */
[----:B------:R-:W-:-:S04]  /*8c40*/  IMAD.WIDE.U32 R40, R43, UR60, R40 ;  /* 0x0000003c2b287c25 */ /* 0x000fc8000f8e0028 */
[----:B------:R-:W-:-:S04]  /*8c50*/  IMAD R48, R48, UR60, RZ ;  /* 0x0000003c30307c24 */ /* 0x000fc8000f8e02ff */
[----:B------:R-:W-:-:S05]  /*8c60*/  IMAD R43, R43, UR61, R48 ;  /* 0x0000003d2b2b7c24 */ /* 0x000fca000f8e0230 */
[----:B------:R-:W-:Y:S02]  /*8c70*/  IADD3 R41, R41, R43, RZ ;  /* 0x0000002b29297210 */ /* 0x000fe40007ffe0ff */
[----:B--2---:R-:W-:Y:S01]  /*8c80*/  R2UR UR7, R36 ;  /* 0x00000000240772ca */ /* 0x004fe200000e0000 */
[----:B---3--:R-:W-:Y:S02]  /*8c90*/  IMAD.MOV.U32 R44, RZ, RZ, R39 ;  /* 0x000000ffff2c7224 */ /* 0x008fe400078e0027 */
[----:B----4-:R-:W-:Y:S01]  /*8ca0*/  IMAD.MOV.U32 R42, RZ, RZ, R38 ;  /* 0x000000ffff2a7224 */ /* 0x010fe200078e0026 */
[----:B-----5:R-:W-:Y:S02]  /*8cb0*/  R2UR UR4, R37 ;  /* 0x00000000250472ca */ /* 0x020fe400000e0000 */
[----:B------:R-:W0:Y:S11]  /*8cc0*/  @!P2 LDS.128 R36, [R102+0x1400] ;  /* 0x001400006624a984 */ /* 0x000e360000000c00 */
[----:B------:R-:W-:Y:S01]  /*8cd0*/  LEA R48, P4, R40, UR4, 0x1 ;  /* 0x0000000428307c11 */ /* 0x000fe2000f8808ff */
[----:B------:R-:W-:-:S03]  /*8ce0*/  ULDC.64 UR4, c[0x0][0x208] ;  /* 0x0000820000047ab9 */ /* 0x000fc60000000a00 */
[----:B------:R-:W-:Y:S02]  /*8cf0*/  LEA.HI.X R49, R40, UR7, R41, 0x1, P4 ;  /* 0x0000000728317c11 */ /* 0x000fe4000a0f0c29 */
[----:B------:R-:W-:-:S03]  /*8d00*/  ISETP.GE.AND P4, PT, R44, UR6, PT ;  /* 0x000000062c007c0c */ /* 0x000fc6000bf86270 */
[----:B0-----:R-:W-:Y:S01]  /*8d10*/  @!P2 STG.E.128 desc[UR4][R48.64], R36 ;  /* 0x000000243000a986 */ /* 0x001fe2000c101d04 */
[----:B------:R-:W-:-:S03]  /*8d20*/  ISETP.GE.AND P2, PT, R42, UR6, PT ;  /* 0x000000062a007c0c */ /* 0x000fc6000bf46270 */
[----:B------:R-:W0:Y:S06]  /*8d30*/  @!P5 LDS.128 R36, [R102+0x3400] ;  /* 0x003400006624d984 */ /* 0x000e2c0000000c00 */
[----:B------:R-:W2:Y:S04]  /*8d40*/  @!P4 LDS.128 R40, [R102+0x5400] ;  /* 0x005400006628c984 */ /* 0x000ea80000000c00 */
[----:B------:R-:W3:Y:S04]  /*8d50*/  @!P2 LDS.128 R44, [R102+0x7400] ;  /* 0x00740000662ca984 */ /* 0x000ee80000000c00 */
[----:B0-----:R4:W-:Y:S04]  /*8d60*/  @!P5 STG.E.128 desc[UR4][R48.64+0x80], R36 ;  /* 0x000080243000d986 */ /* 0x0019e8000c101d04 */
[----:B--2---:R4:W-:Y:S04]  /*8d70*/  @!P4 STG.E.128 desc[UR4][R48.64+0x100], R40 ;  /* 0x000100283000c986 */ /* 0x0049e8000c101d04 */
[----:B---3--:R4:W-:Y:S02]  /*8d80*/  @!P2 STG.E.128 desc[UR4][R48.64+0x180], R44 ;  /* 0x0001802c3000a986 */ /* 0x0089e4000c101d04 */
.L_x_1619:
[----:B------:R-:W-:Y:S05]  /*8d90*/  BSYNC B0 ;  /* 0x0000000000007941 */ /* 0x000fea0003800000 */
.L_x_1618:
[----:B------:R-:W-:Y:S01]  /*8da0*/  @!PT LDS RZ, [RZ] ;  /* 0x00000000fffff984 */ /* 0x000fe20000000800 */
[----:B------:R-:W-:Y:S01]  /*8db0*/  @!PT LDS RZ, [RZ] ;  /* 0x00000000fffff984 */ /* 0x000fe20000000800 */
[----:B------:R-:W-:Y:S01]  /*8dc0*/  @!PT LDS RZ, [RZ] ;  /* 0x00000000fffff984 */ /* 0x000fe20000000800 */
[----:B------:R-:W-:Y:S01]  /*8dd0*/  @!PT LDS RZ, [RZ] ;  /* 0x00000000fffff984 */ /* 0x000fe20000000800 */
[----:B------:R2:W-:Y:S06]  /*8de0*/  MEMBAR.ALL.CTA ;  /* 0x0000000000007992 */ /* 0x0005ec0000008000 */
[----:B--2---:R-:W2:Y:S01]  /*8df0*/  FENCE.VIEW.ASYNC.S ;  /* 0x00000000000073c6 */ /* 0x004ea20000000000 */
[----:B01----:R-:W-:Y:S01]  /*8e00*/  @!P3 VIADD R99, R99, 0x308c0 ;  /* 0x000308c06363b836 */ /* 0x003fe20000000000 */
[----:B--2---:R0:W-:Y:S01]  /*8e10*/  BAR.SYNC.DEFER_BLOCKING R108, 0x80 ;  /* 0x0002006c0000751d */ /* 0x0041e20000010000 */
[----:B------:R-:W-:Y:S01]  /*8e20*/  ISETP.NE.AND P4, PT, R100, RZ, PT ;  /* 0x000000ff6400720c */ /* 0x000fe20003f85270 */
[----:B------:R-:W-:-:S02]  /*8e30*/  VIADD R17, R17, 0x1 ;  /* 0x0000000111117836 */ /* 0x000fc40000000000 */
[----:B------:R-:W-:Y:S02]  /*8e40*/  @!P3 PRMT R99, RZ, 0x654, R99 ;  /* 0x00000654ff63b816 */ /* 0x000fe40000000063 */
[----:B------:R-:W-:Y:S02]  /*8e50*/  PLOP3.LUT P2, PT, PT, PT, PT, 0x8, 0x0 ;  /* 0x000000000000781c */ /* 0x000fe40003f4e170 */
[----:B------:R0:W-:Y:S01]  /*8e60*/  @!P3 SYNCS.ARRIVE.TRANS64.RED.A1T0 RZ, [R99+URZ], RZ ;  /* 0x000000ff63ffb9a7 */ /* 0x0001e2000810043f */
[----:B------:R-:W-:-:S04]  /*8e70*/  ISETP.NE.AND P3, PT, R17, 0x2, PT ;  /* 0x000000021100780c */ /* 0x000fc80003f65270 */
[----:B----4-:R-:W-:Y:S02]  /*8e80*/  SEL R37, RZ, 0x1, P3 ;  /* 0x00000001ff257807 */ /* 0x010fe40001800000 */
[----:B------:R-:W-:Y:S02]  /*8e90*/  SEL R17, R17, RZ, P3 ;  /* 0x000000ff11117207 */ /* 0x000fe40001800000 */
[----:B------:R-:W-:Y:S01]  /*8ea0*/  LOP3.LUT R236, R236, R37, RZ, 0x3c, !PT ;  /* 0x00000025ecec7212 */ /* 0x000fe200078e3cff */
[----:B0-----:R-:W-:Y:S06]  /*8eb0*/  @P4 BRA `(.L_x_1620) ;  /* 0xffffffa4000c4947 */ /* 0x001fec000383ffff */
.L_x_1540:
[----:B------:R-:W2:Y:S01]  /*8ec0*/  LDL R36, [R1+0x14] ;  /* 0x0000140001247983 */ /* 0x000ea20000100800 */
[----:B------:R-:W0:Y:S01]  /*8ed0*/  LDC R0, c[0x0][0x448] ;  /* 0x00011200ff007b82 */ /* 0x000e220000000800 */
[----:B------:R-:W-:Y:S01]  /*8ee0*/  IADD3 R7, R220, 0x1, -R219 ;  /* 0x00000001dc077810 */ /* 0x000fe20007ffe8db */
[----:B------:R-:W-:Y:S06]  /*8ef0*/  BSSY B0, `(.L_x_1621) ;  /* 0x000000d000007945 */ /* 0x000fec0003800000 */
[----:B------:R-:W1:Y:S01]  /*8f00*/  LDC.64 R2, c[0x0][0x9e0] ;  /* 0x00027800ff027b82 */ /* 0x000e620000000a00 */
[----:B0-----:R-:W-:-:S02]  /*8f10*/  ISETP.NE.AND P1, PT, R0, 0x1, PT ;  /* 0x000000010000780c */ /* 0x001fc40003f25270 */
[----:B-1----:R-:W-:-:S11]  /*8f20*/  ISETP.GE.AND P3, PT, R3, 0x1, PT ;  /* 0x000000010300780c */ /* 0x002fd60003f66270 */
[----:B------:R-:W0:Y:S08]  /*8f30*/  @P1 LDC R5, c[0x0][0x44c] ;  /* 0x00011300ff051b82 */ /* 0x000e300000000800 */
[----:B------:R-:W1:Y:S01]  /*8f40*/  @P1 LDC R4, c[0x0][0x450] ;  /* 0x00011400ff041b82 */ /* 0x000e620000000800 */
[----:B--2---:R-:W-:-:S04]  /*8f50*/  VIADD R0, R36, 0x7f ;  /* 0x0000007f24007836 */ /* 0x004fc80000000000 */
[----:B0-----:R-:W-:-:S05]  /*8f60*/  @P1 IMAD.HI.U32 R5, R0, R5, RZ ;  /* 0x0000000500051227 */ /* 0x001fca00078e00ff */
[----:B-1----:R-:W-:-:S05]  /*8f70*/  @P1 SHF.R.U32.HI R0, RZ, R4, R5 ;  /* 0x00000004ff001219 */ /* 0x002fca0000011605 */
[----:B------:R-:W-:Y:S01]  /*8f80*/  IMAD.IADD R7, R7, 0x1, R0 ;  /* 0x0000000107077824 */ /* 0x000fe200078e0200 */
[----:B------:R-:W-:Y:S06]  /*8f90*/  @P2 BRA `(.L_x_1622) ;  /* 0x0000000000082947 */ /* 0x000fec0003800000 */
[----:B------:R-:W0:Y:S02]  /*8fa0*/  FENCE.VIEW.ASYNC.G ;  /* 0x00000000000073c6 */ /* 0x000e240000000100 */
[----:B0-----:R-:W-:Y:S06]  /*8fb0*/  BAR.ARV 0xc, 0x180 ;  /* 0x0306000000007b1d */ /* 0x001fec0000002000 */
.L_x_1622:
[----:B------:R-:W-:Y:S05]  /*8fc0*/  BSYNC B0 ;  /* 0x0000000000007941 */ /* 0x000fea0003800000 */
.L_x_1621:
[----:B------:R-:W-:Y:S01]  /*8fd0*/  IMAD.IADD R2, R7, 0x1, R2 ;  /* 0x0000000107027824 */ /* 0x000fe200078e0202 */
[----:B------:R-:W-:Y:S06]  /*8fe0*/  @!P3 BRA `(.L_x_1623) ;  /* 0x000000000048b947 */ /* 0x000fec0003800000 */
[C---:B------:R-:W-:Y:S01]  /*8ff0*/  ISETP.GT.AND P0, PT, R7.reuse, RZ, PT ;  /* 0x000000ff0700720c */ /* 0x040fe20003f04270 */
[----:B------:R-:W-:Y:S01]  /*9000*/  BSSY B0, `(.L_x_1624) ;  /* 0x000000e000007945 */ /* 0x000fe20003800000 */
[----:B------:R-:W-:-:S11]  /*9010*/  VIADD R0, R7, 0xffffffff ;  /* 0xffffffff07007836 */ /* 0x000fd60000000000 */
[----:B------:R-:W-:Y:S05]  /*9020*/  @P0 BRA `(.L_x_1625) ;  /* 0x00000000001c0947 */ /* 0x000fea0003800000 */
[----:B------:R-:W-:Y:S02]  /*9030*/  ISETP.NE.AND P0, PT, R3, 0x1, PT ;  /* 0x000000010300780c */ /* 0x000fe40003f05270 */
[----:B------:R-:W-:-:S11]  /*9040*/  IADD3 R7, -R7, RZ, RZ ;  /* 0x000000ff07077210 */ /* 0x000fd60007ffe1ff */
[----:B------:R-:W0:Y:S02]  /*9050*/  @P0 LDC.64 R4, c[0x0][0x9e8] ;  /* 0x00027a00ff040b82 */ /* 0x000e240000000a00 */
[----:B0-----:R-:W-:-:S05]  /*9060*/  @P0 IMAD.HI.U32 R4, R7, R4, RZ ;  /* 0x0000000407040227 */ /* 0x001fca00078e00ff */
[----:B------:R-:W-:-:S04]  /*9070*/  @P0 SHF.R.U32.HI R7, RZ, R5, R4 ;  /* 0x00000005ff070219 */ /* 0x000fc80000011604 */
[----:B------:R-:W-:Y:S01]  /*9080*/  LOP3.LUT R0, RZ, R7, RZ, 0x33, !PT ;  /* 0x00000007ff007212 */ /* 0x000fe200078e33ff */
[----:B------:R-:W-:Y:S06]  /*9090*/  BRA `(.L_x_1626) ;  /* 0x0000000000107947 */ /* 0x000fec0003800000 */
.L_x_1625:
[----:B------:R-:W-:-:S13]  /*90a0*/  ISETP.NE.AND P0, PT, R3, 0x1, PT ;  /* 0x000000010300780c */ /* 0x000fda0003f05270 */
[----:B------:R-:W0:Y:S02]  /*90b0*/  @P0 LDC.64 R4, c[0x0][0x9e8] ;  /* 0x00027a00ff040b82 */ /* 0x000e240000000a00 */
[----:B0-----:R-:W-:-:S05]  /*90c0*/  @P0 IMAD.HI.U32 R4, R0, R4, RZ ;  /* 0x0000000400040227 */ /* 0x001fca00078e00ff */
[----:B------:R-:W-:-:S07]  /*90d0*/  @P0 SHF.R.U32.HI R0, RZ, R5, R4 ;  /* 0x00000005ff000219 */ /* 0x000fce0000011604 */
.L_x_1626:
[----:B------:R-:W-:Y:S05]  /*90e0*/  BSYNC B0 ;  /* 0x0000000000007941 */ /* 0x000fea0003800000 */
.L_x_1624:
[----:B------:R-:W-:-:S05]  /*90f0*/  IMAD R5, R0, R3, R3 ;  /* 0x0000000300057224 */ /* 0x000fca00078e0203 */
[----:B------:R-:W-:-:S07]  /*9100*/  VIMNMX R2, R2, R5, PT ;  /* 0x0000000502027248 */ /* 0x000fce0003fe0100 */
.L_x_1623:
[----:B------:R-:W0:Y:S01]  /*9110*/  @P1 LDC R0, c[0x0][0x44c] ;  /* 0x00011300ff001b82 */ /* 0x000e220000000800 */
[----:B------:R-:W-:Y:S01]  /*9120*/  VIADD R2, R2, 0x3f ;  /* 0x0000003f02027836 */ /* 0x000fe20000000000 */
[----:B------:R-:W-:Y:S01]  /*9130*/  ULDC UR4, c[0x0][0x9dc] ;  /* 0x0002770000047ab9 */ /* 0x000fe20000000800 */
[----:B------:R-:W-:-:S03]  /*9140*/  IMAD.MOV.U32 R7, RZ, RZ, R36 ;  /* 0x000000ffff077224 */ /* 0x000fc600078e0024 */
[----:B------:R-:W-:Y:S02]  /*9150*/  SHF.R.S32.HI R5, RZ, 0x1f, R2 ;  /* 0x0000001fff057819 */ /* 0x000fe40000011402 */
[----:B------:R-:W1:Y:S02]  /*9160*/  @P1 LDC R9, c[0x0][0x450] ;  /* 0x00011400ff091b82 */ /* 0x000e640000000800 */
[----:B------:R-:W-:-:S04]  /*9170*/  LEA.HI R5, R5, R2, RZ, 0x6 ;  /* 0x0000000205057211 */ /* 0x000fc800078f30ff */
[----:B------:R-:W-:Y:S01]  /*9180*/  SHF.R.S32.HI R5, RZ, 0x6, R5 ;  /* 0x00000006ff057819 */ /* 0x000fe20000011405 */
[----:B0-----:R-:W-:-:S05]  /*9190*/  @P1 IMAD.HI.U32 R0, R36, R0, RZ ;  /* 0x0000000024001227 */ /* 0x001fca00078e00ff */
[----:B-1----:R-:W-:Y:S02]  /*91a0*/  @P1 SHF.R.U32.HI R7, RZ, R9, R0 ;  /* 0x00000009ff071219 */ /* 0x002fe40000011600 */
[----:B------:R-:W-:-:S03]  /*91b0*/  VIMNMX R9, R104, R5, PT ;  /* 0x0000000568097248 */ /* 0x000fc60003fe0100 */
        /* <DEDUP_REMOVED lines=13> */
.L_x_1629:
[----:B------:R-:W-:-:S13]  /*9290*/  ISETP.NE.AND P0, PT, R3, 0x1, PT ;  /* 0x000000010300780c */ /* 0x000fda0003f05270 */
[----:B------:R-:W0:Y:S02]  /*92a0*/  @P0 LDC.64 R4, c[0x0][0x9e8] ;  /* 0x00027a00ff040b82 */ /* 0x000e240000000a00 */
[----:B0-----:R-:W-:-:S05]  /*92b0*/  @P0 IMAD.HI.U32 R4, R0, R4, RZ ;  /* 0x0000000400040227 */ /* 0x001fca00078e00ff */
[----:B------:R-:W-:-:S07]  /*92c0*/  @P0 SHF.R.U32.HI R0, RZ, R5, R4 ;  /* 0x00000005ff000219 */ /* 0x000fce0000011604 */
.L_x_1630:
[----:B------:R-:W-:Y:S05]  /*92d0*/  BSYNC B0 ;  /* 0x0000000000007941 */ /* 0x000fea0003800000 */
.L_x_1628:
[----:B------:R-:W-:-:S05]  /*92e0*/  IMAD R3, R0, R3, RZ ;  /* 0x0000000300037224 */ /* 0x000fca00078e02ff */
[----:B------:R-:W-:-:S07]  /*92f0*/  VIMNMX R2, R2, R3, !PT ;  /* 0x0000000302027248 */ /* 0x000fce0007fe0100 */
.L_x_1627:
[----:B------:R-:W-:Y:S01]  /*9300*/  SHF.R.S32.HI R3, RZ, 0x1f, R2 ;  /* 0x0000001fff037819 */ /* 0x000fe20000011402 */
[----:B------:R-:W-:Y:S01]  /*9310*/  BSSY B0, `(.L_x_1631) ;  /* 0x0000027000007945 */ /* 0x000fe20003800000 */
[----:B------:R-:W-:Y:S02]  /*9320*/  IMAD.MOV.U32 R100, RZ, RZ, RZ ;  /* 0x000000ffff647224 */ /* 0x000fe400078e00ff */
[----:B------:R-:W-:-:S04]  /*9330*/  LEA.HI R3, R3, R2, RZ, 0x6 ;  /* 0x0000000203037211 */ /* 0x000fc800078f30ff */
[----:B------:R-:W-:-:S04]  /*9340*/  SHF.R.S32.HI R3, RZ, 0x6, R3 ;  /* 0x00000006ff037819 */ /* 0x000fc80000011403 */
[----:B------:R-:W-:-:S04]  /*9350*/  VIMNMX R11, RZ, R3, !PT ;  /* 0x00000003ff0b7248 */ /* 0x000fc80007fe0100 */
[----:B------:R-:W-:-:S13]  /*9360*/  ISETP.GT.AND P0, PT, R9, R11, PT ;  /* 0x0000000b0900720c */ /* 0x000fda0003f04270 */
[----:B------:R-:W-:Y:S05]  /*9370*/  @!P0 BRA `(.L_x_1632) ;  /* 0x0000000000808947 */ /* 0x000fea0003800000 */
[----:B------:R-:W2:Y:S01]  /*9380*/  LDL R0, [R1+0x4c] ;  /* 0x00004c0001007983 */ /* 0x000ea20000100800 */
[----:B------:R-:W-:Y:S01]  /*9390*/  ULDC UR4, c[0x0][0x9f0] ;  /* 0x00027c0000047ab9 */ /* 0x000fe20000000800 */
[----:B--2---:R-:W-:-:S04]  /*93a0*/  ISETP.NE.AND P0, PT, R0, RZ, PT ;  /* 0x000000ff0000720c */ /* 0x004fc80003f05270 */
[----:B------:R-:W-:-:S04]  /*93b0*/  SEL R6, R0, UR4, P0 ;  /* 0x0000000400067c07 */ /* 0x000fc80008000000 */
[-C--:B------:R-:W-:Y:S02]  /*93c0*/  IABS R5, R6.reuse ;  /* 0x0000000600057213 */ /* 0x080fe40000000000 */
[----:B------:R-:W-:Y:S02]  /*93d0*/  IADD3 R0, R6, -0x1, R9 ;  /* 0xffffffff06007810 */ /* 0x000fe40007ffe009 */
[----:B------:R-:W0:Y:S01]  /*93e0*/  I2F.RP R4, R5 ;  /* 0x0000000500047306 */ /* 0x000e220000209400 */
[----:B------:R-:W-:Y:S02]  /*93f0*/  IABS R10, R6 ;  /* 0x00000006000a7213 */ /* 0x000fe40000000000 */
[----:B------:R-:W-:-:S05]  /*9400*/  IMAD.IADD R0, R0, 0x1, -R11 ;  /* 0x0000000100007824 */ /* 0x000fca00078e0a0b */
[----:B0-----:R-:W0:Y:S02]  /*9410*/  MUFU.RCP R4, R4 ;  /* 0x0000000400047308 */ /* 0x001e240000001000 */
[----:B0-----:R-:W-:Y:S02]  /*9420*/  VIADD R2, R4, 0xffffffe ;  /* 0x0ffffffe04027836 */ /* 0x001fe40000000000 */
[----:B------:R-:W-:-:S04]  /*9430*/  IMAD.MOV R4, RZ, RZ, -R10 ;  /* 0x000000ffff047224 */ /* 0x000fc800078e0a0a */
[----:B------:R0:W1:Y:S02]  /*9440*/  F2I.FTZ.U32.TRUNC.NTZ R3, R2 ;  /* 0x0000000200037305 */ /* 0x000064000021f000 */
[----:B0-----:R-:W-:Y:S01]  /*9450*/  IMAD.MOV.U32 R2, RZ, RZ, RZ ;  /* 0x000000ffff027224 */ /* 0x001fe200078e00ff */
[----:B-1----:R-:W-:-:S05]  /*9460*/  IADD3 R8, RZ, -R3, RZ ;  /* 0x80000003ff087210 */ /* 0x002fca0007ffe0ff */
[----:B------:R-:W-:Y:S01]  /*9470*/  IMAD R7, R8, R5, RZ ;  /* 0x0000000508077224 */ /* 0x000fe200078e02ff */
[----:B------:R-:W-:Y:S02]  /*9480*/  IABS R8, R0 ;  /* 0x0000000000087213 */ /* 0x000fe40000000000 */
[----:B------:R-:W-:Y:S01]  /*9490*/  LOP3.LUT R0, R0, R6, RZ, 0x3c, !PT ;  /* 0x0000000600007212 */ /* 0x000fe200078e3cff */
[----:B------:R-:W-:-:S03]  /*94a0*/  IMAD.HI.U32 R3, R3, R7, R2 ;  /* 0x0000000703037227 */ /* 0x000fc600078e0002 */
[----:B------:R-:W-:Y:S01]  /*94b0*/  ISETP.GE.AND P2, PT, R0, RZ, PT ;  /* 0x000000ff0000720c */ /* 0x000fe20003f46270 */
        /* <DEDUP_REMOVED lines=10> */
[----:B------:R-:W-:-:S05]  /*9560*/  @!P1 LOP3.LUT R3, RZ, R6, RZ, 0x33, !PT ;  /* 0x00000006ff039212 */ /* 0x000fca00078e33ff */
[----:B------:R-:W-:-:S07]  /*9570*/  IMAD.MOV.U32 R100, RZ, RZ, R3 ;  /* 0x000000ffff647224 */ /* 0x000fce00078e0003 */
.L_x_1632:
[----:B------:R-:W-:Y:S05]  /*9580*/  BSYNC B0 ;  /* 0x0000000000007941 */ /* 0x000fea0003800000 */
.L_x_1631:
        /* <DEDUP_REMOVED lines=67> */
[----:B--2---:R-:W-:-:S05]  /*99c0*/  IMAD R0, R0, R100, R11 ;  /* 0x0000006400007224 */ /* 0x004fca00078e020b */
[----:B------:R0:W-:Y:S01]  /*99d0*/  STL [R1+0x38], R0 ;  /* 0x0000380001007387 */ /* 0x0001e20000100800 */
[----:B------:R-:W-:-:S04]  /*99e0*/  VIADDMNMX R100, R0, R100, R9, PT ;  /* 0x0000006400647246 */ /* 0x000fc80003800109 */
[----:B------:R-:W-:-:S13]  /*99f0*/  ISETP.GT.AND P1, PT, R100, R0, PT ;  /* 0x000000006400720c */ /* 0x000fda0003f24270 */
[----:B0-----:R-:W-:Y:S05]  /*9a00*/  @!P1 BRA `(.L_x_1633) ;  /* 0x0000016000889947 */ /* 0x001fea0003800000 */
[----:B------:R-:W0:Y:S01]  /*9a10*/  S2R R0, SR_TID.X ;  /* 0x0000000000007919 */ /* 0x000e220000002100 */
[----:B------:R-:W-:Y:S01]  /*9a20*/  BSSY B6, `(.L_x_1634) ;  /* 0x0000020000067945 */ /* 0x000fe20003800000 */
[----:B0-----:R-:W-:-:S05]  /*9a30*/  VIADD R0, R0, 0xffffff80 ;  /* 0xffffff8000007836 */ /* 0x001fca0000000000 */
[----:B------:R-:W-:-:S04]  /*9a40*/  SHF.R.S32.HI R3, RZ, 0x1f, R0 ;  /* 0x0000001fff037819 */ /* 0x000fc80000011400 */
[----:B------:R-:W-:-:S04]  /*9a50*/  LEA.HI R3, R3, R0, RZ, 0x7 ;  /* 0x0000000003037211 */ /* 0x000fc800078f38ff */
[----:B------:R-:W-:-:S06]  /*9a60*/  SHF.R.S32.HI R0, RZ, 0x7, R3 ;  /* 0x00000007ff007819 */ /* 0x000fcc0000011403 */
[----:B------:R-:W0:Y:S02]  /*9a70*/  SHFL.IDX PT, R0, R0, RZ, 0x1f ;  /* 0x00001fff00007589 */ /* 0x000e2400000e0000 */
[----:B0-----:R-:W-:-:S04]  /*9a80*/  LEA.HI R2, R0, R0, RZ, 0x1 ;  /* 0x0000000000027211 */ /* 0x001fc800078f08ff */
[----:B------:R-:W-:Y:S01]  /*9a90*/  LOP3.LUT R3, R2, 0x1e, RZ, 0xc0, !PT ;  /* 0x0000001e02037812 */ /* 0x000fe200078ec0ff */
[----:B------:R-:W-:-:S04]  /*9aa0*/  VIADD R2, R16, 0x10400 ;  /* 0x0001040010027836 */ /* 0x000fc80000000000 */
[----:B------:R-:W-:Y:S01]  /*9ab0*/  IMAD.IADD R3, R0, 0x1, -R3 ;  /* 0x0000000100037824 */ /* 0x000fe200078e0a03 */
[----:B------:R-:W-:-:S03]  /*9ac0*/  LOP3.LUT P0, RZ, R2, 0x3ff, RZ, 0xc0, !PT ;  /* 0x000003ff02ff7812 */ /* 0x000fc6000780c0ff */
[----:B------:R-:W-:Y:S01]  /*9ad0*/  IMAD R3, R3, 0x2000, R2 ;  /* 0x0000200003037824 */ /* 0x000fe200078e0202 */
[----:B------:R-:W-:-:S04]  /*9ae0*/  P2R R24, PR, RZ, 0x1 ;  /* 0x00000001ff187803 */ /* 0x000fc80000000000 */
[----:B------:R-:W-:-:S04]  /*9af0*/  SHF.R.U32.HI R2, RZ, 0x4, R3 ;  /* 0x00000004ff027819 */ /* 0x000fc80000011603 */
[----:B------:R-:W-:Y:S01]  /*9b00*/  LOP3.LUT R2, R2, 0x3fff, RZ, 0xc0, !PT ;  /* 0x00003fff02027812 */ /* 0x000fe200078ec0ff */
[----:B------:R-:W-:Y:S06]  /*9b10*/  @!P0 BRA `(.L_x_1635) ;  /* 0x0000000000408947 */ /* 0x000fec0003800000 */
[----:B------:R-:W-:Y:S01]  /*9b20*/  MOV R14, 0x0 ;  /* 0x00000000000e7802 */ /* 0x000fe20000000f00 */
[----:B------:R-:W-:Y:S01]  /*9b30*/  ULDC.64 UR4, c[0x4][0xa8] ;  /* 0x01002a0000047ab9 */ /* 0x000fe20000000a00 */
[----:B------:R-:W-:Y:S01]  /*9b40*/  ULDC.64 UR6, c[0x4][0xb0] ;  /* 0x01002c0000067ab9 */ /* 0x000fe20000000a00 */
[----:B------:R-:W-:Y:S01]  /*9b50*/  MOV R4, UR4 ;  /* 0x0000000400047c02 */ /* 0x000fe20008000f00 */
[----:B------:R-:W-:Y:S01]  /*9b60*/  IMAD.U32 R5, RZ, RZ, UR5 ;  /* 0x00000005ff057e24 */ /* 0x000fe2000f8e00ff */
[----:B------:R-:W-:Y:S01]  /*9b70*/  ULDC.64 UR4, c[0x4][0x48] ;  /* 0x0100120000047ab9 */ /* 0x000fe20000000a00 */
[----:B------:R-:W0:Y:S01]  /*9b80*/  LDC.64 R14, c[0x4][R14] ;  /* 0x010000000e0e7b82 */ /* 0x000e220000000a00 */
        /* <DEDUP_REMOVED lines=8> */
[----:B0----5:R-:W-:Y:S05]  /*9c10*/  CALL.ABS.NOINC R14 ;  /* 0x000000000e007343 */ /* 0x021fea0003c00000 */
.L_x_1635:
[----:B------:R-:W-:Y:S05]  /*9c20*/  BSYNC B6 ;  /* 0x0000000000067941 */ /* 0x000fea0003800000 */
.L_x_1634:
[----:B------:R-:W-:Y:S02]  /*9c30*/  ULDC UR4, c[0x0][0x3f4] ;  /* 0x0000fd0000047ab9 */ /* 0x000fe40000000800 */
[----:B------:R-:W-:-:S13]  /*9c40*/  ISETP.LT.AND P0, PT, RZ, UR4, PT ;  /* 0x00000004ff007c0c */ /* 0x000fda000bf01270 */
[----:B------:R-:W-:Y:S05]  /*9c50*/  @P0 BRA `(.L_x_1636) ;  /* 0x0000000000400947 */ /* 0x000fea0003800000 */
[----:B------:R-:W2:Y:S02]  /*9c60*/  LDL R20, [R1+0x54] ;  /* 0x0000540001147983 */ /* 0x000ea40000100800 */
[----:B--2---:R-:W-:-:S04]  /*9c70*/  LEA.HI R0, R20, R20, RZ, 0x1 ;  /* 0x0000001414007211 */ /* 0x004fc800078f08ff */
[----:B------:R-:W-:-:S05]  /*9c80*/  LOP3.LUT R0, R0, 0xfffffffe, RZ, 0xc0, !PT ;  /* 0xfffffffe00007812 */ /* 0x000fca00078ec0ff */
[----:B------:R-:W-:-:S05]  /*9c90*/  IMAD.IADD R0, R20, 0x1, -R0 ;  /* 0x0000000114007824 */ /* 0x000fca00078e0a00 */
[----:B------:R-:W-:-:S04]  /*9ca0*/  SHF.L.U32 R3, R0, 0x1f, RZ ;  /* 0x0000001f00037819 */ /* 0x000fc800000006ff */
[----:B------:R0:W1:Y:S03]  /*9cb0*/  SYNCS.PHASECHK.TRANS64.TRYWAIT P0, [R16+URZ+0x30800], R3 ;  /* 0x03080003100075a7 */ /* 0x000066000800017f */
[----:B-1----:R-:W-:Y:S05]  /*9cc0*/  @!P0 NANOSLEEP.SYNCS 0x989680 ;  /* 0x009896800000895d */ /* 0x002fea0003900000 */
[----:B------:R-:W1:Y:S01]  /*9cd0*/  @!P0 SYNCS.PHASECHK.TRANS64 P0, [R16+URZ+0x30800], R3 ;  /* 0x03080003100085a7 */ /* 0x000e62000800007f */
[----:B------:R-:W-:Y:S04]  /*9ce0*/  BSSY B0, `(.L_x_1637) ;  /* 0x0000006000007945 */ /* 0x000fe80003800000 */
[----:B-1----:R-:W-:Y:S05]  /*9cf0*/  @P0 BRA `(.L_x_1638) ;  /* 0x0000000000100947 */ /* 0x002fea0003800000 */
.L_x_1639:
[----:B-1----:R1:W2:Y:S02]  /*9d00*/  SYNCS.PHASECHK.TRANS64.TRYWAIT P0, [R16+URZ+0x30800], R3 ;  /* 0x03080003100075a7 */ /* 0x0022a4000800017f */
[----:B--2---:R-:W-:Y:S05]  /*9d10*/  @!P0 NANOSLEEP.SYNCS 0x989680 ;  /* 0x009896800000895d */ /* 0x004fea0003900000 */
[----:B------:R-:W2:Y:S02]  /*9d20*/  @!P0 SYNCS.PHASECHK.TRANS64 P0, [R16+URZ+0x30800], R3 ;  /* 0x03080003100085a7 */ /* 0x000ea4000800007f */
[----:B--2---:R-:W-:Y:S05]  /*9d30*/  @!P0 BRA `(.L_x_1639) ;  /* 0xfffffffc00f08947 */ /* 0x004fea000383ffff */
.L_x_1638:
[----:B------:R-:W-:Y:S05]  /*9d40*/  BSYNC B0 ;  /* 0x0000000000007941 */ /* 0x000fea0003800000 */
.L_x_1637:
[----:B------:R-:W-:Y:S05]  /*9d50*/  BRA `(.L_x_1640) ;  /* 0x0000009400747947 */ /* 0x000fea0003800000 */
.L_x_1636:
[----:B------:R-:W-:Y:S01]  /*9d60*/  ISETP.NE.AND P0, PT, R24, RZ, PT ;  /* 0x000000ff1800720c */ /* 0x000fe20003f05270 */
[----:B------:R-:W-:Y:S01]  /*9d70*/  ULDC.64 UR4, c[0x0][0x3f8] ;  /* 0x0000fe0000047ab9 */ /* 0x000fe20000000a00 */
[----:B-----5:R-:W-:Y:S01]  /*9d80*/  SHF.R.S32.HI R0, RZ, 0x1f, R101 ;  /* 0x0000001fff007819 */ /* 0x020fe20000011465 */
[----:B------:R-:W-:Y:S01]  /*9d90*/  ULDC.64 UR6, c[0x0][0x408] ;  /* 0x0001020000067ab9 */ /* 0x000fe20000000a00 */
[----:B------:R-:W-:Y:S01]  /*9da0*/  IMAD.WIDE.U32 R24, R101, UR4, RZ ;  /* 0x0000000465187c25 */ /* 0x000fe2000f8e00ff */
[----:B------:R-:W-:Y:S03]  /*9db0*/  BSSY B6, `(.L_x_1641) ;  /* 0x0000019000067945 */ /* 0x000fe60003800000 */
[C---:B------:R-:W-:Y:S02]  /*9dc0*/  IMAD R4, R0.reuse, UR4, RZ ;  /* 0x0000000400047c24 */ /* 0x040fe4000f8e02ff */
[----:B------:R-:W-:-:S02]  /*9dd0*/  IMAD R0, R0, UR6, RZ ;  /* 0x0000000600007c24 */ /* 0x000fc4000f8e02ff */
[C---:B------:R-:W-:Y:S02]  /*9de0*/  IMAD R33, R101.reuse, UR5, R4 ;  /* 0x0000000565217c24 */ /* 0x040fe4000f8e0204 */
[C---:B------:R-:W-:Y:S02]  /*9df0*/  IMAD R29, R101.reuse, UR7, R0 ;  /* 0x00000007651d7c24 */ /* 0x040fe4000f8e0200 */
[----:B------:R-:W-:-:S04]  /*9e00*/  IMAD.WIDE.U32 R26, R101, UR6, RZ ;  /* 0x00000006651a7c25 */ /* 0x000fc8000f8e00ff */
[----:B------:R-:W-:Y:S02]  /*9e10*/  IMAD.IADD R33, R33, 0x1, R25 ;  /* 0x0000000121217824 */ /* 0x000fe400078e0219 */
[----:B------:R-:W-:Y:S01]  /*9e20*/  IMAD.IADD R29, R29, 0x1, R27 ;  /* 0x000000011d1d7824 */ /* 0x000fe200078e021b */
[----:B------:R-:W-:Y:S06]  /*9e30*/  @!P0 BRA `(.L_x_1642) ;  /* 0x0000000000408947 */ /* 0x000fec0003800000 */
[----:B------:R-:W-:Y:S01]  /*9e40*/  MOV R14, 0x0 ;  /* 0x00000000000e7802 */ /* 0x000fe20000000f00 */
[----:B------:R-:W-:Y:S01]  /*9e50*/  ULDC.64 UR4, c[0x4][0xa8] ;  /* 0x01002a0000047ab9 */ /* 0x000fe20000000a00 */
[----:B------:R-:W-:Y:S01]  /*9e60*/  ULDC.64 UR6, c[0x4][0xb0] ;  /* 0x01002c0000067ab9 */ /* 0x000fe20000000a00 */
[----:B------:R-:W-:Y:S01]  /*9e70*/  IMAD.U32 R4, RZ, RZ, UR4 ;  /* 0x00000004ff047e24 */ /* 0x000fe2000f8e00ff */
[----:B------:R-:W-:Y:S01]  /*9e80*/  MOV R6, UR6 ;  /* 0x0000000600067c02 */ /* 0x000fe20008000f00 */
[----:B------:R-:W-:Y:S01]  /*9e90*/  IMAD.U32 R5, RZ, RZ, UR5 ;  /* 0x00000005ff057e24 */ /* 0x000fe2000f8e00ff */
[----:B------:R-:W0:Y:S01]  /*9ea0*/  LDC.64 R14, c[0x4][R14] ;  /* 0x010000000e0e7b82 */ /* 0x000e220000000a00 */
[----:B------:R-:W-:Y:S01]  /*9eb0*/  ULDC.64 UR4, c[0x4][0x20] ;  /* 0x0100080000047ab9 */ /* 0x000fe20000000a00 */
        /* <DEDUP_REMOVED lines=8> */
.L_x_1642:
[----:B------:R-:W-:Y:S05]  /*9f40*/  BSYNC B6 ;  /* 0x0000000000067941 */ /* 0x000fea0003800000 */
.L_x_1641:
[----:B------:R-:W2:Y:S01]  /*9f50*/  LDL R90, [R1+0x14] ;  /* 0x00001400015a7983 */ /* 0x000ea20000100800 */
[----:B------:R-:W-:-:S03]  /*9f60*/  ULDC.U8 UR4, c[0x0][0x410] ;  /* 0x0001040000047ab9 */ /* 0x000fc60000000000 */
[----:B------:R-:W3:Y:S01]  /*9f70*/  LDL R20, [R1+0x44] ;  /* 0x0000440001147983 */ /* 0x000ee20000100800 */
[----:B------:R-:W-:Y:S01]  /*9f80*/  ISETP.NE.AND P0, PT, RZ, UR4, PT ;  /* 0x00000004ff007c0c */ /* 0x000fe2000bf05270 */
[----:B------:R-:W-:Y:S01]  /*9f90*/  BSSY B0, `(.L_x_1643) ;  /* 0x0000931000007945 */ /* 0x000fe20003800000 */
[----:B--2---:R-:W-:-:S05]  /*9fa0*/  IADD3 R0, R23, R90, RZ ;  /* 0x0000005a17007210 */ /* 0x004fca0007ffe0ff */
[----:B---3--:R-:W-:-:S06]  /*9fb0*/  IMAD R3, R20, 0x20, R0 ;  /* 0x0000002014037824 */ /* 0x008fcc00078e0200 */
[----:B------:R-:W-:Y:S05]  /*9fc0*/  @!P0 BRA `(.L_x_1644) ;  /* 0x0000004800188947 */ /* 0x000fea0003800000 */
[----:B------:R-:W0:Y:S01]  /*9fd0*/  LDC R10, c[0x0][0x448] ;  /* 0x00011200ff0a7b82 */ /* 0x000e220000000800 */
[----:B------:R-:W-:Y:S01]  /*9fe0*/  ULDC.64 UR4, c[0x0][0x3f8] ;  /* 0x0000fe0000047ab9 */ /* 0x000fe20000000a00 */
[----:B------:R-:W-:Y:S01]  /*9ff0*/  ULDC.64 UR6, c[0x0][0x408] ;  /* 0x0001020000067ab9 */ /* 0x000fe20000000a00 */
[----:B------:R-:W-:Y:S01]  /*a000*/  IMAD.MOV.U32 R32, RZ, RZ, R24 ;  /* 0x000000ffff207224 */ /* 0x000fe200078e0018 */
[----:B0-----:R-:W-:-:S13]  /*a010*/  ISETP.NE.AND P0, PT, R10, 0x1, PT ;  /* 0x000000010a00780c */ /* 0x001fda0003f05270 */
[----:B------:R-:W0:Y:S08]  /*a020*/  @P0 LDC R4, c[0x0][0x44c] ;  /* 0x00011300ff040b82 */ /* 0x000e300000000800 */
[----:B------:R-:W1:Y:S01]  /*a030*/  @P0 LDC R5, c[0x0][0x450] ;  /* 0x00011400ff050b82 */ /* 0x000e620000000800 */
[----:B0-----:R-:W-:-:S05]  /*a040*/  @P0 IMAD.HI.U32 R4, R3, R4, RZ ;  /* 0x0000000403040227 */ /* 0x001fca00078e00ff */
[----:B-1----:R-:W-:Y:S01]  /*a050*/  @P0 SHF.R.U32.HI R3, RZ, R5, R4 ;  /* 0x00000005ff030219 */ /* 0x002fe20000011604 */
[----:B------:R-:W-:Y:S02]  /*a060*/  IMAD.MOV.U32 R4, RZ, RZ, R26 ;  /* 0x000000ffff047224 */ /* 0x000fe400078e001a */
[----:B------:R-:W-:Y:S01]  /*a070*/  IMAD.MOV.U32 R5, RZ, RZ, R29 ;  /* 0x000000ffff057224 */ /* 0x000fe200078e001d */
[----:B------:R-:W-:Y:S01]  /*a080*/  SHF.R.S32.HI R6, RZ, 0x1f, R3 ;  /* 0x0000001fff067819 */ /* 0x000fe20000011403 */
[----:B------:R-:W-:-:S04]  /*a090*/  IMAD.WIDE.U32 R32, R3, UR4, R32 ;  /* 0x0000000403207c25 */ /* 0x000fc8000f8e0020 */
[C---:B------:R-:W-:Y:S02]  /*a0a0*/  IMAD R8, R6.reuse, UR4, RZ ;  /* 0x0000000406087c24 */ /* 0x040fe4000f8e02ff */
[----:B------:R-:W-:Y:S02]  /*a0b0*/  IMAD R6, R6, UR6, RZ ;  /* 0x0000000606067c24 */ /* 0x000fe4000f8e02ff */
[C---:B------:R-:W-:Y:S01]  /*a0c0*/  IMAD R7, R3.reuse, UR5, R8 ;  /* 0x0000000503077c24 */ /* 0x040fe2000f8e0208 */
[----:B------:R-:W-:Y:S01]  /*a0d0*/  ULDC.64 UR4, c[0x0][0x3e8] ;  /* 0x0000fa0000047ab9 */ /* 0x000fe20000000a00 */
[C---:B------:R-:W-:Y:S01]  /*a0e0*/  IMAD.WIDE.U32 R4, R3.reuse, UR6, R4 ;  /* 0x0000000603047c25 */ /* 0x040fe2000f8e0004 */
[----:B------:R-:W-:Y:S01]  /*a0f0*/  LEA R31, P0, R32, UR4, 0x1 ;  /* 0x00000004201f7c11 */ /* 0x000fe2000f8008ff */
[----:B------:R-:W-:Y:S02]  /*a100*/  UMOV UR4, 0xffffffff ;  /* 0xffffffff00047882 */ /* 0x000fe40000000000 */
[----:B------:R-:W-:Y:S01]  /*a110*/  IMAD R9, R3, UR7, R6 ;  /* 0x0000000703097c24 */ /* 0x000fe2000f8e0206 */
[----:B------:R-:W-:Y:S01]  /*a120*/  ULDC.64 UR6, c[0x0][0x400] ;  /* 0x0001000000067ab9 */ /* 0x000fe20000000a00 */
[----:B------:R-:W-:Y:S01]  /*a130*/  IMAD.IADD R3, R33, 0x1, R7 ;  /* 0x0000000121037824 */ /* 0x000fe200078e0207 */
[----:B------:R-:W-:Y:S01]  /*a140*/  LEA R30, P1, R4, UR6, 0x1 ;  /* 0x00000006041e7c11 */ /* 0x000fe2000f8208ff */
[----:B------:R-:W-:-:S03]  /*a150*/  IMAD.IADD R33, R5, 0x1, R9 ;  /* 0x0000000105217824 */ /* 0x000fc600078e0209 */
[----:B------:R-:W-:Y:S02]  /*a160*/  LEA.HI.X R32, R32, UR5, R3, 0x1, P0 ;  /* 0x0000000520207c11 */ /* 0x000fe400080f0c03 */
[----:B------:R-:W-:Y:S01]  /*a170*/  LEA.HI.X R33, R4, UR7, R33, 0x1, P1 ;  /* 0x0000000704217c11 */ /* 0x000fe200088f0c21 */
[----:B------:R-:W-:Y:S06]  /*a180*/  BRA.DIV UR4, `(.L_x_1645) ;  /* 0x0000024a044c7947 */ /* 0x000fec000b800000 */
[----:B------:R0:W1:Y:S04]  /*a190*/  SHFL.IDX PT, R9, R32, RZ, 0x181f ;  /* 0x00181fff20097589 */ /* 0x00006800000e0000 */
[----:B------:R0:W2:Y:S04]  /*a1a0*/  SHFL.IDX PT, R8, R31, RZ, 0x181f ;  /* 0x00181fff1f087589 */ /* 0x0000a800000e0000 */
[----:B------:R0:W3:Y:S04]  /*a1b0*/  SHFL.IDX PT, R26, R33, RZ, 0x181f ;  /* 0x00181fff211a7589 */ /* 0x0000e800000e0000 */
[----:B------:R0:W4:Y:S02]  /*a1c0*/  SHFL.IDX PT, R5, R30, RZ, 0x181f ;  /* 0x00181fff1e057589 */ /* 0x00012400000e0000 */
.L_x_2029:
[----:B------:R-:W-:Y:S01]  /*a1d0*/  IMAD R3, R219, R10, RZ ;  /* 0x0000000adb037224 */ /* 0x000fe200078e02ff */
        /* <DEDUP_REMOVED lines=8> */
[----:B------:R-:W-:Y:S02]  /*a260*/  CS2R R72, SRZ ;  /* 0x0000000000487805 */ /* 0x000fe4000001ff00 */
[----:B------:R-:W-:-:S03]  /*a270*/  CS2R R76, SRZ ;  /* 0x00000000004c7805 */ /* 0x000fc6000001ff00 */
[----:B------:R-:W-:Y:S05]  /*a280*/  @P0 BRA `(.L_x_1647) ;  /* 0x0000000000bc0947 */ /* 0x000fea0003800000 */
[----:B------:R-:W3:Y:S01]  /*a290*/  LDL R4, [R1+0x70] ;  /* 0x0000700001047983 */ /* 0x000ee20000100800 */
[----:B------:R-:W-:-:S03]  /*a2a0*/  ULDC UR4, c[0x0][0x3f4] ;  /* 0x0000fd0000047ab9 */ /* 0x000fc60000000800 */
[----:B------:R-:W3:Y:S04]  /*a2b0*/  LDL R6, [R1+0x74] ;  /* 0x0000740001067983 */ /* 0x000ee80000100800 */
[----:B------:R-:W3:Y:S01]  /*a2c0*/  LDL R29, [R1+0x6c] ;  /* 0x00006c00011d7983 */ /* 0x000ee20000100800 */
[----:B------:R-:W-:Y:S02]  /*a2d0*/  ISETP.GE.AND P2, PT, R234, UR4, PT ;  /* 0x00000004ea007c0c */ /* 0x000fe4000bf46270 */
[----:B------:R-:W-:Y:S02]  /*a2e0*/  ISETP.GE.AND P1, PT, R233, UR4, PT ;  /* 0x00000004e9007c0c */ /* 0x000fe4000bf26270 */
[----:B------:R-:W-:Y:S02]  /*a2f0*/  ISETP.GE.AND P0, PT, R235, UR4, PT ;  /* 0x00000004eb007c0c */ /* 0x000fe4000bf06270 */
[----:B------:R-:W-:-:S07]  /*a300*/  ISETP.GE.AND P3, PT, R200, UR4, PT ;  /* 0x00000004c8007c0c */ /* 0x000fce000bf66270 */
[----:B------:R-:W-:-:S04]  /*a310*/  @!P2 SHF.L.U32 R12, R234, 0x1, RZ ;  /* 0x00000001ea0ca819 */ /* 0x000fc800000006ff */
[-C--:B--2---:R-:W-:Y:S01]  /*a320*/  @!P2 IADD3 R14, P4, R8, R12.reuse, RZ ;  /* 0x0000000c080ea210 */ /* 0x084fe20007f9e0ff */
[----:B------:R-:W-:Y:S01]  /*a330*/  @!P0 IMAD.SHL.U32 R27, R235, 0x2, RZ ;  /* 0x00000002eb1b8824 */ /* 0x000fe200078e00ff */
[----:B----4-:R-:W-:Y:S01]  /*a340*/  @!P2 IADD3 R12, P6, R5, R12, RZ ;  /* 0x0000000c050ca210 */ /* 0x010fe20007fde0ff */
[----:B---3--:R-:W-:Y:S02]  /*a350*/  @!P3 IMAD.MOV.U32 R7, RZ, RZ, R26 ;  /* 0x000000ffff07b224 */ /* 0x008fe400078e001a */
[----:B-1----:R-:W-:Y:S01]  /*a360*/  @!P3 IMAD.WIDE R20, R200, 0x2, R8 ;  /* 0x00000002c814b825 */ /* 0x002fe200078e0208 */
        /* <DEDUP_REMOVED lines=8> */
[----:B------:R-:W-:Y:S02]  /*a3f0*/  ULDC.64 UR6, c[0x0][0x208] ;  /* 0x0000820000067ab9 */ /* 0x000fe40000000a00 */
[----:B------:R1:W5:Y:S01]  /*a400*/  @!P3 LD.E.64 R74, desc[UR6][R20.64] ;  /* 0x00000006144ab980 */ /* 0x000362000c101b00 */
[C---:B------:R-:W-:Y:S01]  /*a410*/  @!P1 SHF.L.U64.HI R28, R233.reuse, 0x1, R4 ;  /* 0x00000001e91c9819 */ /* 0x040fe20000010204 */
[----:B------:R-:W-:Y:S01]  /*a420*/  @!P1 IMAD.SHL.U32 R4, R233, 0x2, RZ ;  /* 0x00000002e9049824 */ /* 0x000fe200078e00ff */
[----:B------:R-:W-:Y:S01]  /*a430*/  @!P2 SHF.L.U64.HI R11, R234, 0x1, R6 ;  /* 0x00000001ea0ba819 */ /* 0x000fe20000010206 */
[----:B------:R-:W-:-:S03]  /*a440*/  @!P3 IMAD.MOV.U32 R6, RZ, RZ, R5 ;  /* 0x000000ffff06b224 */ /* 0x000fc600078e0005 */
[----:B------:R-:W-:Y:S01]  /*a450*/  @!P1 IADD3 R10, P5, R8, R4, RZ ;  /* 0x00000004080a9210 */ /* 0x000fe20007fbe0ff */
[----:B------:R-:W-:Y:S02]  /*a460*/  @!P2 IMAD.X R15, R9, 0x1, R11, P4 ;  /* 0x00000001090fa824 */ /* 0x000fe400020e060b */
[----:B------:R-:W-:-:S04]  /*a470*/  @!P3 IMAD.WIDE R24, R200, 0x2, R6 ;  /* 0x00000002c818b825 */ /* 0x000fc800078e0206 */
[----:B------:R-:W-:Y:S01]  /*a480*/  @!P2 IMAD.X R13, R26, 0x1, R11, P6 ;  /* 0x000000011a0da824 */ /* 0x000fe200030e060b */
[-C--:B------:R-:W-:Y:S01]  /*a490*/  @!P0 IADD3 R6, P6, R8, R27.reuse, RZ ;  /* 0x0000001b08068210 */ /* 0x080fe20007fde0ff */
[----:B------:R1:W5:Y:S01]  /*a4a0*/  @!P3 LD.E.64 R76, desc[UR6][R24.64] ;  /* 0x00000006184cb980 */ /* 0x000362000c101b00 */
[----:B------:R-:W-:Y:S02]  /*a4b0*/  @!P1 IADD3.X R11, R9, R28, RZ, P5, !PT ;  /* 0x0000001c090b9210 */ /* 0x000fe40002ffe4ff */
[----:B------:R-:W-:Y:S01]  /*a4c0*/  @!P0 IADD3 R8, P5, R5, R27, RZ ;  /* 0x0000001b05088210 */ /* 0x000fe20007fbe0ff */
[----:B------:R1:W5:Y:S01]  /*a4d0*/  @!P2 LD.E.64 R70, desc[UR6][R14.64] ;  /* 0x000000060e46a980 */ /* 0x000362000c101b00 */
[----:B------:R-:W-:Y:S02]  /*a4e0*/  @!P0 SHF.L.U64.HI R27, R235, 0x1, R29 ;  /* 0x00000001eb1b8819 */ /* 0x000fe4000001021d */
[----:B------:R-:W-:Y:S01]  /*a4f0*/  @!P1 IADD3 R4, P4, R5, R4, RZ ;  /* 0x0000000405049210 */ /* 0x000fe20007f9e0ff */
[----:B------:R1:W5:Y:S02]  /*a500*/  @!P2 LD.E.64 R72, desc[UR6][R12.64] ;  /* 0x000000060c48a980 */ /* 0x000364000c101b00 */
[----:B------:R-:W-:-:S02]  /*a510*/  @!P0 IMAD.X R7, R9, 0x1, R27, P6 ;  /* 0x0000000109078824 */ /* 0x000fc400030e061b */
[C---:B------:R-:W-:Y:S01]  /*a520*/  @!P1 IMAD.X R5, R26.reuse, 0x1, R28, P4 ;  /* 0x000000011a059824 */ /* 0x040fe200020e061c */
[----:B------:R1:W5:Y:S01]  /*a530*/  @!P1 LD.E.64 R66, desc[UR6][R10.64] ;  /* 0x000000060a429980 */ /* 0x000362000c101b00 */
[----:B------:R-:W-:-:S03]  /*a540*/  @!P0 IMAD.X R9, R26, 0x1, R27, P5 ;  /* 0x000000011a098824 */ /* 0x000fc600028e061b */
[----:B------:R1:W5:Y:S04]  /*a550*/  @!P1 LD.E.64 R68, desc[UR6][R4.64] ;  /* 0x0000000604449980 */ /* 0x000368000c101b00 */
[----:B------:R1:W5:Y:S04]  /*a560*/  @!P0 LD.E.64 R62, desc[UR6][R6.64] ;  /* 0x00000006063e8980 */ /* 0x000368000c101b00 */
[----:B------:R1:W5:Y:S02]  /*a570*/  @!P0 LD.E.64 R64, desc[UR6][R8.64] ;  /* 0x0000000608408980 */ /* 0x000364000c101b00 */
.L_x_1647:
[----:B------:R-:W-:Y:S05]  /*a580*/  BSYNC B1 ;  /* 0x0000000000017941 */ /* 0x000fea0003800000 */
.L_x_1646:
[----:B-1---5:R-:W-:Y:S01]  /*a590*/  IMAD.MOV.U32 R4, RZ, RZ, R62 ;  /* 0x000000ffff047224 */ /* 0x022fe200078e003e */
[----:B------:R-:W-:Y:S01]  /*a5a0*/  MOV R7, R67 ;  /* 0x0000004300077202 */ /* 0x000fe20000000f00 */
[----:B----4-:R-:W-:Y:S01]  /*a5b0*/  IMAD.MOV.U32 R5, RZ, RZ, R63 ;  /* 0x000000ffff057224 */ /* 0x010fe200078e003f */
[----:B------:R-:W-:Y:S01]  /*a5c0*/  UMOV UR4, 0xffffffff ;  /* 0xffffffff00047882 */ /* 0x000fe20000000000 */
[----:B------:R-:W-:Y:S01]  /*a5d0*/  IMAD.MOV.U32 R6, RZ, RZ, R66 ;  /* 0x000000ffff067224 */ /* 0x000fe200078e0042 */
[----:B------:R-:W-:Y:S01]  /*a5e0*/  PRMT R108, R108, 0x5410, R4 ;  /* 0x000054106c6c7816 */ /* 0x000fe20000000004 */
        /* <DEDUP_REMOVED lines=13> */
[----:B------:R-:W-:-:S02]  /*a6c0*/  MOV R6, R68 ;  /* 0x0000004400067202 */ /* 0x000fc40000000f00 */
[----:B------:R-:W-:Y:S02]  /*a6d0*/  CS2R R58, SRZ ;  /* 0x00000000003a7805 */ /* 0x000fe4000001ff00 */
        /* <DEDUP_REMOVED lines=9> */
[----:B------:R-:W-:Y:S02]  /*a770*/  PRMT R95, R95, 0x5410, R6 ;  /* 0x000054105f5f7816 */ /* 0x000fe40000000006 */
[----:B------:R-:W-:Y:S01]  /*a780*/  PRMT R113, R113, 0x5410, R7 ;  /* 0x0000541071717816 */ /* 0x000fe20000000007 */
[----:B------:R-:W-:Y:S06]  /*a790*/  BRA.DIV UR4, `(.L_x_1648) ;  /* 0x00000246043c7947 */ /* 0x000fec000b800000 */
[----:B------:R1:W4:Y:S04]  /*a7a0*/  SHFL.IDX PT, R9, R32, 0x1, 0x181f ;  /* 0x00381f0020097f89 */ /* 0x00032800000e0000 */
[----:B--2---:R1:W2:Y:S04]  /*a7b0*/  SHFL.IDX PT, R8, R31, 0x1, 0x181f ;  /* 0x00381f001f087f89 */ /* 0x0042a800000e0000 */
[----:B---3--:R1:W3:Y:S04]  /*a7c0*/  SHFL.IDX PT, R26, R33, 0x1, 0x181f ;  /* 0x00381f00211a7f89 */ /* 0x0082e800000e0000 */
[----:B------:R1:W0:Y:S02]  /*a7d0*/  SHFL.IDX PT, R5, R30, 0x1, 0x181f ;  /* 0x00381f001e057f89 */ /* 0x00022400000e0000 */
.L_x_2035:
[----:B------:R-:W-:Y:S01]  /*a7e0*/  VIADD R4, R0, 0x20 ;  /* 0x0000002000047836 */ /* 0x000fe20000000000 */
        /* <DEDUP_REMOVED lines=10> */
[----:B------:R-:W3:Y:S01]  /*a890*/  LDL R7, [R1+0x74] ;  /* 0x0000740001077983 */ /* 0x000ee20000100800 */
[----:B------:R-:W-:-:S03]  /*a8a0*/  ULDC UR4, c[0x0][0x3f4] ;  /* 0x0000fd0000047ab9 */ /* 0x000fc60000000800 */
[----:B------:R-:W3:Y:S04]  /*a8b0*/  LDL R6, [R1+0x70] ;  /* 0x0000700001067983 */ /* 0x000ee80000100800 */
[----:B------:R-:W3:Y:S01]  /*a8c0*/  LDL R29, [R1+0x6c] ;  /* 0x00006c00011d7983 */ /* 0x000ee20000100800 */
[----:B------:R-:W-:Y:S02]  /*a8d0*/  ISETP.GE.AND P2, PT, R234, UR4, PT ;  /* 0x00000004ea007c0c */ /* 0x000fe4000bf46270 */
[----:B------:R-:W-:Y:S02]  /*a8e0*/  CS2R R58, SRZ ;  /* 0x00000000003a7805 */ /* 0x000fe4000001ff00 */
[----:B------:R-:W-:Y:S02]  /*a8f0*/  ISETP.GE.AND P1, PT, R233, UR4, PT ;  /* 0x00000004e9007c0c */ /* 0x000fe4000bf26270 */
[----:B------:R-:W-:-:S02]  /*a900*/  CS2R R60, SRZ ;  /* 0x00000000003c7805 */ /* 0x000fc4000001ff00 */
[----:B------:R-:W-:Y:S01]  /*a910*/  ISETP.GE.AND P0, PT, R235, UR4, PT ;  /* 0x00000004eb007c0c */ /* 0x000fe2000bf06270 */
[----:B------:R-:W-:Y:S01]  /*a920*/  ULDC.64 UR6, c[0x0][0x208] ;  /* 0x0000820000067ab9 */ /* 0x000fe20000000a00 */
[----:B------:R-:W-:-:S03]  /*a930*/  ISETP.GE.AND P3, PT, R200, UR4, PT ;  /* 0x00000004c8007c0c */ /* 0x000fc6000bf66270 */
[----:B------:R-:W-:-:S04]  /*a940*/  @!P2 SHF.L.U32 R12, R234, 0x1, RZ ;  /* 0x00000001ea0ca819 */ /* 0x000fc800000006ff */
[----:B------:R-:W-:Y:S01]  /*a950*/  @!P1 IMAD.SHL.U32 R4, R233, 0x2, RZ ;  /* 0x00000002e9049824 */ /* 0x000fe200078e00ff */
[----:B--2---:R-:W-:-:S03]  /*a960*/  @!P2 IADD3 R14, P4, R8, R12, RZ ;  /* 0x0000000c080ea210 */ /* 0x004fc60007f9e0ff */
[----:B------:R-:W-:Y:S01]  /*a970*/  @!P0 IMAD.SHL.U32 R28, R235, 0x2, RZ ;  /* 0x00000002eb1c8824 */ /* 0x000fe200078e00ff */
[----:B0-----:R-:W-:Y:S01]  /*a980*/  @!P2 IADD3 R12, P6, R5, R12, RZ ;  /* 0x0000000c050ca210 */ /* 0x001fe20007fde0ff */
[----:B----4-:R-:W-:Y:S01]  /*a990*/  @!P3 IMAD.WIDE R20, R200, 0x2, R8 ;  /* 0x00000002c814b825 */ /* 0x010fe200078e0208 */
[----:B------:R-:W-:Y:S02]  /*a9a0*/  @!P1 IADD3 R10, P5, R8, R4, RZ ;  /* 0x00000004080a9210 */ /* 0x000fe40007fbe0ff */
[----:B------:R-:W-:Y:S02]  /*a9b0*/  CS2R R56, SRZ ;  /* 0x0000000000387805 */ /* 0x000fe4000001ff00 */
[----:B------:R-:W-:Y:S02]  /*a9c0*/  CS2R R54, SRZ ;  /* 0x0000000000367805 */ /* 0x000fe4000001ff00 */
[----:B------:R-:W-:Y:S02]  /*a9d0*/  CS2R R52, SRZ ;  /* 0x0000000000347805 */ /* 0x000fe4000001ff00 */
[----:B------:R-:W-:-:S02]  /*a9e0*/  CS2R R50, SRZ ;  /* 0x0000000000327805 */ /* 0x000fc4000001ff00 */
[----:B------:R-:W-:Y:S02]  /*a9f0*/  CS2R R48, SRZ ;  /* 0x0000000000307805 */ /* 0x000fe4000001ff00 */
[----:B------:R-:W-:Y:S01]  /*aa00*/  CS2R R46, SRZ ;  /* 0x00000000002e7805 */ /* 0x000fe2000001ff00 */
[----:B------:R0:W5:Y:S01]  /*aa10*/  @!P3 LD.E.64 R58, desc[UR6][R20.64] ;  /* 0x00000006143ab980 */ /* 0x000162000c101b00 */
[----:B---3--:R-:W-:Y:S01]  /*aa20*/  @!P2 SHF.L.U64.HI R11, R234, 0x1, R7 ;  /* 0x00000001ea0ba819 */ /* 0x008fe20000010207 */
[----:B------:R-:W-:Y:S01]  /*aa30*/  @!P3 IMAD.MOV.U32 R7, RZ, RZ, R26 ;  /* 0x000000ffff07b224 */ /* 0x000fe200078e001a */
[----:B------:R-:W-:Y:S01]  /*aa40*/  @!P1 SHF.L.U64.HI R27, R233, 0x1, R6 ;  /* 0x00000001e91b9819 */ /* 0x000fe20000010206 */
[----:B------:R-:W-:Y:S02]  /*aa50*/  @!P3 IMAD.MOV.U32 R6, RZ, RZ, R5 ;  /* 0x000000ffff06b224 */ /* 0x000fe400078e0005 */
[----:B------:R-:W-:Y:S01]  /*aa60*/  @!P2 IMAD.X R15, R9, 0x1, R11, P4 ;  /* 0x00000001090fa824 */ /* 0x000fe200020e060b */
[----:B------:R-:W-:Y:S01]  /*aa70*/  @!P1 IADD3 R4, P4, R5, R4, RZ ;  /* 0x0000000405049210 */ /* 0x000fe20007f9e0ff */
[----:B------:R-:W-:-:S03]  /*aa80*/  @!P3 IMAD.WIDE R24, R200, 0x2, R6 ;  /* 0x00000002c818b825 */ /* 0x000fc600078e0206 */
[----:B------:R0:W5:Y:S01]  /*aa90*/  @!P2 LD.E.64 R56, desc[UR6][R14.64] ;  /* 0x000000060e38a980 */ /* 0x000162000c101b00 */
[----:B------:R-:W-:Y:S01]  /*aaa0*/  @!P2 IMAD.X R13, R26, 0x1, R11, P6 ;  /* 0x000000011a0da824 */ /* 0x000fe200030e060b */
[-C--:B------:R-:W-:Y:S02]  /*aab0*/  @!P0 IADD3 R6, P6, R8, R28.reuse, RZ ;  /* 0x0000001c08068210 */ /* 0x080fe40007fde0ff */
[----:B------:R-:W-:Y:S01]  /*aac0*/  @!P1 IADD3.X R11, R9, R27, RZ, P5, !PT ;  /* 0x0000001b090b9210 */ /* 0x000fe20002ffe4ff */
[----:B------:R0:W5:Y:S01]  /*aad0*/  @!P3 LD.E.64 R60, desc[UR6][R24.64] ;  /* 0x00000006183cb980 */ /* 0x000162000c101b00 */
[----:B------:R-:W-:Y:S02]  /*aae0*/  @!P0 IADD3 R8, P5, R5, R28, RZ ;  /* 0x0000001c05088210 */ /* 0x000fe40007fbe0ff */
[----:B------:R-:W-:Y:S01]  /*aaf0*/  @!P0 SHF.L.U64.HI R28, R235, 0x1, R29 ;  /* 0x00000001eb1c8819 */ /* 0x000fe2000001021d */
[C---:B------:R-:W-:Y:S01]  /*ab00*/  @!P1 IMAD.X R5, R26.reuse, 0x1, R27, P4 ;  /* 0x000000011a059824 */ /* 0x040fe200020e061b */
[----:B------:R0:W5:Y:S03]  /*ab10*/  @!P2 LD.E.64 R54, desc[UR6][R12.64] ;  /* 0x000000060c36a980 */ /* 0x000166000c101b00 */
[--C-:B------:R-:W-:Y:S01]  /*ab20*/  @!P0 IMAD.X R7, R9, 0x1, R28.reuse, P6 ;  /* 0x0000000109078824 */ /* 0x100fe200030e061c */
[----:B------:R0:W5:Y:S01]  /*ab30*/  @!P1 LD.E.64 R52, desc[UR6][R10.64] ;  /* 0x000000060a349980 */ /* 0x000162000c101b00 */
[----:B------:R-:W-:-:S03]  /*ab40*/  @!P0 IMAD.X R9, R26, 0x1, R28, P5 ;  /* 0x000000011a098824 */ /* 0x000fc600028e061c */
[----:B------:R0:W5:Y:S04]  /*ab50*/  @!P1 LD.E.64 R50, desc[UR6][R4.64] ;  /* 0x0000000604329980 */ /* 0x000168000c101b00 */
[----:B------:R0:W5:Y:S04]  /*ab60*/  @!P0 LD.E.64 R48, desc[UR6][R6.64] ;  /* 0x0000000606308980 */ /* 0x000168000c101b00 */
[----:B------:R0:W5:Y:S02]  /*ab70*/  @!P0 LD.E.64 R46, desc[UR6][R8.64] ;  /* 0x00000006082e8980 */ /* 0x000164000c101b00 */
.L_x_1650:
[----:B------:R-:W-:Y:S05]  /*ab80*/  BSYNC B1 ;  /* 0x0000000000017941 */ /* 0x000fea0003800000 */
.L_x_1649:
[----:B0----5:R-:W-:Y:S01]  /*ab90*/  IMAD.MOV.U32 R4, RZ, RZ, R58 ;  /* 0x000000ffff047224 */ /* 0x021fe200078e003a */
[----:B------:R-:W-:Y:S01]  /*aba0*/  MOV R7, R47 ;  /* 0x0000002f00077202 */ /* 0x000fe20000000f00 */
[----:B------:R-:W-:Y:S01]  /*abb0*/  IMAD.MOV.U32 R5, RZ, RZ, R59 ;  /* 0x000000ffff057224 */ /* 0x000fe200078e003b */
[----:B------:R-:W-:Y:S01]  /*abc0*/  UMOV UR4, 0xffffffff ;  /* 0xffffffff00047882 */ /* 0x000fe20000000000 */
[----:B------:R-:W-:-:S03]  /*abd0*/  IMAD.MOV.U32 R6, RZ, RZ, R46 ;  /* 0x000000ffff067224 */ /* 0x000fc600078e002e */
[----:B------:R-:W-:Y:S01]  /*abe0*/  PRMT R106, R4, 0x5410, R5 ;  /* 0x00005410046a7816 */ /* 0x000fe20000000005 */
[----:B------:R-:W-:Y:S01]  /*abf0*/  IMAD.MOV.U32 R4, RZ, RZ, R50 ;  /* 0x000000ffff047224 */ /* 0x000fe200078e0032 */
[----:B------:R-:W-:Y:S01]  /*ac00*/  PRMT R86, R7, 0x5410, R6 ;  /* 0x0000541007567816 */ /* 0x000fe20000000006 */
[----:B------:R-:W-:Y:S02]  /*ac10*/  IMAD.MOV.U32 R5, RZ, RZ, R51 ;  /* 0x000000ffff057224 */ /* 0x000fe400078e0033 */
[----:B------:R-:W-:Y:S02]  /*ac20*/  IMAD.MOV.U32 R6, RZ, RZ, R54 ;  /* 0x000000ffff067224 */ /* 0x000fe400078e0036 */
[----:B------:R-:W-:Y:S01]  /*ac30*/  IMAD.MOV.U32 R7, RZ, RZ, R55 ;  /* 0x000000ffff077224 */ /* 0x000fe200078e0037 */
[----:B------:R-:W-:Y:S01]  /*ac40*/  PRMT R96, R4, 0x5410, R5 ;  /* 0x0000541004607816 */ /* 0x000fe20000000005 */
[----:B------:R-:W-:Y:S02]  /*ac50*/  IMAD.MOV.U32 R4, RZ, RZ, R60 ;  /* 0x000000ffff047224 */ /* 0x000fe400078e003c */
[----:B------:R-:W-:Y:S01]  /*ac60*/  IMAD.MOV.U32 R5, RZ, RZ, R61 ;  /* 0x000000ffff057224 */ /* 0x000fe200078e003d */
[----:B------:R-:W-:Y:S01]  /*ac70*/  PRMT R104, R6, 0x5410, R7 ;  /* 0x0000541006687816 */ /* 0x000fe20000000007 */
[----:B------:R-:W-:Y:S01]  /*ac80*/  IMAD.MOV.U32 R7, RZ, RZ, R57 ;  /* 0x000000ffff077224 */ /* 0x000fe200078e0039 */
[----:B------:R-:W-:-:S02]  /*ac90*/  MOV R6, R56 ;  /* 0x0000003800067202 */ /* 0x000fc40000000f00 */
[----:B------:R-:W-:Y:S01]  /*aca0*/  PRMT R107, R4, 0x5410, R5 ;  /* 0x00005410046b7816 */ /* 0x000fe20000000005 */
[----:B------:R-:W-:Y:S01]  /*acb0*/  IMAD.MOV.U32 R4, RZ, RZ, R52 ;  /* 0x000000ffff047224 */ /* 0x000fe200078e0034 */
[----:B------:R-:W-:Y:S01]  /*acc0*/  PRMT R105, R6, 0x5410, R7 ;  /* 0x0000541006697816 */ /* 0x000fe20000000007 */
[----:B------:R-:W-:Y:S02]  /*acd0*/  IMAD.MOV.U32 R5, RZ, RZ, R53 ;  /* 0x000000ffff057224 */ /* 0x000fe400078e0035 */
[----:B------:R-:W-:Y:S02]  /*ace0*/  IMAD.MOV.U32 R6, RZ, RZ, R48 ;  /* 0x000000ffff067224 */ /* 0x000fe400078e0030 */
[----:B------:R-:W-:Y:S01]  /*acf0*/  IMAD.MOV.U32 R7, RZ, RZ, R49 ;  /* 0x000000ffff077224 */ /* 0x000fe200078e0031 */
[----:B------:R-:W-:-:S04]  /*ad00*/  PRMT R97, R4, 0x5410, R5 ;  /* 0x0000541004617816 */ /* 0x000fc80000000005 */
[----:B------:R-:W-:Y:S01]  /*ad10*/  PRMT R87, R6, 0x5410, R7 ;  /* 0x0000541006577816 */ /* 0x000fe20000000007 */
[----:B------:R-:W-:Y:S06]  /*ad20*/  BRA.DIV UR4, `(.L_x_1651) ;  /* 0x00000242044c7947 */ /* 0x000fec000b800000 */
[----:B----4-:R0:W4:Y:S04]  /*ad30*/  SHFL.IDX PT, R9, R32, 0x2, 0x181f ;  /* 0x00581f0020097f89 */ /* 0x01012800000e0000 */
[----:B--2---:R0:W2:Y:S04]  /*ad40*/  SHFL.IDX PT, R8, R31, 0x2, 0x181f ;  /* 0x00581f001f087f89 */ /* 0x0040a800000e0000 */
[----:B------:R0:W0:Y:S04]  /*ad50*/  SHFL.IDX PT, R78, R33, 0x2, 0x181f ;  /* 0x00581f00214e7f89 */ /* 0x00002800000e0000 */
[----:B------:R0:W0:Y:S02]  /*ad60*/  SHFL.IDX PT, R5, R30, 0x2, 0x181f ;  /* 0x00581f001e057f89 */ /* 0x00002400000e0000 */
.L_x_2041:
        /* <DEDUP_REMOVED lines=10> */
[----:B---3--:R-:W-:-:S03]  /*ae10*/  CS2R R26, SRZ ;  /* 0x00000000001a7805 */ /* 0x008fc6000001ff00 */
        /* <DEDUP_REMOVED lines=43> */
[----:B------:R-:W-:Y:S01]  /*b0d0*/  @!P0 IMAD.X R9, R78, 0x1, R27, P5 ;  /* 0x000000014e098824 */ /* 0x000fe200028e061b */
[----:B------:R-:W-:-:S02]  /*b0e0*/  CS2R R26, SRZ ;  /* 0x00000000001a7805 */ /* 0x000fc4000001ff00 */
[----:B------:R0:W5:Y:S04]  /*b0f0*/  @!P1 LD.E.64 R34, desc[UR6][R4.64] ;  /* 0x0000000604229980 */ /* 0x000168000c101b00 */
[----:B------:R0:W5:Y:S04]  /*b100*/  @!P0 LD.E.64 R26, desc[UR6][R6.64] ;  /* 0x00000006061a8980 */ /* 0x000168000c101b00 */
[----:B------:R0:W5:Y:S02]  /*b110*/  @!P0 LD.E.64 R28, desc[UR6][R8.64] ;  /* 0x00000006081c8980 */ /* 0x000164000c101b00 */
.L_x_1653:
[----:B------:R-:W-:Y:S05]  /*b120*/  BSYNC B1 ;  /* 0x0000000000017941 */ /* 0x000fea0003800000 */
.L_x_1652:
        /* <DEDUP_REMOVED lines=23> */
[----:B------:R-:W-:-:S02]  /*b2a0*/  PRMT R82, R4, 0x5410, R5 ;  /* 0x0000541004527816 */ /* 0x000fc40000000005 */
[----:B------:R-:W-:Y:S02]  /*b2b0*/  CS2R R4, SRZ ;  /* 0x0000000000047805 */ /* 0x000fe4000001ff00 */
[----:B------:R-:W-:Y:S01]  /*b2c0*/  PRMT R85, R7, 0x5410, R6 ;  /* 0x0000541007557816 */ /* 0x000fe20000000006 */
[----:B------:R-:W-:Y:S06]  /*b2d0*/  BRA.DIV UR4, `(.L_x_1654) ;  /* 0x0000023e04547947 */ /* 0x000fec000b800000 */
[----:B------:R0:W3:Y:S04]  /*b2e0*/  SHFL.IDX PT, R79, R32, 0x3, 0x181f ;  /* 0x00781f00204f7f89 */ /* 0x0000e800000e0000 */
[----:B----4-:R0:W4:Y:S04]  /*b2f0*/  SHFL.IDX PT, R9, R31, 0x3, 0x181f ;  /* 0x00781f001f097f89 */ /* 0x01012800000e0000 */
[----:B------:R0:W0:Y:S04]  /*b300*/  SHFL.IDX PT, R80, R33, 0x3, 0x181f ;  /* 0x00781f0021507f89 */ /* 0x00002800000e0000 */
[----:B------:R0:W0:Y:S02]  /*b310*/  SHFL.IDX PT, R78, R30, 0x3, 0x181f ;  /* 0x00781f001e4e7f89 */ /* 0x00002400000e0000 */
.L_x_2047:
[----:B------:R-:W5:Y:S01]  /*b320*/  LDL R6, [R1+0x54] ;  /* 0x0000540001067983 */ /* 0x000f620000100800 */
[----:B------:R-:W-:Y:S01]  /*b330*/  VIADD R0, R0, 0x60 ;  /* 0x0000006000007836 */ /* 0x000fe20000000000 */
[----:B------:R-:W-:Y:S01]  /*b340*/  BSSY B1, `(.L_x_1655) ;  /* 0x000003f000017945 */ /* 0x000fe20003800000 */
[----:B------:R-:W-:Y:S02]  /*b350*/  CS2R R12, SRZ ;  /* 0x00000000000c7805 */ /* 0x000fe4000001ff00 */
[----:B------:R-:W-:Y:S02]  /*b360*/  CS2R R20, SRZ ;  /* 0x0000000000147805 */ /* 0x000fe4000001ff00 */
[----:B01----:R-:W-:Y:S02]  /*b370*/  CS2R R30, SRZ ;  /* 0x00000000001e7805 */ /* 0x003fe4000001ff00 */
[----:B------:R-:W-:Y:S02]  /*b380*/  ISETP.GE.AND P0, PT, R0, R3, PT ;  /* 0x000000030000720c */ /* 0x000fe40003f06270 */
[----:B------:R-:W-:-:S02]  /*b390*/  CS2R R32, SRZ ;  /* 0x0000000000207805 */ /* 0x000fc4000001ff00 */
[----:B------:R-:W-:Y:S02]  /*b3a0*/  CS2R R24, SRZ ;  /* 0x0000000000187805 */ /* 0x000fe4000001ff00 */
[----:B------:R-:W-:Y:S02]  /*b3b0*/  CS2R R14, SRZ ;  /* 0x00000000000e7805 */ /* 0x000fe4000001ff00 */
[----:B-----5:R-:W-:-:S04]  /*b3c0*/  LEA.HI R81, R6, R6, RZ, 0x1 ;  /* 0x0000000606517211 */ /* 0x020fc800078f08ff */
[----:B------:R-:W-:-:S04]  /*b3d0*/  LOP3.LUT R81, R81, 0xfffffffe, RZ, 0xc0, !PT ;  /* 0xfffffffe51517812 */ /* 0x000fc800078ec0ff */
[----:B------:R-:W-:Y:S02]  /*b3e0*/  IADD3 R81, R6, -R81, RZ ;  /* 0x8000005106517210 */ /* 0x000fe40007ffe0ff */
[----:B------:R-:W-:Y:S02]  /*b3f0*/  CS2R R6, SRZ ;  /* 0x0000000000067805 */ /* 0x000fe4000001ff00 */
[----:B------:R-:W-:Y:S01]  /*b400*/  SHF.L.U32 R81, R81, 0x1f, RZ ;  /* 0x0000001f51517819 */ /* 0x000fe200000006ff */
[----:B------:R-:W-:Y:S06]  /*b410*/  @P0 BRA `(.L_x_1656) ;  /* 0x0000000000c40947 */ /* 0x000fec0003800000 */
[----:B--2---:R-:W2:Y:S01]  /*b420*/  LDL R8, [R1+0x70] ;  /* 0x0000700001087983 */ /* 0x004ea20000100800 */
[----:B------:R-:W-:-:S03]  /*b430*/  ULDC UR4, c[0x0][0x3f4] ;  /* 0x0000fd0000047ab9 */ /* 0x000fc60000000800 */
[----:B------:R-:W2:Y:S04]  /*b440*/  LDL R10, [R1+0x74] ;  /* 0x00007400010a7983 */ /* 0x000ea80000100800 */
[----:B------:R-:W2:Y:S01]  /*b450*/  LDL R91, [R1+0x6c] ;  /* 0x00006c00015b7983 */ /* 0x000ea20000100800 */
[----:B------:R-:W-:Y:S02]  /*b460*/  ISETP.GE.AND P2, PT, R234, UR4, PT ;  /* 0x00000004ea007c0c */ /* 0x000fe4000bf46270 */
[----:B------:R-:W-:Y:S02]  /*b470*/  ISETP.GE.AND P1, PT, R233, UR4, PT ;  /* 0x00000004e9007c0c */ /* 0x000fe4000bf26270 */
[----:B------:R-:W-:Y:S02]  /*b480*/  ISETP.GE.AND P3, PT, R200, UR4, PT ;  /* 0x00000004c8007c0c */ /* 0x000fe4000bf66270 */
[----:B------:R-:W-:-:S02]  /*b490*/  ISETP.GE.AND P0, PT, R235, UR4, PT ;  /* 0x00000004eb007c0c */ /* 0x000fc4000bf06270 */
[----:B------:R-:W-:-:S05]  /*b4a0*/  CS2R R32, SRZ ;  /* 0x0000000000207805 */ /* 0x000fca000001ff00 */
[----:B------:R-:W-:-:S04]  /*b4b0*/  @!P2 IMAD.SHL.U32 R6, R234, 0x2, RZ ;  /* 0x00000002ea06a824 */ /* 0x000fc800078e00ff */
[----:B----4-:R-:W-:Y:S02]  /*b4c0*/  @!P3 IMAD.MOV.U32 R14, RZ, RZ, R9 ;  /* 0x000000ffff0eb224 */ /* 0x010fe400078e0009 */
[----:B---3--:R-:W-:Y:S01]  /*b4d0*/  @!P3 IMAD.MOV.U32 R15, RZ, RZ, R79 ;  /* 0x000000ffff0fb224 */ /* 0x008fe200078e004f */
[----:B------:R-:W-:Y:S01]  /*b4e0*/  @!P2 IADD3 R12, P4, R9, R6, RZ ;  /* 0x00000006090ca210 */ /* 0x000fe20007f9e0ff */
[----:B------:R-:W-:Y:S01]  /*b4f0*/  @!P0 IMAD.SHL.U32 R24, R235, 0x2, RZ ;  /* 0x00000002eb188824 */ /* 0x000fe200078e00ff */
[----:B------:R-:W-:Y:S01]  /*b500*/  @!P3 MOV R11, R80 ;  /* 0x00000050000bb202 */ /* 0x000fe20000000f00 */
[----:B------:R-:W-:Y:S01]  /*b510*/  @!P3 IMAD.WIDE R14, R200, 0x2, R14 ;  /* 0x00000002c80eb825 */ /* 0x000fe200078e020e */
[----:B------:R-:W-:Y:S01]  /*b520*/  @!P2 IADD3 R6, P6, R78, R6, RZ ;  /* 0x000000064e06a210 */ /* 0x000fe20007fde0ff */
[----:B------:R-:W-:Y:S01]  /*b530*/  ULDC.64 UR6, c[0x0][0x208] ;  /* 0x0000820000067ab9 */ /* 0x000fe20000000a00 */
[----:B------:R-:W-:Y:S02]  /*b540*/  CS2R R30, SRZ ;  /* 0x00000000001e7805 */ /* 0x000fe4000001ff00 */
[----:B------:R0:W5:Y:S01]  /*b550*/  @!P3 LD.E.64 R32, desc[UR6][R14.64] ;  /* 0x000000060e20b980 */ /* 0x000162000c101b00 */
[C---:B--2---:R-:W-:Y:S01]  /*b560*/  @!P1 SHF.L.U64.HI R0, R233.reuse, 0x1, R8 ;  /* 0x00000001e9009819 */ /* 0x044fe20000010208 */
[----:B------:R-:W-:Y:S01]  /*b570*/  @!P1 IMAD.SHL.U32 R8, R233, 0x2, RZ ;  /* 0x00000002e9089824 */ /* 0x000fe200078e00ff */
[----:B------:R-:W-:Y:S01]  /*b580*/  @!P2 SHF.L.U64.HI R5, R234, 0x1, R10 ;  /* 0x00000001ea05a819 */ /* 0x000fe2000001020a */
[----:B------:R-:W-:-:S03]  /*b590*/  @!P3 IMAD.MOV.U32 R10, RZ, RZ, R78 ;  /* 0x000000ffff0ab224 */ /* 0x000fc600078e004e */
[-C--:B------:R-:W-:Y:S02]  /*b5a0*/  @!P1 IADD3 R4, P5, R9, R8.reuse, RZ ;  /* 0x0000000809049210 */ /* 0x080fe40007fbe0ff */
[----:B0-----:R-:W-:Y:S01]  /*b5b0*/  @!P0 SHF.L.U64.HI R14, R235, 0x1, R91 ;  /* 0x00000001eb0e8819 */ /* 0x001fe2000001025b */
[----:B------:R-:W-:Y:S01]  /*b5c0*/  @!P2 IMAD.X R13, R79, 0x1, R5, P4 ;  /* 0x000000014f0da824 */ /* 0x000fe200020e0605 */
[----:B------:R-:W-:Y:S01]  /*b5d0*/  @!P1 IADD3 R8, P4, R78, R8, RZ ;  /* 0x000000084e089210 */ /* 0x000fe20007f9e0ff */
[----:B------:R-:W-:-:S04]  /*b5e0*/  @!P3 IMAD.WIDE R20, R200, 0x2, R10 ;  /* 0x00000002c814b825 */ /* 0x000fc800078e020a */
[----:B------:R-:W-:Y:S01]  /*b5f0*/  @!P2 IMAD.X R7, R80, 0x1, R5, P6 ;  /* 0x000000015007a824 */ /* 0x000fe200030e0605 */
[-C--:B------:R-:W-:Y:S01]  /*b600*/  @!P0 IADD3 R10, P6, R9, R24.reuse, RZ ;  /* 0x00000018090a8210 */ /* 0x080fe20007fde0ff */
[C---:B------:R-:W-:Y:S01]  /*b610*/  @!P1 IMAD.X R5, R79.reuse, 0x1, R0, P5 ;  /* 0x000000014f059824 */ /* 0x040fe200028e0600 */
[----:B------:R-:W-:Y:S01]  /*b620*/  @!P0 IADD3 R78, P5, R78, R24, RZ ;  /* 0x000000184e4e8210 */ /* 0x000fe20007fbe0ff */
[----:B------:R0:W5:Y:S02]  /*b630*/  @!P3 LD.E.64 R30, desc[UR6][R20.64] ;  /* 0x00000006141eb980 */ /* 0x000164000c101b00 */
[--C-:B------:R-:W-:Y:S01]  /*b640*/  @!P0 IMAD.X R11, R79, 0x1, R14.reuse, P6 ;  /* 0x000000014f0b8824 */ /* 0x100fe200030e060e */
[----:B------:R-:W-:Y:S01]  /*b650*/  CS2R R24, SRZ ;  /* 0x0000000000187805 */ /* 0x000fe2000001ff00 */
[C---:B------:R-:W-:Y:S01]  /*b660*/  @!P0 IMAD.X R79, R80.reuse, 0x1, R14, P5 ;  /* 0x00000001504f8824 */ /* 0x040fe200028e060e */
[----:B------:R-:W-:Y:S01]  /*b670*/  CS2R R14, SRZ ;  /* 0x00000000000e7805 */ /* 0x000fe2000001ff00 */
[----:B------:R-:W-:-:S03]  /*b680*/  @!P1 IMAD.X R9, R80, 0x1, R0, P4 ;  /* 0x0000000150099824 */ /* 0x000fc600020e0600 */
[----:B------:R1:W5:Y:S01]  /*b690*/  @!P2 LD.E.64 R24, desc[UR6][R12.64] ;  /* 0x000000060c18a980 */ /* 0x000362000c101b00 */
[----:B0-----:R-:W-:-:S03]  /*b6a0*/  CS2R R20, SRZ ;  /* 0x0000000000147805 */ /* 0x001fc6000001ff00 */
[----:B------:R0:W5:Y:S04]  /*b6b0*/  @!P1 LD.E.64 R14, desc[UR6][R4.64] ;  /* 0x00000006040e9980 */ /* 0x000168000c101b00 */
[----:B------:R2:W5:Y:S01]  /*b6c0*/  @!P2 LD.E.64 R20, desc[UR6][R6.64] ;  /* 0x000000060614a980 */ /* 0x000562000c101b00 */
[----:B-1----:R-:W-:Y:S02]  /*b6d0*/  CS2R R12, SRZ ;  /* 0x00000000000c7805 */ /* 0x002fe4000001ff00 */
[----:B0-----:R-:W-:-:S04]  /*b6e0*/  CS2R R4, SRZ ;  /* 0x0000000000047805 */ /* 0x001fc8000001ff00 */
[----:B------:R0:W5:Y:S01]  /*b6f0*/  @!P1 LD.E.64 R12, desc[UR6][R8.64] ;  /* 0x00000006080c9980 */ /* 0x000162000c101b00 */
[----:B--2---:R-:W-:-:S03]  /*b700*/  CS2R R6, SRZ ;  /* 0x0000000000067805 */ /* 0x004fc6000001ff00 */
[----:B------:R0:W5:Y:S04]  /*b710*/  @!P0 LD.E.64 R4, desc[UR6][R78.64] ;  /* 0x000000064e048980 */ /* 0x000168000c101b00 */
[----:B------:R0:W5:Y:S02]  /*b720*/  @!P0 LD.E.64 R6, desc[UR6][R10.64] ;  /* 0x000000060a068980 */ /* 0x000164000c101b00 */
.L_x_1656:
[----:B------:R-:W-:Y:S05]  /*b730*/  BSYNC B1 ;  /* 0x0000000000017941 */ /* 0x000fea0003800000 */
.L_x_1655:
[----:B------:R-:W1:Y:S01]  /*b740*/  SYNCS.PHASECHK.TRANS64.TRYWAIT P0, [R16+URZ+0x30800], R81 ;  /* 0x03080051100075a7 */ /* 0x000e62000800017f */
[----:B0-2--5:R-:W-:Y:S01]  /*b750*/  IMAD.MOV.U32 R8, RZ, RZ, R12 ;  /* 0x000000ffff087224 */ /* 0x025fe200078e000c */
[----:B------:R-:W-:Y:S01]  /*b760*/  MOV R10, R4 ;  /* 0x00000004000a7202 */ /* 0x000fe20000000f00 */
[----:B------:R-:W-:Y:S01]  /*b770*/  IMAD.MOV.U32 R0, RZ, RZ, R13 ;  /* 0x000000ffff007224 */ /* 0x000fe200078e000d */
[----:B------:R-:W-:Y:S01]  /*b780*/  BSSY B1, `(.L_x_1657) ;  /* 0x0000015000017945 */ /* 0x000fe20003800000 */
[----:B----4-:R-:W-:-:S03]  /*b790*/  IMAD.MOV.U32 R9, RZ, RZ, R5 ;  /* 0x000000ffff097224 */ /* 0x010fc600078e0005 */
[----:B---3--:R-:W-:Y:S01]  /*b7a0*/  PRMT R79, R8, 0x5410, R0 ;  /* 0x00005410084f7816 */ /* 0x008fe20000000000 */
[----:B------:R-:W-:Y:S01]  /*b7b0*/  IMAD.MOV.U32 R8, RZ, RZ, R30 ;  /* 0x000000ffff087224 */ /* 0x000fe200078e001e */
[----:B------:R-:W-:Y:S02]  /*b7c0*/  MOV R0, R31 ;  /* 0x0000001f00007202 */ /* 0x000fe40000000f00 */
[----:B------:R-:W-:Y:S01]  /*b7d0*/  PRMT R78, R9, 0x5410, R10 ;  /* 0x00005410094e7816 */ /* 0x000fe2000000000a */
[----:B------:R-:W-:Y:S01]  /*b7e0*/  IMAD.MOV.U32 R10, RZ, RZ, R20 ;  /* 0x000000ffff0a7224 */ /* 0x000fe200078e0014 */
[----:B------:R-:W-:Y:S01]  /*b7f0*/  PRMT R102, R8, 0x5410, R0 ;  /* 0x0000541008667816 */ /* 0x000fe20000000000 */
[----:B------:R-:W-:Y:S02]  /*b800*/  IMAD.MOV.U32 R8, RZ, RZ, R24 ;  /* 0x000000ffff087224 */ /* 0x000fe400078e0018 */
[----:B------:R-:W-:Y:S02]  /*b810*/  IMAD.MOV.U32 R0, RZ, RZ, R25 ;  /* 0x000000ffff007224 */ /* 0x000fe400078e0019 */
[----:B------:R-:W-:-:S03]  /*b820*/  IMAD.MOV.U32 R9, RZ, RZ, R21 ;  /* 0x000000ffff097224 */ /* 0x000fc600078e0015 */
[----:B------:R-:W-:Y:S01]  /*b830*/  PRMT R92, R8, 0x5410, R0 ;  /* 0x00005410085c7816 */ /* 0x000fe20000000000 */
[----:B------:R-:W-:Y:S01]  /*b840*/  IMAD.MOV.U32 R8, RZ, RZ, R14 ;  /* 0x000000ffff087224 */ /* 0x000fe200078e000e */
[----:B------:R-:W-:Y:S01]  /*b850*/  PRMT R91, R10, 0x5410, R9 ;  /* 0x000054100a5b7816 */ /* 0x000fe20000000009 */
[----:B------:R-:W-:Y:S02]  /*b860*/  IMAD.MOV.U32 R0, RZ, RZ, R15 ;  /* 0x000000ffff007224 */ /* 0x000fe400078e000f */
[----:B------:R-:W-:Y:S02]  /*b870*/  IMAD.MOV.U32 R10, RZ, RZ, R32 ;  /* 0x000000ffff0a7224 */ /* 0x000fe400078e0020 */
[----:B------:R-:W-:Y:S01]  /*b880*/  IMAD.MOV.U32 R9, RZ, RZ, R33 ;  /* 0x000000ffff097224 */ /* 0x000fe200078e0021 */
[----:B------:R-:W-:Y:S02]  /*b890*/  PRMT R80, R8, 0x5410, R0 ;  /* 0x0000541008507816 */ /* 0x000fe40000000000 */
[----:B------:R-:W-:-:S02]  /*b8a0*/  VIADDMNMX R0, R3, -R90, 0x80, PT ;  /* 0x0000008003007446 */ /* 0x000fc4000380095a */
[----:B------:R-:W-:Y:S01]  /*b8b0*/  PRMT R103, R10, 0x5410, R9 ;  /* 0x000054100a677816 */ /* 0x000fe20000000009 */
[----:B-1----:R-:W-:Y:S06]  /*b8c0*/  @!P0 BRA `(.L_x_1658) ;  /* 0x00000238004c8947 */ /* 0x002fec0003800000 */
.L_x_2048:
[----:B------:R-:W-:Y:S05]  /*b8d0*/  BSYNC B1 ;  /* 0x0000000000017941 */ /* 0x000fea0003800000 */
.L_x_1657:
[----:B------:R-:W-:Y:S01]  /*b8e0*/  ISETP.GE.AND P0, PT, R23, R0, PT ;  /* 0x000000001700720c */ /* 0x000fe20003f06270 */
[----:B------:R-:W-:Y:S01]  /*b8f0*/  IMAD.MOV.U32 R8, RZ, RZ, R7 ;  /* 0x000000ffff087224 */ /* 0x000fe200078e0007 */
[----:B------:R-:W-:Y:S01]  /*b900*/  MOV R3, R6 ;  /* 0x0000000600037202 */ /* 0x000fe20000000f00 */
[----:B------:R-:W-:Y:S03]  /*b910*/  BSSY B1, `(.L_x_1659) ;  /* 0x00000bb000017945 */ /* 0x000fe60003800000 */
[----:B------:R-:W-:-:S07]  /*b920*/  PRMT R3, R3, 0x5410, R8 ;  /* 0x0000541003037816 */ /* 0x000fce0000000008 */
[----:B------:R-:W-:Y:S05]  /*b930*/  @P0 BRA `(.L_x_1660) ;  /* 0x0000000800e00947 */ /* 0x000fea0003800000 */
[----:B------:R1:W5:Y:S01]  /*b940*/  LDL R114, [R1+0x30] ;  /* 0x0000300001727983 */ /* 0x0003620000100800 */
[----:B------:R-:W2:Y:S01]  /*b950*/  LDC R8, c[0x0][0x3f4] ;  /* 0x0000fd00ff087b82 */ /* 0x000ea20000000800 */
[----:B------:R-:W-:Y:S01]  /*b960*/  BSSY B2, `(.L_x_1661) ;  /* 0x0000030000027945 */ /* 0x000fe20003800000 */
[-C--:B--2---:R-:W-:Y:S02]  /*b970*/  ISETP.GE.AND P0, PT, R200, R8.reuse, PT ;  /* 0x00000008c800720c */ /* 0x084fe40003f06270 */
[-C--:B------:R-:W-:Y:S02]  /*b980*/  ISETP.GE.AND P1, PT, R234, R8.reuse, PT ;  /* 0x00000008ea00720c */ /* 0x080fe40003f26270 */
[-C--:B------:R-:W-:Y:S02]  /*b990*/  ISETP.GE.AND P2, PT, R233, R8.reuse, PT ;  /* 0x00000008e900720c */ /* 0x080fe40003f46270 */
[----:B------:R-:W-:-:S07]  /*b9a0*/  ISETP.GE.AND P3, PT, R235, R8, PT ;  /* 0x00000008eb00720c */ /* 0x000fce0003f66270 */
[----:B-1----:R-:W-:Y:S06]  /*b9b0*/  @P0 BRA `(.L_x_1662) ;  /* 0x0000000000a80947 */ /* 0x002fec0003800000 */
[----:B-----5:R-:W1:Y:S01]  /*b9c0*/  LDS.128 R8, [R114] ;  /* 0x0000000072087984 */ /* 0x020e620000000c00 */
[----:B0-----:R-:W-:Y:S02]  /*b9d0*/  SHF.R.U32.HI R81, RZ, 0x10, R77 ;  /* 0x00000010ff517819 */ /* 0x001fe4000001164d */
[--C-:B------:R-:W-:Y:S02]  /*b9e0*/  SHF.R.U32.HI R93, RZ, 0x10, R75.reuse ;  /* 0x00000010ff5d7819 */ /* 0x100fe4000001164b */
[----:B------:R-:W-:Y:S01]  /*b9f0*/  SHF.R.U64 R74, R74, 0x10, R75 ;  /* 0x000000104a4a7819 */ /* 0x000fe2000000124b */
[----:B------:R-:W-:Y:S01]  /*ba00*/  HADD2.F32 R81, -RZ, R81.H0_H0 ;  /* 0x20000051ff517230 */ /* 0x000fe20000004100 */
[----:B------:R-:W-:Y:S01]  /*ba10*/  SHF.R.U64 R76, R76, 0x10, R77 ;  /* 0x000000104c4c7819 */ /* 0x000fe2000000124d */
[----:B------:R-:W-:Y:S02]  /*ba20*/  HADD2.F32 R93, -RZ, R93.H0_H0 ;  /* 0x2000005dff5d7230 */ /* 0x000fe40000004100 */
[----:B------:R-:W-:-:S02]  /*ba30*/  HADD2.F32 R75, -RZ, R113.H1_H1 ;  /* 0x30000071ff4b7230 */ /* 0x000fc40000004100 */
[----:B------:R-:W-:Y:S02]  /*ba40*/  HADD2.F32 R77, -RZ, R113.H0_H0 ;  /* 0x20000071ff4d7230 */ /* 0x000fe40000004100 */
[----:B------:R-:W-:Y:S02]  /*ba50*/  HADD2.F32 R76, -RZ, R76.H0_H0 ;  /* 0x2000004cff4c7230 */ /* 0x000fe40000004100 */
[----:B------:R-:W-:Y:S02]  /*ba60*/  HADD2.F32 R74, -RZ, R74.H0_H0 ;  /* 0x2000004aff4a7230 */ /* 0x000fe40000004100 */
[--C-:B-1----:R-:W-:Y:S02]  /*ba70*/  HADD2.F32 R94, -RZ, R11.reuse.H1_H1 ;  /* 0x3000000bff5e7230 */ /* 0x102fe40000004100 */
[----:B------:R-:W-:-:S03]  /*ba80*/  HADD2.F32 R90, -RZ, R11.H0_H0 ;  /* 0x2000000bff5a7230 */ /* 0x000fc60000004100 */
[C---:B------:R-:W-:Y:S01]  /*ba90*/  FMUL.FTZ R11, R94.reuse, R81 ;  /* 0x000000515e0b7220 */ /* 0x040fe20000410000 */
[----:B------:R-:W-:-:S03]  /*baa0*/  FMUL.FTZ R94, R94, R93 ;  /* 0x0000005d5e5e7220 */ /* 0x000fc60000410000 */
[C---:B------:R-:W-:Y:S01]  /*bab0*/  FFMA.FTZ R11, R90.reuse, R93, -R11 ;  /* 0x0000005d5a0b7223 */ /* 0x040fe2000001080b */
[----:B------:R-:W-:Y:S01]  /*bac0*/  FFMA.FTZ R81, R90, R81, R94 ;  /* 0x000000515a517223 */ /* 0x000fe2000001005e */
[--C-:B------:R-:W-:Y:S02]  /*bad0*/  HADD2.F32 R90, -RZ, R95.reuse.H1_H1 ;  /* 0x3000005fff5a7230 */ /* 0x100fe40000004100 */
[--C-:B------:R-:W-:Y:S02]  /*bae0*/  HADD2.F32 R94, -RZ, R8.reuse.H1_H1 ;  /* 0x30000008ff5e7230 */ /* 0x100fe40000004100 */
[----:B------:R-:W-:Y:S01]  /*baf0*/  HADD2.F32 R93, -RZ, R95.H0_H0 ;  /* 0x2000005fff5d7230 */ /* 0x000fe20000004100 */
[----:B------:R-:W-:Y:S01]  /*bb00*/  F2FP.F16.F32.PACK_AB R11, R81, R11 ;  /* 0x0000000b510b723e */ /* 0x000fe200000000ff */
[----:B------:R-:W-:Y:S02]  /*bb10*/  HADD2.F32 R8, -RZ, R8.H0_H0 ;  /* 0x20000008ff087230 */ /* 0x000fe40000004100 */
[C---:B------:R-:W-:Y:S01]  /*bb20*/  FMUL.FTZ R95, R94.reuse, R90 ;  /* 0x0000005a5e5f7220 */ /* 0x040fe20000410000 */
[----:B------:R-:W-:-:S03]  /*bb30*/  FMUL.FTZ R94, R94, R93 ;  /* 0x0000005d5e5e7220 */ /* 0x000fc60000410000 */
[C---:B------:R-:W-:Y:S01]  /*bb40*/  FFMA.FTZ R95, R8.reuse, R93, -R95 ;  /* 0x0000005d085f7223 */ /* 0x040fe2000001085f */
[----:B------:R-:W-:Y:S01]  /*bb50*/  FFMA.FTZ R8, R8, R90, R94 ;  /* 0x0000005a08087223 */ /* 0x000fe2000001005e */
[--C-:B------:R-:W-:Y:S02]  /*bb60*/  HADD2.F32 R90, -RZ, R10.reuse.H1_H1 ;  /* 0x3000000aff5a7230 */ /* 0x100fe40000004100 */
[----:B------:R-:W-:Y:S02]  /*bb70*/  HADD2.F32 R10, -RZ, R10.H0_H0 ;  /* 0x2000000aff0a7230 */ /* 0x000fe40000004100 */
[----:B------:R-:W-:Y:S01]  /*bb80*/  F2FP.F16.F32.PACK_AB R8, R8, R95 ;  /* 0x0000005f0808723e */ /* 0x000fe200000000ff */
        /* <DEDUP_REMOVED lines=10> */
[----:B------:R-:W-:-:S05]  /*bc30*/  FFMA.FTZ R9, R9, R76, R75 ;  /* 0x0000004c09097223 */ /* 0x000fca000001004b */
[----:B------:R-:W-:-:S05]  /*bc40*/  F2FP.F16.F32.PACK_AB R9, R9, R74 ;  /* 0x0000004a0909723e */ /* 0x000fca00000000ff */
[----:B------:R1:W-:Y:S02]  /*bc50*/  STS.128 [R114], R8 ;  /* 0x0000000872007388 */ /* 0x0003e40000000c00 */
.L_x_1662:
[----:B------:R-:W-:Y:S05]  /*bc60*/  BSYNC B2 ;  /* 0x0000000000027941 */ /* 0x000fea0003800000 */
.L_x_1661:
[----:B------:R-:W-:Y:S04]  /*bc70*/  BSSY B2, `(.L_x_1663) ;  /* 0x000002c000027945 */ /* 0x000fe80003800000 */
[----:B------:R-:W-:Y:S05]  /*bc80*/  @P1 BRA `(.L_x_1664) ;  /* 0x0000000000a81947 */ /* 0x000fea0003800000 */
[----:B-1---5:R-:W1:Y:S01]  /*bc90*/  LDS.128 R8, [R114+0x4000] ;  /* 0x0040000072087984 */ /* 0x022e620000000c00 */
[----:B------:R-:W-:Y:S02]  /*bca0*/  SHF.R.U32.HI R75, RZ, 0x10, R73 ;  /* 0x00000010ff4b7819 */ /* 0x000fe40000011649 */
[----:B------:R-:W-:Y:S02]  /*bcb0*/  SHF.R.U32.HI R74, RZ, 0x10, R71 ;  /* 0x00000010ff4a7819 */ /* 0x000fe40000011647 */
[----:B------:R-:W-:Y:S01]  /*bcc0*/  SHF.R.U64 R73, R72, 0x10, R73 ;  /* 0x0000001048497819 */ /* 0x000fe20000001249 */
[----:B------:R-:W-:Y:S01]  /*bcd0*/  HADD2.F32 R75, -RZ, R75.H0_H0 ;  /* 0x2000004bff4b7230 */ /* 0x000fe20000004100 */
[----:B------:R-:W-:Y:S01]  /*bce0*/  SHF.R.U64 R70, R70, 0x10, R71 ;  /* 0x0000001046467819 */ /* 0x000fe20000001247 */
[----:B------:R-:W-:Y:S02]  /*bcf0*/  HADD2.F32 R74, -RZ, R74.H0_H0 ;  /* 0x2000004aff4a7230 */ /* 0x000fe40000004100 */
[----:B------:R-:W-:-:S02]  /*bd00*/  HADD2.F32 R71, -RZ, R111.H0_H0 ;  /* 0x2000006fff477230 */ /* 0x000fc40000004100 */
[----:B0-----:R-:W-:Y:S02]  /*bd10*/  HADD2.F32 R81, -RZ, R73.H0_H0 ;  /* 0x20000049ff517230 */ /* 0x001fe40000004100 */
[----:B------:R-:W-:Y:S02]  /*bd20*/  HADD2.F32 R70, -RZ, R70.H0_H0 ;  /* 0x20000046ff467230 */ /* 0x000fe40000004100 */
[--C-:B-1----:R-:W-:Y:S02]  /*bd30*/  HADD2.F32 R76, -RZ, R11.reuse.H1_H1 ;  /* 0x3000000bff4c7230 */ /* 0x102fe40000004100 */
[----:B------:R-:W-:Y:S02]  /*bd40*/  HADD2.F32 R11, -RZ, R11.H0_H0 ;  /* 0x2000000bff0b7230 */ /* 0x000fe40000004100 */
[----:B------:R-:W-:Y:S02]  /*bd50*/  HADD2.F32 R73, -RZ, R9.H1_H1 ;  /* 0x30000009ff497230 */ /* 0x000fe40000004100 */
[C---:B------:R-:W-:Y:S01]  /*bd60*/  FMUL.FTZ R77, R76.reuse, R75 ;  /* 0x0000004b4c4d7220 */ /* 0x040fe20000410000 */
[----:B------:R-:W-:-:S03]  /*bd70*/  FMUL.FTZ R76, R76, R74 ;  /* 0x0000004a4c4c7220 */ /* 0x000fc60000410000 */
[C---:B------:R-:W-:Y:S01]  /*bd80*/  FFMA.FTZ R74, R11.reuse, R74, -R77 ;  /* 0x0000004a0b4a7223 */ /* 0x040fe2000001084d */
[----:B------:R-:W-:Y:S01]  /*bd90*/  FFMA.FTZ R11, R11, R75, R76 ;  /* 0x0000004b0b0b7223 */ /* 0x000fe2000001004c */
[----:B------:R-:W-:Y:S02]  /*bda0*/  HADD2.F32 R75, -RZ, R112.H1_H1 ;  /* 0x30000070ff4b7230 */ /* 0x000fe40000004100 */
[--C-:B------:R-:W-:Y:S02]  /*bdb0*/  HADD2.F32 R76, -RZ, R8.reuse.H1_H1 ;  /* 0x30000008ff4c7230 */ /* 0x100fe40000004100 */
[----:B------:R-:W-:Y:S01]  /*bdc0*/  HADD2.F32 R77, -RZ, R111.H1_H1 ;  /* 0x3000006fff4d7230 */ /* 0x000fe20000004100 */
[----:B------:R-:W-:Y:S01]  /*bdd0*/  F2FP.F16.F32.PACK_AB R11, R11, R74 ;  /* 0x0000004a0b0b723e */ /* 0x000fe200000000ff */
[----:B------:R-:W-:Y:S02]  /*bde0*/  HADD2.F32 R8, -RZ, R8.H0_H0 ;  /* 0x20000008ff087230 */ /* 0x000fe40000004100 */
[C---:B------:R-:W-:Y:S01]  /*bdf0*/  FMUL.FTZ R72, R76.reuse, R75 ;  /* 0x0000004b4c487220 */ /* 0x040fe20000410000 */
[----:B------:R-:W-:-:S03]  /*be00*/  FMUL.FTZ R76, R76, R77 ;  /* 0x0000004d4c4c7220 */ /* 0x000fc60000410000 */
[C---:B------:R-:W-:Y:S01]  /*be10*/  FFMA.FTZ R72, R8.reuse, R77, -R72 ;  /* 0x0000004d08487223 */ /* 0x040fe20000010848 */
[----:B------:R-:W-:Y:S01]  /*be20*/  FFMA.FTZ R8, R8, R75, R76 ;  /* 0x0000004b08087223 */ /* 0x000fe2000001004c */
[----:B------:R-:W-:Y:S02]  /*be30*/  HADD2.F32 R75, -RZ, R112.H0_H0 ;  /* 0x20000070ff4b7230 */ /* 0x000fe40000004100 */
[--C-:B------:R-:W-:Y:S02]  /*be40*/  HADD2.F32 R76, -RZ, R10.reuse.H1_H1 ;  /* 0x3000000aff4c7230 */ /* 0x100fe40000004100 */
[----:B------:R-:W-:Y:S01]  /*be50*/  HADD2.F32 R10, -RZ, R10.H0_H0 ;  /* 0x2000000aff0a7230 */ /* 0x000fe20000004100 */
[----:B------:R-:W-:Y:S02]  /*be60*/  F2FP.F16.F32.PACK_AB R8, R8, R72 ;  /* 0x000000480808723e */ /* 0x000fe400000000ff */
[C---:B------:R-:W-:Y:S01]  /*be70*/  FMUL.FTZ R77, R76.reuse, R75 ;  /* 0x0000004b4c4d7220 */ /* 0x040fe20000410000 */
[----:B------:R-:W-:-:S03]  /*be80*/  FMUL.FTZ R76, R76, R71 ;  /* 0x000000474c4c7220 */ /* 0x000fc60000410000 */
[C---:B------:R-:W-:Y:S01]  /*be90*/  FFMA.FTZ R77, R10.reuse, R71, -R77 ;  /* 0x000000470a4d7223 */ /* 0x040fe2000001084d */
[----:B------:R-:W-:Y:S02]  /*bea0*/  HADD2.F32 R71, -RZ, R9.H0_H0 ;  /* 0x20000009ff477230 */ /* 0x000fe40000004100 */
[C---:B------:R-:W-:Y:S01]  /*beb0*/  FMUL.FTZ R9, R73.reuse, R81 ;  /* 0x0000005149097220 */ /* 0x040fe20000410000 */
[-C--:B------:R-:W-:Y:S01]  /*bec0*/  FMUL.FTZ R73, R73, R70.reuse ;  /* 0x0000004649497220 */ /* 0x080fe20000410000 */
[----:B------:R-:W-:Y:S02]  /*bed0*/  FFMA.FTZ R10, R10, R75, R76 ;  /* 0x0000004b0a0a7223 */ /* 0x000fe4000001004c */
[C---:B------:R-:W-:Y:S01]  /*bee0*/  FFMA.FTZ R9, R71.reuse, R70, -R9 ;  /* 0x0000004647097223 */ /* 0x040fe20000010809 */
[----:B------:R-:W-:Y:S02]  /*bef0*/  FFMA.FTZ R73, R71, R81, R73 ;  /* 0x0000005147497223 */ /* 0x000fe40000010049 */
[----:B------:R-:W-:-:S03]  /*bf00*/  F2FP.F16.F32.PACK_AB R10, R10, R77 ;  /* 0x0000004d0a0a723e */ /* 0x000fc600000000ff */
[----:B------:R-:W-:-:S05]  /*bf10*/  F2FP.F16.F32.PACK_AB R9, R73, R9 ;  /* 0x000000094909723e */ /* 0x000fca00000000ff */
[----:B------:R2:W-:Y:S02]  /*bf20*/  STS.128 [R114+0x4000], R8 ;  /* 0x0040000872007388 */ /* 0x0005e40000000c00 */
.L_x_1664:
[----:B------:R-:W-:Y:S05]  /*bf30*/  BSYNC B2 ;  /* 0x0000000000027941 */ /* 0x000fea0003800000 */
.L_x_1663:
[----:B------:R-:W-:Y:S04]  /*bf40*/  BSSY B2, `(.L_x_1665) ;  /* 0x000002c000027945 */ /* 0x000fe80003800000 */
[----:B------:R-:W-:Y:S05]  /*bf50*/  @P2 BRA `(.L_x_1666) ;  /* 0x0000000000a82947 */ /* 0x000fea0003800000 */
[----:B-12--5:R-:W1:Y:S01]  /*bf60*/  LDS.128 R8, [R114+0x8000] ;  /* 0x0080000072087984 */ /* 0x026e620000000c00 */
[----:B------:R-:W-:Y:S02]  /*bf70*/  SHF.R.U32.HI R74, RZ, 0x10, R69 ;  /* 0x00000010ff4a7819 */ /* 0x000fe40000011645 */
[--C-:B------:R-:W-:Y:S02]  /*bf80*/  SHF.R.U32.HI R72, RZ, 0x10, R67.reuse ;  /* 0x00000010ff487819 */ /* 0x100fe40000011643 */
[----:B------:R-:W-:Y:S01]  /*bf90*/  SHF.R.U64 R66, R66, 0x10, R67 ;  /* 0x0000001042427819 */ /* 0x000fe20000001243 */
[----:B------:R-:W-:Y:S01]  /*bfa0*/  HADD2.F32 R74, -RZ, R74.H0_H0 ;  /* 0x2000004aff4a7230 */ /* 0x000fe20000004100 */
[----:B------:R-:W-:Y:S01]  /*bfb0*/  SHF.R.U64 R67, R68, 0x10, R69 ;  /* 0x0000001044437819 */ /* 0x000fe20000001245 */
[----:B------:R-:W-:Y:S02]  /*bfc0*/  HADD2.F32 R72, -RZ, R72.H0_H0 ;  /* 0x20000048ff487230 */ /* 0x000fe40000004100 */
[----:B------:R-:W-:-:S02]  /*bfd0*/  HADD2.F32 R68, -RZ, R110.H0_H0 ;  /* 0x2000006eff447230 */ /* 0x000fc40000004100 */
[----:B------:R-:W-:Y:S02]  /*bfe0*/  HADD2.F32 R69, -RZ, R110.H1_H1 ;  /* 0x3000006eff457230 */ /* 0x000fe40000004100 */
[----:B------:R-:W-:Y:S02]  /*bff0*/  HADD2.F32 R67, -RZ, R67.H0_H0 ;  /* 0x20000043ff437230 */ /* 0x000fe40000004100 */
[----:B------:R-:W-:Y:S02]  /*c000*/  HADD2.F32 R66, -RZ, R66.H0_H0 ;  /* 0x20000042ff427230 */ /* 0x000fe40000004100 */
[--C-:B-1----:R-:W-:Y:S02]  /*c010*/  HADD2.F32 R71, -RZ, R11.reuse.H1_H1 ;  /* 0x3000000bff477230 */ /* 0x102fe40000004100 */
[----:B------:R-:W-:Y:S02]  /*c020*/  HADD2.F32 R70, -RZ, R11.H0_H0 ;  /* 0x2000000bff467230 */ /* 0x000fe40000004100 */
[----:B------:R-:W-:-:S02]  /*c030*/  HADD2.F32 R11, -RZ, R8.H0_H0 ;  /* 0x20000008ff0b7230 */ /* 0x000fc40000004100 */
[C---:B------:R-:W-:Y:S01]  /*c040*/  FMUL.FTZ R76, R71.reuse, R74 ;  /* 0x0000004a474c7220 */ /* 0x040fe20000410000 */
[----:B------:R-:W-:Y:S02]  /*c050*/  HADD2.F32 R8, -RZ, R8.H1_H1 ;  /* 0x30000008ff087230 */ /* 0x000fe40000004100 */
[-C--:B------:R-:W-:Y:S01]  /*c060*/  FMUL.FTZ R71, R71, R72.reuse ;  /* 0x0000004847477220 */ /* 0x080fe20000410000 */
[--C-:B------:R-:W-:Y:S02]  /*c070*/  HADD2.F32 R73, -RZ, R10.reuse.H0_H0 ;  /* 0x2000000aff497230 */ /* 0x100fe40000004100 */
[----:B------:R-:W-:Y:S01]  /*c080*/  FFMA.FTZ R76, R70, R72, -R76 ;  /* 0x00000048464c7223 */ /* 0x000fe2000001084c */
[----:B------:R-:W-:Y:S02]  /*c090*/  HADD2.F32 R10, -RZ, R10.H1_H1 ;  /* 0x3000000aff0a7230 */ /* 0x000fe40000004100 */
[----:B------:R-:W-:Y:S01]  /*c0a0*/  FMUL.FTZ R77, R8, R68 ;  /* 0x00000044084d7220 */ /* 0x000fe20000410000 */
[----:B------:R-:W-:Y:S01]  /*c0b0*/  FFMA.FTZ R71, R70, R74, R71 ;  /* 0x0000004a46477223 */ /* 0x000fe20000010047 */
[----:B------:R-:W-:Y:S01]  /*c0c0*/  FMUL.FTZ R70, R8, R69 ;  /* 0x0000004508467220 */ /* 0x000fe20000410000 */
[----:B------:R-:W-:-:S02]  /*c0d0*/  HADD2.F32 R75, -RZ, R9.H0_H0 ;  /* 0x20000009ff4b7230 */ /* 0x000fc40000004100 */
[C---:B------:R-:W-:Y:S01]  /*c0e0*/  FFMA.FTZ R8, R11.reuse, R69, -R77 ;  /* 0x000000450b087223 */ /* 0x040fe2000001084d */
[--C-:B------:R-:W-:Y:S02]  /*c0f0*/  HADD2.F32 R69, -RZ, R109.reuse.H1_H1 ;  /* 0x3000006dff457230 */ /* 0x100fe40000004100 */
[----:B------:R-:W-:Y:S01]  /*c100*/  FFMA.FTZ R70, R11, R68, R70 ;  /* 0x000000440b467223 */ /* 0x000fe20000010046 */
[----:B------:R-:W-:Y:S02]  /*c110*/  HADD2.F32 R72, -RZ, R109.H0_H0 ;  /* 0x2000006dff487230 */ /* 0x000fe40000004100 */
[----:B------:R-:W-:Y:S02]  /*c120*/  HADD2.F32 R9, -RZ, R9.H1_H1 ;  /* 0x30000009ff097230 */ /* 0x000fe40000004100 */
[----:B------:R-:W-:Y:S01]  /*c130*/  FMUL.FTZ R11, R10, R69 ;  /* 0x000000450a0b7220 */ /* 0x000fe20000410000 */
[----:B------:R-:W-:Y:S01]  /*c140*/  F2FP.F16.F32.PACK_AB R8, R70, R8 ;  /* 0x000000084608723e */ /* 0x000fe200000000ff */
[----:B------:R-:W-:Y:S01]  /*c150*/  FMUL.FTZ R68, R10, R72 ;  /* 0x000000480a447220 */ /* 0x000fe20000410000 */
[C---:B------:R-:W-:Y:S01]  /*c160*/  FMUL.FTZ R10, R9.reuse, R67 ;  /* 0x00000043090a7220 */ /* 0x040fe20000410000 */
[----:B------:R-:W-:Y:S01]  /*c170*/  FMUL.FTZ R9, R9, R66 ;  /* 0x0000004209097220 */ /* 0x000fe20000410000 */
[C---:B------:R-:W-:Y:S01]  /*c180*/  FFMA.FTZ R72, R73.reuse, R72, -R11 ;  /* 0x0000004849487223 */ /* 0x040fe2000001080b */
[----:B------:R-:W-:Y:S01]  /*c190*/  FFMA.FTZ R68, R73, R69, R68 ;  /* 0x0000004549447223 */ /* 0x000fe20000010044 */
[C---:B------:R-:W-:Y:S01]  /*c1a0*/  FFMA.FTZ R66, R75.reuse, R66, -R10 ;  /* 0x000000424b427223 */ /* 0x040fe2000001080a */
[----:B------:R-:W-:Y:S01]  /*c1b0*/  FFMA.FTZ R9, R75, R67, R9 ;  /* 0x000000434b097223 */ /* 0x000fe20000010009 */
[----:B------:R-:W-:-:S02]  /*c1c0*/  F2FP.F16.F32.PACK_AB R11, R71, R76 ;  /* 0x0000004c470b723e */ /* 0x000fc400000000ff */
[----:B------:R-:W-:Y:S02]  /*c1d0*/  F2FP.F16.F32.PACK_AB R10, R68, R72 ;  /* 0x00000048440a723e */ /* 0x000fe400000000ff */
[----:B------:R-:W-:-:S05]  /*c1e0*/  F2FP.F16.F32.PACK_AB R9, R9, R66 ;  /* 0x000000420909723e */ /* 0x000fca00000000ff */
[----:B------:R3:W-:Y:S02]  /*c1f0*/  STS.128 [R114+0x8000], R8 ;  /* 0x0080000872007388 */ /* 0x0007e40000000c00 */
.L_x_1666:
[----:B------:R-:W-:Y:S05]  /*c200*/  BSYNC B2 ;  /* 0x0000000000027941 */ /* 0x000fea0003800000 */
.L_x_1665:
[----:B------:R-:W-:Y:S05]  /*c210*/  @P3 BRA `(.L_x_1660) ;  /* 0x0000000000a83947 */ /* 0x000fea0003800000 */
[----:B-123-5:R-:W1:Y:S01]  /*c220*/  LDS.128 R8, [R114+0xc000] ;  /* 0x00c0000072087984 */ /* 0x02ee620000000c00 */
[--C-:B------:R-:W-:Y:S02]  /*c230*/  SHF.R.U64 R62, R62, 0x10, R63.reuse ;  /* 0x000000103e3e7819 */ /* 0x100fe4000000123f */
[----:B------:R-:W-:Y:S02]  /*c240*/  SHF.R.U32.HI R68, RZ, 0x10, R63 ;  /* 0x00000010ff447819 */ /* 0x000fe4000001163f */
[--C-:B------:R-:W-:Y:S01]  /*c250*/  SHF.R.U64 R63, R64, 0x10, R65.reuse ;  /* 0x00000010403f7819 */ /* 0x100fe20000001241 */
[--C-:B------:R-:W-:Y:S01]  /*c260*/  HADD2.F32 R64, -RZ, R108.reuse.H0_H0 ;  /* 0x2000006cff407230 */ /* 0x100fe20000004100 */
[----:B------:R-:W-:Y:S01]  /*c270*/  SHF.R.U32.HI R70, RZ, 0x10, R65 ;  /* 0x00000010ff467819 */ /* 0x000fe20000011641 */
[----:B------:R-:W-:Y:S02]  /*c280*/  HADD2.F32 R65, -RZ, R108.H1_H1 ;  /* 0x3000006cff417230 */ /* 0x000fe40000004100 */
[----:B------:R-:W-:-:S02]  /*c290*/  HADD2.F32 R63, -RZ, R63.H0_H0 ;  /* 0x2000003fff3f7230 */ /* 0x000fc40000004100 */
[----:B------:R-:W-:Y:S02]  /*c2a0*/  HADD2.F32 R70, -RZ, R70.H0_H0 ;  /* 0x20000046ff467230 */ /* 0x000fe40000004100 */
[----:B------:R-:W-:Y:S02]  /*c2b0*/  HADD2.F32 R68, -RZ, R68.H0_H0 ;  /* 0x20000044ff447230 */ /* 0x000fe40000004100 */
[----:B------:R-:W-:Y:S02]  /*c2c0*/  HADD2.F32 R62, -RZ, R62.H0_H0 ;  /* 0x2000003eff3e7230 */ /* 0x000fe40000004100 */
[--C-:B-1----:R-:W-:Y:S02]  /*c2d0*/  HADD2.F32 R66, -RZ, R11.reuse.H0_H0 ;  /* 0x2000000bff427230 */ /* 0x102fe40000004100 */
[----:B------:R-:W-:Y:S02]  /*c2e0*/  HADD2.F32 R67, -RZ, R11.H1_H1 ;  /* 0x3000000bff437230 */ /* 0x000fe40000004100 */
[----:B------:R-:W-:-:S02]  /*c2f0*/  HADD2.F32 R11, -RZ, R8.H0_H0 ;  /* 0x20000008ff0b7230 */ /* 0x000fc40000004100 */
[----:B------:R-:W-:Y:S02]  /*c300*/  HADD2.F32 R8, -RZ, R8.H1_H1 ;  /* 0x30000008ff087230 */ /* 0x000fe40000004100 */
[C---:B------:R-:W-:Y:S01]  /*c310*/  FMUL.FTZ R72, R67.reuse, R70 ;  /* 0x0000004643487220 */ /* 0x040fe20000410000 */
[--C-:B------:R-:W-:Y:S02]  /*c320*/  HADD2.F32 R69, -RZ, R10.reuse.H0_H0 ;  /* 0x2000000aff457230 */ /* 0x100fe40000004100 */
[----:B------:R-:W-:Y:S01]  /*c330*/  FMUL.FTZ R67, R67, R68 ;  /* 0x0000004443437220 */ /* 0x000fe20000410000 */
[----:B------:R-:W-:Y:S02]  /*c340*/  HADD2.F32 R10, -RZ, R10.H1_H1 ;  /* 0x3000000aff0a7230 */ /* 0x000fe40000004100 */
[C---:B------:R-:W-:Y:S01]  /*c350*/  FMUL.FTZ R73, R8.reuse, R64 ;  /* 0x0000004008497220 */ /* 0x040fe20000410000 */
[----:B------:R-:W-:Y:S01]  /*c360*/  FMUL.FTZ R8, R8, R65 ;  /* 0x0000004108087220 */ /* 0x000fe20000410000 */
[----:B------:R-:W-:-:S02]  /*c370*/  HADD2.F32 R71, -RZ, R9.H0_H0 ;  /* 0x20000009ff477230 */ /* 0x000fc40000004100 */
[C---:B------:R-:W-:Y:S01]  /*c380*/  FFMA.FTZ R72, R66.reuse, R68, -R72 ;  /* 0x0000004442487223 */ /* 0x040fe20000010848 */
[C---:B------:R-:W-:Y:S01]  /*c390*/  FFMA.FTZ R73, R11.reuse, R65, -R73 ;  /* 0x000000410b497223 */ /* 0x040fe20000010849 */
[--C-:B------:R-:W-:Y:S02]  /*c3a0*/  HADD2.F32 R65, -RZ, R98.reuse.H1_H1 ;  /* 0x30000062ff417230 */ /* 0x100fe40000004100 */
[----:B------:R-:W-:Y:S01]  /*c3b0*/  FFMA.FTZ R8, R11, R64, R8 ;  /* 0x000000400b087223 */ /* 0x000fe20000010008 */
[----:B------:R-:W-:Y:S02]  /*c3c0*/  HADD2.F32 R98, -RZ, R98.H0_H0 ;  /* 0x20000062ff627230 */ /* 0x000fe40000004100 */
[----:B------:R-:W-:Y:S01]  /*c3d0*/  FFMA.FTZ R67, R66, R70, R67 ;  /* 0x0000004642437223 */ /* 0x000fe20000010043 */
        /* <DEDUP_REMOVED lines=14> */
.L_x_1660:
[----:B------:R-:W-:Y:S05]  /*c4c0*/  BSYNC B1 ;  /* 0x0000000000017941 */ /* 0x000fea0003800000 */
.L_x_1659:
[----:B-1234-:R-:W-:Y:S01]  /*c4d0*/  VIADD R8, R23, 0x20 ;  /* 0x0000002017087836 */ /* 0x01efe20000000000 */
[----:B------:R-:W-:Y:S04]  /*c4e0*/  BSSY B1, `(.L_x_1667) ;  /* 0x00000bb000017945 */ /* 0x000fe80003800000 */
[----:B------:R-:W-:-:S13]  /*c4f0*/  ISETP.GE.AND P0, PT, R8, R0, PT ;  /* 0x000000000800720c */ /* 0x000fda0003f06270 */
        /* <DEDUP_REMOVED lines=9> */
[----:B-----5:R-:W1:Y:S01]  /*c590*/  LDS.128 R8, [R70+0x1000] ;  /* 0x0010000046087984 */ /* 0x020e620000000c00 */
[----:B------:R-:W-:Y:S02]  /*c5a0*/  SHF.R.U32.HI R67, RZ, 0x10, R61 ;  /* 0x00000010ff437819 */ /* 0x000fe4000001163d */
[--C-:B------:R-:W-:Y:S02]  /*c5b0*/  SHF.R.U32.HI R63, RZ, 0x10, R59.reuse ;  /* 0x00000010ff3f7819 */ /* 0x100fe4000001163b */
[----:B------:R-:W-:Y:S01]  /*c5c0*/  SHF.R.U64 R58, R58, 0x10, R59 ;  /* 0x000000103a3a7819 */ /* 0x000fe2000000123b */
[----:B------:R-:W-:Y:S01]  /*c5d0*/  HADD2.F32 R67, -RZ, R67.H0_H0 ;  /* 0x20000043ff437230 */ /* 0x000fe20000004100 */
[----:B------:R-:W-:Y:S01]  /*c5e0*/  SHF.R.U64 R59, R60, 0x10, R61 ;  /* 0x000000103c3b7819 */ /* 0x000fe2000000123d */
[----:B------:R-:W-:Y:S02]  /*c5f0*/  HADD2.F32 R63, -RZ, R63.H0_H0 ;  /* 0x2000003fff3f7230 */ /* 0x000fe40000004100 */
[----:B------:R-:W-:-:S02]  /*c600*/  HADD2.F32 R60, -RZ, R106.H0_H0 ;  /* 0x2000006aff3c7230 */ /* 0x000fc40000004100 */
[--C-:B------:R-:W-:Y:S02]  /*c610*/  HADD2.F32 R61, -RZ, R107.reuse.H0_H0 ;  /* 0x2000006bff3d7230 */ /* 0x100fe40000004100 */
[----:B------:R-:W-:Y:S02]  /*c620*/  HADD2.F32 R107, -RZ, R107.H1_H1 ;  /* 0x3000006bff6b7230 */ /* 0x000fe40000004100 */
[----:B------:R-:W-:Y:S02]  /*c630*/  HADD2.F32 R59, -RZ, R59.H0_H0 ;  /* 0x2000003bff3b7230 */ /* 0x000fe40000004100 */
[----:B------:R-:W-:Y:S02]  /*c640*/  HADD2.F32 R58, -RZ, R58.H0_H0 ;  /* 0x2000003aff3a7230 */ /* 0x000fe40000004100 */
[--C-:B-1----:R-:W-:Y:S02]  /*c650*/  HADD2.F32 R66, -RZ, R11.reuse.H1_H1 ;  /* 0x3000000bff427230 */ /* 0x102fe40000004100 */
[----:B------:R-:W-:-:S02]  /*c660*/  HADD2.F32 R64, -RZ, R11.H0_H0 ;  /* 0x2000000bff407230 */ /* 0x000fc40000004100 */
[--C-:B------:R-:W-:Y:S02]  /*c670*/  HADD2.F32 R65, -RZ, R8.reuse.H1_H1 ;  /* 0x30000008ff417230 */ /* 0x100fe40000004100 */
[C---:B------:R-:W-:Y:S01]  /*c680*/  FMUL.FTZ R69, R66.reuse, R67 ;  /* 0x0000004342457220 */ /* 0x040fe20000410000 */
[-C--:B------:R-:W-:Y:S01]  /*c690*/  FMUL.FTZ R68, R66, R63.reuse ;  /* 0x0000003f42447220 */ /* 0x080fe20000410000 */
[----:B------:R-:W-:Y:S02]  /*c6a0*/  HADD2.F32 R11, -RZ, R8.H0_H0 ;  /* 0x20000008ff0b7230 */ /* 0x000fe40000004100 */
[C---:B------:R-:W-:Y:S01]  /*c6b0*/  FFMA.FTZ R63, R64.reuse, R63, -R69 ;  /* 0x0000003f403f7223 */ /* 0x040fe20000010845 */
[----:B------:R-:W-:Y:S01]  /*c6c0*/  FFMA.FTZ R64, R64, R67, R68 ;  /* 0x0000004340407223 */ /* 0x000fe20000010044 */
[----:B------:R-:W-:Y:S02]  /*c6d0*/  HADD2.F32 R8, -RZ, R10.H0_H0 ;  /* 0x2000000aff087230 */ /* 0x000fe40000004100 */
[----:B------:R-:W-:Y:S01]  /*c6e0*/  FMUL.FTZ R66, R65, R61 ;  /* 0x0000003d41427220 */ /* 0x000fe20000410000 */
[----:B------:R-:W-:-:S02]  /*c6f0*/  HADD2.F32 R62, -RZ, R9.H0_H0 ;  /* 0x20000009ff3e7230 */ /* 0x000fc40000004100 */
[-C--:B------:R-:W-:Y:S01]  /*c700*/  FMUL.FTZ R68, R65, R60.reuse ;  /* 0x0000003c41447220 */ /* 0x080fe20000410000 */
[----:B------:R-:W-:Y:S02]  /*c710*/  HADD2.F32 R10, -RZ, R10.H1_H1 ;  /* 0x3000000aff0a7230 */ /* 0x000fe40000004100 */
[C---:B------:R-:W-:Y:S01]  /*c720*/  FFMA.FTZ R60, R11.reuse, R60, -R66 ;  /* 0x0000003c0b3c7223 */ /* 0x040fe20000010842 */
[----:B------:R-:W-:Y:S02]  /*c730*/  HADD2.F32 R9, -RZ, R9.H1_H1 ;  /* 0x30000009ff097230 */ /* 0x000fe40000004100 */
[----:B------:R-:W-:Y:S01]  /*c740*/  FFMA.FTZ R61, R11, R61, R68 ;  /* 0x0000003d0b3d7223 */ /* 0x000fe20000010044 */
[----:B------:R-:W-:Y:S02]  /*c750*/  HADD2.F32 R65, -RZ, R106.H1_H1 ;  /* 0x3000006aff417230 */ /* 0x000fe40000004100 */
[----:B------:R-:W-:Y:S01]  /*c760*/  FMUL.FTZ R67, R10, R107 ;  /* 0x0000006b0a437220 */ /* 0x000fe20000410000 */
[----:B------:R-:W-:-:S02]  /*c770*/  FMUL.FTZ R11, R9, R59 ;  /* 0x0000003b090b7220 */ /* 0x000fc40000410000 */
[-C--:B------:R-:W-:Y:S01]  /*c780*/  FMUL.FTZ R66, R10, R65.reuse ;  /* 0x000000410a427220 */ /* 0x080fe20000410000 */
[-C--:B------:R-:W-:Y:S01]  /*c790*/  FMUL.FTZ R10, R9, R58.reuse ;  /* 0x0000003a090a7220 */ /* 0x080fe20000410000 */
[----:B------:R-:W-:Y:S01]  /*c7a0*/  FFMA.FTZ R9, R62, R58, -R11 ;  /* 0x0000003a3e097223 */ /* 0x000fe2000001080b */
[C---:B------:R-:W-:Y:S01]  /*c7b0*/  FFMA.FTZ R67, R8.reuse, R65, -R67 ;  /* 0x0000004108437223 */ /* 0x040fe20000010843 */
[----:B------:R-:W-:Y:S01]  /*c7c0*/  FFMA.FTZ R66, R8, R107, R66 ;  /* 0x0000006b08427223 */ /* 0x000fe20000010042 */
[----:B------:R-:W-:Y:S01]  /*c7d0*/  FFMA.FTZ R62, R62, R59, R10 ;  /* 0x0000003b3e3e7223 */ /* 0x000fe2000001000a */
[----:B------:R-:W-:Y:S02]  /*c7e0*/  F2FP.F16.F32.PACK_AB R11, R64, R63 ;  /* 0x0000003f400b723e */ /* 0x000fe400000000ff */
[----:B------:R-:W-:Y:S02]  /*c7f0*/  F2FP.F16.F32.PACK_AB R8, R61, R60 ;  /* 0x0000003c3d08723e */ /* 0x000fe400000000ff */
[----:B------:R-:W-:-:S02]  /*c800*/  F2FP.F16.F32.PACK_AB R10, R66, R67 ;  /* 0x00000043420a723e */ /* 0x000fc400000000ff */
[----:B------:R-:W-:-:S05]  /*c810*/  F2FP.F16.F32.PACK_AB R9, R62, R9 ;  /* 0x000000093e09723e */ /* 0x000fca00000000ff */
[----:B------:R1:W-:Y:S02]  /*c820*/  STS.128 [R70+0x1000], R8 ;  /* 0x0010000846007388 */ /* 0x0003e40000000c00 */
.L_x_1670:
[----:B------:R-:W-:Y:S05]  /*c830*/  BSYNC B2 ;  /* 0x0000000000027941 */ /* 0x000fea0003800000 */
.L_x_1669:
[----:B------:R-:W-:Y:S04]  /*c840*/  BSSY B2, `(.L_x_1671) ;  /* 0x000002c000027945 */ /* 0x000fe80003800000 */
[----:B------:R-:W-:Y:S05]  /*c850*/  @P1 BRA `(.L_x_1672) ;  /* 0x0000000000a81947 */ /* 0x000fea0003800000 */
[----:B-1---5:R-:W1:Y:S01]  /*c860*/  LDS.128 R8, [R70+0x5000] ;  /* 0x0050000046087984 */ /* 0x022e620000000c00 */
[----:B------:R-:W-:Y:S01]  /*c870*/  SHF.R.U32.HI R64, RZ, 0x10, R55 ;  /* 0x00000010ff407819 */ /* 0x000fe20000011637 */
[--C-:B------:R-:W-:Y:S01]  /*c880*/  HADD2.F32 R61, -RZ, R105.reuse.H0_H0 ;  /* 0x20000069ff3d7230 */ /* 0x100fe20000004100 */
[----:B------:R-:W-:Y:S01]  /*c890*/  SHF.R.U32.HI R63, RZ, 0x10, R57 ;  /* 0x00000010ff3f7819 */ /* 0x000fe20000011639 */
[----:B------:R-:W-:Y:S01]  /*c8a0*/  HADD2.F32 R105, -RZ, R105.H1_H1 ;  /* 0x30000069ff697230 */ /* 0x000fe20000004100 */
        /* <DEDUP_REMOVED lines=8> */
[--C-:B-1----:R-:W-:Y:S02]  /*c930*/  HADD2.F32 R58, -RZ, R11.reuse.H0_H0 ;  /* 0x2000000bff3a7230 */ /* 0x102fe40000004100 */
[----:B------:R-:W-:Y:S02]  /*c940*/  HADD2.F32 R11, -RZ, R11.H1_H1 ;  /* 0x3000000bff0b7230 */ /* 0x000fe40000004100 */
[----:B------:R-:W-:-:S02]  /*c950*/  HADD2.F32 R62, -RZ, R8.H1_H1 ;  /* 0x30000008ff3e7230 */ /* 0x000fc40000004100 */
[----:B------:R-:W-:Y:S02]  /*c960*/  HADD2.F32 R60, -RZ, R8.H0_H0 ;  /* 0x20000008ff3c7230 */ /* 0x000fe40000004100 */
[C---:B------:R-:W-:Y:S01]  /*c970*/  FMUL.FTZ R65, R11.reuse, R64 ;  /* 0x000000400b417220 */ /* 0x040fe20000410000 */
[--C-:B------:R-:W-:Y:S02]  /*c980*/  HADD2.F32 R8, -RZ, R10.reuse.H0_H0 ;  /* 0x2000000aff087230 */ /* 0x100fe40000004100 */
[-C--:B------:R-:W-:Y:S01]  /*c990*/  FMUL.FTZ R67, R11, R63.reuse ;  /* 0x0000003f0b437220 */ /* 0x080fe20000410000 */
[----:B------:R-:W-:Y:S02]  /*c9a0*/  HADD2.F32 R57, -RZ, R10.H1_H1 ;  /* 0x3000000aff397230 */ /* 0x000fe40000004100 */
[----:B------:R-:W-:Y:S01]  /*c9b0*/  FFMA.FTZ R11, R58, R63, -R65 ;  /* 0x0000003f3a0b7223 */ /* 0x000fe20000010841 */
[--C-:B------:R-:W-:Y:S02]  /*c9c0*/  HADD2.F32 R10, -RZ, R9.reuse.H0_H0 ;  /* 0x20000009ff0a7230 */ /* 0x100fe40000004100 */
[----:B------:R-:W-:Y:S01]  /*c9d0*/  FMUL.FTZ R63, R62, R61 ;  /* 0x0000003d3e3f7220 */ /* 0x000fe20000410000 */
[----:B------:R-:W-:-:S02]  /*c9e0*/  HADD2.F32 R59, -RZ, R9.H1_H1 ;  /* 0x30000009ff3b7230 */ /* 0x000fc40000004100 */
[----:B------:R-:W-:Y:S01]  /*c9f0*/  FMUL.FTZ R9, R62, R55 ;  /* 0x000000373e097220 */ /* 0x000fe20000410000 */
[----:B------:R-:W-:-:S03]  /*ca00*/  FFMA.FTZ R58, R58, R64, R67 ;  /* 0x000000403a3a7223 */ /* 0x000fc60000010043 */
[C---:B------:R-:W-:Y:S01]  /*ca10*/  FFMA.FTZ R9, R60.reuse, R61, -R9 ;  /* 0x0000003d3c097223 */ /* 0x040fe20000010809 */
[C---:B------:R-:W-:Y:S01]  /*ca20*/  FMUL.FTZ R61, R57.reuse, R104 ;  /* 0x00000068393d7220 */ /* 0x040fe20000410000 */
[----:B------:R-:W-:Y:S01]  /*ca30*/  FFMA.FTZ R60, R60, R55, R63 ;  /* 0x000000373c3c7223 */ /* 0x000fe2000001003f */
[-C--:B------:R-:W-:Y:S01]  /*ca40*/  FMUL.FTZ R57, R57, R105.reuse ;  /* 0x0000006939397220 */ /* 0x080fe20000410000 */
        /* <DEDUP_REMOVED lines=8> */
[----:B------:R-:W-:Y:S02]  /*cad0*/  F2FP.F16.F32.PACK_AB R8, R60, R9 ;  /* 0x000000093c08723e */ /* 0x000fe400000000ff */
[----:B------:R-:W-:-:S05]  /*cae0*/  F2FP.F16.F32.PACK_AB R9, R54, R55 ;  /* 0x000000373609723e */ /* 0x000fca00000000ff */
[----:B------:R2:W-:Y:S02]  /*caf0*/  STS.128 [R70+0x5000], R8 ;  /* 0x0050000846007388 */ /* 0x0005e40000000c00 */
.L_x_1672:
[----:B------:R-:W-:Y:S05]  /*cb00*/  BSYNC B2 ;  /* 0x0000000000027941 */ /* 0x000fea0003800000 */
.L_x_1671:
[----:B------:R-:W-:Y:S04]  /*cb10*/  BSSY B2, `(.L_x_1673) ;  /* 0x000002c000027945 */ /* 0x000fe80003800000 */
[----:B------:R-:W-:Y:S05]  /*cb20*/  @P2 BRA `(.L_x_1674) ;  /* 0x0000000000a82947 */ /* 0x000fea0003800000 */
[----:B-12--5:R-:W1:Y:S01]  /*cb30*/  LDS.128 R8, [R70+0x9000] ;  /* 0x0090000046087984 */ /* 0x026e620000000c00 */
[----:B------:R-:W-:Y:S01]  /*cb40*/  SHF.R.U32.HI R58, RZ, 0x10, R51 ;  /* 0x00000010ff3a7819 */ /* 0x000fe20000011633 */
[----:B------:R-:W-:Y:S01]  /*cb50*/  HADD2.F32 R55, -RZ, R97.H0_H0 ;  /* 0x20000061ff377230 */ /* 0x000fe20000004100 */
[--C-:B------:R-:W-:Y:S01]  /*cb60*/  SHF.R.U32.HI R56, RZ, 0x10, R53.reuse ;  /* 0x00000010ff387819 */ /* 0x100fe20000011635 */
[----:B------:R-:W-:Y:S01]  /*cb70*/  HADD2.F32 R57, -RZ, R96.H0_H0 ;  /* 0x20000060ff397230 */ /* 0x000fe20000004100 */
[----:B------:R-:W-:Y:S01]  /*cb80*/  SHF.R.U64 R52, R52, 0x10, R53 ;  /* 0x0000001034347819 */ /* 0x000fe20000001235 */
[----:B------:R-:W-:Y:S01]  /*cb90*/  HADD2.F32 R58, -RZ, R58.H0_H0 ;  /* 0x2000003aff3a7230 */ /* 0x000fe20000004100 */
[----:B------:R-:W-:Y:S01]  /*cba0*/  SHF.R.U64 R61, R50, 0x10, R51 ;  /* 0x00000010323d7819 */ /* 0x000fe20000001233 */
[----:B------:R-:W-:Y:S02]  /*cbb0*/  HADD2.F32 R56, -RZ, R56.H0_H0 ;  /* 0x20000038ff387230 */ /* 0x000fe40000004100 */
[----:B------:R-:W-:-:S02]  /*cbc0*/  HADD2.F32 R96, -RZ, R96.H1_H1 ;  /* 0x30000060ff607230 */ /* 0x000fc40000004100 */
[----:B------:R-:W-:Y:S02]  /*cbd0*/  HADD2.F32 R97, -RZ, R97.H1_H1 ;  /* 0x30000061ff617230 */ /* 0x000fe40000004100 */
[----:B------:R-:W-:Y:S02]  /*cbe0*/  HADD2.F32 R52, -RZ, R52.H0_H0 ;  /* 0x20000034ff347230 */ /* 0x000fe40000004100 */
[--C-:B-1----:R-:W-:Y:S02]  /*cbf0*/  HADD2.F32 R54, -RZ, R11.reuse.H1_H1 ;  /* 0x3000000bff367230 */ /* 0x102fe40000004100 */
[----:B------:R-:W-:Y:S02]  /*cc00*/  HADD2.F32 R53, -RZ, R11.H0_H0 ;  /* 0x2000000bff357230 */ /* 0x000fe40000004100 */
[--C-:B------:R-:W-:Y:S02]  /*cc10*/  HADD2.F32 R11, -RZ, R8.reuse.H0_H0 ;  /* 0x20000008ff0b7230 */ /* 0x100fe40000004100 */
[----:B------:R-:W-:Y:S01]  /*cc20*/  FMUL.FTZ R60, R54, R58 ;  /* 0x0000003a363c7220 */ /* 0x000fe20000410000 */
[----:B------:R-:W-:-:S02]  /*cc30*/  HADD2.F32 R8, -RZ, R8.H1_H1 ;  /* 0x30000008ff087230 */ /* 0x000fc40000004100 */
[-C--:B------:R-:W-:Y:S01]  /*cc40*/  FMUL.FTZ R59, R54, R56.reuse ;  /* 0x00000038363b7220 */ /* 0x080fe20000410000 */
[--C-:B------:R-:W-:Y:S02]  /*cc50*/  HADD2.F32 R50, -RZ, R10.reuse.H0_H0 ;  /* 0x2000000aff327230 */ /* 0x100fe40000004100 */
[----:B------:R-:W-:Y:S01]  /*cc60*/  FFMA.FTZ R60, R53, R56, -R60 ;  /* 0x00000038353c7223 */ /* 0x000fe2000001083c */
[----:B------:R-:W-:Y:S02]  /*cc70*/  HADD2.F32 R51, -RZ, R10.H1_H1 ;  /* 0x3000000aff337230 */ /* 0x000fe40000004100 */
[C---:B------:R-:W-:Y:S01]  /*cc80*/  FMUL.FTZ R54, R8.reuse, R57 ;  /* 0x0000003908367220 */ /* 0x040fe20000410000 */
[--C-:B------:R-:W-:Y:S02]  /*cc90*/  HADD2.F32 R10, -RZ, R9.reuse.H0_H0 ;  /* 0x20000009ff0a7230 */ /* 0x100fe40000004100 */
[----:B------:R-:W-:Y:S01]  /*cca0*/  FMUL.FTZ R56, R8, R55 ;  /* 0x0000003708387220 */ /* 0x000fe20000410000 */
[----:B------:R-:W-:-:S02]  /*ccb0*/  HADD2.F32 R9, -RZ, R9.H1_H1 ;  /* 0x30000009ff097230 */ /* 0x000fc40000004100 */
[----:B------:R-:W-:Y:S01]  /*ccc0*/  FFMA.FTZ R59, R53, R58, R59 ;  /* 0x0000003a353b7223 */ /* 0x000fe2000001003b */
[----:B------:R-:W-:Y:S02]  /*ccd0*/  HADD2.F32 R8, -RZ, R61.H0_H0 ;  /* 0x2000003dff087230 */ /* 0x000fe40000004100 */
[C---:B------:R-:W-:Y:S01]  /*cce0*/  FFMA.FTZ R54, R11.reuse, R55, -R54 ;  /* 0x000000370b367223 */ /* 0x040fe20000010836 */
[----:B------:R-:W-:Y:S01]  /*ccf0*/  FFMA.FTZ R57, R11, R57, R56 ;  /* 0x000000390b397223 */ /* 0x000fe20000010038 */
[C---:B------:R-:W-:Y:S01]  /*cd00*/  FMUL.FTZ R53, R51.reuse, R96 ;  /* 0x0000006033357220 */ /* 0x040fe20000410000 */
        /* <DEDUP_REMOVED lines=12> */
.L_x_1674:
[----:B------:R-:W-:Y:S05]  /*cdd0*/  BSYNC B2 ;  /* 0x0000000000027941 */ /* 0x000fea0003800000 */
.L_x_1673:
[----:B------:R-:W-:Y:S05]  /*cde0*/  @P3 BRA `(.L_x_1668) ;  /* 0x0000000000a83947 */ /* 0x000fea0003800000 */
[----:B-123-5:R-:W1:Y:S01]  /*cdf0*/  LDS.128 R8, [R70+0xd000] ;  /* 0x00d0000046087984 */ /* 0x02ee620000000c00 */
[----:B------:R-:W-:Y:S01]  /*ce00*/  SHF.R.U32.HI R51, RZ, 0x10, R49 ;  /* 0x00000010ff337819 */ /* 0x000fe20000011631 */
[----:B------:R-:W-:Y:S01]  /*ce10*/  HADD2.F32 R50, -RZ, R87.H0_H0 ;  /* 0x20000057ff327230 */ /* 0x000fe20000004100 */
[----:B------:R-:W-:Y:S01]  /*ce20*/  SHF.R.U32.HI R53, RZ, 0x10, R47 ;  /* 0x00000010ff357819 */ /* 0x000fe2000001162f */
[--C-:B------:R-:W-:Y:S01]  /*ce30*/  HADD2.F32 R52, -RZ, R86.reuse.H1_H1 ;  /* 0x30000056ff347230 */ /* 0x100fe20000004100 */
[----:B------:R-:W-:Y:S01]  /*ce40*/  SHF.R.U64 R59, R48, 0x10, R49 ;  /* 0x00000010303b7819 */ /* 0x000fe20000001231 */
[----:B------:R-:W-:Y:S01]  /*ce50*/  HADD2.F32 R51, -RZ, R51.H0_H0 ;  /* 0x20000033ff337230 */ /* 0x000fe20000004100 */
[----:B------:R-:W-:Y:S01]  /*ce60*/  SHF.R.U64 R57, R46, 0x10, R47 ;  /* 0x000000102e397819 */ /* 0x000fe2000000122f */
[----:B------:R-:W-:Y:S02]  /*ce70*/  HADD2.F32 R53, -RZ, R53.H0_H0 ;  /* 0x20000035ff357230 */ /* 0x000fe40000004100 */
[----:B------:R-:W-:-:S02]  /*ce80*/  HADD2.F32 R86, -RZ, R86.H0_H0 ;  /* 0x20000056ff567230 */ /* 0x000fc40000004100 */
[----:B------:R-:W-:Y:S02]  /*ce90*/  HADD2.F32 R87, -RZ, R87.H1_H1 ;  /* 0x30000057ff577230 */ /* 0x000fe40000004100 */
[--C-:B-1----:R-:W-:Y:S02]  /*cea0*/  HADD2.F32 R49, -RZ, R11.reuse.H1_H1 ;  /* 0x3000000bff317230 */ /* 0x102fe40000004100 */
[----:B------:R-:W-:Y:S02]  /*ceb0*/  HADD2.F32 R48, -RZ, R11.H0_H0 ;  /* 0x2000000bff307230 */ /* 0x000fe40000004100 */
[--C-:B------:R-:W-:Y:S02]  /*cec0*/  HADD2.F32 R11, -RZ, R8.reuse.H0_H0 ;  /* 0x20000008ff0b7230 */ /* 0x100fe40000004100 */
[C---:B------:R-:W-:Y:S01]  /*ced0*/  FMUL.FTZ R56, R49.reuse, R51 ;  /* 0x0000003331387220 */ /* 0x040fe20000410000 */
[----:B------:R-:W-:Y:S02]  /*cee0*/  HADD2.F32 R8, -RZ, R8.H1_H1 ;  /* 0x30000008ff087230 */ /* 0x000fe40000004100 */
[----:B------:R-:W-:Y:S01]  /*cef0*/  FMUL.FTZ R55, R49, R53 ;  /* 0x0000003531377220 */ /* 0x000fe20000410000 */
[----:B------:R-:W-:-:S02]  /*cf00*/  HADD2.F32 R46, -RZ, R10.H0_H0 ;  /* 0x2000000aff2e7230 */ /* 0x000fc40000004100 */
[----:B------:R-:W-:Y:S01]  /*cf10*/  FFMA.FTZ R58, R48, R53, R56 ;  /* 0x00000035303a7223 */ /* 0x000fe20000010038 */
[----:B------:R-:W-:Y:S02]  /*cf20*/  HADD2.F32 R47, -RZ, R10.H1_H1 ;  /* 0x3000000aff2f7230 */ /* 0x000fe40000004100 */
[----:B------:R-:W-:Y:S01]  /*cf30*/  FMUL.FTZ R54, R8, R52 ;  /* 0x0000003408367220 */ /* 0x000fe20000410000 */
[--C-:B------:R-:W-:Y:S02]  /*cf40*/  HADD2.F32 R10, -RZ, R9.reuse.H0_H0 ;  /* 0x20000009ff0a7230 */ /* 0x100fe40000004100 */
[----:B------:R-:W-:Y:S01]  /*cf50*/  FFMA.FTZ R55, R48, R51, -R55 ;  /* 0x0000003330377223 */ /* 0x000fe20000010837 */
[-C--:B------:R-:W-:Y:S01]  /*cf60*/  FMUL.FTZ R56, R8, R50.reuse ;  /* 0x0000003208387220 */ /* 0x080fe20000410000 */
[----:B------:R-:W-:Y:S02]  /*cf70*/  HADD2.F32 R9, -RZ, R9.H1_H1 ;  /* 0x30000009ff097230 */ /* 0x000fe40000004100 */
[----:B------:R-:W-:Y:S01]  /*cf80*/  FFMA.FTZ R54, R11, R50, -R54 ;  /* 0x000000320b367223 */ /* 0x000fe20000010836 */
[----:B------:R-:W-:-:S02]  /*cf90*/  HADD2.F32 R48, -RZ, R57.H0_H0 ;  /* 0x20000039ff307230 */ /* 0x000fc40000004100 */
[----:B------:R-:W-:Y:S01]  /*cfa0*/  FFMA.FTZ R49, R11, R52, R56 ;  /* 0x000000340b317223 */ /* 0x000fe20000010038 */
[----:B------:R-:W-:Y:S02]  /*cfb0*/  HADD2.F32 R8, -RZ, R59.H0_H0 ;  /* 0x2000003bff087230 */ /* 0x000fe40000004100 */
        /* <DEDUP_REMOVED lines=13> */
.L_x_1668:
[----:B------:R-:W-:Y:S05]  /*d090*/  BSYNC B1 ;  /* 0x0000000000017941 */ /* 0x000fea0003800000 */
.L_x_1667:
        /* <DEDUP_REMOVED lines=13> */
[----:B------:R-:W-:Y:S01]  /*d170*/  SHF.R.U32.HI R47, RZ, 0x10, R45 ;  /* 0x00000010ff2f7819 */ /* 0x000fe2000001162d */
[----:B------:R-:W-:Y:S01]  /*d180*/  HADD2.F32 R46, -RZ, R101.H0_H0 ;  /* 0x20000065ff2e7230 */ /* 0x000fe20000004100 */
[----:B------:R-:W-:Y:S01]  /*d190*/  SHF.R.U32.HI R49, RZ, 0x10, R43 ;  /* 0x00000010ff317819 */ /* 0x000fe2000001162b */
[----:B------:R-:W-:Y:S01]  /*d1a0*/  HADD2.F32 R48, -RZ, R99.H0_H0 ;  /* 0x20000063ff307230 */ /* 0x000fe20000004100 */
[----:B------:R-:W-:Y:S01]  /*d1b0*/  SHF.R.U64 R55, R44, 0x10, R45 ;  /* 0x000000102c377819 */ /* 0x000fe2000000122d */
[----:B------:R-:W-:Y:S01]  /*d1c0*/  HADD2.F32 R47, -RZ, R47.H0_H0 ;  /* 0x2000002fff2f7230 */ /* 0x000fe20000004100 */
[----:B------:R-:W-:Y:S01]  /*d1d0*/  SHF.R.U64 R53, R42, 0x10, R43 ;  /* 0x000000102a357819 */ /* 0x000fe2000000122b */
[----:B------:R-:W-:Y:S02]  /*d1e0*/  HADD2.F32 R49, -RZ, R49.H0_H0 ;  /* 0x20000031ff317230 */ /* 0x000fe40000004100 */
[----:B------:R-:W-:-:S02]  /*d1f0*/  HADD2.F32 R99, -RZ, R99.H1_H1 ;  /* 0x30000063ff637230 */ /* 0x000fc40000004100 */
        /* <DEDUP_REMOVED lines=32> */
.L_x_1678:
[----:B------:R-:W-:Y:S05]  /*d400*/  BSYNC B2 ;  /* 0x0000000000027941 */ /* 0x000fea0003800000 */
.L_x_1677:
[----:B------:R-:W-:Y:S04]  /*d410*/  BSSY B2, `(.L_x_1679) ;  /* 0x000002c000027945 */ /* 0x000fe80003800000 */
[----:B------:R-:W-:Y:S05]  /*d420*/  @P1 BRA `(.L_x_1680) ;  /* 0x0000000000a81947 */ /* 0x000fea0003800000 */
[----:B-1---5:R-:W1:Y:S01]  /*d430*/  LDS.128 R8, [R56+0x6000] ;  /* 0x0060000038087984 */ /* 0x022e620000000c00 */
[----:B------:R-:W-:Y:S01]  /*d440*/  SHF.R.U32.HI R43, RZ, 0x10, R41 ;  /* 0x00000010ff2b7819 */ /* 0x000fe20000011629 */
[----:B------:R-:W-:Y:S01]  /*d450*/  HADD2.F32 R42, -RZ, R89.H0_H0 ;  /* 0x20000059ff2a7230 */ /* 0x000fe20000004100 */
[----:B------:R-:W-:Y:S01]  /*d460*/  SHF.R.U32.HI R45, RZ, 0x10, R39 ;  /* 0x00000010ff2d7819 */ /* 0x000fe20000011627 */
[--C-:B------:R-:W-:Y:S01]  /*d470*/  HADD2.F32 R44, -RZ, R88.reuse.H0_H0 ;  /* 0x20000058ff2c7230 */ /* 0x100fe20000004100 */
        /* <DEDUP_REMOVED lines=37> */
.L_x_1680:
[----:B------:R-:W-:Y:S05]  /*d6d0*/  BSYNC B2 ;  /* 0x0000000000027941 */ /* 0x000fea0003800000 */
.L_x_1679:
[----:B------:R-:W-:Y:S04]  /*d6e0*/  BSSY B2, `(.L_x_1681) ;  /* 0x000002c000027945 */ /* 0x000fe80003800000 */
[----:B------:R-:W-:Y:S05]  /*d6f0*/  @P2 BRA `(.L_x_1682) ;  /* 0x0000000000a82947 */ /* 0x000fea0003800000 */
[----:B-12--5:R-:W1:Y:S01]  /*d700*/  LDS.128 R8, [R56+0xa000] ;  /* 0x00a0000038087984 */ /* 0x026e620000000c00 */
        /* <DEDUP_REMOVED lines=41> */
.L_x_1682:
[----:B------:R-:W-:Y:S05]  /*d9a0*/  BSYNC B2 ;  /* 0x0000000000027941 */ /* 0x000fea0003800000 */
.L_x_1681:
[----:B------:R-:W-:Y:S05]  /*d9b0*/  @P3 BRA `(.L_x_1676) ;  /* 0x0000000000a83947 */ /* 0x000fea0003800000 */
[----:B-123-5:R-:W1:Y:S01]  /*d9c0*/  LDS.128 R8, [R56+0xe000] ;  /* 0x00e0000038087984 */ /* 0x02ee620000000c00 */
[----:B------:R-:W-:Y:S01]  /*d9d0*/  SHF.R.U32.HI R35, RZ, 0x10, R27 ;  /* 0x00000010ff237819 */ /* 0x000fe2000001161b */
[----:B------:R-:W-:Y:S01]  /*d9e0*/  HADD2.F32 R34, -RZ, R82.H1_H1 ;  /* 0x30000052ff227230 */ /* 0x000fe20000004100 */
[--C-:B------:R-:W-:Y:S01]  /*d9f0*/  SHF.R.U32.HI R37, RZ, 0x10, R29.reuse ;  /* 0x00000010ff257819 */ /* 0x100fe2000001161d */
[----:B------:R-:W-:Y:S01]  /*da00*/  HADD2.F32 R36, -RZ, R83.H1_H1 ;  /* 0x30000053ff247230 */ /* 0x000fe20000004100 */
[----:B------:R-:W-:Y:S01]  /*da10*/  SHF.R.U64 R41, R28, 0x10, R29 ;  /* 0x000000101c297819 */ /* 0x000fe2000000121d */
[----:B------:R-:W-:Y:S01]  /*da20*/  HADD2.F32 R35, -RZ, R35.H0_H0 ;  /* 0x20000023ff237230 */ /* 0x000fe20000004100 */
[----:B------:R-:W-:Y:S01]  /*da30*/  SHF.R.U64 R43, R26, 0x10, R27 ;  /* 0x000000101a2b7819 */ /* 0x000fe2000000121b */
[----:B------:R-:W-:Y:S02]  /*da40*/  HADD2.F32 R37, -RZ, R37.H0_H0 ;  /* 0x20000025ff257230 */ /* 0x000fe40000004100 */
[----:B------:R-:W-:-:S02]  /*da50*/  HADD2.F32 R83, -RZ, R83.H0_H0 ;  /* 0x20000053ff537230 */ /* 0x000fc40000004100 */
[----:B------:R-:W-:Y:S02]  /*da60*/  HADD2.F32 R82, -RZ, R82.H0_H0 ;  /* 0x20000052ff527230 */ /* 0x000fe40000004100 */
        /* <DEDUP_REMOVED lines=18> */
[CC--:B------:R-:W-:Y:S01]  /*db90*/  FMUL.FTZ R35, R27.reuse, R83.reuse ;  /* 0x000000531b237220 */ /* 0x0c0fe20000410000 */
        /* <DEDUP_REMOVED lines=12> */
.L_x_1676:
[----:B------:R-:W-:Y:S05]  /*dc60*/  BSYNC B1 ;  /* 0x0000000000017941 */ /* 0x000fea0003800000 */
.L_x_1675:
[----:B-1234-:R-:W-:-:S05]  /*dc70*/  VIADD R9, R23, 0x60 ;  /* 0x0000006017097836 */ /* 0x01efca0000000000 */
        /* <DEDUP_REMOVED lines=11> */
[--C-:B------:R-:W-:Y:S01]  /*dd30*/  SHF.R.U64 R38, R32, 0x10, R33.reuse ;  /* 0x0000001020267819 */ /* 0x100fe20000001221 */
[--C-:B------:R-:W-:Y:S01]  /*dd40*/  HADD2.F32 R29, -RZ, R103.reuse.H0_H0 ;  /* 0x20000067ff1d7230 */ /* 0x100fe20000004100 */
[----:B------:R-:W-:Y:S01]  /*dd50*/  SHF.R.U32.HI R33, RZ, 0x10, R33 ;  /* 0x00000010ff217819 */ /* 0x000fe20000011621 */
[----:B------:R-:W-:Y:S01]  /*dd60*/  HADD2.F32 R103, -RZ, R103.H1_H1 ;  /* 0x30000067ff677230 */ /* 0x000fe20000004100 */
[--C-:B------:R-:W-:Y:S02]  /*dd70*/  SHF.R.U32.HI R32, RZ, 0x10, R31.reuse ;  /* 0x00000010ff207819 */ /* 0x100fe4000001161f */
[----:B------:R-:W-:Y:S01]  /*dd80*/  SHF.R.U64 R36, R30, 0x10, R31 ;  /* 0x000000101e247819 */ /* 0x000fe2000000121f */
[----:B------:R-:W-:Y:S02]  /*dd90*/  HADD2.F32 R30, -RZ, R33.H0_H0 ;  /* 0x20000021ff1e7230 */ /* 0x000fe40000004100 */
[----:B------:R-:W-:-:S02]  /*dda0*/  HADD2.F32 R32, -RZ, R32.H0_H0 ;  /* 0x20000020ff207230 */ /* 0x000fc40000004100 */
[--C-:B------:R-:W-:Y:S02]  /*ddb0*/  HADD2.F32 R31, -RZ, R102.reuse.H0_H0 ;  /* 0x20000066ff1f7230 */ /* 0x100fe40000004100 */
[----:B------:R-:W-:Y:S02]  /*ddc0*/  HADD2.F32 R102, -RZ, R102.H1_H1 ;  /* 0x30000066ff667230 */ /* 0x000fe40000004100 */
[--C-:B-1----:R-:W-:Y:S02]  /*ddd0*/  HADD2.F32 R28, -RZ, R11.reuse.H1_H1 ;  /* 0x3000000bff1c7230 */ /* 0x102fe40000004100 */
[--C-:B------:R-:W-:Y:S02]  /*dde0*/  HADD2.F32 R0, -RZ, R8.reuse.H0_H0 ;  /* 0x20000008ff007230 */ /* 0x100fe40000004100 */
[----:B------:R-:W-:Y:S02]  /*ddf0*/  HADD2.F32 R27, -RZ, R11.H0_H0 ;  /* 0x2000000bff1b7230 */ /* 0x000fe40000004100 */
[----:B------:R-:W-:Y:S01]  /*de00*/  FMUL.FTZ R35, R28, R30 ;  /* 0x0000001e1c237220 */ /* 0x000fe20000410000 */
[----:B------:R-:W-:-:S02]  /*de10*/  HADD2.F32 R8, -RZ, R8.H1_H1 ;  /* 0x30000008ff087230 */ /* 0x000fc40000004100 */
[-C--:B------:R-:W-:Y:S01]  /*de20*/  FMUL.FTZ R34, R28, R32.reuse ;  /* 0x000000201c227220 */ /* 0x080fe20000410000 */
[--C-:B------:R-:W-:Y:S02]  /*de30*/  HADD2.F32 R11, -RZ, R10.reuse.H0_H0 ;  /* 0x2000000aff0b7230 */ /* 0x100fe40000004100 */
[C---:B------:R-:W-:Y:S01]  /*de40*/  FFMA.FTZ R37, R27.reuse, R32, R35 ;  /* 0x000000201b257223 */ /* 0x040fe20000010023 */
[----:B------:R-:W-:Y:S02]  /*de50*/  HADD2.F32 R26, -RZ, R10.H1_H1 ;  /* 0x3000000aff1a7230 */ /* 0x000fe40000004100 */
[C---:B------:R-:W-:Y:S01]  /*de60*/  FMUL.FTZ R33, R8.reuse, R31 ;  /* 0x0000001f08217220 */ /* 0x040fe20000410000 */
[--C-:B------:R-:W-:Y:S02]  /*de70*/  HADD2.F32 R10, -RZ, R9.reuse.H0_H0 ;  /* 0x20000009ff0a7230 */ /* 0x100fe40000004100 */
[----:B------:R-:W-:Y:S01]  /*de80*/  FFMA.FTZ R34, R27, R30, -R34 ;  /* 0x0000001e1b227223 */ /* 0x000fe20000010822 */
[----:B------:R-:W-:Y:S01]  /*de90*/  FMUL.FTZ R35, R8, R29 ;  /* 0x0000001d08237220 */ /* 0x000fe20000410000 */
[----:B------:R-:W-:-:S02]  /*dea0*/  HADD2.F32 R9, -RZ, R9.H1_H1 ;  /* 0x30000009ff097230 */ /* 0x000fc40000004100 */
[C---:B------:R-:W-:Y:S01]  /*deb0*/  FFMA.FTZ R33, R0.reuse, R29, -R33 ;  /* 0x0000001d00217223 */ /* 0x040fe20000010821 */
[----:B------:R-:W-:Y:S02]  /*dec0*/  HADD2.F32 R27, -RZ, R36.H0_H0 ;  /* 0x20000024ff1b7230 */ /* 0x000fe40000004100 */
[----:B------:R-:W-:Y:S01]  /*ded0*/  FFMA.FTZ R0, R0, R31, R35 ;  /* 0x0000001f00007223 */ /* 0x000fe20000010023 */
[----:B------:R-:W-:Y:S02]  /*dee0*/  HADD2.F32 R8, -RZ, R38.H0_H0 ;  /* 0x20000026ff087230 */ /* 0x000fe40000004100 */
[C---:B------:R-:W-:Y:S01]  /*def0*/  FMUL.FTZ R28, R26.reuse, R102 ;  /* 0x000000661a1c7220 */ /* 0x040fe20000410000 */
        /* <DEDUP_REMOVED lines=12> */
.L_x_1685:
[----:B------:R-:W-:Y:S05]  /*dfc0*/  BSYNC B1 ;  /* 0x0000000000017941 */ /* 0x000fea0003800000 */
.L_x_1684:
        /* <DEDUP_REMOVED lines=20> */
[C---:B------:R-:W-:Y:S01]  /*e110*/  FFMA.FTZ R33, R21.reuse, R28, R31 ;  /* 0x0000001c15217223 */ /* 0x040fe2000001001f */
[----:B------:R-:W-:Y:S02]  /*e120*/  HADD2.F32 R20, -RZ, R10.H1_H1 ;  /* 0x3000000aff147230 */ /* 0x000fe40000004100 */
[C---:B------:R-:W-:Y:S01]  /*e130*/  FMUL.FTZ R29, R8.reuse, R27 ;  /* 0x0000001b081d7220 */ /* 0x040fe20000410000 */
[--C-:B------:R-:W-:Y:S02]  /*e140*/  HADD2.F32 R10, -RZ, R9.reuse.H0_H0 ;  /* 0x20000009ff0a7230 */ /* 0x100fe40000004100 */
[----:B------:R-:W-:Y:S01]  /*e150*/  FFMA.FTZ R30, R21, R26, -R30 ;  /* 0x0000001a151e7223 */ /* 0x000fe2000001081e */
[-C--:B------:R-:W-:Y:S01]  /*e160*/  FMUL.FTZ R31, R8, R25.reuse ;  /* 0x00000019081f7220 */ /* 0x080fe20000410000 */
[----:B------:R-:W-:Y:S02]  /*e170*/  HADD2.F32 R9, -RZ, R9.H1_H1 ;  /* 0x30000009ff097230 */ /* 0x000fe40000004100 */
[----:B------:R-:W-:Y:S01]  /*e180*/  FFMA.FTZ R29, R0, R25, -R29 ;  /* 0x00000019001d7223 */ /* 0x000fe2000001081d */
[----:B------:R-:W-:-:S02]  /*e190*/  HADD2.F32 R21, -RZ, R32.H0_H0 ;  /* 0x20000020ff157230 */ /* 0x000fc40000004100 */
[C---:B------:R-:W-:Y:S01]  /*e1a0*/  FMUL.FTZ R24, R20.reuse, R91 ;  /* 0x0000005b14187220 */ /* 0x040fe20000410000 */
[----:B------:R-:W-:Y:S02]  /*e1b0*/  HADD2.F32 R8, -RZ, R34.H0_H0 ;  /* 0x20000022ff087230 */ /* 0x000fe40000004100 */
[-C--:B------:R-:W-:Y:S01]  /*e1c0*/  FMUL.FTZ R26, R20, R92.reuse ;  /* 0x0000005c141a7220 */ /* 0x080fe20000410000 */
[----:B------:R-:W-:Y:S01]  /*e1d0*/  FFMA.FTZ R0, R0, R27, R31 ;  /* 0x0000001b00007223 */ /* 0x000fe2000001001f */
[----:B------:R-:W-:Y:S01]  /*e1e0*/  FMUL.FTZ R25, R9, R21 ;  /* 0x0000001509197220 */ /* 0x000fe20000410000 */
[----:B------:R-:W-:Y:S01]  /*e1f0*/  FFMA.FTZ R24, R11, R92, -R24 ;  /* 0x0000005c0b187223 */ /* 0x000fe20000010818 */
[-C--:B------:R-:W-:Y:S01]  /*e200*/  FMUL.FTZ R20, R9, R8.reuse ;  /* 0x0000000809147220 */ /* 0x080fe20000410000 */
[----:B------:R-:W-:Y:S01]  /*e210*/  FFMA.FTZ R91, R11, R91, R26 ;  /* 0x0000005b0b5b7223 */ /* 0x000fe2000001001a */
[C---:B------:R-:W-:Y:S01]  /*e220*/  FFMA.FTZ R9, R10.reuse, R8, -R25 ;  /* 0x000000080a097223 */ /* 0x040fe20000010819 */
[----:B------:R-:W-:Y:S01]  /*e230*/  F2FP.F16.F32.PACK_AB R11, R33, R30 ;  /* 0x0000001e210b723e */ /* 0x000fe200000000ff */
[----:B------:R-:W-:Y:S01]  /*e240*/  FFMA.FTZ R20, R10, R21, R20 ;  /* 0x000000150a147223 */ /* 0x000fe20000010014 */
[----:B------:R-:W-:-:S02]  /*e250*/  F2FP.F16.F32.PACK_AB R8, R0, R29 ;  /* 0x0000001d0008723e */ /* 0x000fc400000000ff */
[----:B------:R-:W-:Y:S02]  /*e260*/  F2FP.F16.F32.PACK_AB R10, R91, R24 ;  /* 0x000000185b0a723e */ /* 0x000fe400000000ff */
[----:B------:R-:W-:-:S05]  /*e270*/  F2FP.F16.F32.PACK_AB R9, R20, R9 ;  /* 0x000000091409723e */ /* 0x000fca00000000ff */
[----:B------:R2:W-:Y:S02]  /*e280*/  STS.128 [R39+0x7000], R8 ;  /* 0x0070000827007388 */ /* 0x0005e40000000c00 */
.L_x_1687:
[----:B------:R-:W-:Y:S05]  /*e290*/  BSYNC B1 ;  /* 0x0000000000017941 */ /* 0x000fea0003800000 */
.L_x_1686:
[----:B------:R-:W-:Y:S04]  /*e2a0*/  BSSY B1, `(.L_x_1688) ;  /* 0x000002c000017945 */ /* 0x000fe80003800000 */
[----:B------:R-:W-:Y:S05]  /*e2b0*/  @P2 BRA `(.L_x_1689) ;  /* 0x0000000000a82947 */ /* 0x000fea0003800000 */
[----:B-12--5:R-:W1:Y:S01]  /*e2c0*/  LDS.128 R8, [R39+0xb000] ;  /* 0x00b0000027087984 */ /* 0x026e620000000c00 */
        /* <DEDUP_REMOVED lines=41> */
.L_x_1689:
[----:B------:R-:W-:Y:S05]  /*e560*/  BSYNC B1 ;  /* 0x0000000000017941 */ /* 0x000fea0003800000 */
.L_x_1688:
[----:B------:R-:W-:Y:S05]  /*e570*/  @P3 BRA `(.L_x_1683) ;  /* 0x0000004c00483947 */ /* 0x000fea0003800000 */
[----:B-123-5:R-:W1:Y:S01]  /*e580*/  LDS.128 R8, [R39+0xf000] ;  /* 0x00f0000027087984 */ /* 0x02ee620000000c00 */
[----:B------:R-:W-:Y:S01]  /*e590*/  SHF.R.U32.HI R12, RZ, 0x10, R7 ;  /* 0x00000010ff0c7819 */ /* 0x000fe20000011607 */
[--C-:B------:R-:W-:Y:S01]  /*e5a0*/  HADD2.F32 R13, -RZ, R78.reuse.H1_H1 ;  /* 0x3000004eff0d7230 */ /* 0x100fe20000004100 */
[----:B------:R-:W-:Y:S01]  /*e5b0*/  SHF.R.U32.HI R14, RZ, 0x10, R5 ;  /* 0x00000010ff0e7819 */ /* 0x000fe20000011605 */
[----:B------:R-:W-:Y:S01]  /*e5c0*/  HADD2.F32 R78, -RZ, R78.H0_H0 ;  /* 0x2000004eff4e7230 */ /* 0x000fe20000004100 */
[----:B------:R-:W-:Y:S01]  /*e5d0*/  SHF.R.U64 R25, R6, 0x10, R7 ;  /* 0x0000001006197819 */ /* 0x000fe20000001207 */
[----:B------:R-:W-:Y:S01]  /*e5e0*/  HADD2.F32 R12, -RZ, R12.H0_H0 ;  /* 0x2000000cff0c7230 */ /* 0x000fe20000004100 */
[----:B------:R-:W-:Y:S01]  /*e5f0*/  SHF.R.U64 R24, R4, 0x10, R5 ;  /* 0x0000001004187819 */ /* 0x000fe20000001205 */
[----:B------:R-:W-:Y:S02]  /*e600*/  HADD2.F32 R14, -RZ, R14.H0_H0 ;  /* 0x2000000eff0e7230 */ /* 0x000fe40000004100 */
[----:B------:R-:W-:-:S02]  /*e610*/  HADD2.F32 R7, -RZ, R3.H0_H0 ;  /* 0x20000003ff077230 */ /* 0x000fc40000004100 */
[--C-:B-1----:R-:W-:Y:S02]  /*e620*/  HADD2.F32 R6, -RZ, R11.reuse.H0_H0 ;  /* 0x2000000bff067230 */ /* 0x102fe40000004100 */
[----:B------:R-:W-:Y:S02]  /*e630*/  HADD2.F32 R11, -RZ, R11.H1_H1 ;  /* 0x3000000bff0b7230 */ /* 0x000fe40000004100 */
[--C-:B------:R-:W-:Y:S02]  /*e640*/  HADD2.F32 R0, -RZ, R8.reuse.H0_H0 ;  /* 0x20000008ff007230 */ /* 0x100fe40000004100 */
[----:B------:R-:W-:Y:S02]  /*e650*/  HADD2.F32 R8, -RZ, R8.H1_H1 ;  /* 0x30000008ff087230 */ /* 0x000fe40000004100 */
[C---:B------:R-:W-:Y:S01]  /*e660*/  FMUL.FTZ R15, R11.reuse, R14 ;  /* 0x0000000e0b0f7220 */ /* 0x040fe20000410000 */
[----:B------:R-:W-:Y:S01]  /*e670*/  FMUL.FTZ R21, R11, R12 ;  /* 0x0000000c0b157220 */ /* 0x000fe20000410000 */
[----:B------:R-:W-:-:S02]  /*e680*/  HADD2.F32 R5, -RZ, R10.H0_H0 ;  /* 0x2000000aff057230 */ /* 0x000fc40000004100 */
[----:B------:R-:W-:Y:S01]  /*e690*/  FMUL.FTZ R11, R8, R13 ;  /* 0x0000000d080b7220 */ /* 0x000fe20000410000 */
[C---:B------:R-:W-:Y:S01]  /*e6a0*/  FFMA.FTZ R20, R6.reuse, R12, -R15 ;  /* 0x0000000c06147223 */ /* 0x040fe2000001080f */
[----:B------:R-:W-:Y:S01]  /*e6b0*/  FFMA.FTZ R21, R6, R14, R21 ;  /* 0x0000000e06157223 */ /* 0x000fe20000010015 */
[----:B------:R-:W-:Y:S02]  /*e6c0*/  HADD2.F32 R10, -RZ, R10.H1_H1 ;  /* 0x3000000aff0a7230 */ /* 0x000fe40000004100 */
[-C--:B------:R-:W-:Y:S01]  /*e6d0*/  FMUL.FTZ R15, R8, R7.reuse ;  /* 0x00000007080f7220 */ /* 0x080fe20000410000 */
[----:B------:R-:W-:Y:S02]  /*e6e0*/  HADD2.F32 R4, -RZ, R9.H0_H0 ;  /* 0x20000009ff047230 */ /* 0x000fe40000004100 */
[C---:B------:R-:W-:Y:S01]  /*e6f0*/  FFMA.FTZ R11, R0.reuse, R7, -R11 ;  /* 0x00000007000b7223 */ /* 0x040fe2000001080b */
[----:B------:R-:W-:Y:S02]  /*e700*/  HADD2.F32 R6, -RZ, R3.H1_H1 ;  /* 0x30000003ff067230 */ /* 0x000fe40000004100 */
[----:B------:R-:W-:Y:S01]  /*e710*/  FFMA.FTZ R0, R0, R13, R15 ;  /* 0x0000000d00007223 */ /* 0x000fe2000001000f */
[----:B------:R-:W-:-:S02]  /*e720*/  HADD2.F32 R9, -RZ, R9.H1_H1 ;  /* 0x30000009ff097230 */ /* 0x000fc40000004100 */
[C---:B------:R-:W-:Y:S01]  /*e730*/  FMUL.FTZ R12, R10.reuse, R78 ;  /* 0x0000004e0a0c7220 */ /* 0x040fe20000410000 */
[----:B------:R-:W-:Y:S02]  /*e740*/  HADD2.F32 R7, -RZ, R24.H0_H0 ;  /* 0x20000018ff077230 */ /* 0x000fe40000004100 */
[-C--:B------:R-:W-:Y:S01]  /*e750*/  FMUL.FTZ R15, R10, R6.reuse ;  /* 0x000000060a0f7220 */ /* 0x080fe20000410000 */
[----:B------:R-:W-:Y:S02]  /*e760*/  HADD2.F32 R3, -RZ, R25.H0_H0 ;  /* 0x20000019ff037230 */ /* 0x000fe40000004100 */
[----:B------:R-:W-:Y:S01]  /*e770*/  FFMA.FTZ R6, R5, R6, -R12 ;  /* 0x0000000605067223 */ /* 0x000fe2000001080c */
[----:B------:R-:W-:Y:S01]  /*e780*/  FMUL.FTZ R13, R9, R7 ;  /* 0x00000007090d7220 */ /* 0x000fe20000410000 */
[----:B------:R-:W-:Y:S01]  /*e790*/  FFMA.FTZ R15, R5, R78, R15 ;  /* 0x0000004e050f7223 */ /* 0x000fe2000001000f */
[-C--:B------:R-:W-:Y:S02]  /*e7a0*/  FMUL.FTZ R8, R9, R3.reuse ;  /* 0x0000000309087220 */ /* 0x080fe40000410000 */
[----:B------:R-:W-:-:S02]  /*e7b0*/  FFMA.FTZ R5, R4, R3, -R13 ;  /* 0x0000000304057223 */ /* 0x000fc4000001080d */
[----:B------:R-:W-:Y:S01]  /*e7c0*/  FFMA.FTZ R8, R4, R7, R8 ;  /* 0x0000000704087223 */ /* 0x000fe20000010008 */
[----:B------:R-:W-:Y:S02]  /*e7d0*/  F2FP.F16.F32.PACK_AB R7, R21, R20 ;  /* 0x000000141507723e */ /* 0x000fe400000000ff */
[----:B------:R-:W-:Y:S02]  /*e7e0*/  F2FP.F16.F32.PACK_AB R6, R15, R6 ;  /* 0x000000060f06723e */ /* 0x000fe400000000ff */
[----:B------:R-:W-:Y:S02]  /*e7f0*/  F2FP.F16.F32.PACK_AB R4, R0, R11 ;  /* 0x0000000b0004723e */ /* 0x000fe400000000ff */
[----:B------:R-:W-:-:S05]  /*e800*/  F2FP.F16.F32.PACK_AB R5, R8, R5 ;  /* 0x000000050805723e */ /* 0x000fca00000000ff */
[----:B------:R4:W-:Y:S01]  /*e810*/  STS.128 [R39+0xf000], R4 ;  /* 0x00f0000427007388 */ /* 0x0009e20000000c00 */
[----:B------:R-:W-:Y:S05]  /*e820*/  BRA `(.L_x_1683) ;  /* 0x00000048009c7947 */ /* 0x000fea0003800000 */
.L_x_1644:
[----:B------:R-:W0:Y:S01]  /*e830*/  LDC R4, c[0x0][0x448] ;  /* 0x00011200ff047b82 */ /* 0x000e220000000800 */
[----:B------:R-:W-:Y:S01]  /*e840*/  ULDC.64 UR4, c[0x0][0x3f8] ;  /* 0x0000fe0000047ab9 */ /* 0x000fe20000000a00 */
[----:B------:R-:W-:Y:S01]  /*e850*/  ULDC.64 UR6, c[0x0][0x408] ;  /* 0x0001020000067ab9 */ /* 0x000fe20000000a00 */
[----:B------:R-:W-:Y:S02]  /*e860*/  IMAD.MOV.U32 R25, RZ, RZ, R33 ;  /* 0x000000ffff197224 */ /* 0x000fe400078e0021 */
[----:B------:R-:W-:Y:S01]  /*e870*/  IMAD.MOV.U32 R27, RZ, RZ, R29 ;  /* 0x000000ffff1b7224 */ /* 0x000fe200078e001d */
[----:B0-----:R-:W-:-:S13]  /*e880*/  ISETP.NE.AND P0, PT, R4, 0x1, PT ;  /* 0x000000010400780c */ /* 0x001fda0003f05270 */
[----:B------:R-:W0:Y:S08]  /*e890*/  @P0 LDC R6, c[0x0][0x44c] ;  /* 0x00011300ff060b82 */ /* 0x000e300000000800 */
[----:B------:R-:W1:Y:S01]  /*e8a0*/  @P0 LDC R5, c[0x0][0x450] ;  /* 0x00011400ff050b82 */ /* 0x000e620000000800 */
[----:B0-----:R-:W-:-:S05]  /*e8b0*/  @P0 IMAD.HI.U32 R6, R3, R6, RZ ;  /* 0x0000000603060227 */ /* 0x001fca00078e00ff */
[----:B-1----:R-:W-:-:S04]  /*e8c0*/  @P0 SHF.R.U32.HI R3, RZ, R5, R6 ;  /* 0x00000005ff030219 */ /* 0x002fc80000011606 */
[----:B------:R-:W-:Y:S01]  /*e8d0*/  SHF.R.S32.HI R5, RZ, 0x1f, R3 ;  /* 0x0000001fff057819 */ /* 0x000fe20000011403 */
[----:B------:R-:W-:-:S04]  /*e8e0*/  IMAD.WIDE.U32 R24, R3, UR4, R24 ;  /* 0x0000000403187c25 */ /* 0x000fc8000f8e0018 */
[C---:B------:R-:W-:Y:S02]  /*e8f0*/  IMAD R6, R5.reuse, UR4, RZ ;  /* 0x0000000405067c24 */ /* 0x040fe4000f8e02ff */
[----:B------:R-:W-:Y:S02]  /*e900*/  IMAD R8, R5, UR6, RZ ;  /* 0x0000000605087c24 */ /* 0x000fe4000f8e02ff */
[C---:B------:R-:W-:Y:S01]  /*e910*/  IMAD R5, R3.reuse, UR5, R6 ;  /* 0x0000000503057c24 */ /* 0x040fe2000f8e0206 */
[----:B------:R-:W-:Y:S01]  /*e920*/  ULDC.64 UR4, c[0x0][0x3e8] ;  /* 0x0000fa0000047ab9 */ /* 0x000fe20000000a00 */
[----:B------:R-:W-:Y:S01]  /*e930*/  IMAD.WIDE.U32 R26, R3, UR6, R26 ;  /* 0x00000006031a7c25 */ /* 0x000fe2000f8e001a */
[----:B------:R-:W-:Y:S01]  /*e940*/  LEA R21, P0, R24, UR4, 0x1 ;  /* 0x0000000418157c11 */ /* 0x000fe2000f8008ff */
[----:B------:R-:W-:Y:S01]  /*e950*/  UMOV UR4, 0xffffffff ;  /* 0xffffffff00047882 */ /* 0x000fe20000000000 */
[----:B------:R-:W-:Y:S01]  /*e960*/  IADD3 R5, R25, R5, RZ ;  /* 0x0000000519057210 */ /* 0x000fe20007ffe0ff */
[----:B------:R-:W-:Y:S01]  /*e970*/  IMAD R3, R3, UR7, R8 ;  /* 0x0000000703037c24 */ /* 0x000fe2000f8e0208 */
[----:B------:R-:W-:-:S02]  /*e980*/  ULDC.64 UR6, c[0x0][0x400] ;  /* 0x0001000000067ab9 */ /* 0x000fc40000000a00 */
[----:B------:R-:W-:Y:S01]  /*e990*/  LEA R20, P1, R26, UR6, 0x1 ;  /* 0x000000061a147c11 */ /* 0x000fe2000f8208ff */
[----:B------:R-:W-:Y:S01]  /*e9a0*/  IMAD.IADD R3, R27, 0x1, R3 ;  /* 0x000000011b037824 */ /* 0x000fe200078e0203 */
[----:B------:R-:W-:-:S04]  /*e9b0*/  LEA.HI.X R72, R24, UR5, R5, 0x1, P0 ;  /* 0x0000000518487c11 */ /* 0x000fc800080f0c05 */
[----:B------:R-:W-:Y:S01]  /*e9c0*/  LEA.HI.X R73, R26, UR7, R3, 0x1, P1 ;  /* 0x000000071a497c11 */ /* 0x000fe200088f0c03 */
[----:B------:R-:W-:Y:S06]  /*e9d0*/  BRA.DIV UR4, `(.L_x_1690) ;  /* 0x0000020a041c7947 */ /* 0x000fec000b800000 */
[----:B------:R0:W1:Y:S04]  /*e9e0*/  SHFL.IDX PT, R5, R72, RZ, 0x181f ;  /* 0x00181fff48057589 */ /* 0x00006800000e0000 */
[----:B------:R0:W2:Y:S04]  /*e9f0*/  SHFL.IDX PT, R8, R21, RZ, 0x181f ;  /* 0x00181fff15087589 */ /* 0x0000a800000e0000 */
[----:B------:R0:W3:Y:S04]  /*ea00*/  SHFL.IDX PT, R7, R73, RZ, 0x181f ;  /* 0x00181fff49077589 */ /* 0x0000e800000e0000 */
[----:B------:R0:W4:Y:S02]  /*ea10*/  SHFL.IDX PT, R14, R20, RZ, 0x181f ;  /* 0x00181fff140e7589 */ /* 0x00012400000e0000 */
.L_x_2054:
        /* <DEDUP_REMOVED lines=13> */
[----:B------:R-:W-:Y:S01]  /*eaf0*/  ULDC UR4, c[0x0][0x3f4] ;  /* 0x0000fd0000047ab9 */ /* 0x000fe20000000800 */
[----:B-1----:R-:W-:Y:S01]  /*eb00*/  IMAD.MOV.U32 R9, RZ, RZ, R5 ;  /* 0x000000ffff097224 */ /* 0x002fe200078e0005 */
[----:B------:R-:W-:Y:S02]  /*eb10*/  ISETP.GE.AND P2, PT, R18, UR4, PT ;  /* 0x0000000412007c0c */ /* 0x000fe4000bf46270 */
[----:B------:R-:W-:Y:S02]  /*eb20*/  CS2R R56, SRZ ;  /* 0x0000000000387805 */ /* 0x000fe4000001ff00 */
[----:B------:R-:W-:Y:S02]  /*eb30*/  ISETP.GE.AND P3, PT, R221, UR4, PT ;  /* 0x00000004dd007c0c */ /* 0x000fe4000bf66270 */
[----:B------:R-:W-:Y:S01]  /*eb40*/  CS2R R58, SRZ ;  /* 0x00000000003a7805 */ /* 0x000fe2000001ff00 */
[----:B------:R-:W-:-:S06]  /*eb50*/  ULDC.64 UR6, c[0x0][0x208] ;  /* 0x0000820000067ab9 */ /* 0x000fcc0000000a00 */
[C---:B------:R-:W-:Y:S01]  /*eb60*/  @!P2 IMAD.SHL.U32 R11, R18.reuse, 0x2, RZ ;  /* 0x00000002120ba824 */ /* 0x040fe200078e00ff */
[----:B------:R-:W-:-:S04]  /*eb70*/  @!P2 SHF.L.U64.HI R12, R18, 0x1, R19 ;  /* 0x00000001120ca819 */ /* 0x000fc80000010213 */
[----:B--2---:R-:W-:Y:S02]  /*eb80*/  @!P2 IADD3 R4, P0, R8, R11, RZ ;  /* 0x0000000b0804a210 */ /* 0x004fe40007f1e0ff */
[----:B------:R-:W-:Y:S02]  /*eb90*/  CS2R R64, SRZ ;  /* 0x0000000000407805 */ /* 0x000fe4000001ff00 */
[----:B------:R-:W-:Y:S02]  /*eba0*/  CS2R R66, SRZ ;  /* 0x0000000000427805 */ /* 0x000fe4000001ff00 */
[----:B------:R-:W-:Y:S02]  /*ebb0*/  CS2R R60, SRZ ;  /* 0x00000000003c7805 */ /* 0x000fe4000001ff00 */
[----:B------:R-:W-:Y:S02]  /*ebc0*/  CS2R R62, SRZ ;  /* 0x00000000003e7805 */ /* 0x000fe4000001ff00 */
[----:B------:R-:W-:-:S02]  /*ebd0*/  CS2R R68, SRZ ;  /* 0x0000000000447805 */ /* 0x000fc4000001ff00 */
[----:B------:R-:W-:Y:S02]  /*ebe0*/  CS2R R70, SRZ ;  /* 0x0000000000467805 */ /* 0x000fe4000001ff00 */
[----:B------:R-:W-:-:S05]  /*ebf0*/  @!P2 IADD3.X R5, R5, R12, RZ, P0, !PT ;  /* 0x0000000c0505a210 */ /* 0x000fca00007fe4ff */
[----:B------:R1:W5:Y:S01]  /*ec00*/  @!P2 LD.E.128 R60, desc[UR6][R4.64] ;  /* 0x00000006043ca980 */ /* 0x000362000c101d00 */
[----:B---3--:R-:W-:Y:S01]  /*ec10*/  @!P3 IMAD.SHL.U32 R13, R6, 0x8, RZ ;  /* 0x00000008060db824 */ /* 0x008fe200078e00ff */
[----:B----4-:R-:W-:-:S03]  /*ec20*/  @!P2 IADD3 R6, P1, R14, R11, RZ ;  /* 0x0000000b0e06a210 */ /* 0x010fc60007f3e0ff */
[----:B------:R-:W-:-:S04]  /*ec30*/  @!P3 IMAD.WIDE R10, R13, 0x2, R8 ;  /* 0x000000020d0ab825 */ /* 0x000fc800078e0208 */
[----:B------:R-:W-:Y:S01]  /*ec40*/  IMAD.MOV.U32 R8, RZ, RZ, R14 ;  /* 0x000000ffff087224 */ /* 0x000fe200078e000e */
[----:B------:R1:W5:Y:S01]  /*ec50*/  @!P3 LD.E.128 R56, desc[UR6][R10.64] ;  /* 0x000000060a38b980 */ /* 0x000362000c101d00 */
[----:B------:R-:W-:Y:S02]  /*ec60*/  IMAD.MOV.U32 R9, RZ, RZ, R7 ;  /* 0x000000ffff097224 */ /* 0x000fe400078e0007 */
[----:B------:R-:W-:Y:S02]  /*ec70*/  @!P2 IMAD.X R7, R7, 0x1, R12, P1 ;  /* 0x000000010707a824 */ /* 0x000fe400008e060c */
[----:B------:R-:W-:-:S03]  /*ec80*/  @!P3 IMAD.WIDE R8, R13, 0x2, R8 ;  /* 0x000000020d08b825 */ /* 0x000fc600078e0208 */
[----:B------:R1:W5:Y:S04]  /*ec90*/  @!P2 LD.E.128 R68, desc[UR6][R6.64] ;  /* 0x000000060644a980 */ /* 0x000368000c101d00 */
[----:B------:R1:W5:Y:S02]  /*eca0*/  @!P3 LD.E.128 R64, desc[UR6][R8.64] ;  /* 0x000000060840b980 */ /* 0x000364000c101d00 */
.L_x_1692:
[----:B------:R-:W-:Y:S05]  /*ecb0*/  BSYNC B1 ;  /* 0x0000000000017941 */ /* 0x000fea0003800000 */
.L_x_1691:
[----:B-1---5:R-:W-:Y:S01]  /*ecc0*/  IMAD.MOV.U32 R6, RZ, RZ, R70 ;  /* 0x000000ffff067224 */ /* 0x022fe200078e0046 */
[----:B------:R-:W-:Y:S01]  /*ecd0*/  UMOV UR4, 0xffffffff ;  /* 0xffffffff00047882 */ /* 0x000fe20000000000 */
[----:B---3--:R-:W-:Y:S01]  /*ece0*/  IMAD.MOV.U32 R7, RZ, RZ, R71 ;  /* 0x000000ffff077224 */ /* 0x008fe200078e0047 */
[----:B------:R-:W-:Y:S01]  /*ecf0*/  CS2R R52, SRZ ;  /* 0x0000000000347805 */ /* 0x000fe2000001ff00 */
        /* <DEDUP_REMOVED lines=25> */
[----:B------:R-:W-:Y:S02]  /*ee90*/  MOV R4, R56 ;  /* 0x0000003800047202 */ /* 0x000fe40000000f00 */
[----:B------:R-:W-:Y:S02]  /*eea0*/  PRMT R120, R5, 0x7610, R120 ;  /* 0x0000761005787816 */ /* 0x000fe40000000078 */
[----:B------:R-:W-:Y:S02]  /*eeb0*/  PRMT R119, R4, 0x7610, R119 ;  /* 0x0000761004777816 */ /* 0x000fe40000000077 */
[----:B------:R-:W-:Y:S02]  /*eec0*/  PRMT R118, R6, 0x7610, R118 ;  /* 0x0000761006767816 */ /* 0x000fe40000000076 */
[----:B------:R-:W-:Y:S01]  /*eed0*/  PRMT R117, R117, 0x5410, R7 ;  /* 0x0000541075757816 */ /* 0x000fe20000000007 */
[----:B------:R-:W-:Y:S06]  /*eee0*/  BRA.DIV UR4, `(.L_x_1693) ;  /* 0x0000020604487947 */ /* 0x000fec000b800000 */
[----:B------:R1:W3:Y:S04]  /*eef0*/  SHFL.IDX PT, R5, R72, 0x1, 0x181f ;  /* 0x00381f0048057f89 */ /* 0x0002e800000e0000 */
[----:B--2---:R1:W2:Y:S04]  /*ef00*/  SHFL.IDX PT, R8, R21, 0x1, 0x181f ;  /* 0x00381f0015087f89 */ /* 0x0042a800000e0000 */
[----:B------:R1:W0:Y:S04]  /*ef10*/  SHFL.IDX PT, R7, R73, 0x1, 0x181f ;  /* 0x00381f0049077f89 */ /* 0x00022800000e0000 */
[----:B----4-:R1:W4:Y:S02]  /*ef20*/  SHFL.IDX PT, R14, R20, 0x1, 0x181f ;  /* 0x00381f00140e7f89 */ /* 0x01032400000e0000 */
.L_x_2060:
        /* <DEDUP_REMOVED lines=11> */
[----:B------:R-:W4:Y:S01]  /*efe0*/  LDL R6, [R1+0x48] ;  /* 0x0000480001067983 */ /* 0x000f220000100800 */
[----:B------:R-:W-:Y:S01]  /*eff0*/  ULDC UR4, c[0x0][0x3f4] ;  /* 0x0000fd0000047ab9 */ /* 0x000fe20000000800 */
[----:B---3--:R-:W-:Y:S01]  /*f000*/  IMAD.MOV.U32 R9, RZ, RZ, R5 ;  /* 0x000000ffff097224 */ /* 0x008fe200078e0005 */
        /* <DEDUP_REMOVED lines=13> */
[----:B------:R-:W-:Y:S01]  /*f0e0*/  CS2R R54, SRZ ;  /* 0x0000000000367805 */ /* 0x000fe2000001ff00 */
[----:B------:R-:W-:-:S05]  /*f0f0*/  @!P2 IMAD.X R5, R5, 0x1, R12, P0 ;  /* 0x000000010505a824 */ /* 0x000fca00000e060c */
[----:B------:R2:W5:Y:S01]  /*f100*/  @!P2 LD.E.128 R44, desc[UR6][R4.64] ;  /* 0x00000006042ca980 */ /* 0x000562000c101d00 */
[----:B----4-:R-:W-:Y:S02]  /*f110*/  @!P3 SHF.L.U32 R13, R6, 0x3, RZ ;  /* 0x00000003060db819 */ /* 0x010fe400000006ff */
[----:B------:R-:W-:-:S03]  /*f120*/  @!P2 IADD3 R6, P1, R14, R11, RZ ;  /* 0x0000000b0e06a210 */ /* 0x000fc60007f3e0ff */
[----:B------:R-:W-:-:S04]  /*f130*/  @!P3 IMAD.WIDE R10, R13, 0x2, R8 ;  /* 0x000000020d0ab825 */ /* 0x000fc800078e0208 */
[----:B------:R-:W-:Y:S01]  /*f140*/  IMAD.MOV.U32 R8, RZ, RZ, R14 ;  /* 0x000000ffff087224 */ /* 0x000fe200078e000e */
[----:B------:R2:W5:Y:S01]  /*f150*/  @!P3 LD.E.128 R40, desc[UR6][R10.64] ;  /* 0x000000060a28b980 */ /* 0x000562000c101d00 */
[----:B0-----:R-:W-:Y:S02]  /*f160*/  IMAD.MOV.U32 R9, RZ, RZ, R7 ;  /* 0x000000ffff097224 */ /* 0x001fe400078e0007 */
[----:B------:R-:W-:Y:S02]  /*f170*/  @!P2 IMAD.X R7, R7, 0x1, R12, P1 ;  /* 0x000000010707a824 */ /* 0x000fe400008e060c */
[----:B------:R-:W-:-:S03]  /*f180*/  @!P3 IMAD.WIDE R8, R13, 0x2, R8 ;  /* 0x000000020d08b825 */ /* 0x000fc600078e0208 */
[----:B------:R2:W5:Y:S04]  /*f190*/  @!P2 LD.E.128 R52, desc[UR6][R6.64] ;  /* 0x000000060634a980 */ /* 0x000568000c101d00 */
[----:B------:R2:W5:Y:S02]  /*f1a0*/  @!P3 LD.E.128 R48, desc[UR6][R8.64] ;  /* 0x000000060830b980 */ /* 0x000564000c101d00 */
.L_x_1695:
[----:B------:R-:W-:Y:S05]  /*f1b0*/  BSYNC B1 ;  /* 0x0000000000017941 */ /* 0x000fea0003800000 */
.L_x_1694:
[----:B--2--5:R-:W-:Y:S01]  /*f1c0*/  IMAD.MOV.U32 R4, RZ, RZ, R52 ;  /* 0x000000ffff047224 */ /* 0x024fe200078e0034 */
[----:B------:R-:W-:Y:S01]  /*f1d0*/  MOV R6, R54 ;  /* 0x0000003600067202 */ /* 0x000fe20000000f00 */
[----:B---3--:R-:W-:Y:S01]  /*f1e0*/  IMAD.MOV.U32 R5, RZ, RZ, R53 ;  /* 0x000000ffff057224 */ /* 0x008fe200078e0035 */
[----:B------:R-:W-:Y:S01]  /*f1f0*/  UMOV UR4, 0xffffffff ;  /* 0xffffffff00047882 */ /* 0x000fe20000000000 */
[----:B0-----:R-:W-:Y:S01]  /*f200*/  IMAD.MOV.U32 R7, RZ, RZ, R55 ;  /* 0x000000ffff077224 */ /* 0x001fe200078e0037 */
[----:B------:R-:W-:Y:S01]  /*f210*/  PRMT R113, R4, 0x5410, R6 ;  /* 0x0000541004717816 */ /* 0x000fe20000000006 */
[----:B------:R-:W-:Y:S01]  /*f220*/  IMAD.MOV.U32 R4, RZ, RZ, R48 ;  /* 0x000000ffff047224 */ /* 0x000fe200078e0030 */
[----:B------:R-:W-:Y:S01]  /*f230*/  PRMT R116, R5, 0x7610, R116 ;  /* 0x0000761005747816 */ /* 0x000fe20000000074 */
[----:B------:R-:W-:Y:S01]  /*f240*/  IMAD.MOV.U32 R5, RZ, RZ, R49 ;  /* 0x000000ffff057224 */ /* 0x000fe200078e0031 */
[----:B------:R-:W-:Y:S01]  /*f250*/  PRMT R114, R7, 0x7610, R114 ;  /* 0x0000761007727816 */ /* 0x000fe20000000072 */
[----:B------:R-:W-:-:S02]  /*f260*/  IMAD.MOV.U32 R6, RZ, RZ, R50 ;  /* 0x000000ffff067224 */ /* 0x000fc400078e0032 */
[----:B------:R-:W-:Y:S01]  /*f270*/  IMAD.MOV.U32 R7, RZ, RZ, R51 ;  /* 0x000000ffff077224 */ /* 0x000fe200078e0033 */
[----:B------:R-:W-:Y:S01]  /*f280*/  PRMT R109, R4, 0x5410, R5 ;  /* 0x00005410046d7816 */ /* 0x000fe20000000005 */
[----:B------:R-:W-:Y:S01]  /*f290*/  IMAD.MOV.U32 R4, RZ, RZ, R44 ;  /* 0x000000ffff047224 */ /* 0x000fe200078e002c */
[----:B------:R-:W-:Y:S02]  /*f2a0*/  MOV R5, R45 ;  /* 0x0000002d00057202 */ /* 0x000fe40000000f00 */
[----:B------:R-:W-:Y:S01]  /*f2b0*/  PRMT R110, R6, 0x5410, R7 ;  /* 0x00005410066e7816 */ /* 0x000fe20000000007 */
[----:B------:R-:W-:Y:S01]  /*f2c0*/  IMAD.MOV.U32 R6, RZ, RZ, R46 ;  /* 0x000000ffff067224 */ /* 0x000fe200078e002e */
[----:B------:R-:W-:Y:S01]  /*f2d0*/  PRMT R116, R116, 0x5410, R5 ;  /* 0x0000541074747816 */ /* 0x000fe20000000005 */
[----:B------:R-:W-:Y:S02]  /*f2e0*/  IMAD.MOV.U32 R7, RZ, RZ, R47 ;  /* 0x000000ffff077224 */ /* 0x000fe400078e002f */
[----:B------:R-:W-:Y:S01]  /*f2f0*/  IMAD.MOV.U32 R5, RZ, RZ, R41 ;  /* 0x000000ffff057224 */ /* 0x000fe200078e0029 */
[----:B------:R-:W-:Y:S01]  /*f300*/  PRMT R114, R114, 0x5410, R6 ;  /* 0x0000541072727816 */ /* 0x000fe20000000006 */
[----:B------:R-:W-:Y:S01]  /*f310*/  IMAD.MOV.U32 R6, RZ, RZ, R42 ;  /* 0x000000ffff067224 */ /* 0x000fe200078e002a */
[----:B------:R-:W-:Y:S01]  /*f320*/  PRMT R115, R4, 0x5410, R7 ;  /* 0x0000541004737816 */ /* 0x000fe20000000007 */
[----:B------:R-:W-:-:S02]  /*f330*/  IMAD.MOV.U32 R4, RZ, RZ, R40 ;  /* 0x000000ffff047224 */ /* 0x000fc400078e0028 */
[----:B------:R-:W-:-:S03]  /*f340*/  IMAD.MOV.U32 R7, RZ, RZ, R43 ;  /* 0x000000ffff077224 */ /* 0x000fc600078e002b */
[----:B------:R-:W-:Y:S02]  /*f350*/  PRMT R111, R4, 0x5410, R5 ;  /* 0x00005410046f7816 */ /* 0x000fe40000000005 */
[----:B------:R-:W-:Y:S01]  /*f360*/  PRMT R112, R6, 0x5410, R7 ;  /* 0x0000541006707816 */ /* 0x000fe20000000007 */
[----:B------:R-:W-:Y:S06]  /*f370*/  BRA.DIV UR4, `(.L_x_1696) ;  /* 0x0000020204947947 */ /* 0x000fec000b800000 */
[----:B------:R0:W2:Y:S04]  /*f380*/  SHFL.IDX PT, R5, R72, 0x2, 0x181f ;  /* 0x00581f0048057f89 */ /* 0x0000a800000e0000 */
[----:B------:R0:W3:Y:S04]  /*f390*/  SHFL.IDX PT, R8, R21, 0x2, 0x181f ;  /* 0x00581f0015087f89 */ /* 0x0000e800000e0000 */
[----:B------:R0:W0:Y:S04]  /*f3a0*/  SHFL.IDX PT, R7, R73, 0x2, 0x181f ;  /* 0x00581f0049077f89 */ /* 0x00002800000e0000 */
[----:B----4-:R4:W0:Y:S02]  /*f3b0*/  SHFL.IDX PT, R14, R20, 0x2, 0x181f ;  /* 0x00581f00140e7f89 */ /* 0x01082400000e0000 */
.L_x_2066:
[----:B------:R-:W-:Y:S01]  /*f3c0*/  IADD3 R4, R0, 0x40, RZ ;  /* 0x0000004000047810 */ /* 0x000fe20007ffe0ff */
[----:B------:R-:W-:Y:S01]  /*f3d0*/  BSSY B1, `(.L_x_1697) ;  /* 0x0000028000017945 */ /* 0x000fe20003800000 */
[----:B------:R-:W-:Y:S02]  /*f3e0*/  CS2R R36, SRZ ;  /* 0x0000000000247805 */ /* 0x000fe4000001ff00 */
[----:B------:R-:W-:Y:S02]  /*f3f0*/  CS2R R38, SRZ ;  /* 0x0000000000267805 */ /* 0x000fe4000001ff00 */
[----:B------:R-:W-:Y:S02]  /*f400*/  ISETP.GE.AND P0, PT, R4, R3, PT ;  /* 0x000000030400720c */ /* 0x000fe40003f06270 */
[----:B------:R-:W-:Y:S02]  /*f410*/  CS2R R32, SRZ ;  /* 0x0000000000207805 */ /* 0x000fe4000001ff00 */
[----:B------:R-:W-:-:S02]  /*f420*/  CS2R R34, SRZ ;  /* 0x0000000000227805 */ /* 0x000fc4000001ff00 */
[----:B------:R-:W-:Y:S02]  /*f430*/  CS2R R28, SRZ ;  /* 0x00000000001c7805 */ /* 0x000fe4000001ff00 */
[----:B------:R-:W-:Y:S02]  /*f440*/  CS2R R30, SRZ ;  /* 0x00000000001e7805 */ /* 0x000fe4000001ff00 */
[----:B------:R-:W-:Y:S02]  /*f450*/  CS2R R24, SRZ ;  /* 0x0000000000187805 */ /* 0x000fe4000001ff00 */
[----:B------:R-:W-:Y:S01]  /*f460*/  CS2R R26, SRZ ;  /* 0x00000000001a7805 */ /* 0x000fe2000001ff00 */
[----:B------:R-:W-:Y:S06]  /*f470*/  @P0 BRA `(.L_x_1698) ;  /* 0x0000000000740947 */ /* 0x000fec0003800000 */
[----:B------:R-:W4:Y:S01]  /*f480*/  LDL R6, [R1+0x48] ;  /* 0x0000480001067983 */ /* 0x000f220000100800 */
[----:B------:R-:W-:Y:S01]  /*f490*/  ULDC UR4, c[0x0][0x3f4] ;  /* 0x0000fd0000047ab9 */ /* 0x000fe20000000800 */
[----:B--2---:R-:W-:Y:S01]  /*f4a0*/  IMAD.MOV.U32 R9, RZ, RZ, R5 ;  /* 0x000000ffff097224 */ /* 0x004fe200078e0005 */
[----:B------:R-:W-:Y:S02]  /*f4b0*/  ISETP.GE.AND P2, PT, R18, UR4, PT ;  /* 0x0000000412007c0c */ /* 0x000fe4000bf46270 */
[----:B------:R-:W-:Y:S02]  /*f4c0*/  CS2R R24, SRZ ;  /* 0x0000000000187805 */ /* 0x000fe4000001ff00 */
[----:B------:R-:W-:Y:S02]  /*f4d0*/  ISETP.GE.AND P3, PT, R221, UR4, PT ;  /* 0x00000004dd007c0c */ /* 0x000fe4000bf66270 */
[----:B------:R-:W-:Y:S01]  /*f4e0*/  CS2R R26, SRZ ;  /* 0x00000000001a7805 */ /* 0x000fe2000001ff00 */
[----:B------:R-:W-:-:S06]  /*f4f0*/  ULDC.64 UR6, c[0x0][0x208] ;  /* 0x0000820000067ab9 */ /* 0x000fcc0000000a00 */
[C---:B------:R-:W-:Y:S01]  /*f500*/  @!P2 IMAD.SHL.U32 R11, R18.reuse, 0x2, RZ ;  /* 0x00000002120ba824 */ /* 0x040fe200078e00ff */
[----:B------:R-:W-:-:S04]  /*f510*/  @!P2 SHF.L.U64.HI R12, R18, 0x1, R19 ;  /* 0x00000001120ca819 */ /* 0x000fc80000010213 */
[----:B---3--:R-:W-:Y:S02]  /*f520*/  @!P2 IADD3 R4, P0, R8, R11, RZ ;  /* 0x0000000b0804a210 */ /* 0x008fe40007f1e0ff */
        /* <DEDUP_REMOVED lines=8> */
[----:B----4-:R-:W-:Y:S01]  /*f5b0*/  @!P3 IMAD.SHL.U32 R13, R6, 0x8, RZ ;  /* 0x00000008060db824 */ /* 0x010fe200078e00ff */
[----:B0-----:R-:W-:-:S03]  /*f5c0*/  @!P2 IADD3 R6, P1, R14, R11, RZ ;  /* 0x0000000b0e06a210 */ /* 0x001fc60007f3e0ff */
[----:B------:R-:W-:-:S04]  /*f5d0*/  @!P3 IMAD.WIDE R10, R13, 0x2, R8 ;  /* 0x000000020d0ab825 */ /* 0x000fc800078e0208 */
[----:B------:R-:W-:Y:S01]  /*f5e0*/  IMAD.MOV.U32 R8, RZ, RZ, R14 ;  /* 0x000000ffff087224 */ /* 0x000fe200078e000e */
[----:B------:R2:W5:Y:S01]  /*f5f0*/  @!P3 LD.E.128 R24, desc[UR6][R10.64] ;  /* 0x000000060a18b980 */ /* 0x000562000c101d00 */
[----:B------:R-:W-:Y:S01]  /*f600*/  IMAD.MOV.U32 R9, RZ, RZ, R7 ;  /* 0x000000ffff097224 */ /* 0x000fe200078e0007 */
[----:B------:R-:W-:Y:S01]  /*f610*/  @!P2 IADD3.X R7, R7, R12, RZ, P1, !PT ;  /* 0x0000000c0707a210 */ /* 0x000fe20000ffe4ff */
[----:B------:R-:W-:-:S04]  /*f620*/  @!P3 IMAD.WIDE R8, R13, 0x2, R8 ;  /* 0x000000020d08b825 */ /* 0x000fc800078e0208 */
[----:B------:R2:W5:Y:S04]  /*f630*/  @!P2 LD.E.128 R36, desc[UR6][R6.64] ;  /* 0x000000060624a980 */ /* 0x000568000c101d00 */
[----:B------:R2:W5:Y:S02]  /*f640*/  @!P3 LD.E.128 R32, desc[UR6][R8.64] ;  /* 0x000000060820b980 */ /* 0x000564000c101d00 */
.L_x_1698:
[----:B------:R-:W-:Y:S05]  /*f650*/  BSYNC B1 ;  /* 0x0000000000017941 */ /* 0x000fea0003800000 */
.L_x_1697:
[----:B--2--5:R-:W-:Y:S01]  /*f660*/  IMAD.MOV.U32 R4, RZ, RZ, R36 ;  /* 0x000000ffff047224 */ /* 0x024fe200078e0024 */
[----:B------:R-:W-:Y:S01]  /*f670*/  UMOV UR4, 0xffffffff ;  /* 0xffffffff00047882 */ /* 0x000fe20000000000 */
[----:B------:R-:W-:Y:S02]  /*f680*/  IMAD.MOV.U32 R5, RZ, RZ, R37 ;  /* 0x000000ffff057224 */ /* 0x000fe400078e0025 */
[----:B------:R-:W-:Y:S02]  /*f690*/  IMAD.MOV.U32 R6, RZ, RZ, R38 ;  /* 0x000000ffff067224 */ /* 0x000fe400078e0026 */
[----:B0-----:R-:W-:Y:S01]  /*f6a0*/  IMAD.MOV.U32 R7, RZ, RZ, R39 ;  /* 0x000000ffff077224 */ /* 0x001fe200078e0027 */
        /* <DEDUP_REMOVED lines=18> */
[----:B------:R-:W-:Y:S02]  /*f7d0*/  PRMT R96, R5, 0x5410, R4 ;  /* 0x0000541005607816 */ /* 0x000fe40000000004 */
[----:B------:R-:W-:Y:S02]  /*f7e0*/  CS2R R4, SRZ ;  /* 0x0000000000047805 */ /* 0x000fe4000001ff00 */
[----:B------:R-:W-:Y:S01]  /*f7f0*/  PRMT R95, R7, 0x5410, R6 ;  /* 0x00005410075f7816 */ /* 0x000fe20000000006 */
[----:B------:R-:W-:Y:S06]  /*f800*/  BRA.DIV UR4, `(.L_x_1699) ;  /* 0x000001fe04e07947 */ /* 0x000fec000b800000 */
[----:B------:R0:W2:Y:S04]  /*f810*/  SHFL.IDX PT, R77, R72, 0x3, 0x181f ;  /* 0x00781f00484d7f89 */ /* 0x0000a800000e0000 */
[----:B-1----:R-:W1:Y:S04]  /*f820*/  SHFL.IDX PT, R21, R21, 0x3, 0x181f ;  /* 0x00781f0015157f89 */ /* 0x002e6800000e0000 */
[----:B------:R0:W0:Y:S04]  /*f830*/  SHFL.IDX PT, R80, R73, 0x3, 0x181f ;  /* 0x00781f0049507f89 */ /* 0x00002800000e0000 */
[----:B------:R0:W0:Y:S02]  /*f840*/  SHFL.IDX PT, R78, R20, 0x3, 0x181f ;  /* 0x00781f00144e7f89 */ /* 0x00002400000e0000 */
.L_x_2072:
[----:B------:R-:W5:Y:S01]  /*f850*/  LDL R12, [R1+0x54] ;  /* 0x00005400010c7983 */ /* 0x000f620000100800 */
[----:B------:R-:W-:Y:S01]  /*f860*/  VIADD R0, R0, 0x60 ;  /* 0x0000006000007836 */ /* 0x000fe20000000000 */
[----:B------:R-:W-:Y:S01]  /*f870*/  BSSY B1, `(.L_x_1700) ;  /* 0x000002c000017945 */ /* 0x000fe20003800000 */
[----:B------:R-:W-:Y:S02]  /*f880*/  CS2R R6, SRZ ;  /* 0x0000000000067805 */ /* 0x000fe4000001ff00 */
[----:B---3--:R-:W-:Y:S02]  /*f890*/  CS2R R8, SRZ ;  /* 0x0000000000087805 */ /* 0x008fe4000001ff00 */
[----:B------:R-:W-:Y:S02]  /*f8a0*/  CS2R R10, SRZ ;  /* 0x00000000000a7805 */ /* 0x000fe4000001ff00 */
[----:B------:R-:W-:Y:S02]  /*f8b0*/  ISETP.GE.AND P0, PT, R0, R3, PT ;  /* 0x000000030000720c */ /* 0x000fe40003f06270 */
[----:B------:R-:W-:-:S02]  /*f8c0*/  CS2R R14, SRZ ;  /* 0x00000000000e7805 */ /* 0x000fc4000001ff00 */
[----:B0-----:R-:W-:Y:S02]  /*f8d0*/  CS2R R72, SRZ ;  /* 0x0000000000487805 */ /* 0x001fe4000001ff00 */
[----:B------:R-:W-:Y:S02]  /*f8e0*/  CS2R R74, SRZ ;  /* 0x00000000004a7805 */ /* 0x000fe4000001ff00 */
[----:B-----5:R-:W-:-:S04]  /*f8f0*/  LEA.HI R81, R12, R12, RZ, 0x1 ;  /* 0x0000000c0c517211 */ /* 0x020fc800078f08ff */
[----:B------:R-:W-:-:S05]  /*f900*/  LOP3.LUT R81, R81, 0xfffffffe, RZ, 0xc0, !PT ;  /* 0xfffffffe51517812 */ /* 0x000fca00078ec0ff */
[----:B------:R-:W-:Y:S01]  /*f910*/  IMAD.IADD R81, R12, 0x1, -R81 ;  /* 0x000000010c517824 */ /* 0x000fe200078e0a51 */
[----:B------:R-:W-:-:S04]  /*f920*/  CS2R R12, SRZ ;  /* 0x00000000000c7805 */ /* 0x000fc8000001ff00 */
[----:B------:R-:W-:Y:S01]  /*f930*/  SHF.L.U32 R81, R81, 0x1f, RZ ;  /* 0x0000001f51517819 */ /* 0x000fe200000006ff */
[----:B------:R-:W-:Y:S06]  /*f940*/  @P0 BRA `(.L_x_1701) ;  /* 0x0000000000780947 */ /* 0x000fec0003800000 */
[----:B----4-:R-:W3:Y:S01]  /*f950*/  LDL R20, [R1+0x48] ;  /* 0x0000480001147983 */ /* 0x010ee20000100800 */
[----:B------:R-:W-:Y:S01]  /*f960*/  ULDC UR4, c[0x0][0x3f4] ;  /* 0x0000fd0000047ab9 */ /* 0x000fe20000000800 */
[----:B-1----:R-:W-:Y:S01]  /*f970*/  IMAD.MOV.U32 R4, RZ, RZ, R21 ;  /* 0x000000ffff047224 */ /* 0x002fe200078e0015 */
[----:B------:R-:W-:Y:S01]  /*f980*/  ISETP.GE.AND P3, PT, R221, UR4, PT ;  /* 0x00000004dd007c0c */ /* 0x000fe2000bf66270 */
[----:B--2---:R-:W-:Y:S01]  /*f990*/  IMAD.MOV.U32 R5, RZ, RZ, R77 ;  /* 0x000000ffff057224 */ /* 0x004fe200078e004d */
[----:B------:R-:W-:Y:S02]  /*f9a0*/  ISETP.GE.AND P2, PT, R18, UR4, PT ;  /* 0x0000000412007c0c */ /* 0x000fe4000bf46270 */
[----:B------:R-:W-:Y:S02]  /*f9b0*/  CS2R R72, SRZ ;  /* 0x0000000000487805 */ /* 0x000fe4000001ff00 */
[----:B------:R-:W-:Y:S01]  /*f9c0*/  CS2R R74, SRZ ;  /* 0x00000000004a7805 */ /* 0x000fe2000001ff00 */
[----:B------:R-:W-:Y:S01]  /*f9d0*/  IMAD.MOV.U32 R6, RZ, RZ, R78 ;  /* 0x000000ffff067224 */ /* 0x000fe200078e004e */
[----:B------:R-:W-:Y:S01]  /*f9e0*/  ULDC.64 UR6, c[0x0][0x208] ;  /* 0x0000820000067ab9 */ /* 0x000fe20000000a00 */
[----:B------:R-:W-:-:S06]  /*f9f0*/  IMAD.MOV.U32 R7, RZ, RZ, R80 ;  /* 0x000000ffff077224 */ /* 0x000fcc00078e0050 */
[C---:B------:R-:W-:Y:S02]  /*fa00*/  @!P2 SHF.L.U32 R76, R18.reuse, 0x1, RZ ;  /* 0x00000001124ca819 */ /* 0x040fe400000006ff */
[----:B------:R-:W-:Y:S02]  /*fa10*/  @!P2 SHF.L.U64.HI R0, R18, 0x1, R19 ;  /* 0x000000011200a819 */ /* 0x000fe40000010213 */
[----:B------:R-:W-:Y:S02]  /*fa20*/  CS2R R8, SRZ ;  /* 0x0000000000087805 */ /* 0x000fe4000001ff00 */
[----:B------:R-:W-:Y:S02]  /*fa30*/  CS2R R10, SRZ ;  /* 0x00000000000a7805 */ /* 0x000fe4000001ff00 */
[----:B------:R-:W-:Y:S02]  /*fa40*/  CS2R R12, SRZ ;  /* 0x00000000000c7805 */ /* 0x000fe4000001ff00 */
[----:B------:R-:W-:Y:S01]  /*fa50*/  CS2R R14, SRZ ;  /* 0x00000000000e7805 */ /* 0x000fe2000001ff00 */
[----:B---3--:R-:W-:Y:S01]  /*fa60*/  @!P3 IMAD.SHL.U32 R79, R20, 0x8, RZ ;  /* 0x00000008144fb824 */ /* 0x008fe200078e00ff */
[----:B------:R-:W-:-:S02]  /*fa70*/  @!P2 IADD3 R20, P0, R21, R76, RZ ;  /* 0x0000004c1514a210 */ /* 0x000fc40007f1e0ff */
[----:B------:R-:W-:Y:S01]  /*fa80*/  @!P2 IADD3 R76, P1, R78, R76, RZ ;  /* 0x0000004c4e4ca210 */ /* 0x000fe20007f3e0ff */
[----:B------:R-:W-:-:S04]  /*fa90*/  @!P3 IMAD.WIDE R4, R79, 0x2, R4 ;  /* 0x000000024f04b825 */ /* 0x000fc800078e0204 */
[----:B------:R-:W-:Y:S01]  /*faa0*/  @!P3 IMAD.WIDE R78, R79, 0x2, R6 ;  /* 0x000000024f4eb825 */ /* 0x000fe200078e0206 */
[----:B------:R0:W5:Y:S01]  /*fab0*/  @!P3 LD.E.128 R72, desc[UR6][R4.64] ;  /* 0x000000060448b980 */ /* 0x000162000c101d00 */
[----:B------:R-:W-:Y:S02]  /*fac0*/  CS2R R6, SRZ ;  /* 0x0000000000067805 */ /* 0x000fe4000001ff00 */
[--C-:B------:R-:W-:Y:S01]  /*fad0*/  @!P2 IMAD.X R21, R77, 0x1, R0.reuse, P0 ;  /* 0x000000014d15a824 */ /* 0x100fe200000e0600 */
[----:B------:R3:W5:Y:S01]  /*fae0*/  @!P3 LD.E.128 R8, desc[UR6][R78.64] ;  /* 0x000000064e08b980 */ /* 0x000762000c101d00 */
[----:B------:R-:W-:-:S03]  /*faf0*/  @!P2 IMAD.X R77, R80, 0x1, R0, P1 ;  /* 0x00000001504da824 */ /* 0x000fc600008e0600 */
[----:B------:R3:W5:Y:S01]  /*fb00*/  @!P2 LD.E.128 R12, desc[UR6][R20.64] ;  /* 0x00000006140ca980 */ /* 0x000762000c101d00 */
[----:B0-----:R-:W-:-:S06]  /*fb10*/  CS2R R4, SRZ ;  /* 0x0000000000047805 */ /* 0x001fcc000001ff00 */
[----:B------:R3:W5:Y:S02]  /*fb20*/  @!P2 LD.E.128 R4, desc[UR6][R76.64] ;  /* 0x000000064c04a980 */ /* 0x000764000c101d00 */
.L_x_1701:
[----:B------:R-:W-:Y:S05]  /*fb30*/  BSYNC B1 ;  /* 0x0000000000017941 */ /* 0x000fea0003800000 */
.L_x_1700:
[----:B---3--:R-:W3:Y:S01]  /*fb40*/  LDL R78, [R1+0x14] ;  /* 0x00001400014e7983 */ /* 0x008ee20000100800 */
[----:B------:R-:W0:Y:S01]  /*fb50*/  SYNCS.PHASECHK.TRANS64.TRYWAIT P0, [R16+URZ+0x30800], R81 ;  /* 0x03080051100075a7 */ /* 0x000e22000800017f */
[----:B----45:R-:W-:Y:S01]  /*fb60*/  IMAD.MOV.U32 R20, RZ, RZ, R6 ;  /* 0x000000ffff147224 */ /* 0x030fe200078e0006 */
[----:B-1----:R-:W-:Y:S01]  /*fb70*/  MOV R21, R5 ;  /* 0x0000000500157202 */ /* 0x002fe20000000f00 */
[----:B------:R-:W-:Y:S01]  /*fb80*/  IMAD.MOV.U32 R0, RZ, RZ, R7 ;  /* 0x000000ffff007224 */ /* 0x000fe200078e0007 */
[----:B--2---:R-:W-:Y:S01]  /*fb90*/  MOV R77, R12 ;  /* 0x0000000c004d7202 */ /* 0x004fe20000000f00 */
[----:B------:R-:W-:Y:S01]  /*fba0*/  IMAD.MOV.U32 R76, RZ, RZ, R4 ;  /* 0x000000ffff4c7224 */ /* 0x000fe200078e0004 */
[----:B------:R-:W-:Y:S02]  /*fbb0*/  BSSY B1, `(.L_x_1702) ;  /* 0x0000013000017945 */ /* 0x000fe40003800000 */
[----:B------:R-:W-:Y:S01]  /*fbc0*/  PRMT R99, R20, 0x5410, R0 ;  /* 0x0000541014637816 */ /* 0x000fe20000000000 */
[----:B------:R-:W-:Y:S01]  /*fbd0*/  IMAD.MOV.U32 R20, RZ, RZ, R10 ;  /* 0x000000ffff147224 */ /* 0x000fe200078e000a */
[----:B------:R-:W-:Y:S01]  /*fbe0*/  PRMT R98, R76, 0x5410, R21 ;  /* 0x000054104c627816 */ /* 0x000fe20000000015 */
[----:B------:R-:W-:-:S02]  /*fbf0*/  IMAD.MOV.U32 R0, RZ, RZ, R11 ;  /* 0x000000ffff007224 */ /* 0x000fc400078e000b */
[----:B------:R-:W-:Y:S02]  /*fc00*/  IMAD.MOV.U32 R21, RZ, RZ, R8 ;  /* 0x000000ffff157224 */ /* 0x000fe400078e0008 */
[----:B------:R-:W-:Y:S01]  /*fc10*/  IMAD.MOV.U32 R76, RZ, RZ, R9 ;  /* 0x000000ffff4c7224 */ /* 0x000fe200078e0009 */
[----:B------:R-:W-:Y:S01]  /*fc20*/  PRMT R84, R20, 0x5410, R0 ;  /* 0x0000541014547816 */ /* 0x000fe20000000000 */
[----:B------:R-:W-:Y:S02]  /*fc30*/  IMAD.MOV.U32 R20, RZ, RZ, R14 ;  /* 0x000000ffff147224 */ /* 0x000fe400078e000e */
[----:B------:R-:W-:Y:S01]  /*fc40*/  IMAD.MOV.U32 R0, RZ, RZ, R15 ;  /* 0x000000ffff007224 */ /* 0x000fe200078e000f */
[----:B------:R-:W-:Y:S01]  /*fc50*/  PRMT R21, R21, 0x5410, R76 ;  /* 0x0000541015157816 */ /* 0x000fe2000000004c */
[----:B------:R-:W-:-:S03]  /*fc60*/  IMAD.MOV.U32 R76, RZ, RZ, R13 ;  /* 0x000000ffff4c7224 */ /* 0x000fc600078e000d */
[----:B------:R-:W-:Y:S01]  /*fc70*/  PRMT R102, R20, 0x5410, R0 ;  /* 0x0000541014667816 */ /* 0x000fe20000000000 */
[----:B------:R-:W-:Y:S01]  /*fc80*/  IMAD.MOV.U32 R20, RZ, RZ, R72 ;  /* 0x000000ffff147224 */ /* 0x000fe200078e0048 */
[----:B------:R-:W-:Y:S01]  /*fc90*/  PRMT R101, R77, 0x5410, R76 ;  /* 0x000054104d657816 */ /* 0x000fe2000000004c */
[----:B------:R-:W-:-:S05]  /*fca0*/  IMAD.MOV.U32 R0, RZ, RZ, R73 ;  /* 0x000000ffff007224 */ /* 0x000fca00078e0049 */
[----:B------:R-:W-:Y:S02]  /*fcb0*/  PRMT R85, R20, 0x5410, R0 ;  /* 0x0000541014557816 */ /* 0x000fe40000000000 */
[----:B---3--:R-:W-:Y:S01]  /*fcc0*/  VIADDMNMX R0, R3, -R78, 0x80, PT ;  /* 0x0000008003007446 */ /* 0x008fe2000380094e */
[----:B0-----:R-:W-:Y:S06]  /*fcd0*/  @!P0 BRA `(.L_x_1703) ;  /* 0x000001fc00208947 */ /* 0x001fec0003800000 */
.L_x_2073:
[----:B------:R-:W-:Y:S05]  /*fce0*/  BSYNC B1 ;  /* 0x0000000000017941 */ /* 0x000fea0003800000 */
.L_x_1702:
        /* <DEDUP_REMOVED lines=8> */
[C---:B------:R-:W-:Y:S01]  /*fd70*/  IMAD.SHL.U32 R122, R23.reuse, 0x40, RZ ;  /* 0x00000040177a7824 */ /* 0x040fe200078e00ff */
[----:B------:R-:W-:Y:S01]  /*fd80*/  BSSY B2, `(.L_x_1706) ;  /* 0x0000068000027945 */ /* 0x000fe20003800000 */
[----:B------:R-:W-:-:S03]  /*fd90*/  IMAD.SHL.U32 R123, R23, 0x40, RZ ;  /* 0x00000040177b7824 */ /* 0x000fc600078e00ff */
[----:B------:R-:W-:-:S04]  /*fda0*/  LOP3.LUT R122, R122, 0x1c0, RZ, 0xc0, !PT ;  /* 0x000001c07a7a7812 */ /* 0x000fc800078ec0ff */
[----:B------:R-:W-:Y:S02]  /*fdb0*/  SHF.R.U32.HI R122, RZ, 0x3, R122 ;  /* 0x00000003ff7a7819 */ /* 0x000fe4000001167a */
[-C--:B--2---:R-:W-:Y:S02]  /*fdc0*/  ISETP.GE.AND P0, PT, R18, R3.reuse, PT ;  /* 0x000000031200720c */ /* 0x084fe40003f06270 */
[----:B------:R-:W-:-:S11]  /*fdd0*/  ISETP.GE.AND P1, PT, R221, R3, PT ;  /* 0x00000003dd00720c */ /* 0x000fd60003f26270 */
[----:B-1----:R-:W-:Y:S05]  /*fde0*/  @P0 BRA `(.L_x_1707) ;  /* 0x0000000400840947 */ /* 0x002fea0003800000 */
[----:B------:R-:W2:Y:S04]  /*fdf0*/  LDL R76, [R1+0x44] ;  /* 0x00004400014c7983 */ /* 0x000ea80000100800 */
[----:B------:R-:W0:Y:S01]  /*fe00*/  LDL R124, [R1+0x30] ;  /* 0x00003000017c7983 */ /* 0x000e220000100800 */
[----:B------:R-:W-:Y:S01]  /*fe10*/  HADD2.F32 R88, -RZ, R88.H0_H0 ;  /* 0x20000058ff587230 */ /* 0x000fe20000004100 */
[--C-:B------:R-:W-:Y:S01]  /*fe20*/  SHF.R.U32.HI R92, RZ, 0x10, R61.reuse ;  /* 0x00000010ff5c7819 */ /* 0x100fe2000001163d */
[----:B------:R-:W-:Y:S01]  /*fe30*/  HADD2.F32 R90, -RZ, R90.H0_H0 ;  /* 0x2000005aff5a7230 */ /* 0x000fe20000004100 */
[----:B------:R-:W-:Y:S02]  /*fe40*/  SHF.R.U64 R60, R60, 0x10, R61 ;  /* 0x000000103c3c7819 */ /* 0x000fe4000000123d */
[----:B------:R-:W-:Y:S01]  /*fe50*/  SHF.R.U64 R68, R68, 0x10, R69 ;  /* 0x0000001044447819 */ /* 0x000fe20000001245 */
[----:B------:R-:W-:Y:S01]  /*fe60*/  HADD2.F32 R92, -RZ, R92.H0_H0 ;  /* 0x2000005cff5c7230 */ /* 0x000fe20000004100 */
[----:B------:R-:W-:Y:S01]  /*fe70*/  SHF.R.U64 R70, R70, 0x10, R71 ;  /* 0x0000001046467819 */ /* 0x000fe20000001247 */
[----:B------:R-:W-:Y:S01]  /*fe80*/  HADD2.F32 R60, -RZ, R60.H0_H0 ;  /* 0x2000003cff3c7230 */ /* 0x000fe20000004100 */
[----:B------:R-:W-:Y:S01]  /*fe90*/  SHF.R.U64 R62, R62, 0x10, R63 ;  /* 0x000000103e3e7819 */ /* 0x000fe2000000123f */
[----:B------:R-:W-:-:S02]  /*fea0*/  HADD2.F32 R68, -RZ, R68.H0_H0 ;  /* 0x20000044ff447230 */ /* 0x000fc40000004100 */
[----:B------:R-:W-:Y:S02]  /*feb0*/  HADD2.F32 R70, -RZ, R70.H0_H0 ;  /* 0x20000046ff467230 */ /* 0x000fe40000004100 */
[----:B------:R-:W-:Y:S01]  /*fec0*/  HADD2.F32 R62, -RZ, R62.H0_H0 ;  /* 0x2000003eff3e7230 */ /* 0x000fe20000004100 */
[----:B--2---:R-:W-:-:S04]  /*fed0*/  LEA.HI R20, R3, R76, RZ, 0x1d ;  /* 0x0000004c03147211 */ /* 0x004fc800078fe8ff */
[----:B------:R-:W-:Y:S01]  /*fee0*/  SHF.R.S32.HI R76, RZ, 0x1f, R20 ;  /* 0x0000001fff4c7819 */ /* 0x000fe20000011414 */
[----:B------:R-:W-:Y:S01]  /*fef0*/  IMAD.SHL.U32 R77, R20, 0x8, RZ ;  /* 0x00000008144d7824 */ /* 0x000fe200078e00ff */
[----:B0-----:R-:W0:Y:S02]  /*ff00*/  LDS.128 R80, [R124] ;  /* 0x000000007c507984 */ /* 0x001e240000000c00 */
[----:B------:R-:W-:Y:S02]  /*ff10*/  LEA.HI R76, R76, R20, RZ, 0x3 ;  /* 0x000000144c4c7211 */ /* 0x000fe400078f18ff */
[----:B------:R-:W-:-:S03]  /*ff20*/  LOP3.LUT R20, R77, 0x38, RZ, 0xc0, !PT ;  /* 0x000000384d147812 */ /* 0x000fc600078ec0ff */
[----:B------:R-:W-:Y:S01]  /*ff30*/  IMAD.SHL.U32 R76, R76, 0x400, RZ ;  /* 0x000004004c4c7824 */ /* 0x000fe200078e00ff */
[----:B------:R-:W-:-:S04]  /*ff40*/  LOP3.LUT R20, R20, 0x1c0, R123, 0xf8, !PT ;  /* 0x000001c014147812 */ /* 0x000fc800078ef87b */
[----:B------:R-:W-:Y:S02]  /*ff50*/  LOP3.LUT R20, R20, R122, RZ, 0x3c, !PT ;  /* 0x0000007a14147212 */ /* 0x000fe400078e3cff */
[----:B------:R-:W-:-:S04]  /*ff60*/  LOP3.LUT R76, R76, 0x7fffe000, RZ, 0xc0, !PT ;  /* 0x7fffe0004c4c7812 */ /* 0x000fc800078ec0ff */
[----:B-----5:R-:W-:-:S05]  /*ff70*/  IADD3 R20, R20, R76, R121 ;  /* 0x0000004c14147210 */ /* 0x020fca0007ffe079 */
[----:B------:R-:W-:-:S05]  /*ff80*/  IMAD R20, R20, 0x2, R16 ;  /* 0x0000000214147824 */ /* 0x000fca00078e0210 */
[----:B------:R-:W1:Y:S01]  /*ff90*/  LDS.128 R76, [R20+0x10400] ;  /* 0x01040000144c7984 */ /* 0x000e620000000c00 */
[--C-:B0-----:R-:W-:Y:S02]  /*ffa0*/  HADD2.F32 R87, -RZ, R81.reuse.H0_H0 ;  /* 0x20000051ff577230 */ /* 0x101fe40000004100 */
[----:B------:R-:W-:Y:S02]  /*ffb0*/  HADD2.F32 R81, -RZ, R81.H1_H1 ;  /* 0x30000051ff517230 */ /* 0x000fe40000004100 */
[--C-:B------:R-:W-:Y:S02]  /*ffc0*/  HADD2.F32 R61, -RZ, R82.reuse.H0_H0 ;  /* 0x20000052ff3d7230 */ /* 0x100fe40000004100 */
[----:B------:R-:W-:Y:S02]  /*ffd0*/  HADD2.F32 R82, -RZ, R82.H1_H1 ;  /* 0x30000052ff527230 */ /* 0x000fe40000004100 */
[--C-:B-1----:R-:W-:Y:S02]  /*ffe0*/  HADD2.F32 R89, -RZ, R77.reuse.H0_H0 ;  /* 0x2000004dff597230 */ /* 0x102fe40000004100 */
[----:B------:R-:W-:-:S03]  /*fff0*/  HADD2.F32 R77, -RZ, R77.H1_H1 ;  /* 0x3000004dff4d7230 */ /* 0x000fc60000004100 */
[C---:B------:R-:W-:Y:S01]  /*10000*/  FMUL.FTZ R91, R89.reuse, R88 ;  /* 0x00000058595b7220 */ /* 0x040fe20000410000 */
[----:B------:R-:W-:-:S03]  /*10010*/  FMUL.FTZ R89, R89, R90 ;  /* 0x0000005a59597220 */ /* 0x000fc60000410000 */
[C---:B------:R-:W-:Y:S01]  /*10020*/  FFMA.FTZ R90, R87.reuse, R90, -R91 ;  /* 0x0000005a575a7223 */ /* 0x040fe2000001085b */
[----:B------:R-:W-:Y:S01]  /*10030*/  SHF.R.U32.HI R91, RZ, 0x10, R69 ;  /* 0x00000010ff5b7819 */ /* 0x000fe20000011645 */
[----:B------:R-:W-:Y:S01]  /*10040*/  FFMA.FTZ R87, R87, R88, R89 ;  /* 0x0000005857577223 */ /* 0x000fe20000010059 */
[----:B------:R-:W-:Y:S02]  /*10050*/  HADD2.F32 R89, -RZ, R97.H1_H1 ;  /* 0x30000061ff597230 */ /* 0x000fe40000004100 */
[----:B------:R-:W-:Y:S02]  /*10060*/  HADD2.F32 R69, -RZ, R108.H0_H0 ;  /* 0x2000006cff457230 */ /* 0x000fe40000004100 */
[----:B------:R-:W-:-:S05]  /*10070*/  HADD2.F32 R91, -RZ, R91.H0_H0 ;  /* 0x2000005bff5b7230 */ /* 0x000fca0000004100 */
[C---:B------:R-:W-:Y:S01]  /*10080*/  FMUL.FTZ R88, R77.reuse, R91 ;  /* 0x0000005b4d587220 */ /* 0x040fe20000410000 */
[----:B------:R-:W-:-:S03]  /*10090*/  FMUL.FTZ R77, R77, R92 ;  /* 0x0000005c4d4d7220 */ /* 0x000fc60000410000 */
[C---:B------:R-:W-:Y:S01]  /*100a0*/  FFMA.FTZ R92, R81.reuse, R92, -R88 ;  /* 0x0000005c515c7223 */ /* 0x040fe20000010858 */
[----:B------:R-:W-:Y:S01]  /*100b0*/  FFMA.FTZ R91, R81, R91, R77 ;  /* 0x0000005b515b7223 */ /* 0x000fe2000001004d */
[----:B------:R-:W-:Y:S02]  /*100c0*/  HADD2.F32 R77, -RZ, R97.H0_H0 ;  /* 0x20000061ff4d7230 */ /* 0x000fe40000004100 */
[----:B------:R-:W-:Y:S02]  /*100d0*/  HADD2.F32 R88, -RZ, R76.H0_H0 ;  /* 0x2000004cff587230 */ /* 0x000fe40000004100 */
[----:B------:R-:W-:Y:S02]  /*100e0*/  HADD2.F32 R81, -RZ, R80.H0_H0 ;  /* 0x20000050ff517230 */ /* 0x000fe40000004100 */
[----:B------:R-:W-:Y:S02]  /*100f0*/  HADD2.F32 R76, -RZ, R76.H1_H1 ;  /* 0x3000004cff4c7230 */ /* 0x000fe40000004100 */
[C---:B------:R-:W-:Y:S01]  /*10100*/  FMUL.FTZ R97, R88.reuse, R77 ;  /* 0x0000004d58617220 */ /* 0x040fe20000410000 */
[----:B------:R-:W-:Y:S01]  /*10110*/  FMUL.FTZ R88, R88, R89 ;  /* 0x0000005958587220 */ /* 0x000fe20000410000 */
[----:B------:R-:W-:-:S02]  /*10120*/  HADD2.F32 R80, -RZ, R80.H1_H1 ;  /* 0x30000050ff507230 */ /* 0x000fc40000004100 */
[C---:B------:R-:W-:Y:S01]  /*10130*/  FFMA.FTZ R89, R81.reuse, R89, -R97 ;  /* 0x0000005951597223 */ /* 0x040fe20000010861 */
[----:B------:R-:W-:Y:S01]  /*10140*/  FFMA.FTZ R81, R81, R77, R88 ;  /* 0x0000004d51517223 */ /* 0x000fe20000010058 */
[--C-:B------:R-:W-:Y:S02]  /*10150*/  HADD2.F32 R77, -RZ, R103.reuse.H0_H0 ;  /* 0x20000067ff4d7230 */ /* 0x100fe40000004100 */
[--C-:B------:R-:W-:Y:S02]  /*10160*/  HADD2.F32 R97, -RZ, R78.reuse.H0_H0 ;  /* 0x2000004eff617230 */ /* 0x100fe40000004100 */
[----:B------:R-:W-:Y:S02]  /*10170*/  HADD2.F32 R88, -RZ, R103.H1_H1 ;  /* 0x30000067ff587230 */ /* 0x000fe40000004100 */
[----:B------:R-:W-:Y:S02]  /*10180*/  HADD2.F32 R78, -RZ, R78.H1_H1 ;  /* 0x3000004eff4e7230 */ /* 0x000fe40000004100 */
[C---:B------:R-:W-:Y:S01]  /*10190*/  FMUL.FTZ R103, R97.reuse, R77 ;  /* 0x0000004d61677220 */ /* 0x040fe20000410000 */
[----:B------:R-:W-:-:S03]  /*101a0*/  FMUL.FTZ R97, R97, R88 ;  /* 0x0000005861617220 */ /* 0x000fc60000410000 */
[C---:B------:R-:W-:Y:S01]  /*101b0*/  FFMA.FTZ R88, R61.reuse, R88, -R103 ;  /* 0x000000583d587223 */ /* 0x040fe20000010867 */
[----:B------:R-:W-:Y:S01]  /*101c0*/  FFMA.FTZ R77, R61, R77, R97 ;  /* 0x0000004d3d4d7223 */ /* 0x000fe20000010061 */
[----:B------:R-:W-:Y:S02]  /*101d0*/  HADD2.F32 R61, -RZ, R108.H1_H1 ;  /* 0x3000006cff3d7230 */ /* 0x000fe40000004100 */
        /* <DEDUP_REMOVED lines=8> */
[----:B------:R-:W-:Y:S02]  /*10260*/  SHF.R.U32.HI R97, RZ, 0x10, R71 ;  /* 0x00000010ff617819 */ /* 0x000fe40000011647 */
[----:B------:R-:W-:Y:S01]  /*10270*/  SHF.R.U32.HI R103, RZ, 0x10, R63 ;  /* 0x00000010ff677819 */ /* 0x000fe2000001163f */
[C---:B------:R-:W-:Y:S01]  /*10280*/  FMUL.FTZ R63, R76.reuse, R68 ;  /* 0x000000444c3f7220 */ /* 0x040fe20000410000 */
[-C--:B------:R-:W-:Y:S01]  /*10290*/  FMUL.FTZ R76, R76, R60.reuse ;  /* 0x0000003c4c4c7220 */ /* 0x080fe20000410000 */
[----:B------:R-:W-:Y:S02]  /*102a0*/  HADD2.F32 R97, -RZ, R97.H0_H0 ;  /* 0x20000061ff617230 */ /* 0x000fe40000004100 */
[----:B------:R-:W-:Y:S02]  /*102b0*/  HADD2.F32 R103, -RZ, R103.H0_H0 ;  /* 0x20000067ff677230 */ /* 0x000fe40000004100 */
[----:B------:R-:W-:Y:S01]  /*102c0*/  FFMA.FTZ R60, R80, R60, -R63 ;  /* 0x0000003c503c7223 */ /* 0x000fe2000001083f */
[C---:B------:R-:W-:Y:S01]  /*102d0*/  FMUL.FTZ R63, R78.reuse, R70 ;  /* 0x000000464e3f7220 */ /* 0x040fe20000410000 */
[C---:B------:R-:W-:Y:S01]  /*102e0*/  FMUL.FTZ R108, R79.reuse, R97 ;  /* 0x000000614f6c7220 */ /* 0x040fe20000410000 */
[-C--:B------:R-:W-:Y:S01]  /*102f0*/  FMUL.FTZ R78, R78, R62.reuse ;  /* 0x0000003e4e4e7220 */ /* 0x080fe20000410000 */
[-C--:B------:R-:W-:Y:S01]  /*10300*/  FMUL.FTZ R79, R79, R103.reuse ;  /* 0x000000674f4f7220 */ /* 0x080fe20000410000 */
[----:B------:R-:W-:Y:S01]  /*10310*/  FFMA.FTZ R62, R82, R62, -R63 ;  /* 0x0000003e523e7223 */ /* 0x000fe2000001083f */
[C---:B------:R-:W-:Y:S01]  /*10320*/  FFMA.FTZ R108, R83.reuse, R103, -R108 ;  /* 0x00000067536c7223 */ /* 0x040fe2000001086c */
        /* <DEDUP_REMOVED lines=13> */
.L_x_1707:
[----:B------:R-:W-:Y:S05]  /*10400*/  BSYNC B2 ;  /* 0x0000000000027941 */ /* 0x000fea0003800000 */
.L_x_1706:
[----:B------:R-:W-:Y:S05]  /*10410*/  @P1 BRA `(.L_x_1705) ;  /* 0x0000000400841947 */ /* 0x000fea0003800000 */
[----:B-1----:R-:W2:Y:S04]  /*10420*/  LDL R20, [R1+0x48] ;  /* 0x0000480001147983 */ /* 0x002ea80000100800 */
[----:B------:R-:W3:Y:S01]  /*10430*/  LDL R89, [R1+0x98] ;  /* 0x0000980001597983 */ /* 0x000ee20000100800 */
[----:B------:R-:W-:Y:S01]  /*10440*/  HADD2.F32 R79, -RZ, R120.H0_H0 ;  /* 0x20000078ff4f7230 */ /* 0x000fe20000004100 */
[--C-:B------:R-:W-:Y:S02]  /*10450*/  SHF.R.U32.HI R80, RZ, 0x10, R57.reuse ;  /* 0x00000010ff507819 */ /* 0x100fe40000011639 */
[----:B------:R-:W-:Y:S02]  /*10460*/  SHF.R.U64 R56, R56, 0x10, R57 ;  /* 0x0000001038387819 */ /* 0x000fe40000001239 */
[----:B------:R-:W-:Y:S01]  /*10470*/  SHF.R.U32.HI R57, RZ, 0x10, R67 ;  /* 0x00000010ff397819 */ /* 0x000fe20000011643 */
[----:B------:R-:W-:Y:S01]  /*10480*/  HADD2.F32 R80, -RZ, R80.H0_H0 ;  /* 0x20000050ff507230 */ /* 0x000fe20000004100 */
[--C-:B------:R-:W-:Y:S01]  /*10490*/  SHF.R.U64 R58, R58, 0x10, R59.reuse ;  /* 0x000000103a3a7819 */ /* 0x100fe2000000123b */
[----:B------:R-:W-:Y:S01]  /*104a0*/  HADD2.F32 R56, -RZ, R56.H0_H0 ;  /* 0x20000038ff387230 */ /* 0x000fe20000004100 */
[----:B------:R-:W-:Y:S01]  /*104b0*/  SHF.R.U32.HI R59, RZ, 0x10, R59 ;  /* 0x00000010ff3b7819 */ /* 0x000fe2000001163b */
        /* <DEDUP_REMOVED lines=10> */
[----:B---3--:R-:W1:Y:S02]  /*10560*/  LDS.128 R68, [R89] ;  /* 0x0000000059447984 */ /* 0x008e640000000c00 */
[----:B------:R-:W-:Y:S01]  /*10570*/  LEA.HI R3, R3, R20, RZ, 0x3 ;  /* 0x0000001403037211 */ /* 0x000fe200078f18ff */
[----:B------:R-:W-:Y:S01]  /*10580*/  HADD2.F32 R20, -RZ, R120.H1_H1 ;  /* 0x30000078ff147230 */ /* 0x000fe20000004100 */
[----:B------:R-:W-:Y:S02]  /*10590*/  LOP3.LUT R60, R60, 0x38, RZ, 0xc0, !PT ;  /* 0x000000383c3c7812 */ /* 0x000fe400078ec0ff */
[----:B------:R-:W-:Y:S02]  /*105a0*/  SHF.L.U32 R3, R3, 0xa, RZ ;  /* 0x0000000a03037819 */ /* 0x000fe400000006ff */
[----:B------:R-:W-:-:S02]  /*105b0*/  LOP3.LUT R60, R60, 0x1c0, R123, 0xf8, !PT ;  /* 0x000001c03c3c7812 */ /* 0x000fc400078ef87b */
[----:B------:R-:W-:Y:S02]  /*105c0*/  LOP3.LUT R3, R3, 0x7fffe000, RZ, 0xc0, !PT ;  /* 0x7fffe00003037812 */ /* 0x000fe400078ec0ff */
[----:B------:R-:W-:-:S04]  /*105d0*/  LOP3.LUT R60, R60, R122, RZ, 0x3c, !PT ;  /* 0x0000007a3c3c7212 */ /* 0x000fc800078e3cff */
[----:B-----5:R-:W-:-:S05]  /*105e0*/  IADD3 R3, R60, R3, R121 ;  /* 0x000000033c037210 */ /* 0x020fca0007ffe079 */
[----:B------:R-:W-:-:S05]  /*105f0*/  IMAD R3, R3, 0x2, R16 ;  /* 0x0000000203037824 */ /* 0x000fca00078e0210 */
[----:B------:R-:W2:Y:S01]  /*10600*/  LDS.128 R60, [R3+0x10400] ;  /* 0x01040000033c7984 */ /* 0x000ea20000000c00 */
[----:B-1----:R-:W-:Y:S02]  /*10610*/  HADD2.F32 R77, -RZ, R69.H0_H0 ;  /* 0x20000045ff4d7230 */ /* 0x002fe40000004100 */
[----:B--2---:R-:W-:Y:S02]  /*10620*/  HADD2.F32 R76, -RZ, R61.H0_H0 ;  /* 0x2000003dff4c7230 */ /* 0x004fe40000004100 */
[----:B------:R-:W-:Y:S02]  /*10630*/  HADD2.F32 R82, -RZ, R62.H0_H0 ;  /* 0x2000003eff527230 */ /* 0x000fe40000004100 */
[--C-:B------:R-:W-:Y:S02]  /*10640*/  HADD2.F32 R88, -RZ, R63.reuse.H0_H0 ;  /* 0x2000003fff587230 */ /* 0x100fe40000004100 */
[C---:B------:R-:W-:Y:S01]  /*10650*/  FMUL.FTZ R78, R76.reuse, R20 ;  /* 0x000000144c4e7220 */ /* 0x040fe20000410000 */
[----:B------:R-:W-:Y:S01]  /*10660*/  FMUL.FTZ R76, R76, R79 ;  /* 0x0000004f4c4c7220 */ /* 0x000fe20000410000 */
[----:B------:R-:W-:-:S02]  /*10670*/  HADD2.F32 R63, -RZ, R63.H1_H1 ;  /* 0x3000003fff3f7230 */ /* 0x000fc40000004100 */
[C---:B------:R-:W-:Y:S01]  /*10680*/  FFMA.FTZ R79, R77.reuse, R79, -R78 ;  /* 0x0000004f4d4f7223 */ /* 0x040fe2000001084e */
[----:B------:R-:W-:Y:S01]  /*10690*/  FFMA.FTZ R77, R77, R20, R76 ;  /* 0x000000144d4d7223 */ /* 0x000fe2000001004c */
[----:B------:R-:W-:Y:S01]  /*106a0*/  SHF.R.U32.HI R20, RZ, 0x10, R65 ;  /* 0x00000010ff147819 */ /* 0x000fe20000011641 */
[----:B------:R-:W-:Y:S02]  /*106b0*/  HADD2.F32 R76, -RZ, R61.H1_H1 ;  /* 0x3000003dff4c7230 */ /* 0x000fe40000004100 */
[C---:B------:R-:W-:Y:S01]  /*106c0*/  FMUL.FTZ R65, R63.reuse, R57 ;  /* 0x000000393f417220 */ /* 0x040fe20000410000 */
[----:B------:R-:W-:Y:S02]  /*106d0*/  HADD2.F32 R61, -RZ, R69.H1_H1 ;  /* 0x30000045ff3d7230 */ /* 0x000fe40000004100 */
[----:B------:R-:W-:Y:S01]  /*106e0*/  FMUL.FTZ R63, R63, R59 ;  /* 0x0000003b3f3f7220 */ /* 0x000fe20000410000 */
[----:B------:R-:W-:Y:S02]  /*106f0*/  HADD2.F32 R20, -RZ, R20.H0_H0 ;  /* 0x20000014ff147230 */ /* 0x000fe40000004100 */
[----:B------:R-:W-:-:S02]  /*10700*/  HADD2.F32 R78, -RZ, R119.H0_H0 ;  /* 0x20000077ff4e7230 */ /* 0x000fc40000004100 */
[----:B------:R-:W-:Y:S02]  /*10710*/  HADD2.F32 R62, -RZ, R62.H1_H1 ;  /* 0x3000003eff3e7230 */ /* 0x000fe40000004100 */
[C---:B------:R-:W-:Y:S01]  /*10720*/  FMUL.FTZ R69, R76.reuse, R20 ;  /* 0x000000144c457220 */ /* 0x040fe20000410000 */
[----:B------:R-:W-:-:S03]  /*10730*/  FMUL.FTZ R76, R76, R80 ;  /* 0x000000504c4c7220 */ /* 0x000fc60000410000 */
[C---:B------:R-:W-:Y:S01]  /*10740*/  FFMA.FTZ R80, R61.reuse, R80, -R69 ;  /* 0x000000503d507223 */ /* 0x040fe20000010845 */
[----:B------:R-:W-:Y:S01]  /*10750*/  FFMA.FTZ R61, R61, R20, R76 ;  /* 0x000000143d3d7223 */ /* 0x000fe2000001004c */
[----:B------:R-:W-:Y:S02]  /*10760*/  HADD2.F32 R20, -RZ, R119.H1_H1 ;  /* 0x30000077ff147230 */ /* 0x000fe40000004100 */
[----:B------:R-:W-:Y:S02]  /*10770*/  HADD2.F32 R69, -RZ, R60.H0_H0 ;  /* 0x2000003cff457230 */ /* 0x000fe40000004100 */
[----:B------:R-:W-:Y:S01]  /*10780*/  HADD2.F32 R76, -RZ, R68.H0_H0 ;  /* 0x20000044ff4c7230 */ /* 0x000fe20000004100 */
[----:B------:R-:W-:Y:S01]  /*10790*/  F2FP.F16.F32.PACK_AB R61, R61, R77 ;  /* 0x0000004d3d3d723e */ /* 0x000fe200000000ff */
[----:B------:R-:W-:Y:S02]  /*107a0*/  HADD2.F32 R60, -RZ, R60.H1_H1 ;  /* 0x3000003cff3c7230 */ /* 0x000fe40000004100 */
[C---:B0-----:R-:W-:Y:S01]  /*107b0*/  FMUL.FTZ R81, R69.reuse, R20 ;  /* 0x0000001445517220 */ /* 0x041fe20000410000 */
[----:B------:R-:W-:Y:S01]  /*107c0*/  FMUL.FTZ R69, R69, R78 ;  /* 0x0000004e45457220 */ /* 0x000fe20000410000 */
[----:B------:R-:W-:-:S02]  /*107d0*/  HADD2.F32 R68, -RZ, R68.H1_H1 ;  /* 0x30000044ff447230 */ /* 0x000fc40000004100 */
[C---:B------:R-:W-:Y:S01]  /*107e0*/  FFMA.FTZ R78, R76.reuse, R78, -R81 ;  /* 0x0000004e4c4e7223 */ /* 0x040fe20000010851 */
[----:B------:R-:W-:Y:S01]  /*107f0*/  FFMA.FTZ R76, R76, R20, R69 ;  /* 0x000000144c4c7223 */ /* 0x000fe20000010045 */
[--C-:B------:R-:W-:Y:S02]  /*10800*/  HADD2.F32 R81, -RZ, R118.reuse.H1_H1 ;  /* 0x30000076ff517230 */ /* 0x100fe40000004100 */
[----:B------:R-:W-:Y:S02]  /*10810*/  HADD2.F32 R69, -RZ, R118.H0_H0 ;  /* 0x20000076ff457230 */ /* 0x000fe40000004100 */
[--C-:B------:R-:W-:Y:S02]  /*10820*/  HADD2.F32 R20, -RZ, R70.reuse.H0_H0 ;  /* 0x20000046ff147230 */ /* 0x100fe40000004100 */
[C---:B------:R-:W-:Y:S01]  /*10830*/  FMUL.FTZ R83, R82.reuse, R81 ;  /* 0x0000005152537220 */ /* 0x040fe20000410000 */
[----:B------:R-:W-:Y:S02]  /*10840*/  HADD2.F32 R70, -RZ, R70.H1_H1 ;  /* 0x30000046ff467230 */ /* 0x000fe40000004100 */
[-C--:B------:R-:W-:Y:S01]  /*10850*/  FMUL.FTZ R82, R82, R69.reuse ;  /* 0x0000004552527220 */ /* 0x080fe20000410000 */
[----:B------:R-:W-:Y:S01]  /*10860*/  FFMA.FTZ R69, R20, R69, -R83 ;  /* 0x0000004514457223 */ /* 0x000fe20000010853 */
[----:B------:R-:W-:-:S02]  /*10870*/  HADD2.F32 R83, -RZ, R117.H1_H1 ;  /* 0x30000075ff537230 */ /* 0x000fc40000004100 */
[----:B------:R-:W-:Y:S01]  /*10880*/  FFMA.FTZ R20, R20, R81, R82 ;  /* 0x0000005114147223 */ /* 0x000fe20000010052 */
[--C-:B------:R-:W-:Y:S02]  /*10890*/  HADD2.F32 R81, -RZ, R71.reuse.H0_H0 ;  /* 0x20000047ff517230 */ /* 0x100fe40000004100 */
[----:B------:R-:W-:Y:S02]  /*108a0*/  HADD2.F32 R71, -RZ, R71.H1_H1 ;  /* 0x30000047ff477230 */ /* 0x000fe40000004100 */
[----:B------:R-:W-:-:S03]  /*108b0*/  HADD2.F32 R82, -RZ, R117.H0_H0 ;  /* 0x20000075ff527230 */ /* 0x000fc60000004100 */
[C---:B------:R-:W-:Y:S01]  /*108c0*/  FFMA.FTZ R59, R71.reuse, R59, -R65 ;  /* 0x0000003b473b7223 */ /* 0x040fe20000010841 */
[----:B------:R-:W-:Y:S01]  /*108d0*/  FFMA.FTZ R63, R71, R57, R63 ;  /* 0x00000039473f7223 */ /* 0x000fe2000001003f */
[----:B------:R-:W-:Y:S01]  /*108e0*/  FMUL.FTZ R87, R88, R82 ;  /* 0x0000005258577220 */ /* 0x000fe20000410000 */
[----:B------:R-:W-:Y:S01]  /*108f0*/  FMUL.FTZ R65, R60, R64 ;  /* 0x000000403c417220 */ /* 0x000fe20000410000 */
[----:B------:R-:W-:Y:S01]  /*10900*/  FMUL.FTZ R57, R62, R66 ;  /* 0x000000423e397220 */ /* 0x000fe20000410000 */
[-C--:B------:R-:W-:Y:S01]  /*10910*/  FMUL.FTZ R88, R88, R83.reuse ;  /* 0x0000005358587220 */ /* 0x080fe20000410000 */
[----:B------:R-:W-:Y:S01]  /*10920*/  FMUL.FTZ R60, R60, R56 ;  /* 0x000000383c3c7220 */ /* 0x000fe20000410000 */
[----:B------:R-:W-:Y:S01]  /*10930*/  FMUL.FTZ R62, R62, R58 ;  /* 0x0000003a3e3e7220 */ /* 0x000fe20000410000 */
[C---:B------:R-:W-:Y:S01]  /*10940*/  FFMA.FTZ R87, R81.reuse, R83, -R87 ;  /* 0x0000005351577223 */ /* 0x040fe20000010857 */
        /* <DEDUP_REMOVED lines=14> */
.L_x_1705:
[----:B------:R-:W-:Y:S05]  /*10a30*/  BSYNC B1 ;  /* 0x0000000000017941 */ /* 0x000fea0003800000 */
.L_x_1704:
[----:B--2---:R-:W-:Y:S01]  /*10a40*/  VIADD R3, R23, 0x20 ;  /* 0x0000002017037836 */ /* 0x004fe20000000000 */
[----:B------:R-:W-:Y:S04]  /*10a50*/  BSSY B1, `(.L_x_1708) ;  /* 0x00000d2000017945 */ /* 0x000fe80003800000 */
[----:B------:R-:W-:-:S13]  /*10a60*/  ISETP.GE.AND P0, PT, R3, R0, PT ;  /* 0x000000000300720c */ /* 0x000fda0003f06270 */
[----:B------:R-:W-:Y:S05]  /*10a70*/  @P0 BRA `(.L_x_1709) ;  /* 0x0000000c003c0947 */ /* 0x000fea0003800000 */
[----:B------:R2:W5:Y:S01]  /*10a80*/  LDL R79, [R1+0x24] ;  /* 0x00002400014f7983 */ /* 0x0005620000100800 */
[----:B------:R-:W3:Y:S01]  /*10a90*/  LDC R3, c[0x0][0x3f4] ;  /* 0x0000fd00ff037b82 */ /* 0x000ee20000000800 */
[C---:B------:R-:W-:Y:S01]  /*10aa0*/  VIADD R80, R23.reuse, 0x20 ;  /* 0x0000002017507836 */ /* 0x040fe20000000000 */
[----:B------:R-:W-:Y:S01]  /*10ab0*/  BSSY B2, `(.L_x_1710) ;  /* 0x000006a000027945 */ /* 0x000fe20003800000 */
[----:B0-----:R-:W-:Y:S02]  /*10ac0*/  VIADD R81, R23, 0x20 ;  /* 0x0000002017517836 */ /* 0x001fe40000000000 */
[----:B------:R-:W-:Y:S02]  /*10ad0*/  IMAD.SHL.U32 R80, R80, 0x40, RZ ;  /* 0x0000004050507824 */ /* 0x000fe400078e00ff */
[----:B------:R-:W-:-:S03]  /*10ae0*/  IMAD.SHL.U32 R81, R81, 0x40, RZ ;  /* 0x0000004051517824 */ /* 0x000fc600078e00ff */
[----:B------:R-:W-:Y:S02]  /*10af0*/  LOP3.LUT R80, R80, 0x1c0, RZ, 0xc0, !PT ;  /* 0x000001c050507812 */ /* 0x000fe400078ec0ff */
[----:B------:R-:W-:Y:S02]  /*10b00*/  LOP3.LUT R81, R81, 0x1c0, RZ, 0xc0, !PT ;  /* 0x000001c051517812 */ /* 0x000fe400078ec0ff */
[----:B------:R-:W-:Y:S02]  /*10b10*/  SHF.R.U32.HI R80, RZ, 0x3, R80 ;  /* 0x00000003ff507819 */ /* 0x000fe40000011650 */
[-C--:B---3--:R-:W-:Y:S02]  /*10b20*/  ISETP.GE.AND P0, PT, R18, R3.reuse, PT ;  /* 0x000000031200720c */ /* 0x088fe40003f06270 */
[----:B------:R-:W-:-:S11]  /*10b30*/  ISETP.GE.AND P1, PT, R221, R3, PT ;  /* 0x00000003dd00720c */ /* 0x000fd60003f26270 */
[----:B--2---:R-:W-:Y:S05]  /*10b40*/  @P0 BRA `(.L_x_1711) ;  /* 0x0000000400800947 */ /* 0x004fea0003800000 */
[----:B-1----:R-:W2:Y:S04]  /*10b50*/  LDL R20, [R1+0x44] ;  /* 0x0000440001147983 */ /* 0x002ea80000100800 */
[----:B------:R-:W3:Y:S01]  /*10b60*/  LDL R82, [R1+0x94] ;  /* 0x0000940001527983 */ /* 0x000ee20000100800 */
[--C-:B------:R-:W-:Y:S01]  /*10b70*/  SHF.R.U64 R44, R44, 0x10, R45.reuse ;  /* 0x000000102c2c7819 */ /* 0x100fe2000000122d */
[--C-:B------:R-:W-:Y:S01]  /*10b80*/  HADD2.F32 R68, -RZ, R116.reuse.H1_H1 ;  /* 0x30000074ff447230 */ /* 0x100fe20000004100 */
[----:B------:R-:W-:Y:S01]  /*10b90*/  SHF.R.U32.HI R64, RZ, 0x10, R45 ;  /* 0x00000010ff407819 */ /* 0x000fe2000001162d */
[----:B------:R-:W-:Y:S01]  /*10ba0*/  HADD2.F32 R116, -RZ, R116.H0_H0 ;  /* 0x20000074ff747230 */ /* 0x000fe20000004100 */
[--C-:B------:R-:W-:Y:S02]  /*10bb0*/  SHF.R.U64 R45, R52, 0x10, R53.reuse ;  /* 0x00000010342d7819 */ /* 0x100fe40000001235 */
[----:B------:R-:W-:Y:S01]  /*10bc0*/  SHF.R.U32.HI R52, RZ, 0x10, R53 ;  /* 0x00000010ff347819 */ /* 0x000fe20000011635 */
[----:B------:R-:W-:Y:S01]  /*10bd0*/  HADD2.F32 R64, -RZ, R64.H0_H0 ;  /* 0x20000040ff407230 */ /* 0x000fe20000004100 */
[--C-:B------:R-:W-:Y:S01]  /*10be0*/  SHF.R.U64 R46, R46, 0x10, R47.reuse ;  /* 0x000000102e2e7819 */ /* 0x100fe2000000122f */
[----:B------:R-:W-:Y:S01]  /*10bf0*/  HADD2.F32 R45, -RZ, R45.H0_H0 ;  /* 0x2000002dff2d7230 */ /* 0x000fe20000004100 */
[----:B------:R-:W-:Y:S01]  /*10c00*/  SHF.R.U32.HI R53, RZ, 0x10, R47 ;  /* 0x00000010ff357819 */ /* 0x000fe2000001162f */
[----:B------:R-:W-:Y:S01]  /*10c10*/  HADD2.F32 R52, -RZ, R52.H0_H0 ;  /* 0x20000034ff347230 */ /* 0x000fe20000004100 */
[----:B------:R-:W-:-:S02]  /*10c20*/  SHF.R.U64 R47, R54, 0x10, R55 ;  /* 0x00000010362f7819 */ /* 0x000fc40000001237 */
[----:B------:R-:W-:-:S03]  /*10c30*/  SHF.R.U32.HI R55, RZ, 0x10, R55 ;  /* 0x00000010ff377819 */ /* 0x000fc60000011637 */
[----:B------:R-:W-:Y:S02]  /*10c40*/  HADD2.F32 R47, -RZ, R47.H0_H0 ;  /* 0x2000002fff2f7230 */ /* 0x000fe40000004100 */
[----:B------:R-:W-:Y:S01]  /*10c50*/  HADD2.F32 R55, -RZ, R55.H0_H0 ;  /* 0x20000037ff377230 */ /* 0x000fe20000004100 */
[----:B--2---:R-:W-:-:S04]  /*10c60*/  LEA.HI R20, R3, R20, RZ, 0x1d ;  /* 0x0000001403147211 */ /* 0x004fc800078fe8ff */
[----:B------:R-:W-:Y:S02]  /*10c70*/  SHF.R.S32.HI R57, RZ, 0x1f, R20 ;  /* 0x0000001fff397819 */ /* 0x000fe40000011414 */
[----:B------:R-:W-:Y:S02]  /*10c80*/  SHF.L.U32 R56, R20, 0x3, RZ ;  /* 0x0000000314387819 */ /* 0x000fe400000006ff */
[----:B------:R-:W-:Y:S02]  /*10c90*/  LEA.HI R57, R57, R20, RZ, 0x3 ;  /* 0x0000001439397211 */ /* 0x000fe400078f18ff */
[----:B------:R-:W-:-:S03]  /*10ca0*/  LOP3.LUT R20, R81, 0x38, R56, 0xf8, !PT ;  /* 0x0000003851147812 */ /* 0x000fc600078ef838 */
[----:B------:R-:W-:Y:S01]  /*10cb0*/  IMAD.SHL.U32 R57, R57, 0x400, RZ ;  /* 0x0000040039397824 */ /* 0x000fe200078e00ff */
[----:B------:R-:W-:-:S04]  /*10cc0*/  LOP3.LUT R20, R20, R80, RZ, 0x3c, !PT ;  /* 0x0000005014147212 */ /* 0x000fc800078e3cff */
[----:B------:R-:W-:Y:S02]  /*10cd0*/  LOP3.LUT R61, R57, 0x7fffe000, RZ, 0xc0, !PT ;  /* 0x7fffe000393d7812 */ /* 0x000fe400078ec0ff */
[----:B---3--:R-:W0:Y:S02]  /*10ce0*/  LDS.128 R56, [R82] ;  /* 0x0000000052387984 */ /* 0x008e240000000c00 */
[----:B-----5:R-:W-:-:S05]  /*10cf0*/  IADD3 R61, R20, R61, R79 ;  /* 0x0000003d143d7210 */ /* 0x020fca0007ffe04f */
[----:B------:R-:W-:-:S05]  /*10d00*/  IMAD R20, R61, 0x2, R16 ;  /* 0x000000023d147824 */ /* 0x000fca00078e0210 */
[----:B------:R-:W1:Y:S01]  /*10d10*/  LDS.128 R60, [R20+0x10400] ;  /* 0x01040000143c7984 */ /* 0x000e620000000c00 */
[--C-:B0-----:R-:W-:Y:S02]  /*10d20*/  HADD2.F32 R54, -RZ, R57.reuse.H0_H0 ;  /* 0x20000039ff367230 */ /* 0x101fe40000004100 */
[----:B------:R-:W-:Y:S02]  /*10d30*/  HADD2.F32 R65, -RZ, R57.H1_H1 ;  /* 0x30000039ff417230 */ /* 0x000fe40000004100 */
[----:B------:R-:W-:Y:S02]  /*10d40*/  HADD2.F32 R57, -RZ, R56.H0_H0 ;  /* 0x20000038ff397230 */ /* 0x000fe40000004100 */
[----:B------:R-:W-:Y:S02]  /*10d50*/  HADD2.F32 R66, -RZ, R58.H0_H0 ;  /* 0x2000003aff427230 */ /* 0x000fe40000004100 */
[--C-:B------:R-:W-:Y:S02]  /*10d60*/  HADD2.F32 R67, -RZ, R59.reuse.H0_H0 ;  /* 0x2000003bff437230 */ /* 0x100fe40000004100 */
[----:B------:R-:W-:-:S02]  /*10d70*/  HADD2.F32 R59, -RZ, R59.H1_H1 ;  /* 0x3000003bff3b7230 */ /* 0x000fc40000004100 */
[--C-:B-1----:R-:W-:Y:S02]  /*10d80*/  HADD2.F32 R69, -RZ, R61.reuse.H0_H0 ;  /* 0x2000003dff457230 */ /* 0x102fe40000004100 */
[----:B------:R-:W-:Y:S02]  /*10d90*/  HADD2.F32 R70, -RZ, R61.H1_H1 ;  /* 0x3000003dff467230 */ /* 0x000fe40000004100 */
[----:B------:R-:W-:Y:S02]  /*10da0*/  HADD2.F32 R61, -RZ, R60.H0_H0 ;  /* 0x2000003cff3d7230 */ /* 0x000fe40000004100 */
[C---:B------:R-:W-:Y:S01]  /*10db0*/  FMUL.FTZ R76, R69.reuse, R116 ;  /* 0x00000074454c7220 */ /* 0x040fe20000410000 */
[----:B------:R-:W-:Y:S01]  /*10dc0*/  FMUL.FTZ R69, R69, R68 ;  /* 0x0000004445457220 */ /* 0x000fe20000410000 */
[C---:B------:R-:W-:Y:S01]  /*10dd0*/  FMUL.FTZ R78, R70.reuse, R52 ;  /* 0x00000034464e7220 */ /* 0x040fe20000410000 */
[----:B------:R-:W-:Y:S01]  /*10de0*/  FMUL.FTZ R70, R70, R64 ;  /* 0x0000004046467220 */ /* 0x000fe20000410000 */
[----:B------:R-:W-:Y:S01]  /*10df0*/  FFMA.FTZ R76, R54, R68, -R76 ;  /* 0x00000044364c7223 */ /* 0x000fe2000001084c */
[----:B------:R-:W-:-:S02]  /*10e00*/  HADD2.F32 R68, -RZ, R113.H0_H0 ;  /* 0x20000071ff447230 */ /* 0x000fc40000004100 */
[----:B------:R-:W-:Y:S01]  /*10e10*/  FFMA.FTZ R69, R54, R116, R69 ;  /* 0x0000007436457223 */ /* 0x000fe20000010045 */
[----:B------:R-:W-:Y:S02]  /*10e20*/  HADD2.F32 R54, -RZ, R115.H0_H0 ;  /* 0x20000073ff367230 */ /* 0x000fe40000004100 */
[----:B------:R-:W-:Y:S01]  /*10e30*/  FFMA.FTZ R78, R65, R64, -R78 ;  /* 0x00000040414e7223 */ /* 0x000fe2000001084e */
[----:B------:R-:W-:Y:S02]  /*10e40*/  HADD2.F32 R71, -RZ, R62.H0_H0 ;  /* 0x2000003eff477230 */ /* 0x000fe40000004100 */
[C---:B------:R-:W-:Y:S01]  /*10e50*/  FMUL.FTZ R64, R61.reuse, R68 ;  /* 0x000000443d407220 */ /* 0x040fe20000410000 */
[----:B------:R-:W-:Y:S02]  /*10e60*/  HADD2.F32 R113, -RZ, R113.H1_H1 ;  /* 0x30000071ff717230 */ /* 0x000fe40000004100 */
[----:B------:R-:W-:Y:S01]  /*10e70*/  FMUL.FTZ R61, R61, R54 ;  /* 0x000000363d3d7220 */ /* 0x000fe20000410000 */
[----:B------:R-:W-:Y:S01]  /*10e80*/  FFMA.FTZ R70, R65, R52, R70 ;  /* 0x0000003441467223 */ /* 0x000fe20000010046 */
[----:B------:R-:W-:Y:S01]  /*10e90*/  FFMA.FTZ R64, R57, R54, -R64 ;  /* 0x0000003639407223 */ /* 0x000fe20000010840 */
[----:B------:R-:W-:-:S02]  /*10ea0*/  HADD2.F32 R54, -RZ, R114.H1_H1 ;  /* 0x30000072ff367230 */ /* 0x000fc40000004100 */
[----:B------:R-:W-:Y:S01]  /*10eb0*/  FFMA.FTZ R52, R57, R68, R61 ;  /* 0x0000004439347223 */ /* 0x000fe2000001003d */
[--C-:B------:R-:W-:Y:S02]  /*10ec0*/  HADD2.F32 R77, -RZ, R63.reuse.H0_H0 ;  /* 0x2000003fff4d7230 */ /* 0x100fe40000004100 */
[C---:B------:R-:W-:Y:S01]  /*10ed0*/  FMUL.FTZ R57, R71.reuse, R113 ;  /* 0x0000007147397220 */ /* 0x040fe20000410000 */
[----:B------:R-:W-:Y:S02]  /*10ee0*/  HADD2.F32 R63, -RZ, R63.H1_H1 ;  /* 0x3000003fff3f7230 */ /* 0x000fe40000004100 */
[-C--:B------:R-:W-:Y:S01]  /*10ef0*/  FMUL.FTZ R71, R71, R54.reuse ;  /* 0x0000003647477220 */ /* 0x080fe20000410000 */
[----:B------:R-:W-:Y:S02]  /*10f00*/  HADD2.F32 R60, -RZ, R60.H1_H1 ;  /* 0x3000003cff3c7230 */ /* 0x000fe40000004100 */
[----:B------:R-:W-:Y:S01]  /*10f10*/  FFMA.FTZ R54, R66, R54, -R57 ;  /* 0x0000003642367223 */ /* 0x000fe20000010839 */
[----:B------:R-:W-:-:S02]  /*10f20*/  HADD2.F32 R57, -RZ, R53.H0_H0 ;  /* 0x20000035ff397230 */ /* 0x000fc40000004100 */
[----:B------:R-:W-:Y:S01]  /*10f30*/  FFMA.FTZ R71, R66, R113, R71 ;  /* 0x0000007142477223 */ /* 0x000fe20000010047 */
[C---:B------:R-:W-:Y:S01]  /*10f40*/  FMUL.FTZ R66, R63.reuse, R55 ;  /* 0x000000373f427220 */ /* 0x040fe20000410000 */
[----:B------:R-:W-:Y:S02]  /*10f50*/  HADD2.F32 R62, -RZ, R62.H1_H1 ;  /* 0x3000003eff3e7230 */ /* 0x000fe40000004100 */
[----:B------:R-:W-:Y:S02]  /*10f60*/  HADD2.F32 R114, -RZ, R114.H0_H0 ;  /* 0x20000072ff727230 */ /* 0x000fe40000004100 */
[-C--:B------:R-:W-:Y:S01]  /*10f70*/  FMUL.FTZ R68, R63, R57.reuse ;  /* 0x000000393f447220 */ /* 0x080fe20000410000 */
[----:B------:R-:W-:Y:S01]  /*10f80*/  FFMA.FTZ R66, R59, R57, -R66 ;  /* 0x000000393b427223 */ /* 0x000fe20000010842 */
[----:B------:R-:W-:Y:S02]  /*10f90*/  HADD2.F32 R115, -RZ, R115.H1_H1 ;  /* 0x30000073ff737230 */ /* 0x000fe40000004100 */
[----:B------:R-:W-:Y:S01]  /*10fa0*/  FMUL.FTZ R63, R62, R47 ;  /* 0x0000002f3e3f7220 */ /* 0x000fe20000410000 */
[----:B------:R-:W-:-:S02]  /*10fb0*/  HADD2.F32 R57, -RZ, R44.H0_H0 ;  /* 0x2000002cff397230 */ /* 0x000fc40000004100 */
[----:B------:R-:W-:Y:S01]  /*10fc0*/  FFMA.FTZ R68, R59, R55, R68 ;  /* 0x000000373b447223 */ /* 0x000fe20000010044 */
[----:B------:R-:W-:Y:S02]  /*10fd0*/  HADD2.F32 R61, -RZ, R46.H0_H0 ;  /* 0x2000002eff3d7230 */ /* 0x000fe40000004100 */
[CC--:B------:R-:W-:Y:S01]  /*10fe0*/  FMUL.FTZ R53, R77.reuse, R114.reuse ;  /* 0x000000724d357220 */ /* 0x0c0fe20000410000 */
[----:B------:R-:W-:Y:S02]  /*10ff0*/  HADD2.F32 R56, -RZ, R56.H1_H1 ;  /* 0x30000038ff387230 */ /* 0x000fe40000004100 */
[C---:B------:R-:W-:Y:S01]  /*11000*/  FMUL.FTZ R55, R60.reuse, R45 ;  /* 0x0000002d3c377220 */ /* 0x040fe20000410000 */
[----:B------:R-:W-:Y:S02]  /*11010*/  HADD2.F32 R58, -RZ, R58.H1_H1 ;  /* 0x3000003aff3a7230 */ /* 0x000fe40000004100 */
[----:B------:R-:W-:Y:S01]  /*11020*/  FMUL.FTZ R77, R77, R115 ;  /* 0x000000734d4d7220 */ /* 0x000fe20000410000 */
        /* <DEDUP_REMOVED lines=15> */
[----:B------:R-:W-:-:S02]  /*11120*/  F2FP.F16.F32.PACK_AB R52, R59, R52 ;  /* 0x000000343b34723e */ /* 0x000fc400000000ff */
[----:B------:R-:W-:-:S05]  /*11130*/  F2FP.F16.F32.PACK_AB R54, R62, R71 ;  /* 0x000000473e36723e */ /* 0x000fca00000000ff */
[----:B------:R0:W-:Y:S02]  /*11140*/  STS.128 [R20+0x10400], R52 ;  /* 0x0104003414007388 */ /* 0x0001e40000000c00 */
.L_x_1711:
[----:B------:R-:W-:Y:S05]  /*11150*/  BSYNC B2 ;  /* 0x0000000000027941 */ /* 0x000fea0003800000 */
.L_x_1710:
[----:B------:R-:W-:Y:S05]  /*11160*/  @P1 BRA `(.L_x_1709) ;  /* 0x0000000400801947 */ /* 0x000fea0003800000 */
[----:B01----:R-:W2:Y:S04]  /*11170*/  LDL R20, [R1+0x48] ;  /* 0x0000480001147983 */ /* 0x003ea80000100800 */
[----:B------:R-:W3:Y:S01]  /*11180*/  LDL R69, [R1+0x90] ;  /* 0x0000900001457983 */ /* 0x000ee20000100800 */
[----:B------:R-:W-:Y:S01]  /*11190*/  HADD2.F32 R65, -RZ, R109.H1_H1 ;  /* 0x3000006dff417230 */ /* 0x000fe20000004100 */
[----:B------:R-:W-:Y:S01]  /*111a0*/  SHF.R.U32.HI R56, RZ, 0x10, R49 ;  /* 0x00000010ff387819 */ /* 0x000fe20000011631 */
[----:B------:R-:W-:Y:S01]  /*111b0*/  HADD2.F32 R64, -RZ, R111.H1_H1 ;  /* 0x3000006fff407230 */ /* 0x000fe20000004100 */
[----:B------:R-:W-:Y:S01]  /*111c0*/  SHF.R.U64 R42, R42, 0x10, R43 ;  /* 0x000000102a2a7819 */ /* 0x000fe2000000122b */
[----:B------:R-:W-:Y:S02]  /*111d0*/  HADD2.F32 R109, -RZ, R109.H0_H0 ;  /* 0x2000006dff6d7230 */ /* 0x000fe40000004100 */
[----:B------:R-:W-:-:S02]  /*111e0*/  HADD2.F32 R62, -RZ, R56.H0_H0 ;  /* 0x20000038ff3e7230 */ /* 0x000fc40000004100 */
[----:B------:R-:W-:Y:S01]  /*111f0*/  HADD2.F32 R111, -RZ, R111.H0_H0 ;  /* 0x2000006fff6f7230 */ /* 0x000fe20000004100 */
[----:B--2---:R-:W-:-:S04]  /*11200*/  LEA.HI R3, R3, R20, RZ, 0x1d ;  /* 0x0000001403037211 */ /* 0x004fc800078fe8ff */
[----:B------:R-:W-:Y:S01]  /*11210*/  SHF.R.S32.HI R44, RZ, 0x1f, R3 ;  /* 0x0000001fff2c7819 */ /* 0x000fe20000011403 */
[----:B------:R-:W-:-:S03]  /*11220*/  IMAD.SHL.U32 R20, R3, 0x8, RZ ;  /* 0x0000000803147824 */ /* 0x000fc600078e00ff */
[----:B------:R-:W-:Y:S02]  /*11230*/  LEA.HI R44, R44, R3, RZ, 0x3 ;  /* 0x000000032c2c7211 */ /* 0x000fe400078f18ff */
[----:B------:R-:W-:-:S03]  /*11240*/  LOP3.LUT R3, R81, 0x38, R20, 0xf8, !PT ;  /* 0x0000003851037812 */ /* 0x000fc600078ef814 */
[----:B------:R-:W-:Y:S01]  /*11250*/  IMAD.SHL.U32 R44, R44, 0x400, RZ ;  /* 0x000004002c2c7824 */ /* 0x000fe200078e00ff */
[----:B------:R-:W-:-:S04]  /*11260*/  LOP3.LUT R3, R3, R80, RZ, 0x3c, !PT ;  /* 0x0000005003037212 */ /* 0x000fc800078e3cff */
[----:B------:R-:W-:Y:S02]  /*11270*/  LOP3.LUT R20, R44, 0x7fffe000, RZ, 0xc0, !PT ;  /* 0x7fffe0002c147812 */ /* 0x000fe400078ec0ff */
[----:B---3--:R-:W0:Y:S02]  /*11280*/  LDS.128 R44, [R69] ;  /* 0x00000000452c7984 */ /* 0x008e240000000c00 */
[----:B-----5:R-:W-:Y:S02]  /*11290*/  IADD3 R3, R3, R20, R79 ;  /* 0x0000001403037210 */ /* 0x020fe40007ffe04f */
[--C-:B------:R-:W-:Y:S02]  /*112a0*/  SHF.R.U64 R20, R40, 0x10, R41.reuse ;  /* 0x0000001028147819 */ /* 0x100fe40000001229 */
[----:B------:R-:W-:Y:S01]  /*112b0*/  SHF.R.U32.HI R41, RZ, 0x10, R41 ;  /* 0x00000010ff297819 */ /* 0x000fe20000011629 */
[----:B------:R-:W-:Y:S01]  /*112c0*/  IMAD R3, R3, 0x2, R16 ;  /* 0x0000000203037824 */ /* 0x000fe200078e0210 */
[----:B------:R-:W-:-:S02]  /*112d0*/  SHF.R.U64 R40, R48, 0x10, R49 ;  /* 0x0000001030287819 */ /* 0x000fc40000001231 */
[----:B------:R-:W-:Y:S02]  /*112e0*/  SHF.R.U32.HI R48, RZ, 0x10, R43 ;  /* 0x00000010ff307819 */ /* 0x000fe4000001162b */
[----:B------:R-:W1:Y:S01]  /*112f0*/  LDS.128 R52, [R3+0x10400] ;  /* 0x0104000003347984 */ /* 0x000e620000000c00 */
[--C-:B------:R-:W-:Y:S02]  /*11300*/  SHF.R.U64 R43, R50, 0x10, R51.reuse ;  /* 0x00000010322b7819 */ /* 0x100fe40000001233 */
[----:B------:R-:W-:Y:S01]  /*11310*/  SHF.R.U32.HI R50, RZ, 0x10, R51 ;  /* 0x00000010ff327819 */ /* 0x000fe20000011633 */
[----:B------:R-:W-:-:S04]  /*11320*/  HADD2.F32 R48, -RZ, R48.H0_H0 ;  /* 0x20000030ff307230 */ /* 0x000fc80000004100 */
[----:B------:R-:W-:Y:S02]  /*11330*/  HADD2.F32 R50, -RZ, R50.H0_H0 ;  /* 0x20000032ff327230 */ /* 0x000fe40000004100 */
[--C-:B0-----:R-:W-:Y:S02]  /*11340*/  HADD2.F32 R58, -RZ, R45.reuse.H0_H0 ;  /* 0x2000002dff3a7230 */ /* 0x101fe40000004100 */
[----:B------:R-:W-:Y:S02]  /*11350*/  HADD2.F32 R57, -RZ, R45.H1_H1 ;  /* 0x3000002dff397230 */ /* 0x000fe40000004100 */
[----:B------:R-:W-:Y:S02]  /*11360*/  HADD2.F32 R49, -RZ, R44.H0_H0 ;  /* 0x2000002cff317230 */ /* 0x000fe40000004100 */
[----:B------:R-:W-:Y:S02]  /*11370*/  HADD2.F32 R45, -RZ, R46.H0_H0 ;  /* 0x2000002eff2d7230 */ /* 0x000fe40000004100 */
[----:B------:R-:W-:-:S02]  /*11380*/  HADD2.F32 R51, -RZ, R47.H0_H0 ;  /* 0x2000002fff337230 */ /* 0x000fc40000004100 */
[----:B------:R-:W-:Y:S02]  /*11390*/  HADD2.F32 R47, -RZ, R47.H1_H1 ;  /* 0x3000002fff2f7230 */ /* 0x000fe40000004100 */
[--C-:B-1----:R-:W-:Y:S02]  /*113a0*/  HADD2.F32 R63, -RZ, R53.reuse.H0_H0 ;  /* 0x20000035ff3f7230 */ /* 0x102fe40000004100 */
[----:B------:R-:W-:Y:S02]  /*113b0*/  HADD2.F32 R61, -RZ, R53.H1_H1 ;  /* 0x30000035ff3d7230 */ /* 0x000fe40000004100 */
[----:B------:R-:W-:Y:S02]  /*113c0*/  HADD2.F32 R60, -RZ, R52.H0_H0 ;  /* 0x20000034ff3c7230 */ /* 0x000fe40000004100 */
[C---:B------:R-:W-:Y:S01]  /*113d0*/  FMUL.FTZ R67, R63.reuse, R65 ;  /* 0x000000413f437220 */ /* 0x040fe20000410000 */
[----:B------:R-:W-:Y:S01]  /*113e0*/  FMUL.FTZ R63, R63, R64 ;  /* 0x000000403f3f7220 */ /* 0x000fe20000410000 */
[----:B------:R-:W-:Y:S01]  /*113f0*/  FMUL.FTZ R66, R61, R62 ;  /* 0x0000003e3d427220 */ /* 0x000fe20000410000 */
[----:B------:R-:W-:-:S02]  /*11400*/  HADD2.F32 R59, -RZ, R54.H0_H0 ;  /* 0x20000036ff3b7230 */ /* 0x000fc40000004100 */
[----:B------:R-:W-:Y:S01]  /*11410*/  FFMA.FTZ R56, R58, R64, -R67 ;  /* 0x000000403a387223 */ /* 0x000fe20000010843 */
[----:B------:R-:W-:Y:S02]  /*11420*/  HADD2.F32 R64, -RZ, R41.H0_H0 ;  /* 0x20000029ff407230 */ /* 0x000fe40000004100 */
[----:B------:R-:W-:Y:S01]  /*11430*/  FMUL.FTZ R68, R60, R111 ;  /* 0x0000006f3c447220 */ /* 0x000fe20000410000 */
[--C-:B------:R-:W-:Y:S02]  /*11440*/  HADD2.F32 R53, -RZ, R55.reuse.H0_H0 ;  /* 0x20000037ff357230 */ /* 0x100fe40000004100 */
[----:B------:R-:W-:Y:S01]  /*11450*/  FFMA.FTZ R58, R58, R65, R63 ;  /* 0x000000413a3a7223 */ /* 0x000fe2000001003f */
[----:B------:R-:W-:Y:S02]  /*11460*/  HADD2.F32 R55, -RZ, R55.H1_H1 ;  /* 0x30000037ff377230 */ /* 0x000fe40000004100 */
[-C--:B------:R-:W-:Y:S01]  /*11470*/  FMUL.FTZ R70, R61, R64.reuse ;  /* 0x000000403d467220 */ /* 0x080fe20000410000 */
[----:B------:R-:W-:Y:S01]  /*11480*/  FFMA.FTZ R41, R57, R64, -R66 ;  /* 0x0000004039297223 */ /* 0x000fe20000010842 */
[----:B------:R-:W-:Y:S01]  /*11490*/  FMUL.FTZ R66, R60, R109 ;  /* 0x0000006d3c427220 */ /* 0x000fe20000410000 */
[----:B------:R-:W-:-:S02]  /*114a0*/  HADD2.F32 R64, -RZ, R110.H0_H0 ;  /* 0x2000006eff407230 */ /* 0x000fc40000004100 */
[----:B------:R-:W-:Y:S01]  /*114b0*/  FFMA.FTZ R57, R57, R62, R70 ;  /* 0x0000003e39397223 */ /* 0x000fe20000010046 */
[----:B------:R-:W-:Y:S02]  /*114c0*/  HADD2.F32 R62, -RZ, R112.H0_H0 ;  /* 0x20000070ff3e7230 */ /* 0x000fe40000004100 */
[----:B------:R-:W-:Y:S01]  /*114d0*/  FFMA.FTZ R60, R49, R111, -R66 ;  /* 0x0000006f313c7223 */ /* 0x000fe20000010842 */
[----:B------:R-:W-:Y:S02]  /*114e0*/  HADD2.F32 R110, -RZ, R110.H1_H1 ;  /* 0x3000006eff6e7230 */ /* 0x000fe40000004100 */
[----:B------:R-:W-:Y:S01]  /*114f0*/  FMUL.FTZ R66, R59, R64 ;  /* 0x000000403b427220 */ /* 0x000fe20000410000 */
[----:B------:R-:W-:Y:S02]  /*11500*/  HADD2.F32 R112, -RZ, R112.H1_H1 ;  /* 0x30000070ff707230 */ /* 0x000fe40000004100 */
[----:B------:R-:W-:Y:S01]  /*11510*/  FFMA.FTZ R49, R49, R109, R68 ;  /* 0x0000006d31317223 */ /* 0x000fe20000010044 */
[-C--:B------:R-:W-:Y:S01]  /*11520*/  FMUL.FTZ R68, R59, R62.reuse ;  /* 0x0000003e3b447220 */ /* 0x080fe20000410000 */
[----:B------:R-:W-:Y:S01]  /*11530*/  FFMA.FTZ R59, R45, R62, -R66 ;  /* 0x0000003e2d3b7223 */ /* 0x000fe20000010842 */
[C---:B------:R-:W-:Y:S01]  /*11540*/  FMUL.FTZ R62, R53.reuse, R110 ;  /* 0x0000006e353e7220 */ /* 0x040fe20000410000 */
[----:B------:R-:W-:Y:S01]  /*11550*/  FMUL.FTZ R53, R53, R112 ;  /* 0x0000007035357220 */ /* 0x000fe20000410000 */
[----:B------:R-:W-:Y:S01]  /*11560*/  FFMA.FTZ R64, R45, R64, R68 ;  /* 0x000000402d407223 */ /* 0x000fe20000010044 */
[----:B------:R-:W-:-:S02]  /*11570*/  HADD2.F32 R52, -RZ, R52.H1_H1 ;  /* 0x30000034ff347230 */ /* 0x000fc40000004100 */
[C---:B------:R-:W-:Y:S01]  /*11580*/  FFMA.FTZ R62, R51.reuse, R112, -R62 ;  /* 0x00000070333e7223 */ /* 0x040fe2000001083e */
[----:B------:R-:W-:Y:S01]  /*11590*/  FFMA.FTZ R110, R51, R110, R53 ;  /* 0x0000006e336e7223 */ /* 0x000fe20000010035 */
[----:B------:R-:W-:Y:S02]  /*115a0*/  HADD2.F32 R54, -RZ, R54.H1_H1 ;  /* 0x30000036ff367230 */ /* 0x000fe40000004100 */
[C---:B------:R-:W-:Y:S01]  /*115b0*/  FMUL.FTZ R66, R55.reuse, R50 ;  /* 0x0000003237427220 */ /* 0x040fe20000410000 */
[----:B------:R-:W-:Y:S01]  /*115c0*/  FMUL.FTZ R68, R55, R48 ;  /* 0x0000003037447220 */ /* 0x000fe20000410000 */
[----:B------:R-:W-:Y:S01]  /*115d0*/  HADD2.F32 R51, -RZ, R40.H0_H0 ;  /* 0x20000028ff337230 */ /* 0x000fe20000004100 */
[----:B------:R-:W-:Y:S01]  /*115e0*/  F2FP.F16.F32.PACK_AB R41, R41, R56 ;  /* 0x000000382929723e */ /* 0x000fe200000000ff */
[----:B------:R-:W-:Y:S02]  /*115f0*/  HADD2.F32 R53, -RZ, R43.H0_H0 ;  /* 0x2000002bff357230 */ /* 0x000fe40000004100 */
[----:B------:R-:W-:Y:S01]  /*11600*/  FFMA.FTZ R63, R47, R48, -R66 ;  /* 0x000000302f3f7223 */ /* 0x000fe20000010842 */
[----:B------:R-:W-:-:S02]  /*11610*/  HADD2.F32 R45, -RZ, R20.H0_H0 ;  /* 0x20000014ff2d7230 */ /* 0x000fc40000004100 */
[----:B------:R-:W-:Y:S01]  /*11620*/  FFMA.FTZ R65, R47, R50, R68 ;  /* 0x000000322f417223 */ /* 0x000fe20000010044 */
[----:B------:R-:W-:Y:S02]  /*11630*/  HADD2.F32 R43, -RZ, R42.H0_H0 ;  /* 0x2000002aff2b7230 */ /* 0x000fe40000004100 */
[----:B------:R-:W-:Y:S01]  /*11640*/  FMUL.FTZ R47, R52, R51 ;  /* 0x00000033342f7220 */ /* 0x000fe20000410000 */
[----:B------:R-:W-:Y:S02]  /*11650*/  HADD2.F32 R44, -RZ, R44.H1_H1 ;  /* 0x3000002cff2c7230 */ /* 0x000fe40000004100 */
[----:B------:R-:W-:Y:S01]  /*11660*/  FMUL.FTZ R61, R54, R53 ;  /* 0x00000035363d7220 */ /* 0x000fe20000410000 */
[----:B------:R-:W-:Y:S02]  /*11670*/  HADD2.F32 R46, -RZ, R46.H1_H1 ;  /* 0x3000002eff2e7230 */ /* 0x000fe40000004100 */
[----:B------:R-:W-:Y:S01]  /*11680*/  FMUL.FTZ R52, R52, R45 ;  /* 0x0000002d34347220 */ /* 0x000fe20000410000 */
[----:B------:R-:W-:Y:S01]  /*11690*/  FMUL.FTZ R54, R54, R43 ;  /* 0x0000002b36367220 */ /* 0x000fe20000410000 */
[----:B------:R-:W-:Y:S01]  /*116a0*/  FFMA.FTZ R55, R44, R45, -R47 ;  /* 0x0000002d2c377223 */ /* 0x000fe2000001082f */
[----:B------:R-:W-:Y:S01]  /*116b0*/  F2FP.F16.F32.PACK_AB R47, R65, R110 ;  /* 0x0000006e412f723e */ /* 0x000fe200000000ff */
[----:B------:R-:W-:Y:S01]  /*116c0*/  FFMA.FTZ R42, R46, R43, -R61 ;  /* 0x0000002b2e2a7223 */ /* 0x000fe2000001083d */
[----:B------:R-:W-:Y:S01]  /*116d0*/  FFMA.FTZ R44, R44, R51, R52 ;  /* 0x000000332c2c7223 */ /* 0x000fe20000010034 */
[----:B------:R-:W-:Y:S01]  /*116e0*/  FFMA.FTZ R53, R46, R53, R54 ;  /* 0x000000352e357223 */ /* 0x000fe20000010036 */
[----:B------:R-:W-:-:S02]  /*116f0*/  F2FP.F16.F32.PACK_AB R43, R63, R62 ;  /* 0x0000003e3f2b723e */ /* 0x000fc400000000ff */
[----:B------:R-:W-:Y:S02]  /*11700*/  F2FP.F16.F32.PACK_AB R40, R55, R60 ;  /* 0x0000003c3728723e */ /* 0x000fe400000000ff */
[----:B------:R-:W-:Y:S02]  /*11710*/  F2FP.F16.F32.PACK_AB R42, R42, R59 ;  /* 0x0000003b2a2a723e */ /* 0x000fe400000000ff */
[----:B------:R-:W-:Y:S02]  /*11720*/  F2FP.F16.F32.PACK_AB R45, R57, R58 ;  /* 0x0000003a392d723e */ /* 0x000fe400000000ff */
[----:B------:R-:W-:Y:S01]  /*11730*/  F2FP.F16.F32.PACK_AB R44, R44, R49 ;  /* 0x000000312c2c723e */ /* 0x000fe200000000ff */
[----:B------:R2:W-:Y:S01]  /*11740*/  STS.128 [R69], R40 ;  /* 0x0000002845007388 */ /* 0x0005e20000000c00 */
[----:B------:R-:W-:-:S05]  /*11750*/  F2FP.F16.F32.PACK_AB R46, R53, R64 ;  /* 0x00000040352e723e */ /* 0x000fca00000000ff */
[----:B------:R2:W-:Y:S02]  /*11760*/  STS.128 [R3+0x10400], R44 ;  /* 0x0104002c03007388 */ /* 0x0005e40000000c00 */
.L_x_1709:
[----:B------:R-:W-:Y:S05]  /*11770*/  BSYNC B1 ;  /* 0x0000000000017941 */ /* 0x000fea0003800000 */
.L_x_1708:
[----:B--2---:R-:W-:Y:S01]  /*11780*/  VIADD R3, R23, 0x40 ;  /* 0x0000004017037836 */ /* 0x004fe20000000000 */
[----:B------:R-:W-:Y:S04]  /*11790*/  BSSY B1, `(.L_x_1712) ;  /* 0x00000d8000017945 */ /* 0x000fe80003800000 */
[----:B------:R-:W-:-:S13]  /*117a0*/  ISETP.GE.AND P0, PT, R3, R0, PT ;  /* 0x000000000300720c */ /* 0x000fda0003f06270 */
[----:B------:R-:W-:Y:S05]  /*117b0*/  @P0 BRA `(.L_x_1713) ;  /* 0x0000000c00540947 */ /* 0x000fea0003800000 */
[----:B01----:R-:W0:Y:S01]  /*117c0*/  LDC R20, c[0x0][0x3f4] ;  /* 0x0000fd00ff147b82 */ /* 0x003e220000000800 */
[----:B------:R-:W-:Y:S01]  /*117d0*/  BSSY B2, `(.L_x_1714) ;  /* 0x000006b000027945 */ /* 0x000fe20003800000 */
[-C--:B0-----:R-:W-:Y:S02]  /*117e0*/  ISETP.GE.AND P0, PT, R18, R20.reuse, PT ;  /* 0x000000141200720c */ /* 0x081fe40003f06270 */
[----:B------:R-:W-:-:S11]  /*117f0*/  ISETP.GE.AND P1, PT, R221, R20, PT ;  /* 0x00000014dd00720c */ /* 0x000fd60003f26270 */
[----:B------:R-:W-:Y:S05]  /*11800*/  @P0 BRA `(.L_x_1715) ;  /* 0x00000004009c0947 */ /* 0x000fea0003800000 */
[----:B------:R-:W2:Y:S04]  /*11810*/  LDL R40, [R1+0x44] ;  /* 0x0000440001287983 */ /* 0x000ea80000100800 */
[----:B------:R-:W3:Y:S01]  /*11820*/  LDL R63, [R1+0x8c] ;  /* 0x00008c00013f7983 */ /* 0x000ee20000100800 */
[----:B------:R-:W-:Y:S01]  /*11830*/  SHF.L.U32 R41, R3, 0x6, RZ ;  /* 0x0000000603297819 */ /* 0x000fe200000006ff */
[----:B------:R-:W-:Y:S01]  /*11840*/  HADD2.F32 R56, -RZ, R106.H1_H1 ;  /* 0x3000006aff387230 */ /* 0x000fe20000004100 */
[----:B------:R-:W-:Y:S01]  /*11850*/  SHF.R.S32.HI R42, RZ, 0x1f, R3 ;  /* 0x0000001fff2a7819 */ /* 0x000fe20000011403 */
[--C-:B------:R-:W-:Y:S01]  /*11860*/  HADD2.F32 R58, -RZ, R104.reuse.H1_H1 ;  /* 0x30000068ff3a7230 */ /* 0x100fe20000004100 */
[----:B------:R-:W-:Y:S01]  /*11870*/  LOP3.LUT R44, R41, 0x1c0, RZ, 0xc0, !PT ;  /* 0x000001c0292c7812 */ /* 0x000fe200078ec0ff */
[----:B------:R-:W-:Y:S01]  /*11880*/  HADD2.F32 R104, -RZ, R104.H0_H0 ;  /* 0x20000068ff687230 */ /* 0x000fe20000004100 */
[----:B------:R-:W-:Y:S01]  /*11890*/  LEA.HI R42, R42, R3, RZ, 0x3 ;  /* 0x000000032a2a7211 */ /* 0x000fe200078f18ff */
[----:B------:R-:W-:Y:S01]  /*118a0*/  HADD2.F32 R106, -RZ, R106.H0_H0 ;  /* 0x2000006aff6a7230 */ /* 0x000fe20000004100 */
[----:B------:R-:W-:-:S02]  /*118b0*/  SHF.R.U32.HI R59, RZ, 0x10, R37 ;  /* 0x00000010ff3b7819 */ /* 0x000fc40000011625 */
[--C-:B------:R-:W-:Y:S01]  /*118c0*/  SHF.R.U32.HI R57, RZ, 0x10, R29.reuse ;  /* 0x00000010ff397819 */ /* 0x100fe2000001161d */
[----:B------:R-:W-:Y:S01]  /*118d0*/  IMAD.SHL.U32 R42, R42, 0x40, RZ ;  /* 0x000000402a2a7824 */ /* 0x000fe200078e00ff */
[----:B------:R-:W-:Y:S01]  /*118e0*/  SHF.R.U64 R28, R28, 0x10, R29 ;  /* 0x000000101c1c7819 */ /* 0x000fe2000000121d */
[----:B------:R-:W-:Y:S01]  /*118f0*/  HADD2.F32 R59, -RZ, R59.H0_H0 ;  /* 0x2000003bff3b7230 */ /* 0x000fe20000004100 */
[----:B------:R-:W-:Y:S01]  /*11900*/  SHF.R.U64 R29, R36, 0x10, R37 ;  /* 0x00000010241d7819 */ /* 0x000fe20000001225 */
[----:B------:R-:W-:Y:S01]  /*11910*/  HADD2.F32 R57, -RZ, R57.H0_H0 ;  /* 0x20000039ff397230 */ /* 0x000fe20000004100 */
[----:B------:R-:W-:Y:S02]  /*11920*/  LOP3.LUT R46, R42, 0xfffffe00, RZ, 0xc0, !PT ;  /* 0xfffffe002a2e7812 */ /* 0x000fe400078ec0ff */
[--C-:B------:R-:W-:Y:S02]  /*11930*/  SHF.R.U64 R30, R30, 0x10, R31.reuse ;  /* 0x000000101e1e7819 */ /* 0x100fe4000000121f */
[----:B------:R-:W-:-:S02]  /*11940*/  SHF.R.U32.HI R36, RZ, 0x10, R31 ;  /* 0x00000010ff247819 */ /* 0x000fc4000001161f */
[--C-:B------:R-:W-:Y:S02]  /*11950*/  SHF.R.U64 R31, R38, 0x10, R39.reuse ;  /* 0x00000010261f7819 */ /* 0x100fe40000001227 */
[----:B------:R-:W-:Y:S01]  /*11960*/  SHF.R.U32.HI R38, RZ, 0x10, R39 ;  /* 0x00000010ff267819 */ /* 0x000fe20000011627 */
[----:B------:R-:W-:-:S04]  /*11970*/  HADD2.F32 R36, -RZ, R36.H0_H0 ;  /* 0x20000024ff247230 */ /* 0x000fc80000004100 */
[----:B------:R-:W-:Y:S01]  /*11980*/  HADD2.F32 R38, -RZ, R38.H0_H0 ;  /* 0x20000026ff267230 */ /* 0x000fe20000004100 */
[----:B--2---:R-:W-:-:S04]  /*11990*/  LEA.HI R40, R20, R40, RZ, 0x1d ;  /* 0x0000002814287211 */ /* 0x004fc800078fe8ff */
[----:B------:R-:W-:Y:S01]  /*119a0*/  SHF.R.S32.HI R43, RZ, 0x1f, R40 ;  /* 0x0000001fff2b7819 */ /* 0x000fe20000011428 */
[----:B------:R-:W-:-:S03]  /*119b0*/  IMAD.SHL.U32 R41, R40, 0x8, RZ ;  /* 0x0000000828297824 */ /* 0x000fc600078e00ff */
[----:B------:R-:W-:Y:S02]  /*119c0*/  LEA.HI R43, R43, R40, RZ, 0x3 ;  /* 0x000000282b2b7211 */ /* 0x000fe400078f18ff */
[----:B------:R-:W-:Y:S02]  /*119d0*/  LOP3.LUT R40, R44, 0x38, R41, 0xf8, !PT ;  /* 0x000000382c287812 */ /* 0x000fe400078ef829 */
[----:B------:R-:W-:Y:S01]  /*119e0*/  SHF.R.U32.HI R41, RZ, 0x3, R44 ;  /* 0x00000003ff297819 */ /* 0x000fe2000001162c */
[----:B------:R-:W-:-:S03]  /*119f0*/  IMAD.SHL.U32 R43, R43, 0x400, RZ ;  /* 0x000004002b2b7824 */ /* 0x000fc600078e00ff */
[----:B------:R-:W-:Y:S02]  /*11a00*/  LOP3.LUT R44, R40, R41, RZ, 0x3c, !PT ;  /* 0x00000029282c7212 */ /* 0x000fe400078e3cff */
[----:B------:R-:W-:Y:S02]  /*11a10*/  LOP3.LUT R45, R43, 0x7fffe000, RZ, 0xc0, !PT ;  /* 0x7fffe0002b2d7812 */ /* 0x000fe400078ec0ff */
[----:B---3--:R-:W0:Y:S02]  /*11a20*/  LDS.128 R40, [R63] ;  /* 0x000000003f287984 */ /* 0x008e240000000c00 */
[----:B------:R-:W-:-:S05]  /*11a30*/  IADD3 R45, R44, R45, R46 ;  /* 0x0000002d2c2d7210 */ /* 0x000fca0007ffe02e */
        /* <DEDUP_REMOVED lines=12> */
[-C--:B------:R-:W-:Y:S01]  /*11b00*/  FMUL.FTZ R62, R41, R56.reuse ;  /* 0x00000038293e7220 */ /* 0x080fe20000410000 */
[C---:B------:R-:W-:Y:S01]  /*11b10*/  FMUL.FTZ R61, R50.reuse, R59 ;  /* 0x0000003b323d7220 */ /* 0x040fe20000410000 */
[----:B------:R-:W-:Y:S02]  /*11b20*/  HADD2.F32 R55, -RZ, R46.H0_H0 ;  /* 0x2000002eff377230 */ /* 0x000fe40000004100 */
[C---:B------:R-:W-:Y:S01]  /*11b30*/  FFMA.FTZ R41, R49.reuse, R56, -R60 ;  /* 0x0000003831297223 */ /* 0x040fe2000001083c */
[----:B------:R-:W-:Y:S01]  /*11b40*/  FFMA.FTZ R45, R49, R58, R62 ;  /* 0x0000003a312d7223 */ /* 0x000fe2000001003e */
[----:B------:R-:W-:Y:S01]  /*11b50*/  FMUL.FTZ R49, R50, R57 ;  /* 0x0000003932317220 */ /* 0x000fe20000410000 */
[----:B------:R-:W-:-:S02]  /*11b60*/  HADD2.F32 R58, -RZ, R105.H0_H0 ;  /* 0x20000069ff3a7230 */ /* 0x000fc40000004100 */
[----:B------:R-:W-:Y:S01]  /*11b70*/  FMUL.FTZ R56, R54, R104 ;  /* 0x0000006836387220 */ /* 0x000fe20000410000 */
[----:B------:R-:W-:Y:S01]  /*11b80*/  FFMA.FTZ R50, R52, R57, -R61 ;  /* 0x0000003934327223 */ /* 0x000fe2000001083d */
[-C--:B------:R-:W-:Y:S01]  /*11b90*/  FMUL.FTZ R57, R54, R106.reuse ;  /* 0x0000006a36397220 */ /* 0x080fe20000410000 */
[----:B------:R-:W-:Y:S01]  /*11ba0*/  FFMA.FTZ R52, R52, R59, R49 ;  /* 0x0000003b34347223 */ /* 0x000fe20000010031 */
[----:B------:R-:W-:Y:S02]  /*11bb0*/  HADD2.F32 R54, -RZ, R107.H0_H0 ;  /* 0x2000006bff367230 */ /* 0x000fe40000004100 */
[----:B------:R-:W-:Y:S01]  /*11bc0*/  FFMA.FTZ R49, R51, R106, -R56 ;  /* 0x0000006a33317223 */ /* 0x000fe20000010838 */
[----:B------:R-:W-:Y:S02]  /*11bd0*/  HADD2.F32 R53, -RZ, R47.H0_H0 ;  /* 0x2000002fff357230 */ /* 0x000fe40000004100 */
[----:B------:R-:W-:Y:S01]  /*11be0*/  FMUL.FTZ R62, R55, R58 ;  /* 0x0000003a373e7220 */ /* 0x000fe20000410000 */
[----:B------:R-:W-:-:S02]  /*11bf0*/  HADD2.F32 R60, -RZ, R105.H1_H1 ;  /* 0x30000069ff3c7230 */ /* 0x000fc40000004100 */
[-C--:B------:R-:W-:Y:S01]  /*11c00*/  FMUL.FTZ R64, R55, R54.reuse ;  /* 0x0000003637407220 */ /* 0x080fe20000410000 */
[----:B------:R-:W-:Y:S02]  /*11c10*/  HADD2.F32 R56, -RZ, R107.H1_H1 ;  /* 0x3000006bff387230 */ /* 0x000fe40000004100 */
[----:B------:R-:W-:Y:S01]  /*11c20*/  FFMA.FTZ R62, R37, R54, -R62 ;  /* 0x00000036253e7223 */ /* 0x000fe2000001083e */
[----:B------:R-:W-:Y:S02]  /*11c30*/  HADD2.F32 R47, -RZ, R47.H1_H1 ;  /* 0x3000002fff2f7230 */ /* 0x000fe40000004100 */
[----:B------:R-:W-:Y:S01]  /*11c40*/  FMUL.FTZ R54, R53, R60 ;  /* 0x0000003c35367220 */ /* 0x000fe20000410000 */
[----:B------:R-:W-:Y:S01]  /*11c50*/  FFMA.FTZ R64, R37, R58, R64 ;  /* 0x0000003a25407223 */ /* 0x000fe20000010040 */
[-C--:B------:R-:W-:Y:S01]  /*11c60*/  FMUL.FTZ R53, R53, R56.reuse ;  /* 0x0000003835357220 */ /* 0x080fe20000410000 */
[----:B------:R-:W-:Y:S02]  /*11c70*/  HADD2.F32 R44, -RZ, R44.H1_H1 ;  /* 0x3000002cff2c7230 */ /* 0x000fe40000004100 */
[----:B------:R-:W-:Y:S01]  /*11c80*/  FFMA.FTZ R54, R39, R56, -R54 ;  /* 0x0000003827367223 */ /* 0x000fe20000010836 */
[----:B------:R-:W-:-:S02]  /*11c90*/  HADD2.F32 R46, -RZ, R46.H1_H1 ;  /* 0x3000002eff2e7230 */ /* 0x000fc40000004100 */
[----:B------:R-:W-:Y:S01]  /*11ca0*/  FFMA.FTZ R53, R39, R60, R53 ;  /* 0x0000003c27357223 */ /* 0x000fe20000010035 */
[C---:B------:R-:W-:Y:S01]  /*11cb0*/  FMUL.FTZ R58, R47.reuse, R38 ;  /* 0x000000262f3a7220 */ /* 0x040fe20000410000 */
[----:B------:R-:W-:Y:S01]  /*11cc0*/  FMUL.FTZ R56, R47, R36 ;  /* 0x000000242f387220 */ /* 0x000fe20000410000 */
[----:B------:R-:W-:Y:S02]  /*11cd0*/  HADD2.F32 R37, -RZ, R29.H0_H0 ;  /* 0x2000001dff257230 */ /* 0x000fe40000004100 */
[----:B------:R-:W-:Y:S01]  /*11ce0*/  FFMA.FTZ R51, R51, R104, R57 ;  /* 0x0000006833337223 */ /* 0x000fe20000010039 */
[----:B------:R-:W-:Y:S02]  /*11cf0*/  HADD2.F32 R39, -RZ, R31.H0_H0 ;  /* 0x2000001fff277230 */ /* 0x000fe40000004100 */
[C---:B------:R-:W-:Y:S01]  /*11d00*/  FFMA.FTZ R55, R43.reuse, R36, -R58 ;  /* 0x000000242b377223 */ /* 0x040fe2000001083a */
[----:B------:R-:W-:Y:S02]  /*11d10*/  HADD2.F32 R29, -RZ, R28.H0_H0 ;  /* 0x2000001cff1d7230 */ /* 0x000fe40000004100 */
[----:B------:R-:W-:Y:S01]  /*11d20*/  FFMA.FTZ R56, R43, R38, R56 ;  /* 0x000000262b387223 */ /* 0x000fe20000010038 */
[----:B------:R-:W-:-:S02]  /*11d30*/  HADD2.F32 R31, -RZ, R30.H0_H0 ;  /* 0x2000001eff1f7230 */ /* 0x000fc40000004100 */
        /* <DEDUP_REMOVED lines=17> */
[----:B------:R-:W-:Y:S02]  /*11e50*/  F2FP.F16.F32.PACK_AB R36, R36, R51 ;  /* 0x000000332424723e */ /* 0x000fe400000000ff */
[----:B------:R-:W-:-:S05]  /*11e60*/  F2FP.F16.F32.PACK_AB R38, R43, R64 ;  /* 0x000000402b26723e */ /* 0x000fca00000000ff */
[----:B------:R0:W-:Y:S02]  /*11e70*/  STS.128 [R48+0x10400], R36 ;  /* 0x0104002430007388 */ /* 0x0001e40000000c00 */
.L_x_1715:
[----:B------:R-:W-:Y:S05]  /*11e80*/  BSYNC B2 ;  /* 0x0000000000027941 */ /* 0x000fea0003800000 */
.L_x_1714:
[----:B------:R-:W-:Y:S05]  /*11e90*/  @P1 BRA `(.L_x_1713) ;  /* 0x00000004009c1947 */ /* 0x000fea0003800000 */
[----:B0-----:R-:W2:Y:S04]  /*11ea0*/  LDL R29, [R1+0x48] ;  /* 0x00004800011d7983 */ /* 0x001ea80000100800 */
[----:B------:R-:W3:Y:S01]  /*11eb0*/  LDL R55, [R1+0x88] ;  /* 0x0000880001377983 */ /* 0x000ee20000100800 */
[----:B------:R-:W-:Y:S01]  /*11ec0*/  IMAD.SHL.U32 R28, R3, 0x40, RZ ;  /* 0x00000040031c7824 */ /* 0x000fe200078e00ff */
[----:B------:R-:W-:Y:S01]  /*11ed0*/  SHF.R.S32.HI R30, RZ, 0x1f, R3 ;  /* 0x0000001fff1e7819 */ /* 0x000fe20000011403 */
[----:B------:R-:W-:Y:S01]  /*11ee0*/  HADD2.F32 R43, -RZ, R95.H1_H1 ;  /* 0x3000005fff2b7230 */ /* 0x000fe20000004100 */
[----:B------:R-:W-:Y:S01]  /*11ef0*/  SHF.R.U32.HI R44, RZ, 0x10, R33 ;  /* 0x00000010ff2c7819 */ /* 0x000fe20000011621 */
[--C-:B------:R-:W-:Y:S01]  /*11f00*/  HADD2.F32 R45, -RZ, R94.reuse.H0_H0 ;  /* 0x2000005eff2d7230 */ /* 0x100fe20000004100 */
[----:B------:R-:W-:Y:S01]  /*11f10*/  LOP3.LUT R31, R28, 0x1c0, RZ, 0xc0, !PT ;  /* 0x000001c01c1f7812 */ /* 0x000fe200078ec0ff */
[----:B------:R-:W-:Y:S01]  /*11f20*/  HADD2.F32 R94, -RZ, R94.H1_H1 ;  /* 0x3000005eff5e7230 */ /* 0x000fe20000004100 */
[----:B------:R-:W-:Y:S01]  /*11f30*/  LEA.HI R30, R30, R3, RZ, 0x3 ;  /* 0x000000031e1e7211 */ /* 0x000fe200078f18ff */
[----:B------:R-:W-:Y:S01]  /*11f40*/  HADD2.F32 R44, -RZ, R44.H0_H0 ;  /* 0x2000002cff2c7230 */ /* 0x000fe20000004100 */
[----:B------:R-:W-:-:S02]  /*11f50*/  SHF.R.U32.HI R46, RZ, 0x10, R25 ;  /* 0x00000010ff2e7819 */ /* 0x000fc40000011619 */
[----:B------:R-:W-:Y:S02]  /*11f60*/  SHF.L.U32 R30, R30, 0x6, RZ ;  /* 0x000000061e1e7819 */ /* 0x000fe400000006ff */
[----:B------:R-:W-:Y:S02]  /*11f70*/  SHF.R.U32.HI R51, RZ, 0x10, R35 ;  /* 0x00000010ff337819 */ /* 0x000fe40000011623 */
[----:B------:R-:W-:Y:S02]  /*11f80*/  LOP3.LUT R36, R30, 0xfffffe00, RZ, 0xc0, !PT ;  /* 0xfffffe001e247812 */ /* 0x000fe400078ec0ff */
[----:B------:R-:W-:Y:S02]  /*11f90*/  SHF.R.U32.HI R53, RZ, 0x10, R27 ;  /* 0x00000010ff357819 */ /* 0x000fe4000001161b */
        /* <DEDUP_REMOVED lines=10> */
[----:B------:R-:W-:Y:S02]  /*12040*/  IADD3 R3, R3, R20, R36 ;  /* 0x0000001403037210 */ /* 0x000fe40007ffe024 */
[----:B------:R-:W-:Y:S02]  /*12050*/  SHF.R.U64 R20, R24, 0x10, R25 ;  /* 0x0000001018147819 */ /* 0x000fe40000001219 */
[----:B------:R-:W-:Y:S01]  /*12060*/  SHF.R.U64 R25, R32, 0x10, R33 ;  /* 0x0000001020197819 */ /* 0x000fe20000001221 */
[----:B------:R-:W-:Y:S01]  /*12070*/  IMAD R3, R3, 0x2, R16 ;  /* 0x0000000203037824 */ /* 0x000fe200078e0210 */
[----:B------:R-:W-:-:S02]  /*12080*/  SHF.R.U64 R24, R26, 0x10, R27 ;  /* 0x000000101a187819 */ /* 0x000fc4000000121b */
[----:B------:R-:W-:Y:S02]  /*12090*/  SHF.R.U64 R26, R34, 0x10, R35 ;  /* 0x00000010221a7819 */ /* 0x000fe40000001223 */
[----:B------:R-:W1:Y:S01]  /*120a0*/  LDS.128 R36, [R3+0x10400] ;  /* 0x0104000003247984 */ /* 0x000e620000000c00 */
        /* <DEDUP_REMOVED lines=11> */
[----:B------:R-:W-:-:S02]  /*12160*/  HADD2.F32 R40, -RZ, R46.H0_H0 ;  /* 0x2000002eff287230 */ /* 0x000fc40000004100 */
[----:B------:R-:W-:Y:S01]  /*12170*/  FMUL.FTZ R46, R37, R44 ;  /* 0x0000002c252e7220 */ /* 0x000fe20000410000 */
[C---:B------:R-:W-:Y:S01]  /*12180*/  FFMA.FTZ R47, R32.reuse, R43, -R47 ;  /* 0x0000002b202f7223 */ /* 0x040fe2000001082f */
[----:B------:R-:W-:Y:S01]  /*12190*/  FFMA.FTZ R49, R32, R45, R49 ;  /* 0x0000002d20317223 */ /* 0x000fe20000010031 */
[----:B------:R-:W-:Y:S02]  /*121a0*/  HADD2.F32 R32, -RZ, R95.H0_H0 ;  /* 0x2000005fff207230 */ /* 0x000fe40000004100 */
[----:B------:R-:W-:Y:S01]  /*121b0*/  FFMA.FTZ R48, R29, R40, -R46 ;  /* 0x000000281d307223 */ /* 0x000fe2000001082e */
[----:B------:R-:W-:Y:S01]  /*121c0*/  FMUL.FTZ R46, R35, R94 ;  /* 0x0000005e232e7220 */ /* 0x000fe20000410000 */
[----:B------:R-:W-:Y:S01]  /*121d0*/  FMUL.FTZ R50, R37, R40 ;  /* 0x0000002825327220 */ /* 0x000fe20000410000 */
[----:B------:R-:W-:Y:S02]  /*121e0*/  HADD2.F32 R41, -RZ, R38.H0_H0 ;  /* 0x20000026ff297230 */ /* 0x000fe40000004100 */
[----:B------:R-:W-:Y:S01]  /*121f0*/  FMUL.FTZ R35, R35, R32 ;  /* 0x0000002023237220 */ /* 0x000fe20000410000 */
[----:B------:R-:W-:-:S02]  /*12200*/  HADD2.F32 R40, -RZ, R93.H1_H1 ;  /* 0x3000005dff287230 */ /* 0x000fc40000004100 */
[----:B------:R-:W-:Y:S01]  /*12210*/  FFMA.FTZ R46, R27, R32, -R46 ;  /* 0x000000201b2e7223 */ /* 0x000fe2000001082e */
[--C-:B------:R-:W-:Y:S02]  /*12220*/  HADD2.F32 R32, -RZ, R96.reuse.H0_H0 ;  /* 0x20000060ff207230 */ /* 0x100fe40000004100 */
[----:B------:R-:W-:Y:S01]  /*12230*/  FFMA.FTZ R50, R29, R44, R50 ;  /* 0x0000002c1d327223 */ /* 0x000fe20000010032 */
[----:B------:R-:W-:Y:S02]  /*12240*/  HADD2.F32 R42, -RZ, R39.H0_H0 ;  /* 0x20000027ff2a7230 */ /* 0x000fe40000004100 */
[----:B------:R-:W-:Y:S01]  /*12250*/  FFMA.FTZ R35, R27, R94, R35 ;  /* 0x0000005e1b237223 */ /* 0x000fe20000010023 */
[----:B------:R-:W-:Y:S02]  /*12260*/  HADD2.F32 R93, -RZ, R93.H0_H0 ;  /* 0x2000005dff5d7230 */ /* 0x000fe40000004100 */
[----:B------:R-:W-:Y:S01]  /*12270*/  FMUL.FTZ R44, R41, R40 ;  /* 0x00000028292c7220 */ /* 0x000fe20000410000 */
[----:B------:R-:W-:-:S02]  /*12280*/  HADD2.F32 R27, -RZ, R96.H1_H1 ;  /* 0x30000060ff1b7230 */ /* 0x000fc40000004100 */
[-C--:B------:R-:W-:Y:S01]  /*12290*/  FMUL.FTZ R52, R41, R32.reuse ;  /* 0x0000002029347220 */ /* 0x080fe20000410000 */
[----:B------:R-:W-:Y:S02]  /*122a0*/  HADD2.F32 R39, -RZ, R39.H1_H1 ;  /* 0x30000027ff277230 */ /* 0x000fe40000004100 */
[C---:B------:R-:W-:Y:S01]  /*122b0*/  FFMA.FTZ R41, R33.reuse, R32, -R44 ;  /* 0x0000002021297223 */ /* 0x040fe2000001082c */
[C---:B------:R-:W-:Y:S01]  /*122c0*/  FMUL.FTZ R29, R42.reuse, R93 ;  /* 0x0000005d2a1d7220 */ /* 0x040fe20000410000 */
[----:B------:R-:W-:Y:S02]  /*122d0*/  HADD2.F32 R44, -RZ, R51.H0_H0 ;  /* 0x20000033ff2c7230 */ /* 0x000fe40000004100 */
[-C--:B------:R-:W-:Y:S01]  /*122e0*/  FMUL.FTZ R42, R42, R27.reuse ;  /* 0x0000001b2a2a7220 */ /* 0x080fe20000410000 */
[----:B------:R-:W-:Y:S02]  /*122f0*/  HADD2.F32 R32, -RZ, R53.H0_H0 ;  /* 0x20000035ff207230 */ /* 0x000fe40000004100 */
[----:B------:R-:W-:Y:S01]  /*12300*/  FFMA.FTZ R52, R33, R40, R52 ;  /* 0x0000002821347223 */ /* 0x000fe20000010034 */
[C---:B------:R-:W-:Y:S01]  /*12310*/  FFMA.FTZ R40, R34.reuse, R27, -R29 ;  /* 0x0000001b22287223 */ /* 0x040fe2000001081d */
[----:B------:R-:W-:Y:S01]  /*12320*/  FFMA.FTZ R42, R34, R93, R42 ;  /* 0x0000005d222a7223 */ /* 0x000fe2000001002a */
[----:B------:R-:W-:-:S02]  /*12330*/  HADD2.F32 R36, -RZ, R36.H1_H1 ;  /* 0x30000024ff247230 */ /* 0x000fc40000004100 */
[C---:B------:R-:W-:Y:S01]  /*12340*/  FMUL.FTZ R54, R39.reuse, R44 ;  /* 0x0000002c27367220 */ /* 0x040fe20000410000 */
[----:B------:R-:W-:Y:S02]  /*12350*/  HADD2.F32 R38, -RZ, R38.H1_H1 ;  /* 0x30000026ff267230 */ /* 0x000fe40000004100 */
[-C--:B------:R-:W-:Y:S01]  /*12360*/  FMUL.FTZ R34, R39, R32.reuse ;  /* 0x0000002027227220 */ /* 0x080fe20000410000 */
[----:B------:R-:W-:Y:S02]  /*12370*/  HADD2.F32 R29, -RZ, R25.H0_H0 ;  /* 0x20000019ff1d7230 */ /* 0x000fe40000004100 */
[C---:B------:R-:W-:Y:S01]  /*12380*/  FFMA.FTZ R43, R31.reuse, R32, -R54 ;  /* 0x000000201f2b7223 */ /* 0x040fe20000010836 */
[----:B------:R-:W-:Y:S02]  /*12390*/  HADD2.F32 R33, -RZ, R26.H0_H0 ;  /* 0x2000001aff217230 */ /* 0x000fe40000004100 */
[----:B------:R-:W-:Y:S01]  /*123a0*/  FFMA.FTZ R45, R31, R44, R34 ;  /* 0x0000002c1f2d7223 */ /* 0x000fe20000010022 */
[----:B------:R-:W-:-:S02]  /*123b0*/  HADD2.F32 R25, -RZ, R20.H0_H0 ;  /* 0x20000014ff197230 */ /* 0x000fc40000004100 */
[----:B------:R-:W-:Y:S01]  /*123c0*/  FMUL.FTZ R31, R36, R29 ;  /* 0x0000001d241f7220 */ /* 0x000fe20000410000 */
[----:B------:R-:W-:Y:S02]  /*123d0*/  HADD2.F32 R27, -RZ, R24.H0_H0 ;  /* 0x20000018ff1b7230 */ /* 0x000fe40000004100 */
[----:B------:R-:W-:Y:S01]  /*123e0*/  FMUL.FTZ R39, R38, R33 ;  /* 0x0000002126277220 */ /* 0x000fe20000410000 */
[----:B------:R-:W-:Y:S02]  /*123f0*/  HADD2.F32 R28, -RZ, R28.H1_H1 ;  /* 0x3000001cff1c7230 */ /* 0x000fe40000004100 */
[----:B------:R-:W-:Y:S01]  /*12400*/  FMUL.FTZ R36, R36, R25 ;  /* 0x0000001924247220 */ /* 0x000fe20000410000 */
[----:B------:R-:W-:Y:S02]  /*12410*/  HADD2.F32 R30, -RZ, R30.H1_H1 ;  /* 0x3000001eff1e7230 */ /* 0x000fe40000004100 */
        /* <DEDUP_REMOVED lines=15> */
.L_x_1713:
[----:B------:R-:W-:Y:S05]  /*12510*/  BSYNC B1 ;  /* 0x0000000000017941 */ /* 0x000fea0003800000 */
.L_x_1712:
[----:B--2---:R-:W-:-:S05]  /*12520*/  VIADD R3, R23, 0x60 ;  /* 0x0000006017037836 */ /* 0x004fca0000000000 */
[----:B------:R-:W-:-:S13]  /*12530*/  ISETP.GE.AND P0, PT, R3, R0, PT ;  /* 0x000000000300720c */ /* 0x000fda0003f06270 */
[----:B------:R-:W-:Y:S05]  /*12540*/  @P0 BRA `(.L_x_1683) ;  /* 0x0000000c00540947 */ /* 0x000fea0003800000 */
[----:B------:R-:W2:Y:S01]  /*12550*/  LDC R0, c[0x0][0x3f4] ;  /* 0x0000fd00ff007b82 */ /* 0x000ea20000000800 */
[----:B------:R-:W-:Y:S01]  /*12560*/  BSSY B1, `(.L_x_1716) ;  /* 0x000006b000017945 */ /* 0x000fe20003800000 */
[-C--:B--2---:R-:W-:Y:S02]  /*12570*/  ISETP.GE.AND P0, PT, R18, R0.reuse, PT ;  /* 0x000000001200720c */ /* 0x084fe40003f06270 */
[----:B------:R-:W-:-:S11]  /*12580*/  ISETP.GE.AND P1, PT, R221, R0, PT ;  /* 0x00000000dd00720c */ /* 0x000fd60003f26270 */
[----:B------:R-:W-:Y:S05]  /*12590*/  @P0 BRA `(.L_x_1717) ;  /* 0x00000004009c0947 */ /* 0x000fea0003800000 */
[----:B01----:R-:W2:Y:S04]  /*125a0*/  LDL R20, [R1+0x44] ;  /* 0x0000440001147983 */ /* 0x003ea80000100800 */
[----:B------:R-:W3:Y:S01]  /*125b0*/  LDL R47, [R1+0x84] ;  /* 0x00008400012f7983 */ /* 0x000ee20000100800 */
[----:B------:R-:W-:Y:S01]  /*125c0*/  IMAD.SHL.U32 R24, R3, 0x40, RZ ;  /* 0x0000004003187824 */ /* 0x000fe200078e00ff */
[----:B------:R-:W-:Y:S01]  /*125d0*/  SHF.R.S32.HI R26, RZ, 0x1f, R3 ;  /* 0x0000001fff1a7819 */ /* 0x000fe20000011403 */
[----:B------:R-:W-:Y:S01]  /*125e0*/  HADD2.F32 R34, -RZ, R98.H1_H1 ;  /* 0x30000062ff227230 */ /* 0x000fe20000004100 */
[----:B------:R-:W-:Y:S01]  /*125f0*/  SHF.R.U64 R46, R12, 0x10, R13 ;  /* 0x000000100c2e7819 */ /* 0x000fe2000000120d */
[--C-:B------:R-:W-:Y:S01]  /*12600*/  HADD2.F32 R32, -RZ, R101.reuse.H1_H1 ;  /* 0x30000065ff207230 */ /* 0x100fe20000004100 */
[----:B------:R-:W-:Y:S01]  /*12610*/  LOP3.LUT R27, R24, 0x1c0, RZ, 0xc0, !PT ;  /* 0x000001c0181b7812 */ /* 0x000fe200078ec0ff */
[----:B------:R-:W-:Y:S01]  /*12620*/  HADD2.F32 R101, -RZ, R101.H0_H0 ;  /* 0x20000065ff657230 */ /* 0x000fe20000004100 */
[----:B------:R-:W-:-:S02]  /*12630*/  LEA.HI R26, R26, R3, RZ, 0x3 ;  /* 0x000000031a1a7211 */ /* 0x000fc400078f18ff */
[----:B------:R-:W-:Y:S02]  /*12640*/  SHF.R.U32.HI R33, RZ, 0x10, R13 ;  /* 0x00000010ff217819 */ /* 0x000fe4000001160d */
[--C-:B------:R-:W-:Y:S01]  /*12650*/  SHF.R.U64 R43, R4, 0x10, R5.reuse ;  /* 0x00000010042b7819 */ /* 0x100fe20000001205 */
[----:B------:R-:W-:Y:S01]  /*12660*/  IMAD.SHL.U32 R26, R26, 0x40, RZ ;  /* 0x000000401a1a7824 */ /* 0x000fe200078e00ff */
[----:B------:R-:W-:Y:S02]  /*12670*/  SHF.R.U32.HI R36, RZ, 0x10, R5 ;  /* 0x00000010ff247819 */ /* 0x000fe40000011605 */
[--C-:B------:R-:W-:Y:S02]  /*12680*/  SHF.R.U64 R45, R14, 0x10, R15.reuse ;  /* 0x000000100e2d7819 */ /* 0x100fe4000000120f */
[----:B------:R-:W-:Y:S01]  /*12690*/  LOP3.LUT R28, R26, 0xfffffe00, RZ, 0xc0, !PT ;  /* 0xfffffe001a1c7812 */ /* 0x000fe200078ec0ff */
[----:B------:R-:W-:Y:S01]  /*126a0*/  HADD2.F32 R36, -RZ, R36.H0_H0 ;  /* 0x20000024ff247230 */ /* 0x000fe20000004100 */
[----:B------:R-:W-:-:S02]  /*126b0*/  SHF.R.U32.HI R44, RZ, 0x10, R15 ;  /* 0x00000010ff2c7819 */ /* 0x000fc4000001160f */
[--C-:B------:R-:W-:Y:S02]  /*126c0*/  SHF.R.U32.HI R39, RZ, 0x10, R7.reuse ;  /* 0x00000010ff277819 */ /* 0x100fe40000011607 */
[----:B------:R-:W-:Y:S02]  /*126d0*/  SHF.R.U64 R41, R6, 0x10, R7 ;  /* 0x0000001006297819 */ /* 0x000fe40000001207 */
[----:B--2---:R-:W-:-:S04]  /*126e0*/  LEA.HI R20, R0, R20, RZ, 0x1d ;  /* 0x0000001400147211 */ /* 0x004fc800078fe8ff */
[----:B------:R-:W-:Y:S01]  /*126f0*/  SHF.R.S32.HI R25, RZ, 0x1f, R20 ;  /* 0x0000001fff197819 */ /* 0x000fe20000011414 */
[----:B------:R-:W-:-:S03]  /*12700*/  IMAD.SHL.U32 R24, R20, 0x8, RZ ;  /* 0x0000000814187824 */ /* 0x000fc600078e00ff */
[----:B------:R-:W-:Y:S02]  /*12710*/  LEA.HI R25, R25, R20, RZ, 0x3 ;  /* 0x0000001419197211 */ /* 0x000fe400078f18ff */
[----:B------:R-:W-:Y:S02]  /*12720*/  LOP3.LUT R20, R27, 0x38, R24, 0xf8, !PT ;  /* 0x000000381b147812 */ /* 0x000fe400078ef818 */
[----:B------:R-:W-:Y:S02]  /*12730*/  SHF.R.U32.HI R27, RZ, 0x3, R27 ;  /* 0x00000003ff1b7819 */ /* 0x000fe4000001161b */
[----:B------:R-:W-:Y:S02]  /*12740*/  SHF.L.U32 R25, R25, 0xa, RZ ;  /* 0x0000000a19197819 */ /* 0x000fe400000006ff */
[----:B------:R-:W-:Y:S02]  /*12750*/  LOP3.LUT R20, R20, R27, RZ, 0x3c, !PT ;  /* 0x0000001b14147212 */ /* 0x000fe400078e3cff */
[----:B------:R-:W-:-:S02]  /*12760*/  LOP3.LUT R29, R25, 0x7fffe000, RZ, 0xc0, !PT ;  /* 0x7fffe000191d7812 */ /* 0x000fc400078ec0ff */
        /* <DEDUP_REMOVED lines=15> */
[----:B------:R-:W-:Y:S02]  /*12860*/  HADD2.F32 R13, -RZ, R98.H0_H0 ;  /* 0x20000062ff0d7230 */ /* 0x000fe40000004100 */
[----:B------:R-:W-:Y:S01]  /*12870*/  FMUL.FTZ R42, R29, R36 ;  /* 0x000000241d2a7220 */ /* 0x000fe20000410000 */
[----:B------:R-:W-:Y:S01]  /*12880*/  FFMA.FTZ R38, R5, R32, -R38 ;  /* 0x0000002005267223 */ /* 0x000fe20000010826 */
[----:B------:R-:W-:-:S02]  /*12890*/  HADD2.F32 R32, -RZ, R33.H0_H0 ;  /* 0x20000021ff207230 */ /* 0x000fc40000004100 */
[----:B------:R-:W-:Y:S01]  /*128a0*/  FFMA.FTZ R40, R5, R34, R40 ;  /* 0x0000002205287223 */ /* 0x000fe20000010028 */
[C---:B------:R-:W-:Y:S01]  /*128b0*/  FMUL.FTZ R5, R12.reuse, R13 ;  /* 0x0000000d0c057220 */ /* 0x040fe20000410000 */
[-C--:B------:R-:W-:Y:S01]  /*128c0*/  FMUL.FTZ R12, R12, R101.reuse ;  /* 0x000000650c0c7220 */ /* 0x080fe20000410000 */
[----:B------:R-:W-:Y:S02]  /*128d0*/  HADD2.F32 R14, -RZ, R30.H0_H0 ;  /* 0x2000001eff0e7230 */ /* 0x000fe40000004100 */
[-C--:B------:R-:W-:Y:S01]  /*128e0*/  FMUL.FTZ R34, R29, R32.reuse ;  /* 0x000000201d227220 */ /* 0x080fe20000410000 */
[C---:B------:R-:W-:Y:S01]  /*128f0*/  FFMA.FTZ R33, R25.reuse, R32, -R42 ;  /* 0x0000002019217223 */ /* 0x040fe2000001082a */
[C---:B------:R-:W-:Y:S01]  /*12900*/  FFMA.FTZ R101, R4.reuse, R101, -R5 ;  /* 0x0000006504657223 */ /* 0x040fe20000010805 */
[----:B------:R-:W-:Y:S02]  /*12910*/  HADD2.F32 R15, -RZ, R31.H0_H0 ;  /* 0x2000001fff0f7230 */ /* 0x000fe40000004100 */
[----:B------:R-:W-:Y:S01]  /*12920*/  FFMA.FTZ R35, R25, R36, R34 ;  /* 0x0000002419237223 */ /* 0x000fe20000010022 */
[----:B------:R-:W-:Y:S01]  /*12930*/  FFMA.FTZ R25, R4, R13, R12 ;  /* 0x0000000d04197223 */ /* 0x000fe2000001000c */
[----:B------:R-:W-:-:S02]  /*12940*/  HADD2.F32 R29, -RZ, R99.H0_H0 ;  /* 0x20000063ff1d7230 */ /* 0x000fc40000004100 */
[--C-:B------:R-:W-:Y:S02]  /*12950*/  HADD2.F32 R5, -RZ, R102.reuse.H0_H0 ;  /* 0x20000066ff057230 */ /* 0x100fe40000004100 */
[----:B------:R-:W-:Y:S02]  /*12960*/  HADD2.F32 R12, -RZ, R99.H1_H1 ;  /* 0x30000063ff0c7230 */ /* 0x000fe40000004100 */
[C---:B------:R-:W-:Y:S01]  /*12970*/  FMUL.FTZ R13, R14.reuse, R29 ;  /* 0x0000001d0e0d7220 */ /* 0x040fe20000410000 */
[----:B------:R-:W-:Y:S02]  /*12980*/  HADD2.F32 R102, -RZ, R102.H1_H1 ;  /* 0x30000066ff667230 */ /* 0x000fe40000004100 */
[----:B------:R-:W-:Y:S01]  /*12990*/  FMUL.FTZ R37, R14, R5 ;  /* 0x000000050e257220 */ /* 0x000fe20000410000 */
[----:B------:R-:W-:Y:S02]  /*129a0*/  HADD2.F32 R31, -RZ, R31.H1_H1 ;  /* 0x3000001fff1f7230 */ /* 0x000fe40000004100 */
[----:B------:R-:W-:Y:S01]  /*129b0*/  FMUL.FTZ R34, R15, R12 ;  /* 0x0000000c0f227220 */ /* 0x000fe20000410000 */
[----:B------:R-:W-:-:S02]  /*129c0*/  HADD2.F32 R14, -RZ, R39.H0_H0 ;  /* 0x20000027ff0e7230 */ /* 0x000fc40000004100 */
[----:B------:R-:W-:Y:S01]  /*129d0*/  FMUL.FTZ R15, R15, R102 ;  /* 0x000000660f0f7220 */ /* 0x000fe20000410000 */
[----:B------:R-:W-:Y:S02]  /*129e0*/  HADD2.F32 R4, -RZ, R44.H0_H0 ;  /* 0x2000002cff047230 */ /* 0x000fe40000004100 */
[C---:B------:R-:W-:Y:S01]  /*129f0*/  FFMA.FTZ R32, R6.reuse, R5, -R13 ;  /* 0x0000000506207223 */ /* 0x040fe2000001080d */
[----:B------:R-:W-:Y:S01]  /*12a00*/  FFMA.FTZ R37, R6, R29, R37 ;  /* 0x0000001d06257223 */ /* 0x000fe20000010025 */
[----:B------:R-:W-:Y:S01]  /*12a10*/  FFMA.FTZ R6, R7, R12, R15 ;  /* 0x0000000c07067223 */ /* 0x000fe2000001000f */
[----:B------:R-:W-:Y:S02]  /*12a20*/  HADD2.F32 R28, -RZ, R28.H1_H1 ;  /* 0x3000001cff1c7230 */ /* 0x000fe40000004100 */
[----:B------:R-:W-:Y:S01]  /*12a30*/  FMUL.FTZ R36, R31, R14 ;  /* 0x0000000e1f247220 */ /* 0x000fe20000410000 */
[----:B------:R-:W-:Y:S02]  /*12a40*/  HADD2.F32 R30, -RZ, R30.H1_H1 ;  /* 0x3000001eff1e7230 */ /* 0x000fe40000004100 */
[----:B------:R-:W-:Y:S01]  /*12a50*/  FFMA.FTZ R34, R7, R102, -R34 ;  /* 0x0000006607227223 */ /* 0x000fe20000010822 */
[----:B------:R-:W-:Y:S01]  /*12a60*/  FMUL.FTZ R12, R31, R4 ;  /* 0x000000041f0c7220 */ /* 0x000fe20000410000 */
[----:B------:R-:W-:-:S02]  /*12a70*/  HADD2.F32 R13, -RZ, R43.H0_H0 ;  /* 0x2000002bff0d7230 */ /* 0x000fc40000004100 */
[C---:B------:R-:W-:Y:S01]  /*12a80*/  FFMA.FTZ R31, R27.reuse, R4, -R36 ;  /* 0x000000041b1f7223 */ /* 0x040fe20000010824 */
[----:B------:R-:W-:Y:S02]  /*12a90*/  HADD2.F32 R15, -RZ, R41.H0_H0 ;  /* 0x20000029ff0f7230 */ /* 0x000fe40000004100 */
[----:B------:R-:W-:Y:S01]  /*12aa0*/  FFMA.FTZ R39, R27, R14, R12 ;  /* 0x0000000e1b277223 */ /* 0x000fe2000001000c */
[----:B------:R-:W-:Y:S02]  /*12ab0*/  HADD2.F32 R5, -RZ, R46.H0_H0 ;  /* 0x2000002eff057230 */ /* 0x000fe40000004100 */
[----:B------:R-:W-:Y:S01]  /*12ac0*/  FMUL.FTZ R27, R28, R13 ;  /* 0x0000000d1c1b7220 */ /* 0x000fe20000410000 */
[----:B------:R-:W-:Y:S02]  /*12ad0*/  HADD2.F32 R7, -RZ, R45.H0_H0 ;  /* 0x2000002dff077230 */ /* 0x000fe40000004100 */
[----:B------:R-:W-:Y:S01]  /*12ae0*/  FMUL.FTZ R29, R30, R15 ;  /* 0x0000000f1e1d7220 */ /* 0x000fe20000410000 */
[----:B------:R-:W-:-:S02]  /*12af0*/  HADD2.F32 R24, -RZ, R24.H1_H1 ;  /* 0x30000018ff187230 */ /* 0x000fc40000004100 */
        /* <DEDUP_REMOVED lines=17> */
.L_x_1717:
[----:B------:R-:W-:Y:S05]  /*12c10*/  BSYNC B1 ;  /* 0x0000000000017941 */ /* 0x000fea0003800000 */
.L_x_1716:
[----:B------:R-:W-:Y:S05]  /*12c20*/  @P1 BRA `(.L_x_1683) ;  /* 0x00000004009c1947 */ /* 0x000fea0003800000 */
[----:B--2---:R-:W2:Y:S04]  /*12c30*/  LDL R5, [R1+0x48] ;  /* 0x0000480001057983 */ /* 0x004ea80000100800 */
[----:B0-----:R-:W3:Y:S01]  /*12c40*/  LDL R38, [R1+0x80] ;  /* 0x0000800001267983 */ /* 0x001ee20000100800 */
[----:B------:R-:W-:Y:S01]  /*12c50*/  IMAD.SHL.U32 R4, R3, 0x40, RZ ;  /* 0x0000004003047824 */ /* 0x000fe200078e00ff */
[----:B------:R-:W-:Y:S01]  /*12c60*/  SHF.R.S32.HI R6, RZ, 0x1f, R3 ;  /* 0x0000001fff067819 */ /* 0x000fe20000011403 */
[----:B------:R-:W-:Y:S01]  /*12c70*/  HADD2.F32 R27, -RZ, R85.H1_H1 ;  /* 0x30000055ff1b7230 */ /* 0x000fe20000004100 */
[----:B------:R-:W-:Y:S01]  /*12c80*/  SHF.R.U32.HI R26, RZ, 0x10, R9 ;  /* 0x00000010ff1a7819 */ /* 0x000fe20000011609 */
[--C-:B------:R-:W-:Y:S01]  /*12c90*/  HADD2.F32 R29, -RZ, R21.reuse.H1_H1 ;  /* 0x30000015ff1d7230 */ /* 0x100fe20000004100 */
[----:B------:R-:W-:Y:S01]  /*12ca0*/  LOP3.LUT R7, R4, 0x1c0, RZ, 0xc0, !PT ;  /* 0x000001c004077812 */ /* 0x000fe200078ec0ff */
[----:B------:R-:W-:Y:S01]  /*12cb0*/  HADD2.F32 R21, -RZ, R21.H0_H0 ;  /* 0x20000015ff157230 */ /* 0x000fe20000004100 */
[----:B------:R-:W-:Y:S01]  /*12cc0*/  LEA.HI R6, R6, R3, RZ, 0x3 ;  /* 0x0000000306067211 */ /* 0x000fe200078f18ff */
[----:B------:R-:W-:Y:S01]  /*12cd0*/  HADD2.F32 R26, -RZ, R26.H0_H0 ;  /* 0x2000001aff1a7230 */ /* 0x000fe20000004100 */
[--C-:B------:R-:W-:Y:S01]  /*12ce0*/  SHF.R.U64 R37, R72, 0x10, R73.reuse ;  /* 0x0000001048257819 */ /* 0x100fe20000001249 */
[----:B------:R-:W-:Y:S01]  /*12cf0*/  HADD2.F32 R85, -RZ, R85.H0_H0 ;  /* 0x20000055ff557230 */ /* 0x000fe20000004100 */
[----:B------:R-:W-:Y:S01]  /*12d00*/  SHF.R.U32.HI R72, RZ, 0x10, R73 ;  /* 0x00000010ff487819 */ /* 0x000fe20000011649 */
[----:B------:R-:W-:Y:S01]  /*12d10*/  IMAD.SHL.U32 R6, R6, 0x40, RZ ;  /* 0x0000004006067824 */ /* 0x000fe200078e00ff */
[----:B------:R-:W-:-:S02]  /*12d20*/  SHF.R.U64 R35, R8, 0x10, R9 ;  /* 0x0000001008237819 */ /* 0x000fc40000001209 */
[--C-:B------:R-:W-:Y:S02]  /*12d30*/  SHF.R.U64 R34, R10, 0x10, R11.reuse ;  /* 0x000000100a227819 */ /* 0x100fe4000000120b */
[----:B------:R-:W-:Y:S02]  /*12d40*/  LOP3.LUT R12, R6, 0xfffffe00, RZ, 0xc0, !PT ;  /* 0xfffffe00060c7812 */ /* 0x000fe400078ec0ff */
[----:B------:R-:W-:Y:S02]  /*12d50*/  SHF.R.U32.HI R32, RZ, 0x10, R11 ;  /* 0x00000010ff207819 */ /* 0x000fe4000001160b */
[--C-:B------:R-:W-:Y:S02]  /*12d60*/  SHF.R.U64 R36, R74, 0x10, R75.reuse ;  /* 0x000000104a247819 */ /* 0x100fe4000000124b */
        /* <DEDUP_REMOVED lines=27> */
[C---:B------:R-:W-:Y:S01]  /*12f20*/  FFMA.FTZ R31, R8.reuse, R27, -R31 ;  /* 0x0000001b081f7223 */ /* 0x040fe2000001081f */
[----:B------:R-:W-:Y:S01]  /*12f30*/  FFMA.FTZ R33, R8, R29, R33 ;  /* 0x0000001d08217223 */ /* 0x000fe20000010021 */
[----:B------:R-:W-:-:S02]  /*12f40*/  HADD2.F32 R24, -RZ, R14.H0_H0 ;  /* 0x2000000eff187230 */ /* 0x000fc40000004100 */
[-C--:B------:R-:W-:Y:S01]  /*12f50*/  FMUL.FTZ R30, R13, R20.reuse ;  /* 0x000000140d1e7220 */ /* 0x080fe20000410000 */
[----:B------:R-:W-:Y:S01]  /*12f60*/  FFMA.FTZ R28, R5, R20, -R28 ;  /* 0x00000014051c7223 */ /* 0x000fe2000001081c */
[C---:B------:R-:W-:Y:S01]  /*12f70*/  FMUL.FTZ R13, R11.reuse, R21 ;  /* 0x000000150b0d7220 */ /* 0x040fe20000410000 */
[----:B------:R-:W-:Y:S02]  /*12f80*/  HADD2.F32 R8, -RZ, R84.H0_H0 ;  /* 0x20000054ff087230 */ /* 0x000fe40000004100 */
[-C--:B------:R-:W-:Y:S01]  /*12f90*/  FMUL.FTZ R20, R11, R85.reuse ;  /* 0x000000550b147220 */ /* 0x080fe20000410000 */
[----:B------:R-:W-:Y:S01]  /*12fa0*/  FFMA.FTZ R30, R5, R26, R30 ;  /* 0x0000001a051e7223 */ /* 0x000fe2000001001e */
[----:B------:R-:W-:Y:S02]  /*12fb0*/  HADD2.F32 R5, -RZ, R86.H0_H0 ;  /* 0x20000056ff057230 */ /* 0x000fe40000004100 */
[C---:B------:R-:W-:Y:S01]  /*12fc0*/  FFMA.FTZ R85, R0.reuse, R85, -R13 ;  /* 0x0000005500557223 */ /* 0x040fe2000001080d */
[----:B------:R-:W-:Y:S01]  /*12fd0*/  FFMA.FTZ R21, R0, R21, R20 ;  /* 0x0000001500157223 */ /* 0x000fe20000010014 */
[----:B------:R-:W-:-:S02]  /*12fe0*/  HADD2.F32 R25, -RZ, R15.H0_H0 ;  /* 0x2000000fff197230 */ /* 0x000fc40000004100 */
[C---:B------:R-:W-:Y:S01]  /*12ff0*/  FMUL.FTZ R0, R24.reuse, R8 ;  /* 0x0000000818007220 */ /* 0x040fe20000410000 */
[----:B------:R-:W-:Y:S02]  /*13000*/  HADD2.F32 R84, -RZ, R84.H1_H1 ;  /* 0x30000054ff547230 */ /* 0x000fe40000004100 */
[-C--:B------:R-:W-:Y:S01]  /*13010*/  FMUL.FTZ R26, R24, R5.reuse ;  /* 0x00000005181a7220 */ /* 0x080fe20000410000 */
[----:B------:R-:W-:Y:S02]  /*13020*/  HADD2.F32 R86, -RZ, R86.H1_H1 ;  /* 0x30000056ff567230 */ /* 0x000fe40000004100 */
[----:B------:R-:W-:Y:S01]  /*13030*/  FFMA.FTZ R24, R9, R5, -R0 ;  /* 0x0000000509187223 */ /* 0x000fe20000010800 */
[----:B------:R-:W-:Y:S02]  /*13040*/  HADD2.F32 R15, -RZ, R15.H1_H1 ;  /* 0x3000000fff0f7230 */ /* 0x000fe40000004100 */
[----:B------:R-:W-:Y:S01]  /*13050*/  FMUL.FTZ R5, R25, R84 ;  /* 0x0000005419057220 */ /* 0x000fe20000410000 */
[----:B------:R-:W-:-:S02]  /*13060*/  HADD2.F32 R20, -RZ, R32.H0_H0 ;  /* 0x20000020ff147230 */ /* 0x000fc40000004100 */
[----:B------:R-:W-:Y:S01]  /*13070*/  FMUL.FTZ R25, R25, R86 ;  /* 0x0000005619197220 */ /* 0x000fe20000410000 */
[----:B------:R-:W-:Y:S02]  /*13080*/  HADD2.F32 R0, -RZ, R74.H0_H0 ;  /* 0x2000004aff007230 */ /* 0x000fe40000004100 */
[----:B------:R-:W-:Y:S01]  /*13090*/  FFMA.FTZ R26, R9, R8, R26 ;  /* 0x00000008091a7223 */ /* 0x000fe2000001001a */
[C---:B------:R-:W-:Y:S01]  /*130a0*/  FFMA.FTZ R86, R10.reuse, R86, -R5 ;  /* 0x000000560a567223 */ /* 0x040fe20000010805 */
[----:B------:R-:W-:Y:S01]  /*130b0*/  FFMA.FTZ R25, R10, R84, R25 ;  /* 0x000000540a197223 */ /* 0x000fe20000010019 */
[----:B------:R-:W-:Y:S02]  /*130c0*/  HADD2.F32 R12, -RZ, R12.H1_H1 ;  /* 0x3000000cff0c7230 */ /* 0x000fe40000004100 */
[C---:B------:R-:W-:Y:S01]  /*130d0*/  FMUL.FTZ R8, R15.reuse, R20 ;  /* 0x000000140f087220 */ /* 0x040fe20000410000 */
[----:B------:R-:W-:Y:S02]  /*130e0*/  HADD2.F32 R14, -RZ, R14.H1_H1 ;  /* 0x3000000eff0e7230 */ /* 0x000fe40000004100 */
        /* <DEDUP_REMOVED lines=27> */
.L_x_1683:
[----:B------:R-:W-:Y:S05]  /*132a0*/  BSYNC B0 ;  /* 0x0000000000007941 */ /* 0x000fea0003800000 */
.L_x_1643:
[----:B------:R-:W-:Y:S01]  /*132b0*/  @!PT LDS RZ, [RZ] ;  /* 0x00000000fffff984 */ /* 0x000fe20000000800 */
[----:B------:R-:W-:Y:S01]  /*132c0*/  @!PT LDS RZ, [RZ] ;  /* 0x00000000fffff984 */ /* 0x000fe20000000800 */
[----:B------:R-:W-:Y:S01]  /*132d0*/  @!PT LDS RZ, [RZ] ;  /* 0x00000000fffff984 */ /* 0x000fe20000000800 */
[----:B------:R-:W-:Y:S01]  /*132e0*/  @!PT LDS RZ, [RZ] ;  /* 0x00000000fffff984 */ /* 0x000fe20000000800 */
[----:B------:R0:W-:Y:S06]  /*132f0*/  MEMBAR.ALL.CTA ;  /* 0x0000000000007992 */ /* 0x0001ec0000008000 */
[----:B0-----:R-:W0:Y:S01]  /*13300*/  FENCE.VIEW.ASYNC.S ;  /* 0x00000000000073c6 */ /* 0x001e220000000000 */
[----:B------:R-:W-:Y:S05]  /*13310*/  WARPSYNC.ALL ;  /* 0x0000000000007948 */ /* 0x000fea0003800000 */
[----:B0-----:R-:W-:Y:S06]  /*13320*/  BAR.SYNC.DEFER_BLOCKING 0xd, 0x100 ;  /* 0x0344000000007b1d */ /* 0x001fec0000010000 */
.L_x_1640:
[----:B------:R-:W2:Y:S02]  /*13330*/  LDL R0, [R1+0x20] ;  /* 0x0000200001007983 */ /* 0x000ea40000100800 */
[----:B--2---:R-:W-:-:S13]  /*13340*/  R2UR UR4, R0 ;  /* 0x00000000000472ca */ /* 0x004fda00000e0000 */
[----:B------:R-:W-:-:S04]  /*13350*/  MOV R0, UR4 ;  /* 0x0000000400007c02 */ /* 0x000fc80008000f00 */
[----:B------:R-:W-:-:S13]  /*13360*/  ISETP.NE.AND P0, PT, R0, 0x3, PT ;  /* 0x000000030000780c */ /* 0x000fda0003f05270 */
[----:B------:R-:W-:Y:S05]  /*13370*/  @!P0 BRA `(.L_x_1718) ;  /* 0x0000000000048947 */ /* 0x000fea0003800000 */
[----:B------:R-:W-:Y:S01]  /*13380*/  BPT.TRAP 0x1 ;  /* 0x000000040000795c */ /* 0x000fe20000300000 */
.L_x_1718:
[----:B------:R-:W-:Y:S01]  /*13390*/  IMAD R0, R22, 0x8, R16 ;  /* 0x0000000816007824 */ /* 0x000fe200078e0210 */
[----:B01-3--:R-:W-:-:S04]  /*133a0*/  SHF.L.U32 R3, R218, 0x1f, RZ ;  /* 0x0000001fda037819 */ /* 0x00bfc800000006ff */
[----:B------:R0:W1:Y:S01]  /*133b0*/  SYNCS.PHASECHK.TRANS64.TRYWAIT P2, [R0+URZ+0x30830], R3 ;  /* 0x03083003000075a7 */ /* 0x000062000804017f */
[----:B------:R-:W-:Y:S05]  /*133c0*/  @!P0 BRA `(.L_x_1719) ;  /* 0x0000000000048947 */ /* 0x000fea0003800000 */
[----:B------:R-:W-:Y:S01]  /*133d0*/  BPT.TRAP 0x1 ;  /* 0x000000040000795c */ /* 0x000fe20000300000 */
.L_x_1719:
[----:B----4-:R-:W2:Y:S02]  /*133e0*/  S2R R4, SR_TID.X ;  /* 0x0000000000047919 */ /* 0x010ea40000002100 */
[----:B--2---:R-:W-:-:S04]  /*133f0*/  LOP3.LUT R4, R4, 0x7f, RZ, 0xc0, !PT ;  /* 0x0000007f04047812 */ /* 0x004fc800078ec0ff */
[----:B------:R-:W-:Y:S01]  /*13400*/  ISETP.NE.AND P1, PT, R4, RZ, PT ;  /* 0x000000ff0400720c */ /* 0x000fe20003f25270 */
[----:B-1----:R-:W-:-:S12]  /*13410*/  @P2 BRA `(.L_x_1720) ;  /* 0x0000000000082947 */ /* 0x002fd80003800000 */
[----:B------:R-:W1:Y:S02]  /*13420*/  SYNCS.PHASECHK.TRANS64.TRYWAIT P2, [R0+URZ+0x30830], R3 ;  /* 0x03083003000075a7 */ /* 0x000e64000804017f */
[----:B-1----:R-:W-:Y:S05]  /*13430*/  @!P2 BRA `(.L_x_1721) ;  /* 0x000001c4005ca947 */ /* 0x002fea0003800000 */
.L_x_1720:
[----:B------:R-:W-:Y:S05]  /*13440*/  WARPSYNC.ALL ;  /* 0x0000000000007948 */ /* 0x000fea0003800000 */
[----:B01----:R-:W-:Y:S01]  /*13450*/  VIADD R3, R16, 0x20400 ;  /* 0x0002040010037836 */ /* 0x003fe20000000000 */
[----:B------:R-:W2:Y:S04]  /*13460*/  LDL R66, [R1+0x34] ;  /* 0x0000340001427983 */ /* 0x000ea80000100800 */
[----:B------:R-:W-:Y:S01]  /*13470*/  SHF.R.U32.HI R3, RZ, 0x4, R3 ;  /* 0x00000004ff037819 */ /* 0x000fe20000011603 */
[----:B------:R-:W2:Y:S01]  /*13480*/  LDL R78, [R1+0x14] ;  /* 0x00001400014e7983 */ /* 0x000ea20000100800 */
[----:B------:R-:W-:Y:S01]  /*13490*/  LOP3.LUT R6, R2, 0x10000, RZ, 0xfc, !PT ;  /* 0x0001000002067812 */ /* 0x000fe200078efcff */
[----:B------:R-:W-:Y:S01]  /*134a0*/  IMAD.MOV.U32 R7, RZ, RZ, 0x40000040 ;  /* 0x40000040ff077424 */ /* 0x000fe200078e00ff */
[----:B------:R-:W-:Y:S01]  /*134b0*/  LOP3.LUT R3, R3, 0x3fff, RZ, 0xc0, !PT ;  /* 0x00003fff03037812 */ /* 0x000fe200078ec0ff */
[----:B-----5:R-:W-:Y:S01]  /*134c0*/  WARPGROUP.ARRIVE ;  /* 0x00000000000079c5 */ /* 0x020fe20000000000 */
[C---:B------:R-:W-:Y:S01]  /*134d0*/  R2UR UR4, R6.reuse ;  /* 0x00000000060472ca */ /* 0x040fe200000e0000 */
[C---:B------:R-:W-:Y:S01]  /*134e0*/  VIADD R224, R6.reuse, 0x2 ;  /* 0x0000000206e07836 */ /* 0x040fe20000000000 */
[----:B------:R-:W-:Y:S01]  /*134f0*/  LOP3.LUT R237, R3, 0x10000, RZ, 0xfc, !PT ;  /* 0x0001000003ed7812 */ /* 0x000fe200078efcff */
[----:B------:R-:W-:Y:S01]  /*13500*/  IMAD.MOV.U32 R3, RZ, RZ, 0x40000040 ;  /* 0x40000040ff037424 */ /* 0x000fe200078e00ff */
[----:B------:R-:W-:Y:S01]  /*13510*/  R2UR UR5, R7 ;  /* 0x00000000070572ca */ /* 0x000fe200000e0000 */
[----:B------:R-:W-:Y:S01]  /*13520*/  IMAD.MOV.U32 R225, RZ, RZ, 0x40000040 ;  /* 0x40000040ffe17424 */ /* 0x000fe200078e00ff */
[----:B------:R-:W-:Y:S01]  /*13530*/  IADD3 R216, R6, 0x6, RZ ;  /* 0x0000000606d87810 */ /* 0x000fe20007ffe0ff */
[----:B------:R-:W-:Y:S01]  /*13540*/  IMAD R2, R22, 0x800, R237 ;  /* 0x0000080016027824 */ /* 0x000fe200078e02ed */
[----:B------:R-:W-:Y:S01]  /*13550*/  R2UR UR7, R3 ;  /* 0x00000000030772ca */ /* 0x000fe200000e0000 */
[----:B------:R-:W-:Y:S01]  /*13560*/  IMAD.MOV.U32 R5, RZ, RZ, 0x40000040 ;  /* 0x40000040ff057424 */ /* 0x000fe200078e00ff */
[----:B------:R-:W-:Y:S01]  /*13570*/  MOV R211, 0x40000040 ;  /* 0x4000004000d37802 */ /* 0x000fe20000000f00 */
[----:B------:R-:W-:Y:S01]  /*13580*/  VIADD R222, R6, 0x4 ;  /* 0x0000000406de7836 */ /* 0x000fe20000000000 */
[C---:B------:R-:W-:Y:S01]  /*13590*/  R2UR UR6, R2.reuse ;  /* 0x00000000020672ca */ /* 0x040fe200000e0000 */
[----:B------:R-:W-:Y:S01]  /*135a0*/  IMAD.MOV.U32 R223, RZ, RZ, 0x40000040 ;  /* 0x40000040ffdf7424 */ /* 0x000fe200078e00ff */
[----:B------:R-:W-:Y:S01]  /*135b0*/  IADD3 R4, R2, 0x2, RZ ;  /* 0x0000000202047810 */ /* 0x000fe20007ffe0ff */
[----:B------:R-:W-:Y:S01]  /*135c0*/  IMAD.MOV.U32 R217, RZ, RZ, 0x40000040 ;  /* 0x40000040ffd97424 */ /* 0x000fe200078e00ff */
[C---:B------:R-:W-:Y:S01]  /*135d0*/  IADD3 R202, R6.reuse, 0x804, RZ ;  /* 0x0000080406ca7810 */ /* 0x040fe20007ffe0ff */
[----:B------:R-:W-:Y:S01]  /*135e0*/  VIADD R214, R6, 0x400 ;  /* 0x0000040006d67836 */ /* 0x000fe20000000000 */
[----:B------:R-:W-:Y:S01]  /*135f0*/  MOV R13, 0x40000040 ;  /* 0x40000040000d7802 */ /* 0x000fe20000000f00 */
[----:B------:R-:W-:-:S02]  /*13600*/  IMAD.MOV.U32 R215, RZ, RZ, 0x40000040 ;  /* 0x40000040ffd77424 */ /* 0x000fc400078e00ff */
[----:B------:R-:W-:Y:S02]  /*13610*/  VIADD R212, R6, 0x402 ;  /* 0x0000040206d47836 */ /* 0x000fe40000000000 */
[----:B------:R-:W-:Y:S02]  /*13620*/  IMAD.MOV.U32 R213, RZ, RZ, 0x40000040 ;  /* 0x40000040ffd57424 */ /* 0x000fe400078e00ff */
[----:B------:R-:W-:Y:S01]  /*13630*/  HGMMA.64x64x16.F32 R24, gdesc[UR4], RZ, !UPT, gsb0 ;  /* 0x00e00000041879f0 */ /* 0x000fe2000c0008ff */
[----:B------:R-:W-:Y:S01]  /*13640*/  R2UR UR4, R224 ;  /* 0x00000000e00472ca */ /* 0x000fe200000e0000 */
[C---:B------:R-:W-:Y:S01]  /*13650*/  VIADD R210, R6.reuse, 0x404 ;  /* 0x0000040406d27836 */ /* 0x040fe20000000000 */
[----:B------:R-:W-:Y:S01]  /*13660*/  R2UR UR5, R225 ;  /* 0x00000000e10572ca */ /* 0x000fe200000e0000 */
[----:B------:R-:W-:Y:S01]  /*13670*/  VIADD R208, R6, 0x406 ;  /* 0x0000040606d07836 */ /* 0x000fe20000000000 */
[----:B------:R-:W-:Y:S01]  /*13680*/  R2UR UR6, R4 ;  /* 0x00000000040672ca */ /* 0x000fe200000e0000 */
[----:B------:R-:W-:Y:S01]  /*13690*/  VIADD R4, R2, 0x4 ;  /* 0x0000000402047836 */ /* 0x000fe20000000000 */
[----:B------:R-:W-:Y:S01]  /*136a0*/  R2UR UR7, R5 ;  /* 0x00000000050772ca */ /* 0x000fe200000e0000 */
[----:B------:R-:W-:-:S02]  /*136b0*/  IMAD.MOV.U32 R5, RZ, RZ, 0x40000040 ;  /* 0x40000040ff057424 */ /* 0x000fc400078e00ff */
[----:B------:R-:W-:Y:S02]  /*136c0*/  IMAD.MOV.U32 R209, RZ, RZ, 0x40000040 ;  /* 0x40000040ffd17424 */ /* 0x000fe400078e00ff */
[C---:B------:R-:W-:Y:S02]  /*136d0*/  VIADD R206, R6.reuse, 0x800 ;  /* 0x0000080006ce7836 */ /* 0x040fe40000000000 */
[----:B------:R-:W-:Y:S02]  /*136e0*/  IMAD.MOV.U32 R207, RZ, RZ, 0x40000040 ;  /* 0x40000040ffcf7424 */ /* 0x000fe400078e00ff */
[----:B------:R-:W-:Y:S02]  /*136f0*/  VIADD R204, R6, 0x802 ;  /* 0x0000080206cc7836 */ /* 0x000fe40000000000 */
[----:B------:R-:W-:Y:S02]  /*13700*/  IMAD.MOV.U32 R205, RZ, RZ, 0x40000040 ;  /* 0x40000040ffcd7424 */ /* 0x000fe400078e00ff */
[----:B------:R-:W-:-:S02]  /*13710*/  IMAD.MOV.U32 R203, RZ, RZ, 0x40000040 ;  /* 0x40000040ffcb7424 */ /* 0x000fc400078e00ff */
[C---:B------:R-:W-:Y:S02]  /*13720*/  VIADD R20, R6.reuse, 0x806 ;  /* 0x0000080606147836 */ /* 0x040fe40000000000 */
[----:B------:R-:W-:Y:S02]  /*13730*/  IMAD.MOV.U32 R21, RZ, RZ, 0x40000040 ;  /* 0x40000040ff157424 */ /* 0x000fe400078e00ff */
[C---:B------:R-:W-:Y:S02]  /*13740*/  VIADD R14, R6.reuse, 0xc00 ;  /* 0x00000c00060e7836 */ /* 0x040fe40000000000 */
[----:B------:R-:W-:Y:S02]  /*13750*/  IMAD.MOV.U32 R15, RZ, RZ, 0x40000040 ;  /* 0x40000040ff0f7424 */ /* 0x000fe400078e00ff */
[C---:B------:R-:W-:Y:S02]  /*13760*/  VIADD R12, R6.reuse, 0xc02 ;  /* 0x00000c02060c7836 */ /* 0x040fe40000000000 */
[----:B------:R-:W-:-:S02]  /*13770*/  VIADD R10, R6, 0xc04 ;  /* 0x00000c04060a7836 */ /* 0x000fc40000000000 */
[----:B------:R-:W-:Y:S02]  /*13780*/  IMAD.MOV.U32 R11, RZ, RZ, 0x40000040 ;  /* 0x40000040ff0b7424 */ /* 0x000fe400078e00ff */
[----:B------:R-:W-:Y:S02]  /*13790*/  VIADD R8, R6, 0xc06 ;  /* 0x00000c0606087836 */ /* 0x000fe40000000000 */
[----:B------:R-:W-:Y:S02]  /*137a0*/  IMAD.MOV.U32 R9, RZ, RZ, 0x40000040 ;  /* 0x40000040ff097424 */ /* 0x000fe400078e00ff */
[----:B------:R-:W-:Y:S02]  /*137b0*/  IMAD.MOV.U32 R3, RZ, RZ, 0x40000040 ;  /* 0x40000040ff037424 */ /* 0x000fe400078e00ff */
[----:B------:R-:W-:Y:S02]  /*137c0*/  @!P1 VIADD R0, R0, 0x30840 ;  /* 0x0003084000009836 */ /* 0x000fe40000000000 */
[----:B------:R-:W-:-:S04]  /*137d0*/  IMAD.MOV.U32 R69, RZ, RZ, -0x40 ;  /* 0xffffffc0ff457424 */ /* 0x000fc800078e00ff */
[----:B------:R-:W-:Y:S01]  /*137e0*/  IMAD R69, R100, R69, 0x40 ;  /* 0x0000004064457424 */ /* 0x000fe200078e0245 */
[----:B------:R-:W-:Y:S02]  /*137f0*/  WARPGROUP.DEPBAR.LE gsb0, 0x0 ;  /* 0x00008000000079c5 */ /* 0x000fe40000010000 */
[----:B------:R-:W-:-:S06]  /*13800*/  WARPGROUP.ARRIVE ;  /* 0x00000000000079c5 */ /* 0x000fcc0000000000 */
[----:B------:R-:W-:Y:S01]  /*13810*/  HGMMA.64x64x16.F32 R24, gdesc[UR4], R24, gsb0 ;  /* 0x00e00000041879f0 */ /* 0x000fe20008000818 */
[----:B------:R-:W-:Y:S02]  /*13820*/  R2UR UR4, R222 ;  /* 0x00000000de0472ca */ /* 0x000fe400000e0000 */
[----:B------:R-:W-:Y:S02]  /*13830*/  R2UR UR5, R223 ;  /* 0x00000000df0572ca */ /* 0x000fe400000e0000 */
[----:B------:R-:W-:Y:S01]  /*13840*/  R2UR UR6, R4 ;  /* 0x00000000040672ca */ /* 0x000fe200000e0000 */
[----:B------:R-:W-:Y:S01]  /*13850*/  VIADD R4, R2, 0x6 ;  /* 0x0000000602047836 */ /* 0x000fe20000000000 */
[----:B------:R-:W-:Y:S01]  /*13860*/  R2UR UR7, R5 ;  /* 0x00000000050772ca */ /* 0x000fe200000e0000 */
[----:B------:R-:W-:Y:S01]  /*13870*/  IMAD.MOV.U32 R5, RZ, RZ, 0x40000040 ;  /* 0x40000040ff057424 */ /* 0x000fe200078e00ff */
[----:B------:R-:W-:Y:S02]  /*13880*/  WARPGROUP.DEPBAR.LE gsb0, 0x0 ;  /* 0x00008000000079c5 */ /* 0x000fe40000010000 */
[----:B------:R-:W-:-:S09]  /*13890*/  WARPGROUP.ARRIVE ;  /* 0x00000000000079c5 */ /* 0x000fd20000000000 */
[----:B------:R-:W-:Y:S01]  /*138a0*/  HGMMA.64x64x16.F32 R24, gdesc[UR4], R24, gsb0 ;  /* 0x00e00000041879f0 */ /* 0x000fe20008000818 */
[----:B------:R-:W-:Y:S02]  /*138b0*/  R2UR UR4, R216 ;  /* 0x00000000d80472ca */ /* 0x000fe400000e0000 */
[----:B------:R-:W-:Y:S02]  /*138c0*/  R2UR UR5, R217 ;  /* 0x00000000d90572ca */ /* 0x000fe400000e0000 */
[----:B------:R-:W-:Y:S01]  /*138d0*/  R2UR UR6, R4 ;  /* 0x00000000040672ca */ /* 0x000fe200000e0000 */
[----:B------:R-:W-:Y:S01]  /*138e0*/  VIADD R4, R2, 0x200 ;  /* 0x0000020002047836 */ /* 0x000fe20000000000 */
[----:B------:R-:W-:Y:S02]  /*138f0*/  R2UR UR7, R5 ;  /* 0x00000000050772ca */ /* 0x000fe400000e0000 */
[----:B------:R-:W-:Y:S01]  /*13900*/  MOV R5, 0x40000040 ;  /* 0x4000004000057802 */ /* 0x000fe20000000f00 */
[----:B------:R-:W-:-:S02]  /*13910*/  WARPGROUP.DEPBAR.LE gsb0, 0x0 ;  /* 0x00008000000079c5 */ /* 0x000fc40000010000 */
[----:B------:R-:W-:-:S08]  /*13920*/  WARPGROUP.ARRIVE ;  /* 0x00000000000079c5 */ /* 0x000fd00000000000 */
        /* <DEDUP_REMOVED lines=30> */
[----:B------:R-:W-:Y:S02]  /*13b10*/  R2UR UR6, R4 ;  /* 0x00000000040672ca */ /* 0x000fe400000e0000 */
[----:B------:R-:W-:Y:S01]  /*13b20*/  R2UR UR7, R5 ;  /* 0x00000000050772ca */ /* 0x000fe200000e0000 */
[----:B------:R-:W-:Y:S01]  /*13b30*/  IMAD.MOV.U32 R5, RZ, RZ, 0x40000040 ;  /* 0x40000040ff057424 */ /* 0x000fe200078e00ff */
[----:B------:R-:W-:Y:S01]  /*13b40*/  IADD3 R4, R2, 0x400, RZ ;  /* 0x0000040002047810 */ /* 0x000fe20007ffe0ff */
        /* <DEDUP_REMOVED lines=51> */
[C---:B------:R-:W-:Y:S01]  /*13e80*/  VIADD R4, R2.reuse, 0x604 ;  /* 0x0000060402047836 */ /* 0x040fe20000000000 */
        /* <DEDUP_REMOVED lines=8> */
[----:B------:R-:W-:Y:S02]  /*13f10*/  R2UR UR6, R4 ;  /* 0x00000000040672ca */ /* 0x000fe400000e0000 */
[----:B------:R-:W-:Y:S01]  /*13f20*/  R2UR UR7, R5 ;  /* 0x00000000050772ca */ /* 0x000fe200000e0000 */
[----:B------:R-:W-:Y:S02]  /*13f30*/  WARPGROUP.DEPBAR.LE gsb0, 0x0 ;  /* 0x00008000000079c5 */ /* 0x000fe40000010000 */
[----:B------:R-:W-:-:S10]  /*13f40*/  WARPGROUP.ARRIVE ;  /* 0x00000000000079c5 */ /* 0x000fd40000000000 */
[----:B------:R-:W-:Y:S01]  /*13f50*/  HGMMA.64x64x16.F32 R24, gdesc[UR4], R24, gsb0 ;  /* 0x00e00000041879f0 */ /* 0x000fe20008000818 */
[----:B------:R-:W-:Y:S02]  /*13f60*/  R2UR UR4, R8 ;  /* 0x00000000080472ca */ /* 0x000fe400000e0000 */
[----:B------:R-:W-:Y:S02]  /*13f70*/  R2UR UR5, R9 ;  /* 0x00000000090572ca */ /* 0x000fe400000e0000 */
[----:B------:R-:W-:Y:S02]  /*13f80*/  R2UR UR6, R2 ;  /* 0x00000000020672ca */ /* 0x000fe400000e0000 */
[----:B------:R-:W-:Y:S01]  /*13f90*/  R2UR UR7, R3 ;  /* 0x00000000030772ca */ /* 0x000fe200000e0000 */
[----:B------:R-:W0:Y:S02]  /*13fa0*/  LDC R2, c[0x0][0x448] ;  /* 0x00011200ff027b82 */ /* 0x000e240000000800 */
[----:B0-----:R-:W-:-:S13]  /*13fb0*/  ISETP.NE.AND P2, PT, R2, 0x1, PT ;  /* 0x000000010200780c */ /* 0x001fda0003f45270 */
[----:B------:R-:W0:Y:S01]  /*13fc0*/  @P2 LDC R3, c[0x0][0x44c] ;  /* 0x00011300ff032b82 */ /* 0x000e220000000800 */
[----:B------:R-:W-:Y:S02]  /*13fd0*/  WARPGROUP.DEPBAR.LE gsb0, 0x0 ;  /* 0x00008000000079c5 */ /* 0x000fe40000010000 */
[----:B------:R-:W-:-:S06]  /*13fe0*/  WARPGROUP.ARRIVE ;  /* 0x00000000000079c5 */ /* 0x000fcc0000000000 */
[----:B------:R-:W-:Y:S01]  /*13ff0*/  HGMMA.64x64x16.F32 R24, gdesc[UR4], R24, gsb0 ;  /* 0x00e00000041879f0 */ /* 0x000fe20008000818 */
[----:B------:R-:W-:Y:S02]  /*14000*/  ULDC UR4, c[0x0][0x9d8] ;  /* 0x0002760000047ab9 */ /* 0x000fe40000000800 */
[----:B------:R-:W-:Y:S02]  /*14010*/  WARPGROUP.DEPBAR.LE gsb0, 0x0 ;  /* 0x00008000000079c5 */ /* 0x000fe40000010000 */
[----:B------:R-:W-:Y:S01]  /*14020*/  FMUL.FTZ R57, R25, UR4 ;  /* 0x0000000419397c20 */ /* 0x000fe20008410000 */
[----:B------:R-:W-:Y:S01]  /*14030*/  FMUL.FTZ R58, R28, UR4 ;  /* 0x000000041c3a7c20 */ /* 0x000fe20008410000 */
[----:B------:R-:W1:Y:S01]  /*14040*/  @P2 LDC R25, c[0x0][0x450] ;  /* 0x00011400ff192b82 */ /* 0x000e620000000800 */
[----:B------:R-:W-:Y:S01]  /*14050*/  FMUL.FTZ R28, R34, UR4 ;  /* 0x00000004221c7c20 */ /* 0x000fe20008410000 */
[----:B------:R-:W-:Y:S01]  /*14060*/  FMUL.FTZ R34, R46, UR4 ;  /* 0x000000042e227c20 */ /* 0x000fe20008410000 */
[----:B------:R-:W-:Y:S01]  /*14070*/  FMUL.FTZ R46, R48, UR4 ;  /* 0x00000004302e7c20 */ /* 0x000fe20008410000 */
[----:B--2---:R-:W-:-:S02]  /*14080*/  IMAD.IADD R48, R66, 0x1, R78 ;  /* 0x0000000142307824 */ /* 0x004fc400078e024e */
[----:B------:R-:W-:Y:S01]  /*14090*/  FMUL.FTZ R56, R24, UR4 ;  /* 0x0000000418387c20 */ /* 0x000fe20008410000 */
[----:B------:R-:W-:Y:S01]  /*140a0*/  FMUL.FTZ R4, R26, UR4 ;  /* 0x000000041a047c20 */ /* 0x000fe20008410000 */
[----:B------:R-:W-:Y:S01]  /*140b0*/  FMUL.FTZ R60, R32, UR4 ;  /* 0x00000004203c7c20 */ /* 0x000fe20008410000 */
[----:B0-----:R-:W-:-:S04]  /*140c0*/  @P2 IMAD.HI.U32 R2, R48, R3, RZ ;  /* 0x0000000330022227 */ /* 0x001fc800078e00ff */
        /* <DEDUP_REMOVED lines=15> */
[----:B-1----:R-:W-:Y:S01]  /*141c0*/  @P2 SHF.R.U32.HI R48, RZ, R25, R2 ;  /* 0x00000019ff302219 */ /* 0x002fe20000011602 */
[----:B------:R-:W-:Y:S01]  /*141d0*/  FMUL.FTZ R33, R43, UR4 ;  /* 0x000000042b217c20 */ /* 0x000fe20008410000 */
[----:B------:R-:W0:Y:S01]  /*141e0*/  LDC.64 R24, c[0x0][0x9e0] ;  /* 0x00027800ff187b82 */ /* 0x000e220000000a00 */
[----:B------:R-:W-:Y:S01]  /*141f0*/  @!P1 PRMT R2, RZ, 0x654, R0 ;  /* 0x00000654ff029816 */ /* 0x000fe20000000000 */
        /* <DEDUP_REMOVED lines=8> */
[----:B------:R-:W-:Y:S01]  /*14280*/  ULDC UR4, c[0x0][0x9dc] ;  /* 0x0002770000047ab9 */ /* 0x000fe20000000800 */
[----:B------:R1:W-:Y:S01]  /*14290*/  @!P1 SYNCS.ARRIVE.TRANS64.RED.A1T0 RZ, [R2+URZ], RZ ;  /* 0x000000ff02ff99a7 */ /* 0x0003e2000810043f */
[----:B------:R-:W-:Y:S01]  /*142a0*/  ULOP3.LUT UR8, URZ, UR4, URZ, 0x33, !UPT ;  /* 0x000000043f087292 */ /* 0x000fe2000f8e333f */
[----:B------:R-:W2:Y:S01]  /*142b0*/  SHFL.IDX PT, R39, R48, RZ, 0x1c1f ;  /* 0x001c1fff30277589 */ /* 0x000ea200000e0000 */
[----:B------:R-:W3:Y:S01]  /*142c0*/  MUFU.TANH R56, R56 ;  /* 0x0000003800387308 */ /* 0x000ee20000002400 */
[----:B------:R-:W-:-:S02]  /*142d0*/  IADD3 R66, -R230, R220, R69 ;  /* 0x000000dce6427210 */ /* 0x000fc40007ffe145 */
[----:B------:R-:W-:Y:S02]  /*142e0*/  LEA R52, R100, 0xffffffc0, 0x6 ;  /* 0xffffffc064347811 */ /* 0x000fe400078e30ff */
[----:B-1----:R-:W-:-:S03]  /*142f0*/  IADD3 R2, -R230, 0x1, R69 ;  /* 0x00000001e6027810 */ /* 0x002fc60007ffe145 */
[----:B------:R-:W1:Y:S01]  /*14300*/  MUFU.TANH R57, R57 ;  /* 0x0000003900397308 */ /* 0x000e620000002400 */
[----:B------:R-:W-:Y:S01]  /*14310*/  IADD3 R71, -R219, R2, R220 ;  /* 0x00000002db477210 */ /* 0x000fe20007ffe1dc */
[----:B------:R-:W-:Y:S01]  /*14320*/  IMAD.U32 R2, RZ, RZ, UR8 ;  /* 0x00000008ff027e24 */ /* 0x000fe2000f8e00ff */
[----:B0-----:R-:W-:Y:S02]  /*14330*/  ISETP.GE.AND P3, PT, R25, 0x1, PT ;  /* 0x000000011900780c */ /* 0x001fe40003f66270 */
[C---:B------:R-:W-:Y:S01]  /*14340*/  IADD3 R54, R71.reuse, UR8, RZ ;  /* 0x0000000847367c10 */ /* 0x040fe2000fffe0ff */
[----:B------:R-:W-:Y:S01]  /*14350*/  IMAD.IADD R71, R71, 0x1, R24 ;  /* 0x0000000147477824 */ /* 0x000fe200078e0218 */
[----:B------:R0:W-:Y:S01]  /*14360*/  STL [R1+0x8], R2 ;  /* 0x0000080201007387 */ /* 0x0001e20000100800 */
[----:B------:R-:W4:Y:S02]  /*14370*/  MUFU.TANH R4, R4 ;  /* 0x0000000400047308 */ /* 0x000f240000002400 */
[----:B--2---:R-:W-:-:S06]  /*14380*/  IMAD.IADD R70, R54, 0x1, R39 ;  /* 0x0000000136467824 */ /* 0x004fcc00078e0227 */
[----:B------:R-:W2:Y:S01]  /*14390*/  MUFU.TANH R5, R5 ;  /* 0x0000000500057308 */ /* 0x000ea20000002400 */
[----:B------:R-:W-:-:S07]  /*143a0*/  VIADDMNMX R68, R39, R71, R66, PT ;  /* 0x0000004727447246 */ /* 0x000fce0003800142 */
        /* <DEDUP_REMOVED lines=27> */
[----:B------:R-:W0:Y:S01]  /*14560*/  MUFU.TANH R38, R38 ;  /* 0x0000002600267308 */ /* 0x000e220000002400 */
[----:B-1234-:R-:W-:Y:S05]  /*14570*/  @!P3 BRA `(.L_x_1722) ;  /* 0x000000000050b947 */ /* 0x01efea0003800000 */
[----:B------:R-:W-:Y:S01]  /*14580*/  IADD3 R39, -R219, R220, R39 ;  /* 0x000000dcdb277210 */ /* 0x000fe20007ffe127 */
[----:B------:R-:W-:Y:S03]  /*14590*/  BSSY B0, `(.L_x_1723) ;  /* 0x000000e000007945 */ /* 0x000fe60003800000 */
[----:B------:R-:W-:-:S13]  /*145a0*/  ISETP.GT.AND P4, PT, R39, -0x1, PT ;  /* 0xffffffff2700780c */ /* 0x000fda0003f84270 */
[----:B------:R-:W-:Y:S05]  /*145b0*/  @P4 BRA `(.L_x_1724) ;  /* 0x00000000001c4947 */ /* 0x000fea0003800000 */
[----:B------:R-:W-:Y:S02]  /*145c0*/  ISETP.NE.AND P4, PT, R25, 0x1, PT ;  /* 0x000000011900780c */ /* 0x000fe40003f85270 */
[----:B------:R-:W-:-:S11]  /*145d0*/  LOP3.LUT R39, RZ, R39, RZ, 0x33, !PT ;  /* 0x00000027ff277212 */ /* 0x000fd600078e33ff */
[----:B0-----:R-:W0:Y:S02]  /*145e0*/  @P4 LDC.64 R2, c[0x0][0x9e8] ;  /* 0x00027a00ff024b82 */ /* 0x001e240000000a00 */
[----:B0-----:R-:W-:-:S05]  /*145f0*/  @P4 IMAD.HI.U32 R2, R39, R2, RZ ;  /* 0x0000000227024227 */ /* 0x001fca00078e00ff */
[----:B------:R-:W-:-:S04]  /*14600*/  @P4 SHF.R.U32.HI R39, RZ, R3, R2 ;  /* 0x00000003ff274219 */ /* 0x000fc80000011602 */
[----:B------:R-:W-:Y:S01]  /*14610*/  LOP3.LUT R39, RZ, R39, RZ, 0x33, !PT ;  /* 0x00000027ff277212 */ /* 0x000fe200078e33ff */
[----:B------:R-:W-:Y:S06]  /*14620*/  BRA `(.L_x_1725) ;  /* 0x0000000000107947 */ /* 0x000fec0003800000 */
.L_x_1724:
[----:B------:R-:W-:-:S13]  /*14630*/  ISETP.NE.AND P4, PT, R25, 0x1, PT ;  /* 0x000000011900780c */ /* 0x000fda0003f85270 */
[----:B0-----:R-:W0:Y:S02]  /*14640*/  @P4 LDC.64 R2, c[0x0][0x9e8] ;  /* 0x00027a00ff024b82 */ /* 0x001e240000000a00 */
[----:B0-----:R-:W-:-:S05]  /*14650*/  @P4 IMAD.HI.U32 R2, R39, R2, RZ ;  /* 0x0000000227024227 */ /* 0x001fca00078e00ff */
[----:B------:R-:W-:-:S07]  /*14660*/  @P4 SHF.R.U32.HI R39, RZ, R3, R2 ;  /* 0x00000003ff274219 */ /* 0x000fce0000011602 */
.L_x_1725:
[----:B------:R-:W-:Y:S05]  /*14670*/  BSYNC B0 ;  /* 0x0000000000007941 */ /* 0x000fea0003800000 */
.L_x_1723:
[----:B------:R-:W-:-:S04]  /*14680*/  IMAD R39, R39, R25, -R52 ;  /* 0x0000001927277224 */ /* 0x000fc800078e0a34 */
[----:B------:R-:W-:-:S05]  /*14690*/  IMAD.IADD R39, R39, 0x1, -R230 ;  /* 0x0000000127277824 */ /* 0x000fca00078e0ae6 */
[----:B------:R-:W-:Y:S02]  /*146a0*/  VIMNMX R70, R70, R39, !PT ;  /* 0x0000002746467248 */ /* 0x000fe40007fe0100 */
[----:B------:R-:W-:-:S07]  /*146b0*/  VIADDMNMX R68, R39, R25, R68, PT ;  /* 0x0000001927447246 */ /* 0x000fce0003800144 */
.L_x_1722:
[C---:B------:R-:W-:Y:S02]  /*146c0*/  ISETP.GE.AND P4, PT, R69.reuse, 0x2, PT ;  /* 0x000000024500780c */ /* 0x040fe40003f86270 */
[----:B------:R-:W-:Y:S02]  /*146d0*/  ISETP.GE.AND P6, PT, R69, 0x9, PT ;  /* 0x000000094500780c */ /* 0x000fe40003fc6270 */
[----:B------:R-:W-:Y:S02]  /*146e0*/  ISETP.GT.AND P5, PT, R70, 0x1, !P4 ;  /* 0x000000014600780c */ /* 0x000fe400067a4270 */
[----:B------:R-:W-:Y:S02]  /*146f0*/  P2R R75, PR, RZ, 0x40 ;  /* 0x00000040ff4b7803 */ /* 0x000fe40000000000 */
[----:B------:R-:W-:-:S04]  /*14700*/  ISETP.LT.OR P5, PT, R68, 0x2, P5 ;  /* 0x000000024400780c */ /* 0x000fc80002fa1670 */
[----:B------:R-:W-:Y:S02]  /*14710*/  FSEL R39, R57, -INF , !P5 ;  /* 0xff80000039277808 */ /* 0x000fe40006800000 */
[----:B------:R-:W-:Y:S02]  /*14720*/  ISETP.GT.AND P5, PT, R70, 0x8, !P6 ;  /* 0x000000084600780c */ /* 0x000fe400077a4270 */
[----:B------:R-:W-:Y:S02]  /*14730*/  ISETP.GE.AND P6, PT, R69, 0xa, PT ;  /* 0x0000000a4500780c */ /* 0x000fe40003fc6270 */
[----:B------:R-:W-:-:S04]  /*14740*/  ISETP.LT.OR P5, PT, R68, 0x9, P5 ;  /* 0x000000094400780c */ /* 0x000fc80002fa1670 */
[----:B0-----:R-:W-:Y:S02]  /*14750*/  FSEL R41, R58, -INF , !P5 ;  /* 0xff8000003a297808 */ /* 0x001fe40006800000 */
        /* <DEDUP_REMOVED lines=23> */
[----:B------:R-:W-:Y:S02]  /*148d0*/  ISETP.GE.AND P6, PT, R69, 0x21, PT ;  /* 0x000000214500780c */ /* 0x000fe40003fc6270 */
        /* <DEDUP_REMOVED lines=39> */
[----:B------:R-:W-:Y:S02]  /*14b50*/  ISETP.GE.AND P6, PT, R69, 0x3a, PT ;  /* 0x0000003a4500780c */ /* 0x000fe40003fc6270 */
[----:B------:R-:W0:Y:S02]  /*14b60*/  SHFL.IDX PT, R69, R48, 0x1, 0x1c1f ;  /* 0x003c1f0030457f89 */ /* 0x000e2400000e0000 */
[----:B------:R-:W-:Y:S02]  /*14b70*/  P2R R46, PR, RZ, 0x40 ;  /* 0x00000040ff2e7803 */ /* 0x000fe40000000000 */
[----:B------:R-:W-:-:S04]  /*14b80*/  ISETP.GT.AND P6, PT, R70, 0x39, !P6 ;  /* 0x000000394600780c */ /* 0x000fc800077c4270 */
[----:B------:R-:W-:-:S04]  /*14b90*/  ISETP.LT.OR P6, PT, R68, 0x3a, P6 ;  /* 0x0000003a4400780c */ /* 0x000fc800037c1670 */
[----:B------:R-:W-:Y:S02]  /*14ba0*/  FSEL R67, R67, -INF , !P6 ;  /* 0xff80000043437808 */ /* 0x000fe40007000000 */
[----:B0-----:R-:W-:Y:S01]  /*14bb0*/  VIADDMNMX R66, R69, R71, R66, PT ;  /* 0x0000004745427246 */ /* 0x001fe20003800142 */
[----:B------:R-:W-:Y:S01]  /*14bc0*/  IMAD.IADD R54, R54, 0x1, R69 ;  /* 0x0000000136367824 */ /* 0x000fe200078e0245 */
[----:B------:R-:W-:Y:S06]  /*14bd0*/  @!P3 BRA `(.L_x_1726) ;  /* 0x000000000050b947 */ /* 0x000fec0003800000 */
[----:B------:R-:W-:Y:S01]  /*14be0*/  IADD3 R69, -R219, R220, R69 ;  /* 0x000000dcdb457210 */ /* 0x000fe20007ffe145 */
[----:B------:R-:W-:Y:S03]  /*14bf0*/  BSSY B0, `(.L_x_1727) ;  /* 0x000000e000007945 */ /* 0x000fe60003800000 */
        /* <DEDUP_REMOVED lines=9> */
.L_x_1728:
[----:B------:R-:W-:-:S13]  /*14c90*/  ISETP.NE.AND P6, PT, R25, 0x1, PT ;  /* 0x000000011900780c */ /* 0x000fda0003fc5270 */
[----:B------:R-:W0:Y:S02]  /*14ca0*/  @P6 LDC.64 R2, c[0x0][0x9e8] ;  /* 0x00027a00ff026b82 */ /* 0x000e240000000a00 */
[----:B0-----:R-:W-:-:S05]  /*14cb0*/  @P6 IMAD.HI.U32 R2, R69, R2, RZ ;  /* 0x0000000245026227 */ /* 0x001fca00078e00ff */
[----:B------:R-:W-:-:S07]  /*14cc0*/  @P6 SHF.R.U32.HI R69, RZ, R3, R2 ;  /* 0x00000003ff456219 */ /* 0x000fce0000011602 */
.L_x_1729:
[----:B------:R-:W-:Y:S05]  /*14cd0*/  BSYNC B0 ;  /* 0x0000000000007941 */ /* 0x000fea0003800000 */
.L_x_1727:
[----:B------:R-:W-:-:S04]  /*14ce0*/  IMAD R69, R69, R25, -R52 ;  /* 0x0000001945457224 */ /* 0x000fc800078e0a34 */
[----:B------:R-:W-:-:S05]  /*14cf0*/  IMAD.IADD R69, R69, 0x1, -R230 ;  /* 0x0000000145457824 */ /* 0x000fca00078e0ae6 */
[----:B------:R-:W-:Y:S02]  /*14d00*/  VIMNMX R54, R54, R69, !PT ;  /* 0x0000004536367248 */ /* 0x000fe40007fe0100 */
[----:B------:R-:W-:-:S07]  /*14d10*/  VIADDMNMX R66, R69, R25, R66, PT ;  /* 0x0000001945427246 */ /* 0x000fce0003800142 */
.L_x_1726:
[----:B------:R-:W-:Y:S01]  /*14d20*/  ISETP.GT.AND P4, PT, R54, 0x1, !P4 ;  /* 0x000000013600780c */ /* 0x000fe20006784270 */
[----:B------:R-:W-:Y:S01]  /*14d30*/  ULDC UR4, c[0x0][0x988] ;  /* 0x0002620000047ab9 */ /* 0x000fe20000000800 */
[----:B------:R-:W-:Y:S02]  /*14d40*/  ISETP.NE.AND P6, PT, R75, RZ, PT ;  /* 0x000000ff4b00720c */ /* 0x000fe40003fc5270 */
[----:B------:R-:W-:Y:S02]  /*14d50*/  ISETP.LT.OR P4, PT, R66, 0x2, P4 ;  /* 0x000000024200780c */ /* 0x000fe40002781670 */
[----:B------:R-:W-:Y:S02]  /*14d60*/  FMNMX.FTZ R2, R56, R39, !PT ;  /* 0x0000002738027209 */ /* 0x000fe40007810000 */
[----:B------:R-:W-:Y:S02]  /*14d70*/  FSEL R5, R5, -INF , !P4 ;  /* 0xff80000005057808 */ /* 0x000fe40006000000 */
[----:B------:R-:W-:-:S02]  /*14d80*/  ISETP.GT.AND P4, PT, R54, 0x8, !P6 ;  /* 0x000000083600780c */ /* 0x000fc40007784270 */
[----:B------:R-:W-:Y:S02]  /*14d90*/  FMNMX.FTZ R2, R41, R2, !PT ;  /* 0x0000000229027209 */ /* 0x000fe40007810000 */
[----:B------:R-:W-:Y:S02]  /*14da0*/  ISETP.LT.OR P4, PT, R66, 0x9, P4 ;  /* 0x000000094200780c */ /* 0x000fe40002781670 */
[----:B------:R-:W-:Y:S02]  /*14db0*/  FMNMX.FTZ R2, R43, R2, !PT ;  /* 0x000000022b027209 */ /* 0x000fe40007810000 */
[----:B------:R-:W-:Y:S02]  /*14dc0*/  FSEL R69, R26, -INF , !P4 ;  /* 0xff8000001a457808 */ /* 0x000fe40006000000 */
[----:B------:R-:W-:Y:S02]  /*14dd0*/  ISETP.NE.AND P4, PT, R58, RZ, PT ;  /* 0x000000ff3a00720c */ /* 0x000fe40003f85270 */
[----:B------:R-:W-:-:S02]  /*14de0*/  FMNMX.FTZ R2, R45, R2, !PT ;  /* 0x000000022d027209 */ /* 0x000fc40007810000 */
[----:B------:R-:W-:Y:S02]  /*14df0*/  ISETP.GT.AND P4, PT, R54, 0x9, !P4 ;  /* 0x000000093600780c */ /* 0x000fe40006784270 */
[----:B------:R-:W-:Y:S02]  /*14e00*/  FMNMX.FTZ R2, R47, R2, !PT ;  /* 0x000000022f027209 */ /* 0x000fe40007810000 */
[----:B------:R-:W-:Y:S02]  /*14e10*/  ISETP.LT.OR P4, PT, R66, 0xa, P4 ;  /* 0x0000000a4200780c */ /* 0x000fe40002781670 */
        /* <DEDUP_REMOVED lines=21> */
[----:B------:R-:W-:Y:S02]  /*14f70*/  ISETP.NE.AND P6, PT, R50, RZ, PT ;  /* 0x000000ff3200720c */ /* 0x000fe40003fc5270 */
[----:B------:R-:W-:Y:S02]  /*14f80*/  FSEL R73, R30, -INF , !P4 ;  /* 0xff8000001e497808 */ /* 0x000fe40006000000 */
[----:B------:R-:W-:Y:S02]  /*14f90*/  ISETP.NE.AND P4, PT, R62, RZ, PT ;  /* 0x000000ff3e00720c */ /* 0x000fe40003f85270 */
[----:B------:R-:W-:Y:S01]  /*14fa0*/  FMNMX.FTZ R30, R67, R2, !PT ;  /* 0x00000002431e7209 */ /* 0x000fe20007810000 */
[----:B------:R-:W-:Y:S01]  /*14fb0*/  IMAD.U32 R2, RZ, RZ, UR4 ;  /* 0x00000004ff027e24 */ /* 0x000fe2000f8e00ff */
[C---:B------:R-:W-:Y:S02]  /*14fc0*/  ISETP.GT.AND P4, PT, R54.reuse, 0x19, !P4 ;  /* 0x000000193600780c */ /* 0x040fe40006784270 */
[----:B------:R-:W-:Y:S01]  /*14fd0*/  ISETP.GT.AND P5, PT, R54, 0x38, !P5 ;  /* 0x000000383600780c */ /* 0x000fe20006fa4270 */
[----:B------:R-:W0:Y:S01]  /*14fe0*/  SHFL.BFLY PT, R3, R30, 0x2, 0x1f ;  /* 0x0c401f001e037f89 */ /* 0x000e2200000e0000 */
[----:B------:R-:W-:-:S02]  /*14ff0*/  ISETP.LT.OR P4, PT, R66, 0x1a, P4 ;  /* 0x0000001a4200780c */ /* 0x000fc40002781670 */
[----:B------:R-:W-:Y:S02]  /*15000*/  ISETP.LT.OR P5, PT, R66, 0x39, P5 ;  /* 0x000000394200780c */ /* 0x000fe40002fa1670 */
[----:B------:R-:W-:Y:S02]  /*15010*/  FSEL R31, R31, -INF , !P4 ;  /* 0xff8000001f1f7808 */ /* 0x000fe40006000000 */
[----:B------:R-:W-:-:S04]  /*15020*/  ISETP.NE.AND P4, PT, R74, RZ, PT ;  /* 0x000000ff4a00720c */ /* 0x000fc80003f85270 */
[----:B------:R-:W-:-:S04]  /*15030*/  ISETP.GT.AND P4, PT, R54, 0x20, !P4 ;  /* 0x000000203600780c */ /* 0x000fc80006784270 */
[----:B------:R-:W-:-:S04]  /*15040*/  ISETP.LT.OR P4, PT, R66, 0x21, P4 ;  /* 0x000000214200780c */ /* 0x000fc80002781670 */
[----:B------:R-:W-:Y:S02]  /*15050*/  FSEL R75, R32, -INF , !P4 ;  /* 0xff800000204b7808 */ /* 0x000fe40006000000 */
[----:B------:R-:W-:Y:S02]  /*15060*/  ISETP.NE.AND P4, PT, R76, RZ, PT ;  /* 0x000000ff4c00720c */ /* 0x000fe40003f85270 */
[----:B0-----:R-:W-:Y:S02]  /*15070*/  FMNMX.FTZ R32, R30, R3, !PT ;  /* 0x000000031e207209 */ /* 0x001fe40007810000 */
[----:B------:R-:W-:-:S03]  /*15080*/  ISETP.GT.AND P4, PT, R54, 0x21, !P4 ;  /* 0x000000213600780c */ /* 0x000fc60006784270 */
[----:B------:R-:W0:Y:S01]  /*15090*/  SHFL.BFLY PT, R3, R32, 0x1, 0x1f ;  /* 0x0c201f0020037f89 */ /* 0x000e2200000e0000 */
[----:B------:R-:W-:-:S04]  /*150a0*/  ISETP.LT.OR P4, PT, R66, 0x22, P4 ;  /* 0x000000224200780c */ /* 0x000fc80002781670 */
[----:B------:R-:W-:Y:S02]  /*150b0*/  FSEL R33, R33, -INF , !P4 ;  /* 0xff80000021217808 */ /* 0x000fe40006000000 */
[----:B------:R-:W-:-:S04]  /*150c0*/  ISETP.NE.AND P4, PT, R64, RZ, PT ;  /* 0x000000ff4000720c */ /* 0x000fc80003f85270 */
[----:B------:R-:W-:-:S04]  /*150d0*/  ISETP.GT.AND P4, PT, R54, 0x28, !P4 ;  /* 0x000000283600780c */ /* 0x000fc80006784270 */
[----:B------:R-:W-:-:S04]  /*150e0*/  ISETP.LT.OR P4, PT, R66, 0x29, P4 ;  /* 0x000000294200780c */ /* 0x000fc80002781670 */
[----:B------:R-:W-:Y:S02]  /*150f0*/  FSEL R77, R34, -INF , !P4 ;  /* 0xff800000224d7808 */ /* 0x000fe40006000000 */
[----:B------:R-:W-:Y:S02]  /*15100*/  ISETP.NE.AND P4, PT, R42, RZ, PT ;  /* 0x000000ff2a00720c */ /* 0x000fe40003f85270 */
[----:B------:R-:W1:Y:S01]  /*15110*/  @P2 LDC R42, c[0x0][0x450] ;  /* 0x00011400ff2a2b82 */ /* 0x000e620000000800 */
[----:B0-----:R-:W-:Y:S02]  /*15120*/  FMNMX.FTZ R3, R32, R3, !PT ;  /* 0x0000000320037209 */ /* 0x001fe40007810000 */
[----:B------:R-:W-:-:S03]  /*15130*/  ISETP.GT.AND P4, PT, R54, 0x29, !P4 ;  /* 0x000000293600780c */ /* 0x000fc60006784270 */
[----:B------:R-:W-:Y:S01]  /*15140*/  FMUL.FTZ R28, R3, R2 ;  /* 0x00000002031c7220 */ /* 0x000fe20000410000 */
[----:B------:R-:W-:-:S04]  /*15150*/  ISETP.LT.OR P4, PT, R66, 0x2a, P4 ;  /* 0x0000002a4200780c */ /* 0x000fc80002781670 */
[----:B------:R-:W-:Y:S02]  /*15160*/  FSEL R35, R35, -INF , !P4 ;  /* 0xff80000023237808 */ /* 0x000fe40006000000 */
[----:B------:R-:W-:-:S04]  /*15170*/  ISETP.NE.AND P4, PT, R44, RZ, PT ;  /* 0x000000ff2c00720c */ /* 0x000fc80003f85270 */
[----:B------:R-:W-:-:S04]  /*15180*/  ISETP.GT.AND P4, PT, R54, 0x30, !P4 ;  /* 0x000000303600780c */ /* 0x000fc80006784270 */
[----:B------:R-:W-:-:S04]  /*15190*/  ISETP.LT.OR P4, PT, R66, 0x31, P4 ;  /* 0x000000314200780c */ /* 0x000fc80002781670 */
[----:B------:R-:W-:Y:S02]  /*151a0*/  FSEL R37, R37, -INF , !P4 ;  /* 0xff80000025257808 */ /* 0x000fe40006000000 */
[----:B------:R-:W-:Y:S02]  /*151b0*/  ISETP.GT.AND P4, PT, R54, RZ, !P6 ;  /* 0x000000ff3600720c */ /* 0x000fe40007784270 */
[----:B------:R-:W-:Y:S02]  /*151c0*/  ISETP.NE.AND P6, PT, R46, RZ, PT ;  /* 0x000000ff2e00720c */ /* 0x000fe40003fc5270 */
[----:B------:R-:W-:Y:S02]  /*151d0*/  ISETP.LT.OR P4, PT, R66, 0x1, P4 ;  /* 0x000000014200780c */ /* 0x000fe40002781670 */
[----:B------:R-:W-:Y:S02]  /*151e0*/  ISETP.GT.AND P6, PT, R54, 0x39, !P6 ;  /* 0x000000393600780c */ /* 0x000fe400077c4270 */
[----:B------:R-:W-:-:S02]  /*151f0*/  FSEL R26, R4, -INF , !P4 ;  /* 0xff800000041a7808 */ /* 0x000fc40006000000 */
[----:B------:R-:W-:Y:S02]  /*15200*/  FSETP.NEU.FTZ.AND P4, PT, R3, -INF , PT ;  /* 0xff8000000300780b */ /* 0x000fe40003f9d000 */
[----:B------:R-:W-:Y:S02]  /*15210*/  FMNMX.FTZ R4, R26, R5, !PT ;  /* 0x000000051a047209 */ /* 0x000fe40007810000 */
[----:B------:R-:W-:Y:S02]  /*15220*/  FSEL R28, R28, RZ, P4 ;  /* 0x000000ff1c1c7208 */ /* 0x000fe40002000000 */
[----:B------:R-:W-:Y:S02]  /*15230*/  FMNMX.FTZ R4, R69, R4, !PT ;  /* 0x0000000445047209 */ /* 0x000fe40007810000 */
[----:B------:R-:W-:Y:S01]  /*15240*/  ISETP.NE.AND P4, PT, R40, RZ, PT ;  /* 0x000000ff2800720c */ /* 0x000fe20003f85270 */
[--C-:B------:R-:W-:Y:S01]  /*15250*/  FFMA.FTZ R81, R39, R2, -R28.reuse ;  /* 0x0000000227517223 */ /* 0x100fe2000001081c */
[----:B------:R-:W-:Y:S01]  /*15260*/  FMNMX.FTZ R4, R27, R4, !PT ;  /* 0x000000041b047209 */ /* 0x000fe20007810000 */
[-CC-:B------:R-:W-:Y:S01]  /*15270*/  FFMA.FTZ R196, R56, R2.reuse, -R28.reuse ;  /* 0x0000000238c47223 */ /* 0x180fe2000001081c */
[----:B------:R-:W-:Y:S01]  /*15280*/  ISETP.GT.AND P4, PT, R54, 0x31, !P4 ;  /* 0x000000313600780c */ /* 0x000fe20006784270 */
[--C-:B------:R-:W-:Y:S01]  /*15290*/  FFMA.FTZ R198, R41, R2, -R28.reuse ;  /* 0x0000000229c67223 */ /* 0x100fe2000001081c */
[----:B------:R-:W-:Y:S01]  /*152a0*/  FMNMX.FTZ R4, R71, R4, !PT ;  /* 0x0000000447047209 */ /* 0x000fe20007810000 */
[----:B------:R-:W-:Y:S01]  /*152b0*/  MUFU.EX2 R81, R81 ;  /* 0x0000005100517308 */ /* 0x000fe20000000800 */
[----:B------:R-:W-:Y:S01]  /*152c0*/  ISETP.LT.OR P4, PT, R66, 0x32, P4 ;  /* 0x000000324200780c */ /* 0x000fe20002781670 */
[--C-:B------:R-:W-:Y:S01]  /*152d0*/  FFMA.FTZ R41, R43, R2, -R28.reuse ;  /* 0x000000022b297223 */ /* 0x100fe2000001081c */
[----:B------:R-:W-:Y:S01]  /*152e0*/  FMNMX.FTZ R4, R29, R4, !PT ;  /* 0x000000041d047209 */ /* 0x000fe20007810000 */
[-CC-:B------:R-:W-:Y:S01]  /*152f0*/  FFMA.FTZ R192, R45, R2.reuse, -R28.reuse ;  /* 0x000000022dc07223 */ /* 0x180fe2000001081c */
[----:B------:R-:W-:Y:S01]  /*15300*/  FSEL R79, R36, -INF , !P4 ;  /* 0xff800000244f7808 */ /* 0x000fe20006000000 */
[--C-:B------:R-:W-:Y:S01]  /*15310*/  FFMA.FTZ R43, R47, R2, -R28.reuse ;  /* 0x000000022f2b7223 */ /* 0x100fe2000001081c */
[----:B------:R-:W-:Y:S01]  /*15320*/  FMNMX.FTZ R4, R73, R4, !PT ;  /* 0x0000000449047209 */ /* 0x000fe20007810000 */
[----:B------:R-:W0:Y:S01]  /*15330*/  MUFU.EX2 R196, R196 ;  /* 0x000000c400c47308 */ /* 0x000e220000000800 */
[----:B------:R-:W-:Y:S01]  /*15340*/  ISETP.LT.OR P6, PT, R66, 0x3a, P6 ;  /* 0x0000003a4200780c */ /* 0x000fe200037c1670 */
[--C-:B------:R-:W-:Y:S01]  /*15350*/  FFMA.FTZ R194, R49, R2, -R28.reuse ;  /* 0x0000000231c27223 */ /* 0x100fe2000001081c */
[----:B------:R-:W-:Y:S01]  /*15360*/  FMNMX.FTZ R4, R31, R4, !PT ;  /* 0x000000041f047209 */ /* 0x000fe20007810000 */
[-CC-:B------:R-:W-:Y:S01]  /*15370*/  FFMA.FTZ R45, R51, R2.reuse, -R28.reuse ;  /* 0x00000002332d7223 */ /* 0x180fe2000001081c */
[----:B------:R-:W-:Y:S01]  /*15380*/  FSEL R39, R0, -INF , !P5 ;  /* 0xff80000000277808 */ /* 0x000fe20006800000 */
[--C-:B------:R-:W-:Y:S01]  /*15390*/  FFMA.FTZ R188, R53, R2, -R28.reuse ;  /* 0x0000000235bc7223 */ /* 0x100fe2000001081c */
[----:B------:R-:W-:Y:S01]  /*153a0*/  FMNMX.FTZ R4, R75, R4, !PT ;  /* 0x000000044b047209 */ /* 0x000fe20007810000 */
[----:B------:R-:W2:Y:S01]  /*153b0*/  MUFU.EX2 R198, R198 ;  /* 0x000000c600c67308 */ /* 0x000ea20000000800 */
[----:B------:R-:W-:Y:S01]  /*153c0*/  FSEL R83, R38, -INF , !P6 ;  /* 0xff80000026537808 */ /* 0x000fe20007000000 */
[--C-:B------:R-:W-:Y:S01]  /*153d0*/  FFMA.FTZ R47, R55, R2, -R28.reuse ;  /* 0x00000002372f7223 */ /* 0x100fe2000001081c */
[----:B------:R-:W-:Y:S01]  /*153e0*/  FMNMX.FTZ R4, R33, R4, !PT ;  /* 0x0000000421047209 */ /* 0x000fe20007810000 */
[-CC-:B------:R-:W-:Y:S01]  /*153f0*/  FFMA.FTZ R190, R57, R2.reuse, -R28.reuse ;  /* 0x0000000239be7223 */ /* 0x180fe2000001081c */
[-CC-:B------:R-:W-:Y:S01]  /*15400*/  FFMA.FTZ R49, R59, R2.reuse, -R28.reuse ;  /* 0x000000023b317223 */ /* 0x180fe2000001081c */
[--C-:B------:R-:W-:Y:S01]  /*15410*/  FFMA.FTZ R184, R61, R2, -R28.reuse ;  /* 0x000000023db87223 */ /* 0x100fe2000001081c */
[----:B------:R-:W-:Y:S01]  /*15420*/  FMNMX.FTZ R4, R77, R4, !PT ;  /* 0x000000044d047209 */ /* 0x000fe20007810000 */
[----:B------:R-:W3:Y:S01]  /*15430*/  MUFU.EX2 R41, R41 ;  /* 0x0000002900297308 */ /* 0x000ee20000000800 */
[-CC-:B------:R-:W-:Y:S01]  /*15440*/  FFMA.FTZ R51, R65, R2.reuse, -R28.reuse ;  /* 0x0000000241337223 */ /* 0x180fe2000001081c */
[--C-:B------:R-:W-:Y:S01]  /*15450*/  FFMA.FTZ R186, R63, R2, -R28.reuse ;  /* 0x000000023fba7223 */ /* 0x100fe2000001081c */
[----:B------:R-:W-:Y:S01]  /*15460*/  FMNMX.FTZ R4, R35, R4, !PT ;  /* 0x0000000423047209 */ /* 0x000fe20007810000 */
[----:B------:R-:W-:-:S03]  /*15470*/  FFMA.FTZ R53, R67, R2, -R28 ;  /* 0x0000000243357223 */ /* 0x000fc6000001081c */
[----:B------:R-:W-:Y:S01]  /*15480*/  FMNMX.FTZ R4, R37, R4, !PT ;  /* 0x0000000425047209 */ /* 0x000fe20007810000 */
[----:B------:R-:W4:Y:S03]  /*15490*/  MUFU.EX2 R192, R192 ;  /* 0x000000c000c07308 */ /* 0x000f260000000800 */
[----:B------:R-:W-:-:S04]  /*154a0*/  FMNMX.FTZ R4, R79, R4, !PT ;  /* 0x000000044f047209 */ /* 0x000fc80007810000 */
[----:B------:R-:W-:Y:S01]  /*154b0*/  FMNMX.FTZ R4, R39, R4, !PT ;  /* 0x0000000427047209 */ /* 0x000fe20007810000 */
[----:B------:R-:W5:Y:S03]  /*154c0*/  MUFU.EX2 R43, R43 ;  /* 0x0000002b002b7308 */ /* 0x000f660000000800 */
[----:B------:R-:W-:-:S05]  /*154d0*/  FMNMX.FTZ R4, R83, R4, !PT ;  /* 0x0000000453047209 */ /* 0x000fca0007810000 */
[----:B------:R-:W1:Y:S01]  /*154e0*/  SHFL.BFLY PT, R85, R4, 0x2, 0x1f ;  /* 0x0c401f0004557f89 */ /* 0x000e6200000e0000 */
[----:B------:R-:W5:Y:S08]  /*154f0*/  MUFU.EX2 R194, R194 ;  /* 0x000000c200c27308 */ /* 0x000f700000000800 */
[----:B------:R-:W5:Y:S08]  /*15500*/  MUFU.EX2 R45, R45 ;  /* 0x0000002d002d7308 */ /* 0x000f700000000800 */
[----:B------:R-:W-:Y:S01]  /*15510*/  MUFU.EX2 R188, R188 ;  /* 0x000000bc00bc7308 */ /* 0x000fe20000000800 */
[----:B-1----:R-:W-:-:S07]  /*15520*/  FMNMX.FTZ R85, R4, R85, !PT ;  /* 0x0000005504557209 */ /* 0x002fce0007810000 */
[----:B------:R-:W-:Y:S01]  /*15530*/  MUFU.EX2 R47, R47 ;  /* 0x0000002f002f7308 */ /* 0x000fe20000000800 */
[----:B------:R-:W1:Y:S07]  /*15540*/  SHFL.BFLY PT, R4, R85, 0x1, 0x1f ;  /* 0x0c201f0055047f89 */ /* 0x000e6e00000e0000 */
[----:B------:R-:W-:Y:S08]  /*15550*/  MUFU.EX2 R190, R190 ;  /* 0x000000be00be7308 */ /* 0x000ff00000000800 */
[----:B------:R-:W-:Y:S08]  /*15560*/  MUFU.EX2 R49, R49 ;  /* 0x0000003100317308 */ /* 0x000ff00000000800 */
[----:B------:R-:W-:Y:S01]  /*15570*/  MUFU.EX2 R184, R184 ;  /* 0x000000b800b87308 */ /* 0x000fe20000000800 */
[----:B-1----:R-:W-:-:S04]  /*15580*/  FMNMX.FTZ R4, R85, R4, !PT ;  /* 0x0000000455047209 */ /* 0x002fc80007810000 */
[C---:B------:R-:W-:Y:S01]  /*15590*/  FSETP.NEU.FTZ.AND P4, PT, R4.reuse, -INF , PT ;  /* 0xff8000000400780b */ /* 0x040fe20003f9d000 */
[----:B------:R-:W-:Y:S02]  /*155a0*/  FMUL.FTZ R30, R4, R2 ;  /* 0x00000002041e7220 */ /* 0x000fe40000410000 */
[----:B------:R-:W-:Y:S03]  /*155b0*/  MUFU.EX2 R51, R51 ;  /* 0x0000003300337308 */ /* 0x000fe60000000800 */
[----:B------:R-:W-:-:S05]  /*155c0*/  FSEL R30, R30, RZ, P4 ;  /* 0x000000ff1e1e7208 */ /* 0x000fca0002000000 */
[----:B------:R-:W-:Y:S01]  /*155d0*/  MUFU.EX2 R186, R186 ;  /* 0x000000ba00ba7308 */ /* 0x000fe20000000800 */
[-CC-:B------:R-:W-:Y:S01]  /*155e0*/  FFMA.FTZ R197, R26, R2.reuse, -R30.reuse ;  /* 0x000000021ac57223 */ /* 0x180fe2000001081e */
[-CC-:B------:R-:W-:Y:S01]  /*155f0*/  FFMA.FTZ R0, R5, R2.reuse, -R30.reuse ;  /* 0x0000000205007223 */ /* 0x180fe2000001081e */
[-CC-:B------:R-:W-:Y:S01]  /*15600*/  FFMA.FTZ R199, R69, R2.reuse, -R30.reuse ;  /* 0x0000000245c77223 */ /* 0x180fe2000001081e */
[-CC-:B------:R-:W-:Y:S01]  /*15610*/  FFMA.FTZ R26, R27, R2.reuse, -R30.reuse ;  /* 0x000000021b1a7223 */ /* 0x180fe2000001081e */
[-CC-:B------:R-:W-:Y:S01]  /*15620*/  FFMA.FTZ R193, R71, R2.reuse, -R30.reuse ;  /* 0x0000000247c17223 */ /* 0x180fe2000001081e */
[----:B0-----:R-:W-:Y:S01]  /*15630*/  FADD.FTZ R5, R196, R81 ;  /* 0x00000051c4057221 */ /* 0x001fe20000010000 */
[-CC-:B------:R-:W-:Y:S01]  /*15640*/  FFMA.FTZ R28, R29, R2.reuse, -R30.reuse ;  /* 0x000000021d1c7223 */ /* 0x180fe2000001081e */
[----:B------:R-:W-:Y:S01]  /*15650*/  MUFU.EX2 R197, R197 ;  /* 0x000000c500c57308 */ /* 0x000fe20000000800 */
[-CC-:B------:R-:W-:Y:S01]  /*15660*/  FFMA.FTZ R195, R73, R2.reuse, -R30.reuse ;  /* 0x0000000249c37223 */ /* 0x180fe2000001081e */
[----:B--2---:R-:W-:Y:S01]  /*15670*/  FADD.FTZ R36, R198, R5 ;  /* 0x00000005c6247221 */ /* 0x004fe20000010000 */
[-CC-:B------:R-:W-:Y:S01]  /*15680*/  FFMA.FTZ R32, R31, R2.reuse, -R30.reuse ;  /* 0x000000021f207223 */ /* 0x180fe2000001081e */
[-CC-:B------:R-:W-:Y:S01]  /*15690*/  FFMA.FTZ R189, R75, R2.reuse, -R30.reuse ;  /* 0x000000024bbd7223 */ /* 0x180fe2000001081e */
[-C--:B------:R-:W-:Y:S01]  /*156a0*/  FFMA.FTZ R34, R33, R2.reuse, -R30 ;  /* 0x0000000221227223 */ /* 0x080fe2000001081e */
[----:B---3--:R-:W-:Y:S01]  /*156b0*/  FADD.FTZ R5, R41, R36 ;  /* 0x0000002429057221 */ /* 0x008fe20000010000 */
[-CC-:B------:R-:W-:Y:S01]  /*156c0*/  FFMA.FTZ R191, R77, R2.reuse, -R30.reuse ;  /* 0x000000024dbf7223 */ /* 0x180fe2000001081e */
[----:B------:R-:W0:Y:S01]  /*156d0*/  MUFU.EX2 R0, R0 ;  /* 0x0000000000007308 */ /* 0x000e220000000800 */
[-CC-:B------:R-:W-:Y:S01]  /*156e0*/  FFMA.FTZ R36, R35, R2.reuse, -R30.reuse ;  /* 0x0000000223247223 */ /* 0x180fe2000001081e */
[----:B----4-:R-:W-:Y:S01]  /*156f0*/  FADD.FTZ R40, R192, R5 ;  /* 0x00000005c0287221 */ /* 0x010fe20000010000 */
[----:B------:R-:W1:Y:S01]  /*15700*/  @P2 LDC R31, c[0x0][0x44c] ;  /* 0x00011300ff1f2b82 */ /* 0x000e620000000800 */
[-CC-:B------:R-:W-:Y:S01]  /*15710*/  FFMA.FTZ R185, R37, R2.reuse, -R30.reuse ;  /* 0x0000000225b97223 */ /* 0x180fe2000001081e */
[-C--:B------:R-:W-:Y:S01]  /*15720*/  FFMA.FTZ R79, R79, R2.reuse, -R30 ;  /* 0x000000024f4f7223 */ /* 0x080fe2000001081e */
[----:B-----5:R-:W-:Y:S01]  /*15730*/  FADD.FTZ R27, R43, R40 ;  /* 0x000000282b1b7221 */ /* 0x020fe20000010000 */
[-CC-:B------:R-:W-:Y:S01]  /*15740*/  FFMA.FTZ R39, R39, R2.reuse, -R30.reuse ;  /* 0x0000000227277223 */ /* 0x180fe2000001081e */
[----:B------:R-:W2:Y:S01]  /*15750*/  MUFU.EX2 R199, R199 ;  /* 0x000000c700c77308 */ /* 0x000ea20000000800 */
[----:B------:R-:W-:Y:S01]  /*15760*/  FFMA.FTZ R83, R83, R2, -R30 ;  /* 0x0000000253537223 */ /* 0x000fe2000001081e */
[----:B------:R-:W-:Y:S01]  /*15770*/  FADD.FTZ R40, R194, R27 ;  /* 0x0000001bc2287221 */ /* 0x000fe20000010000 */
[----:B------:R-:W-:-:S02]  /*15780*/  MOV R29, R78 ;  /* 0x0000004e001d7202 */ /* 0x000fc40000000f00 */
[----:B------:R-:W-:Y:S01]  /*15790*/  F2FP.F16.F32.PACK_AB R196, R81, R196 ;  /* 0x000000c451c4723e */ /* 0x000fe200000000ff */
[----:B------:R-:W-:Y:S01]  /*157a0*/  FADD.FTZ R27, R45, R40 ;  /* 0x000000282d1b7221 */ /* 0x000fe20000010000 */
[----:B------:R-:W-:Y:S01]  /*157b0*/  F2FP.F16.F32.PACK_AB R198, R41, R198 ;  /* 0x000000c629c6723e */ /* 0x000fe200000000ff */
[----:B------:R-:W3:Y:S01]  /*157c0*/  MUFU.EX2 R26, R26 ;  /* 0x0000001a001a7308 */ /* 0x000ee20000000800 */
[----:B0-----:R-:W-:Y:S01]  /*157d0*/  FADD.FTZ R38, R197, R0 ;  /* 0x00000000c5267221 */ /* 0x001fe20000010000 */
[----:B------:R-:W-:Y:S01]  /*157e0*/  FADD.FTZ R40, R188, R27 ;  /* 0x0000001bbc287221 */ /* 0x000fe20000010000 */
[----:B------:R-:W-:Y:S02]  /*157f0*/  F2FP.F16.F32.PACK_AB R197, R0, R197 ;  /* 0x000000c500c5723e */ /* 0x000fe400000000ff */
[----:B------:R-:W-:Y:S01]  /*15800*/  F2FP.F16.F32.PACK_AB R192, R43, R192 ;  /* 0x000000c02bc0723e */ /* 0x000fe200000000ff */
[----:B------:R-:W-:Y:S01]  /*15810*/  FADD.FTZ R27, R47, R40 ;  /* 0x000000282f1b7221 */ /* 0x000fe20000010000 */
[----:B------:R-:W-:Y:S01]  /*15820*/  F2FP.F16.F32.PACK_AB R194, R45, R194 ;  /* 0x000000c22dc2723e */ /* 0x000fe200000000ff */
[----:B------:R-:W0:Y:S01]  /*15830*/  MUFU.EX2 R193, R193 ;  /* 0x000000c100c17308 */ /* 0x000e220000000800 */
[----:B--2---:R-:W-:Y:S01]  /*15840*/  FADD.FTZ R5, R199, R38 ;  /* 0x00000026c7057221 */ /* 0x004fe20000010000 */
[----:B------:R-:W-:Y:S01]  /*15850*/  FADD.FTZ R40, R190, R27 ;  /* 0x0000001bbe287221 */ /* 0x000fe20000010000 */
[----:B-1----:R-:W-:Y:S01]  /*15860*/  @P2 IMAD.HI.U32 R31, R78, R31, RZ ;  /* 0x0000001f4e1f2227 */ /* 0x002fe200078e00ff */
[----:B------:R-:W-:-:S03]  /*15870*/  F2FP.F16.F32.PACK_AB R188, R47, R188 ;  /* 0x000000bc2fbc723e */ /* 0x000fc600000000ff */
[C---:B------:R-:W-:Y:S01]  /*15880*/  FADD.FTZ R27, R49.reuse, R40 ;  /* 0x00000028311b7221 */ /* 0x040fe20000010000 */
[----:B------:R-:W-:Y:S01]  /*15890*/  F2FP.F16.F32.PACK_AB R190, R49, R190 ;  /* 0x000000be31be723e */ /* 0x000fe200000000ff */
[----:B------:R-:W1:Y:S01]  /*158a0*/  MUFU.EX2 R28, R28 ;  /* 0x0000001c001c7308 */ /* 0x000e620000000800 */
[----:B---3--:R-:W-:Y:S01]  /*158b0*/  FADD.FTZ R38, R26, R5 ;  /* 0x000000051a267221 */ /* 0x008fe20000010000 */
[----:B------:R-:W-:Y:S01]  /*158c0*/  FADD.FTZ R40, R184, R27 ;  /* 0x0000001bb8287221 */ /* 0x000fe20000010000 */
[----:B------:R-:W-:Y:S02]  /*158d0*/  @P2 SHF.R.U32.HI R29, RZ, R42, R31 ;  /* 0x0000002aff1d2219 */ /* 0x000fe4000001161f */
[C---:B------:R-:W-:Y:S01]  /*158e0*/  F2FP.F16.F32.PACK_AB R184, R51.reuse, R184 ;  /* 0x000000b833b8723e */ /* 0x040fe200000000ff */
[----:B------:R-:W-:Y:S01]  /*158f0*/  FADD.FTZ R27, R51, R40 ;  /* 0x00000028331b7221 */ /* 0x000fe20000010000 */
[----:B------:R-:W-:Y:S01]  /*15900*/  F2FP.F16.F32.PACK_AB R199, R26, R199 ;  /* 0x000000c71ac7723e */ /* 0x000fe200000000ff */
[----:B------:R-:W2:Y:S01]  /*15910*/  MUFU.EX2 R195, R195 ;  /* 0x000000c300c37308 */ /* 0x000ea20000000800 */
[----:B0-----:R-:W-:Y:S01]  /*15920*/  FADD.FTZ R5, R193, R38 ;  /* 0x00000026c1057221 */ /* 0x001fe20000010000 */
[----:B------:R-:W-:-:S02]  /*15930*/  IMAD.IADD R29, R154, 0x1, R29 ;  /* 0x000000019a1d7824 */ /* 0x000fc400078e021d */
[----:B------:R-:W-:Y:S02]  /*15940*/  FADD.FTZ R42, R186, R27 ;  /* 0x0000001bba2a7221 */ /* 0x000fe40000010000 */
[----:B------:R-:W-:Y:S02]  /*15950*/  IMAD.IADD R24, R29, 0x1, R24 ;  /* 0x000000011d187824 */ /* 0x000fe400078e0218 */
[----:B------:R-:W0:Y:S01]  /*15960*/  MUFU.EX2 R32, R32 ;  /* 0x0000002000207308 */ /* 0x000e220000000800 */
[C---:B-1----:R-:W-:Y:S01]  /*15970*/  FADD.FTZ R38, R28.reuse, R5 ;  /* 0x000000051c267221 */ /* 0x042fe20000010000 */
[----:B------:R-:W-:-:S06]  /*15980*/  F2FP.F16.F32.PACK_AB R193, R28, R193 ;  /* 0x000000c11cc1723e */ /* 0x000fcc00000000ff */
        /* <DEDUP_REMOVED lines=21> */
[----:B-1----:R-:W-:-:S04]  /*15ae0*/  FADD.FTZ R5, R39, R0 ;  /* 0x0000000027057221 */ /* 0x002fc80000010000 */
[C---:B--2---:R-:W-:Y:S01]  /*15af0*/  FADD.FTZ R226, R38.reuse, R5 ;  /* 0x0000000526e27221 */ /* 0x044fe20000010000 */
[----:B------:R-:W-:Y:S01]  /*15b00*/  F2FP.F16.F32.PACK_AB R187, R38, R39 ;  /* 0x0000002726bb723e */ /* 0x000fe200000000ff */
[----:B------:R-:W-:Y:S02]  /*15b10*/  VIADD R5, R100, 0xfffffffe ;  /* 0xfffffffe64057836 */ /* 0x000fe40000000000 */
[C---:B0-----:R-:W-:Y:S01]  /*15b20*/  FADD.FTZ R227, R53.reuse, R42 ;  /* 0x0000002a35e37221 */ /* 0x041fe20000010000 */
[----:B------:R-:W-:Y:S01]  /*15b30*/  F2FP.F16.F32.PACK_AB R186, R53, R186 ;  /* 0x000000ba35ba723e */ /* 0x000fe200000000ff */
[----:B------:R-:W-:Y:S06]  /*15b40*/  @!P3 BRA `(.L_x_1730) ;  /* 0x000000000048b947 */ /* 0x000fec0003800000 */
        /* <DEDUP_REMOVED lines=11> */
.L_x_1732:
[----:B------:R-:W-:-:S13]  /*15c00*/  ISETP.NE.AND P4, PT, R25, 0x1, PT ;  /* 0x000000011900780c */ /* 0x000fda0003f85270 */
[----:B------:R-:W0:Y:S02]  /*15c10*/  @P4 LDC.64 R26, c[0x0][0x9e8] ;  /* 0x00027a00ff1a4b82 */ /* 0x000e240000000a00 */
[----:B0-----:R-:W-:-:S05]  /*15c20*/  @P4 IMAD.HI.U32 R26, R0, R26, RZ ;  /* 0x0000001a001a4227 */ /* 0x001fca00078e00ff */
[----:B------:R-:W-:-:S07]  /*15c30*/  @P4 SHF.R.U32.HI R0, RZ, R27, R26 ;  /* 0x0000001bff004219 */ /* 0x000fce000001161a */
.L_x_1733:
[----:B------:R-:W-:Y:S05]  /*15c40*/  BSYNC B0 ;  /* 0x0000000000007941 */ /* 0x000fea0003800000 */
.L_x_1731:
[----:B------:R-:W-:-:S05]  /*15c50*/  IMAD R25, R0, R25, R25 ;  /* 0x0000001900197224 */ /* 0x000fca00078e0219 */
[----:B------:R-:W-:-:S07]  /*15c60*/  VIMNMX R24, R24, R25, PT ;  /* 0x0000001918187248 */ /* 0x000fce0003fe0100 */
.L_x_1730:
[----:B------:R-:W2:Y:S01]  /*15c70*/  LDL R26, [R1+0x38] ;  /* 0x00003800011a7983 */ /* 0x000ea20000100800 */
[----:B------:R-:W-:Y:S01]  /*15c80*/  SHF.R.S32.HI R25, RZ, 0x1f, R24 ;  /* 0x0000001fff197819 */ /* 0x000fe20000011418 */
[----:B------:R-:W-:Y:S01]  /*15c90*/  BSSY B0, `(.L_x_1734) ;  /* 0x000033d000007945 */ /* 0x000fe20003800000 */
[----:B------:R-:W-:Y:S01]  /*15ca0*/  IMAD.MOV.U32 R0, RZ, RZ, 0x3f800000 ;  /* 0x3f800000ff007424 */ /* 0x000fe200078e00ff */
[----:B------:R-:W-:Y:S02]  /*15cb0*/  MOV R152, 0x3f800000 ;  /* 0x3f80000000987802 */ /* 0x000fe40000000f00 */
[----:B------:R-:W-:Y:S02]  /*15cc0*/  CS2R R150, SRZ ;  /* 0x0000000000967805 */ /* 0x000fe4000001ff00 */
[----:B------:R-:W-:Y:S02]  /*15cd0*/  LEA.HI R24, R25, R24, RZ, 0x6 ;  /* 0x0000001819187211 */ /* 0x000fe400078f30ff */
[----:B------:R-:W-:-:S02]  /*15ce0*/  CS2R R148, SRZ ;  /* 0x0000000000947805 */ /* 0x000fc4000001ff00 */
[----:B------:R-:W-:Y:S02]  /*15cf0*/  CS2R R146, SRZ ;  /* 0x0000000000927805 */ /* 0x000fe4000001ff00 */
[----:B------:R-:W-:Y:S02]  /*15d00*/  CS2R R144, SRZ ;  /* 0x0000000000907805 */ /* 0x000fe4000001ff00 */
[----:B------:R-:W-:Y:S02]  /*15d10*/  SHF.R.S32.HI R24, RZ, 0x6, R24 ;  /* 0x00000006ff187819 */ /* 0x000fe40000011418 */
        /* <DEDUP_REMOVED lines=58> */
[----:B--2---:R-:W-:Y:S02]  /*160c0*/  VIMNMX R26, R26, R24, !PT ;  /* 0x000000181a1a7248 */ /* 0x004fe40007fe0100 */
[----:B------:R-:W-:Y:S02]  /*160d0*/  CS2R R24, SRZ ;  /* 0x0000000000187805 */ /* 0x000fe4000001ff00 */
[----:B------:R-:W-:Y:S01]  /*160e0*/  ISETP.GE.AND P4, PT, R5, R26, PT ;  /* 0x0000001a0500720c */ /* 0x000fe20003f86270 */
[----:B------:R0:W-:Y:S02]  /*160f0*/  STL [R1+0x18], R26 ;  /* 0x0000181a01007387 */ /* 0x0001e40000100800 */
[----:B0-----:R-:W-:-:S10]  /*16100*/  CS2R R26, SRZ ;  /* 0x00000000001a7805 */ /* 0x001fd4000001ff00 */
[----:B------:R-:W-:Y:S05]  /*16110*/  @!P4 BRA `(.L_x_1735) ;  /* 0x0000002c00d0c947 */ /* 0x000fea0003800000 */
[----:B------:R-:W-:Y:S01]  /*16120*/  BSSY B1, `(.L_x_1736) ;  /* 0x00002ef000017945 */ /* 0x000fe20003800000 */
[----:B------:R-:W-:Y:S02]  /*16130*/  IMAD.MOV.U32 R0, RZ, RZ, 0x3f800000 ;  /* 0x3f800000ff007424 */ /* 0x000fe400078e00ff */
[----:B------:R-:W-:-:S07]  /*16140*/  IMAD.MOV.U32 R151, RZ, RZ, RZ ;  /* 0x000000ffff977224 */ /* 0x000fce00078e00ff */
.L_x_1755:
[----:B------:R-:W-:-:S05]  /*16150*/  VIADD R232, R22, 0x1 ;  /* 0x0000000116e87836 */ /* 0x000fca0000000000 */
[----:B------:R-:W-:-:S04]  /*16160*/  ISETP.NE.AND P4, PT, R232, 0x2, PT ;  /* 0x00000002e800780c */ /* 0x000fc80003f85270 */
[----:B------:R-:W-:Y:S02]  /*16170*/  SEL R231, RZ, 0x1, P4 ;  /* 0x00000001ffe77807 */ /* 0x000fe40002000000 */
[----:B------:R-:W-:Y:S02]  /*16180*/  SEL R232, R232, RZ, P4 ;  /* 0x000000ffe8e87207 */ /* 0x000fe40002000000 */
[----:B------:R-:W-:Y:S01]  /*16190*/  LOP3.LUT R231, R218, R231, RZ, 0x3c, !PT ;  /* 0x000000e7dae77212 */ /* 0x000fe200078e3cff */
[----:B------:R-:W-:Y:S06]  /*161a0*/  @!P0 BRA `(.L_x_1737) ;  /* 0x0000000000048947 */ /* 0x000fec0003800000 */
[----:B------:R-:W-:Y:S01]  /*161b0*/  BPT.TRAP 0x1 ;  /* 0x000000040000795c */ /* 0x000fe20000300000 */
.L_x_1737:
[----:B------:R-:W-:Y:S01]  /*161c0*/  IMAD R2, R232, 0x8, R16 ;  /* 0x00000008e8027824 */ /* 0x000fe200078e0210 */
[----:B------:R-:W-:-:S04]  /*161d0*/  SHF.L.U32 R154, R231, 0x1f, RZ ;  /* 0x0000001fe79a7819 */ /* 0x000fc800000006ff */
[----:B------:R0:W1:Y:S01]  /*161e0*/  SYNCS.PHASECHK.TRANS64.TRYWAIT P4, [R2+URZ+0x30830], R154 ;  /* 0x0308309a020075a7 */ /* 0x000062000808017f */
[----:B------:R-:W-:Y:S05]  /*161f0*/  @!P0 BRA `(.L_x_1738) ;  /* 0x0000000000048947 */ /* 0x000fea0003800000 */
[----:B------:R-:W-:Y:S01]  /*16200*/  BPT.TRAP 0x1 ;  /* 0x000000040000795c */ /* 0x000fe20000300000 */
.L_x_1738:
[----:B------:R-:W-:Y:S01]  /*16210*/  IMAD R153, R232, 0x800, R237 ;  /* 0x00000800e8997824 */ /* 0x000fe200078e02ed */
[----:B------:R-:W-:Y:S03]  /*16220*/  BSSY B2, `(.L_x_1739) ;  /* 0x0000006000027945 */ /* 0x000fe60003800000 */
[C---:B------:R-:W-:Y:S01]  /*16230*/  VIADD R158, R153.reuse, 0x2 ;  /* 0x00000002999e7836 */ /* 0x040fe20000000000 */
[----:B------:R-:W-:Y:S01]  /*16240*/  IADD3 R157, R153, 0x4, RZ ;  /* 0x00000004999d7810 */ /* 0x000fe20007ffe0ff */
[----:B-1----:R-:W-:Y:S06]  /*16250*/  @P4 BRA `(.L_x_1740) ;  /* 0x0000000000084947 */ /* 0x002fec0003800000 */
[----:B------:R-:W1:Y:S02]  /*16260*/  SYNCS.PHASECHK.TRANS64.TRYWAIT P4, [R2+URZ+0x30830], R154 ;  /* 0x0308309a020075a7 */ /* 0x000e64000808017f */
[----:B-1----:R-:W-:Y:S05]  /*16270*/  @!P4 BRA `(.L_x_1741) ;  /* 0x0000019400e0c947 */ /* 0x002fea0003800000 */
.L_x_1740:
[----:B------:R-:W-:Y:S05]  /*16280*/  BSYNC B2 ;  /* 0x0000000000027941 */ /* 0x000fea0003800000 */
.L_x_1739:
[----:B01----:R-:W-:Y:S02]  /*16290*/  IMAD.MOV.U32 R154, RZ, RZ, R153 ;  /* 0x000000ffff9a7224 */ /* 0x003fe400078e0099 */
[-C--:B------:R-:W-:Y:S01]  /*162a0*/  FMUL.FTZ R24, R24, R152.reuse ;  /* 0x0000009818187220 */ /* 0x080fe20000410000 */
[----:B------:R-:W-:Y:S02]  /*162b0*/  VIADD R156, R153, 0x6 ;  /* 0x00000006999c7836 */ /* 0x000fe40000000000 */
[-C--:B------:R-:W-:Y:S01]  /*162c0*/  FMUL.FTZ R25, R25, R152.reuse ;  /* 0x0000009819197220 */ /* 0x080fe20000410000 */
[----:B------:R-:W-:Y:S01]  /*162d0*/  IMAD.MOV.U32 R155, RZ, RZ, 0x40000040 ;  /* 0x40000040ff9b7424 */ /* 0x000fe200078e00ff */
[----:B------:R-:W-:Y:S01]  /*162e0*/  R2UR UR6, R154 ;  /* 0x000000009a0672ca */ /* 0x000fe200000e0000 */
[----:B------:R-:W-:Y:S01]  /*162f0*/  IMAD.MOV.U32 R154, RZ, RZ, R158 ;  /* 0x000000ffff9a7224 */ /* 0x000fe200078e009e */
[----:B------:R-:W-:Y:S01]  /*16300*/  R2UR UR10, R156 ;  /* 0x000000009c0a72ca */ /* 0x000fe200000e0000 */
[----:B------:R-:W-:Y:S01]  /*16310*/  VIADD R158, R153, 0x204 ;  /* 0x00000204999e7836 */ /* 0x000fe20000000000 */
[----:B------:R-:W-:Y:S01]  /*16320*/  R2UR UR5, R155 ;  /* 0x000000009b0572ca */ /* 0x000fe200000e0000 */
[C---:B------:R-:W-:Y:S01]  /*16330*/  VIADD R156, R153.reuse, 0x202 ;  /* 0x00000202999c7836 */ /* 0x040fe20000000000 */
[----:B------:R-:W-:Y:S01]  /*16340*/  R2UR UR4, R154 ;  /* 0x000000009a0472ca */ /* 0x000fe200000e0000 */
[----:B------:R-:W-:Y:S01]  /*16350*/  IMAD.MOV.U32 R154, RZ, RZ, R157 ;  /* 0x000000ffff9a7224 */ /* 0x000fe200078e009d */
[----:B------:R-:W-:Y:S01]  /*16360*/  MOV R157, 0x40000040 ;  /* 0x40000040009d7802 */ /* 0x000fe20000000f00 */
[----:B------:R-:W-:Y:S01]  /*16370*/  IMAD.MOV.U32 R159, RZ, RZ, 0x40000040 ;  /* 0x40000040ff9f7424 */ /* 0x000fe200078e00ff */
[----:B------:R-:W-:Y:S01]  /*16380*/  R2UR UR22, R158 ;  /* 0x000000009e1672ca */ /* 0x000fe200000e0000 */
[C---:B------:R-:W-:Y:S01]  /*16390*/  VIADD R158, R153.reuse, 0x400 ;  /* 0x00000400999e7836 */ /* 0x040fe20000000000 */
[----:B------:R-:W-:Y:S01]  /*163a0*/  R2UR UR8, R154 ;  /* 0x000000009a0872ca */ /* 0x000fe200000e0000 */
[----:B------:R-:W-:Y:S01]  /*163b0*/  VIADD R154, R153, 0x200 ;  /* 0x00000200999a7836 */ /* 0x000fe20000000000 */
[----:B------:R-:W-:Y:S01]  /*163c0*/  R2UR UR11, R157 ;  /* 0x000000009d0b72ca */ /* 0x000fe200000e0000 */
[-C--:B------:R-:W-:Y:S01]  /*163d0*/  FMUL.FTZ R28, R28, R152.reuse ;  /* 0x000000981c1c7220 */ /* 0x080fe20000410000 */
[----:B------:R-:W-:Y:S01]  /*163e0*/  R2UR UR18, R156 ;  /* 0x000000009c1272ca */ /* 0x000fe200000e0000 */
[C---:B------:R-:W-:Y:S01]  /*163f0*/  VIADD R156, R153.reuse, 0x402 ;  /* 0x00000402999c7836 */ /* 0x040fe20000000000 */
[----:B------:R-:W-:Y:S01]  /*16400*/  R2UR UR14, R154 ;  /* 0x000000009a0e72ca */ /* 0x000fe200000e0000 */
[C---:B------:R-:W-:Y:S01]  /*16410*/  VIADD R154, R153.reuse, 0x206 ;  /* 0x00000206999a7836 */ /* 0x040fe20000000000 */
[----:B------:R-:W-:Y:S01]  /*16420*/  R2UR UR30, R158 ;  /* 0x000000009e1e72ca */ /* 0x000fe200000e0000 */
[----:B------:R-:W-:Y:S01]  /*16430*/  VIADD R158, R153, 0x406 ;  /* 0x00000406999e7836 */ /* 0x000fe20000000000 */
[----:B------:R-:W-:Y:S01]  /*16440*/  MOV R228, UR10 ;  /* 0x0000000a00e47c02 */ /* 0x000fe20008000f00 */
[----:B------:R-:W-:Y:S01]  /*16450*/  UMOV UR10, UR4 ;  /* 0x00000004000a7c82 */ /* 0x000fe20008000000 */
[----:B------:R-:W-:Y:S01]  /*16460*/  R2UR UR26, R154 ;  /* 0x000000009a1a72ca */ /* 0x000fe200000e0000 */
[-C--:B------:R-:W-:Y:S01]  /*16470*/  FMUL.FTZ R29, R29, R152.reuse ;  /* 0x000000981d1d7220 */ /* 0x080fe20000410000 */
[C---:B------:R-:W-:Y:S01]  /*16480*/  IADD3 R154, R153.reuse, 0x404, RZ ;  /* 0x00000404999a7810 */ /* 0x040fe20007ffe0ff */
[-C--:B------:R-:W-:Y:S01]  /*16490*/  FMUL.FTZ R32, R32, R152.reuse ;  /* 0x0000009820207220 */ /* 0x080fe20000410000 */
[----:B------:R-:W-:Y:S01]  /*164a0*/  MOV R229, UR11 ;  /* 0x0000000b00e57c02 */ /* 0x000fe20008000f00 */
[----:B------:R-:W-:Y:S01]  /*164b0*/  UMOV UR11, UR5 ;  /* 0x00000005000b7c82 */ /* 0x000fe20008000000 */
        /* <DEDUP_REMOVED lines=10> */
[----:B------:R-:W-:Y:S01]  /*16560*/  R2UR UR4, R6 ;  /* 0x00000000060472ca */ /* 0x000fe200000e0000 */
[-C--:B------:R-:W-:Y:S01]  /*16570*/  FMUL.FTZ R36, R36, R152.reuse ;  /* 0x0000009824247220 */ /* 0x080fe20000410000 */
[----:B------:R-:W-:Y:S01]  /*16580*/  R2UR UR5, R7 ;  /* 0x00000000070572ca */ /* 0x000fe200000e0000 */
[-C--:B------:R-:W-:Y:S01]  /*16590*/  FMUL.FTZ R37, R37, R152.reuse ;  /* 0x0000009825257220 */ /* 0x080fe20000410000 */
[C---:B------:R-:W-:Y:S01]  /*165a0*/  R2UR UR9, R155.reuse ;  /* 0x000000009b0972ca */ /* 0x040fe200000e0000 */
[-C--:B------:R-:W-:Y:S01]  /*165b0*/  FMUL.FTZ R40, R40, R152.reuse ;  /* 0x0000009828287220 */ /* 0x080fe20000410000 */
[----:B------:R-:W-:Y:S01]  /*165c0*/  R2UR UR15, R155 ;  /* 0x000000009b0f72ca */ /* 0x000fe200000e0000 */
        /* <DEDUP_REMOVED lines=69> */
[----:B------:R-:W-:Y:S01]  /*16a20*/  R2UR UR12, R214 ;  /* 0x00000000d60c72ca */ /* 0x000fe200000e0000 */
[----:B------:R-:W-:Y:S01]  /*16a30*/  WARPGROUP.ARRIVE ;  /* 0x00000000000079c5 */ /* 0x000fe20000000000 */
[----:B------:R-:W-:Y:S01]  /*16a40*/  R2UR UR13, R215 ;  /* 0x00000000d70d72ca */ /* 0x000fe200000e0000 */
[-C--:B------:R-:W-:Y:S01]  /*16a50*/  FMUL.FTZ R26, R26, R0.reuse ;  /* 0x000000001a1a7220 */ /* 0x080fe20000410000 */
[----:B------:R-:W-:Y:S01]  /*16a60*/  R2UR UR16, R212 ;  /* 0x00000000d41072ca */ /* 0x000fe200000e0000 */
[-C--:B------:R-:W-:Y:S01]  /*16a70*/  FMUL.FTZ R27, R27, R0.reuse ;  /* 0x000000001b1b7220 */ /* 0x080fe20000410000 */
[----:B------:R-:W-:Y:S01]  /*16a80*/  R2UR UR17, R213 ;  /* 0x00000000d51172ca */ /* 0x000fe200000e0000 */
[----:B------:R-:W-:Y:S01]  /*16a90*/  HGMMA.64x64x16.F32 R152, gdesc[UR4], RZ, !UPT, gsb0 ;  /* 0x00e00000049879f0 */ /* 0x000fe2000c0008ff */
[----:B------:R-:W-:Y:S01]  /*16aa0*/  UMOV UR6, UR8 ;  /* 0x0000000800067c82 */ /* 0x000fe20008000000 */
[----:B------:R-:W-:Y:S01]  /*16ab0*/  UMOV UR7, UR9 ;  /* 0x0000000900077c82 */ /* 0x000fe20008000000 */
        /* <DEDUP_REMOVED lines=92> */
[----:B------:R-:W-:Y:S01]  /*17080*/  FMUL.FTZ R151, R151, R0 ;  /* 0x0000000097977220 */ /* 0x000fe20000410000 */
[----:B------:R-:W-:-:S02]  /*17090*/  WARPGROUP.DEPBAR.LE gsb0, 0x0 ;  /* 0x00008000000079c5 */ /* 0x000fc40000010000 */
        /* <DEDUP_REMOVED lines=44> */
.L_x_1742:
[----:B------:R-:W-:Y:S01]  /*17360*/  SHF.L.U32 R218, R218, 0x1f, RZ ;  /* 0x0000001fdada7819 */ /* 0x000fe200000006ff */
[----:B------:R-:W-:-:S04]  /*17370*/  IMAD R0, R22, 0x8, R16 ;  /* 0x0000000816007824 */ /* 0x000fc800078e0210 */
[----:B------:R0:W1:Y:S01]  /*17380*/  SYNCS.PHASECHK.TRANS64.TRYWAIT P4, [R0+URZ+0x30850], R218 ;  /* 0x030850da000075a7 */ /* 0x000062000808017f */
[----:B------:R-:W-:Y:S05]  /*17390*/  @!P0 BRA `(.L_x_1743) ;  /* 0x0000000000048947 */ /* 0x000fea0003800000 */
[----:B------:R-:W-:Y:S01]  /*173a0*/  BPT.TRAP 0x1 ;  /* 0x000000040000795c */ /* 0x000fe20000300000 */
.L_x_1743:
[----:B------:R-:W-:Y:S04]  /*173b0*/  BSSY B2, `(.L_x_1744) ;  /* 0x0000004000027945 */ /* 0x000fe80003800000 */
[----:B-1----:R-:W-:Y:S05]  /*173c0*/  @P4 BRA `(.L_x_1745) ;  /* 0x0000000000084947 */ /* 0x002fea0003800000 */
[----:B------:R-:W1:Y:S02]  /*173d0*/  SYNCS.PHASECHK.TRANS64.TRYWAIT P4, [R0+URZ+0x30850], R218 ;  /* 0x030850da000075a7 */ /* 0x000e64000808017f */
[----:B-1----:R-:W-:Y:S05]  /*173e0*/  @!P4 BRA `(.L_x_1746) ;  /* 0x000001840098c947 */ /* 0x002fea0003800000 */
.L_x_1745:
[----:B------:R-:W-:Y:S05]  /*173f0*/  BSYNC B2 ;  /* 0x0000000000027941 */ /* 0x000fea0003800000 */
.L_x_1744:
[----:B------:R-:W2:Y:S01]  /*17400*/  LDL R228, [R1+0x8] ;  /* 0x0000080001e47983 */ /* 0x000ea20000100800 */
[----:B01----:R-:W-:Y:S01]  /*17410*/  IADD3 R218, R16, 0x400, RZ ;  /* 0x0000040010da7810 */ /* 0x003fe20007ffe0ff */
[----:B------:R-:W-:Y:S01]  /*17420*/  IMAD.MOV.U32 R229, RZ, RZ, 0x40000040 ;  /* 0x40000040ffe57424 */ /* 0x000fe200078e00ff */
[----:B------:R-:W-:Y:S01]  /*17430*/  WARPGROUP.ARRIVE ;  /* 0x00000000000079c5 */ /* 0x000fe20000000000 */
[----:B------:R-:W-:Y:S01]  /*17440*/  ULDC UR5, c[0x0][0x9d8] ;  /* 0x0002760000057ab9 */ /* 0x000fe20000000800 */
[----:B------:R-:W-:-:S04]  /*17450*/  SHF.R.U32.HI R218, RZ, 0x4, R218 ;  /* 0x00000004ffda7819 */ /* 0x000fc800000116da */
[----:B------:R-:W-:-:S04]  /*17460*/  LOP3.LUT R218, R218, 0x3fff, RZ, 0xc0, !PT ;  /* 0x00003fffdada7812 */ /* 0x000fc800078ec0ff */
[----:B------:R-:W-:Y:S02]  /*17470*/  LOP3.LUT R218, R218, 0x2000000, RZ, 0xfc, !PT ;  /* 0x02000000dada7812 */ /* 0x000fe400078efcff */
[----:B------:R-:W-:Y:S02]  /*17480*/  R2UR UR7, R229 ;  /* 0x00000000e50772ca */ /* 0x000fe400000e0000 */
[----:B--2---:R-:W-:Y:S01]  /*17490*/  R2UR UR4, R228 ;  /* 0x00000000e40472ca */ /* 0x004fe200000e0000 */
[----:B------:R-:W-:Y:S02]  /*174a0*/  IMAD R228, R22, 0x800, R218 ;  /* 0x0000080016e47824 */ /* 0x000fe400078e02da */
[----:B------:R-:W2:Y:S01]  /*174b0*/  LDL R218, [R1+0x34] ;  /* 0x0000340001da7983 */ /* 0x000ea20000100800 */
[----:B------:R-:W-:Y:S01]  /*174c0*/  IMAD.MOV.U32 R229, RZ, RZ, 0x40000040 ;  /* 0x40000040ffe57424 */ /* 0x000fe200078e00ff */
[----:B------:R-:W0:Y:S01]  /*174d0*/  @P2 LDC R22, c[0x0][0x44c] ;  /* 0x00011300ff162b82 */ /* 0x000e220000000800 */
[----:B------:R-:W-:-:S13]  /*174e0*/  R2UR UR6, R228 ;  /* 0x00000000e40672ca */ /* 0x000fda00000e0000 */
[----:B------:R-:W-:Y:S03]  /*174f0*/  HGMMA.64x256x16.F32 R24, R196, gdesc[UR4].tnspB, R24, gsb0 ;  /* 0x43e00004c4187df0 */ /* 0x000fe60008000818 */
[----:B------:R-:W-:Y:S02]  /*17500*/  WARPGROUP.DEPBAR.LE gsb0, 0x0 ;  /* 0x00008000000079c5 */ /* 0x000fe40000010000 */
[----:B------:R-:W-:Y:S01]  /*17510*/  VIADD R196, R228, 0x80 ;  /* 0x00000080e4c47836 */ /* 0x000fe20000000000 */
[----:B------:R-:W2:Y:S01]  /*17520*/  LDL R199, [R1+0x14] ;  /* 0x0000140001c77983 */ /* 0x000ea20000100800 */
[----:B------:R-:W-:Y:S01]  /*17530*/  IMAD.MOV.U32 R197, RZ, RZ, 0x40000040 ;  /* 0x40000040ffc57424 */ /* 0x000fe200078e00ff */
[----:B------:R-:W-:Y:S01]  /*17540*/  WARPGROUP.ARRIVE ;  /* 0x00000000000079c5 */ /* 0x000fe20000000000 */
[----:B------:R-:W-:Y:S01]  /*17550*/  @!P1 VIADD R2, R2, 0x30840 ;  /* 0x0003084002029836 */ /* 0x000fe20000000000 */
[----:B------:R-:W-:Y:S01]  /*17560*/  R2UR UR6, R196 ;  /* 0x00000000c40672ca */ /* 0x000fe200000e0000 */
[----:B------:R-:W-:Y:S01]  /*17570*/  FMUL.FTZ R152, R152, UR5 ;  /* 0x0000000598987c20 */ /* 0x000fe20008410000 */
[----:B------:R-:W-:Y:S01]  /*17580*/  R2UR UR7, R197 ;  /* 0x00000000c50772ca */ /* 0x000fe200000e0000 */
[----:B------:R-:W-:Y:S01]  /*17590*/  FMUL.FTZ R157, R157, UR5 ;  /* 0x000000059d9d7c20 */ /* 0x000fe20008410000 */
[----:B------:R-:W-:Y:S01]  /*175a0*/  @!P1 PRMT R2, RZ, 0x654, R2 ;  /* 0x00000654ff029816 */ /* 0x000fe20000000002 */
[----:B------:R-:W-:Y:S01]  /*175b0*/  FMUL.FTZ R160, R160, UR5 ;  /* 0x00000005a0a07c20 */ /* 0x000fe20008410000 */
[----:B------:R-:W-:Y:S01]  /*175c0*/  FMUL.FTZ R169, R169, UR5 ;  /* 0x00000005a9a97c20 */ /* 0x000fe20008410000 */
[----:B------:R-:W-:Y:S01]  /*175d0*/  FMUL.FTZ R173, R173, UR5 ;  /* 0x00000005adad7c20 */ /* 0x000fe20008410000 */
[----:B------:R-:W1:Y:S10]  /*175e0*/  MUFU.TANH R152, R152 ;  /* 0x0000009800987308 */ /* 0x000e740000002400 */
[----:B------:R-:W-:Y:S01]  /*175f0*/  HGMMA.64x256x16.F32 R24, R192, gdesc[UR4].tnspB, R24, gsb0 ;  /* 0x43e00004c0187df0 */ /* 0x000fe20008000818 */
[----:B------:R-:W3:Y:S08]  /*17600*/  MUFU.TANH R157, R157 ;  /* 0x0000009d009d7308 */ /* 0x000ef00000002400 */
[----:B------:R-:W4:Y:S08]  /*17610*/  MUFU.TANH R160, R160 ;  /* 0x000000a000a07308 */ /* 0x000f300000002400 */
[----:B------:R-:W0:Y:S08]  /*17620*/  MUFU.TANH R169, R169 ;  /* 0x000000a900a97308 */ /* 0x000e300000002400 */
[----:B------:R-:W0:Y:S01]  /*17630*/  MUFU.TANH R173, R173 ;  /* 0x000000ad00ad7308 */ /* 0x000e220000002400 */
[----:B------:R-:W-:-:S02]  /*17640*/  WARPGROUP.DEPBAR.LE gsb0, 0x0 ;  /* 0x00008000000079c5 */ /* 0x000fc40000010000 */
[C---:B------:R-:W-:Y:S01]  /*17650*/  VIADD R192, R228.reuse, 0x100 ;  /* 0x00000100e4c07836 */ /* 0x040fe20000000000 */
[----:B------:R-:W-:Y:S01]  /*17660*/  WARPGROUP.ARRIVE ;  /* 0x00000000000079c5 */ /* 0x000fe20000000000 */
[----:B------:R-:W-:Y:S01]  /*17670*/  IMAD.MOV.U32 R193, RZ, RZ, 0x40000040 ;  /* 0x40000040ffc17424 */ /* 0x000fe200078e00ff */
[----:B------:R-:W-:Y:S02]  /*17680*/  IADD3 R228, R228, 0x180, RZ ;  /* 0x00000180e4e47810 */ /* 0x000fe40007ffe0ff */
[----:B------:R-:W-:Y:S02]  /*17690*/  R2UR UR6, R192 ;  /* 0x00000000c00672ca */ /* 0x000fe400000e0000 */
[----:B------:R-:W-:-:S13]  /*176a0*/  R2UR UR7, R193 ;  /* 0x00000000c10772ca */ /* 0x000fda00000e0000 */
[----:B------:R-:W-:Y:S01]  /*176b0*/  HGMMA.64x256x16.F32 R24, R188, gdesc[UR4].tnspB, R24, gsb0 ;  /* 0x43e00004bc187df0 */ /* 0x000fe20008000818 */
[----:B------:R-:W-:Y:S02]  /*176c0*/  R2UR UR6, R228 ;  /* 0x00000000e40672ca */ /* 0x000fe400000e0000 */
[----:B------:R-:W-:Y:S01]  /*176d0*/  R2UR UR7, R229 ;  /* 0x00000000e50772ca */ /* 0x000fe200000e0000 */
[----:B------:R-:W-:Y:S02]  /*176e0*/  WARPGROUP.DEPBAR.LE gsb0, 0x0 ;  /* 0x00008000000079c5 */ /* 0x000fe40000010000 */
[----:B------:R-:W-:Y:S01]  /*176f0*/  WARPGROUP.ARRIVE ;  /* 0x00000000000079c5 */ /* 0x000fe20000000000 */
[----:B------:R-:W5:-:S15]  /*17700*/  @P2 LDC R188, c[0x0][0x450] ;  /* 0x00011400ffbc2b82 */ /* 0x000f5e0000000800 */
[----:B------:R-:W-:-:S06]  /*17710*/  NOP ;  /* 0x0000000000007918 */ /* 0x000fcc0000000000 */
[----:B------:R-:W-:Y:S03]  /*17720*/  HGMMA.64x256x16.F32 R24, R184, gdesc[UR4].tnspB, R24, gsb0 ;  /* 0x43e00004b8187df0 */ /* 0x000fe60008000818 */
[----:B------:R-:W-:Y:S02]  /*17730*/  WARPGROUP.DEPBAR.LE gsb0, 0x0 ;  /* 0x00008000000079c5 */ /* 0x000fe40000010000 */
[----:B--2---:R-:W-:Y:S02]  /*17740*/  IMAD.IADD R184, R218, 0x1, R199 ;  /* 0x00000001dab87824 */ /* 0x004fe400078e02c7 */
[----:B------:R-:W-:Y:S01]  /*17750*/  FMUL.FTZ R186, R161, UR5 ;  /* 0x00000005a1ba7c20 */ /* 0x000fe20008410000 */
[----:B------:R-:W-:Y:S01]  /*17760*/  FMUL.FTZ R161, R162, UR5 ;  /* 0x00000005a2a17c20 */ /* 0x000fe20008410000 */
[----:B------:R-:W-:Y:S01]  /*17770*/  FMUL.FTZ R187, R164, UR5 ;  /* 0x00000005a4bb7c20 */ /* 0x000fe20008410000 */
[----:B0-----:R-:W-:-:S04]  /*17780*/  @P2 IMAD.HI.U32 R185, R184, R22, RZ ;  /* 0x00000016b8b92227 */ /* 0x001fc800078e00ff */
[----:B------:R-:W-:Y:S01]  /*17790*/  FMUL.FTZ R162, R163, UR5 ;  /* 0x00000005a3a27c20 */ /* 0x000fe20008410000 */
[----:B------:R-:W-:Y:S01]  /*177a0*/  FMUL.FTZ R164, R167, UR5 ;  /* 0x00000005a7a47c20 */ /* 0x000fe20008410000 */
[----:B------:R-:W-:Y:S01]  /*177b0*/  FMUL.FTZ R163, R166, UR5 ;  /* 0x00000005a6a37c20 */ /* 0x000fe20008410000 */
[----:B------:R-:W-:Y:S01]  /*177c0*/  IMAD.MOV.U32 R22, RZ, RZ, R184 ;  /* 0x000000ffff167224 */ /* 0x000fe200078e00b8 */
[----:B-----5:R-:W-:Y:S01]  /*177d0*/  @P2 SHF.R.U32.HI R22, RZ, R188, R185 ;  /* 0x000000bcff162219 */ /* 0x020fe200000116b9 */
[----:B------:R-:W-:Y:S01]  /*177e0*/  FMUL.FTZ R188, R165, UR5 ;  /* 0x00000005a5bc7c20 */ /* 0x000fe20008410000 */
[----:B------:R-:W-:Y:S01]  /*177f0*/  FMUL.FTZ R184, R153, UR5 ;  /* 0x0000000599b87c20 */ /* 0x000fe20008410000 */
[----:B------:R-:W-:Y:S01]  /*17800*/  FMUL.FTZ R167, R168, UR5 ;  /* 0x00000005a8a77c20 */ /* 0x000fe20008410000 */
[----:B------:R-:W-:Y:S01]  /*17810*/  FMUL.FTZ R165, R170, UR5 ;  /* 0x00000005aaa57c20 */ /* 0x000fe20008410000 */
[----:B------:R-:W0:Y:S01]  /*17820*/  SHFL.IDX PT, R190, R22, RZ, 0x1c1f ;  /* 0x001c1fff16be7589 */ /* 0x000e2200000e0000 */
[----:B------:R-:W-:Y:S01]  /*17830*/  FMUL.FTZ R153, R154, UR5 ;  /* 0x000000059a997c20 */ /* 0x000fe20008410000 */
[----:B------:R-:W-:Y:S01]  /*17840*/  FMUL.FTZ R166, R171, UR5 ;  /* 0x00000005aba67c20 */ /* 0x000fe20008410000 */
[----:B------:R-:W-:Y:S01]  /*17850*/  FMUL.FTZ R168, R174, UR5 ;  /* 0x00000005aea87c20 */ /* 0x000fe20008410000 */
[----:B------:R-:W-:Y:S01]  /*17860*/  FMUL.FTZ R170, R175, UR5 ;  /* 0x00000005afaa7c20 */ /* 0x000fe20008410000 */
[----:B------:R2:W-:Y:S01]  /*17870*/  @!P1 SYNCS.ARRIVE.TRANS64.RED.A1T0 RZ, [R2+URZ], RZ ;  /* 0x000000ff02ff99a7 */ /* 0x0005e2000810043f */
[----:B------:R-:W-:Y:S01]  /*17880*/  FMUL.FTZ R154, R155, UR5 ;  /* 0x000000059b9a7c20 */ /* 0x000fe20008410000 */
[----:B------:R-:W-:Y:S01]  /*17890*/  FMUL.FTZ R171, R172, UR5 ;  /* 0x00000005acab7c20 */ /* 0x000fe20008410000 */
[----:B------:R-:W-:Y:S01]  /*178a0*/  FMUL.FTZ R175, R176, UR5 ;  /* 0x00000005b0af7c20 */ /* 0x000fe20008410000 */
[----:B------:R-:W-:Y:S01]  /*178b0*/  FMUL.FTZ R174, R179, UR5 ;  /* 0x00000005b3ae7c20 */ /* 0x000fe20008410000 */
[----:B------:R-:W-:Y:S01]  /*178c0*/  FMUL.FTZ R155, R156, UR5 ;  /* 0x000000059c9b7c20 */ /* 0x000fe20008410000 */
[----:B------:R-:W-:Y:S01]  /*178d0*/  FMUL.FTZ R176, R177, UR5 ;  /* 0x00000005b1b07c20 */ /* 0x000fe20008410000 */
[----:B------:R-:W-:Y:S01]  /*178e0*/  FMUL.FTZ R172, R178, UR5 ;  /* 0x00000005b2ac7c20 */ /* 0x000fe20008410000 */
[----:B--2---:R-:W-:-:S02]  /*178f0*/  IMAD.SHL.U32 R2, R5, 0x40, RZ ;  /* 0x0000004005027824 */ /* 0x004fc400078e00ff */
[----:B------:R-:W-:Y:S01]  /*17900*/  FMUL.FTZ R179, R180, UR5 ;  /* 0x00000005b4b37c20 */ /* 0x000fe20008410000 */
[----:B------:R-:W-:Y:S01]  /*17910*/  FMUL.FTZ R156, R158, UR5 ;  /* 0x000000059e9c7c20 */ /* 0x000fe20008410000 */
[----:B------:R-:W-:Y:S01]  /*17920*/  FMUL.FTZ R185, R159, UR5 ;  /* 0x000000059fb97c20 */ /* 0x000fe20008410000 */
[----:B------:R-:W-:Y:S01]  /*17930*/  FMUL.FTZ R180, R181, UR5 ;  /* 0x00000005b5b47c20 */ /* 0x000fe20008410000 */
[----:B------:R-:W-:Y:S01]  /*17940*/  FMUL.FTZ R177, R182, UR5 ;  /* 0x00000005b6b17c20 */ /* 0x000fe20008410000 */
[----:B------:R-:W-:Y:S01]  /*17950*/  FMUL.FTZ R178, R183, UR5 ;  /* 0x00000005b7b27c20 */ /* 0x000fe20008410000 */
[----:B------:R-:W-:Y:S01]  /*17960*/  IADD3 R183, -R230, 0x1, -R2 ;  /* 0x00000001e6b77810 */ /* 0x000fe20007ffe902 */
[----:B------:R-:W2:Y:S01]  /*17970*/  MUFU.TANH R184, R184 ;  /* 0x000000b800b87308 */ /* 0x000ea20000002400 */
[----:B------:R-:W-:Y:S02]  /*17980*/  ULDC UR5, c[0x0][0x9e0] ;  /* 0x0002780000057ab9 */ /* 0x000fe40000000800 */
[----:B------:R-:W-:-:S05]  /*17990*/  IADD3 R183, -R219, R183, R220 ;  /* 0x000000b7dbb77210 */ /* 0x000fca0007ffe1dc */
[----:B------:R-:W1:Y:S01]  /*179a0*/  MUFU.TANH R153, R153 ;  /* 0x0000009900997308 */ /* 0x000e620000002400 */
[C---:B------:R-:W-:Y:S01]  /*179b0*/  VIADD R189, R183.reuse, UR5 ;  /* 0x00000005b7bd7c36 */ /* 0x040fe20008000000 */
[----:B------:R-:W-:-:S03]  /*179c0*/  IADD3 R183, R183, UR4, RZ ;  /* 0x00000004b7b77c10 */ /* 0x000fc6000fffe0ff */
[--C-:B0-----:R-:W-:Y:S02]  /*179d0*/  IMAD.IADD R182, R189, 0x1, R190.reuse ;  /* 0x00000001bdb67824 */ /* 0x101fe400078e02be */
[----:B------:R-:W-:Y:S01]  /*179e0*/  IMAD.IADD R181, R183, 0x1, R190 ;  /* 0x00000001b7b57824 */ /* 0x000fe200078e02be */
        /* <DEDUP_REMOVED lines=25> */
[----:B-1234-:R-:W-:Y:S05]  /*17b80*/  @!P3 BRA `(.L_x_1747) ;  /* 0x000000000060b947 */ /* 0x01efea0003800000 */
[----:B------:R-:W-:Y:S01]  /*17b90*/  IADD3 R190, -R219, R220, R190 ;  /* 0x000000dcdbbe7210 */ /* 0x000fe20007ffe1be */
[----:B------:R-:W-:Y:S03]  /*17ba0*/  BSSY B2, `(.L_x_1748) ;  /* 0x0000012000027945 */ /* 0x000fe60003800000 */
        /* <DEDUP_REMOVED lines=11> */
.L_x_1749:
[----:B------:R-:W-:Y:S02]  /*17c60*/  ULDC UR4, c[0x0][0x9e4] ;  /* 0x0002790000047ab9 */ /* 0x000fe40000000800 */
[----:B------:R-:W-:-:S05]  /*17c70*/  IMAD.U32 R191, RZ, RZ, UR4 ;  /* 0x00000004ffbf7e24 */ /* 0x000fca000f8e00ff */
[----:B------:R-:W-:-:S13]  /*17c80*/  ISETP.NE.AND P4, PT, R191, 0x1, PT ;  /* 0x00000001bf00780c */ /* 0x000fda0003f85270 */
[----:B------:R-:W1:Y:S02]  /*17c90*/  @P4 LDC.64 R158, c[0x0][0x9e8] ;  /* 0x00027a00ff9e4b82 */ /* 0x000e640000000a00 */
[----:B-1----:R-:W-:-:S05]  /*17ca0*/  @P4 IMAD.HI.U32 R158, R190, R158, RZ ;  /* 0x0000009ebe9e4227 */ /* 0x002fca00078e00ff */
[----:B------:R-:W-:-:S07]  /*17cb0*/  @P4 SHF.R.U32.HI R190, RZ, R159, R158 ;  /* 0x0000009fffbe4219 */ /* 0x000fce000001169e */
.L_x_1750:
[----:B------:R-:W-:Y:S05]  /*17cc0*/  BSYNC B2 ;  /* 0x0000000000027941 */ /* 0x000fea0003800000 */
.L_x_1748:
[----:B------:R-:W-:-:S04]  /*17cd0*/  IMAD R190, R190, R191, -R2 ;  /* 0x000000bfbebe7224 */ /* 0x000fc800078e0a02 */
[----:B------:R-:W-:-:S05]  /*17ce0*/  IMAD.IADD R190, R190, 0x1, -R230 ;  /* 0x00000001bebe7824 */ /* 0x000fca00078e0ae6 */
[----:B------:R-:W-:Y:S02]  /*17cf0*/  VIMNMX R181, R181, R190, !PT ;  /* 0x000000beb5b57248 */ /* 0x000fe40007fe0100 */
[----:B------:R-:W-:-:S07]  /*17d00*/  VIADDMNMX R182, R190, R191, R182, PT ;  /* 0x000000bfbeb67246 */ /* 0x000fce00038001b6 */
.L_x_1747:
[----:B------:R-:W-:Y:S01]  /*17d10*/  ISETP.GT.AND P4, PT, R5, -0x1, PT ;  /* 0xffffffff0500780c */ /* 0x000fe20003f84270 */
[----:B------:R-:W1:Y:S03]  /*17d20*/  SHFL.IDX PT, R22, R22, 0x1, 0x1c1f ;  /* 0x003c1f0016167f89 */ /* 0x000e6600000e0000 */
[C---:B------:R-:W-:Y:S02]  /*17d30*/  ISETP.GT.AND P6, PT, R181.reuse, RZ, P4 ;  /* 0x000000ffb500720c */ /* 0x040fe400027c4270 */
[----:B------:R-:W-:Y:S02]  /*17d40*/  ISETP.GT.AND P5, PT, R181, 0x1, P4 ;  /* 0x00000001b500780c */ /* 0x000fe400027a4270 */
[C---:B------:R-:W-:Y:S02]  /*17d50*/  ISETP.LT.OR P6, PT, R182.reuse, 0x1, P6 ;  /* 0x00000001b600780c */ /* 0x040fe400037c1670 */
[----:B------:R-:W-:-:S02]  /*17d60*/  ISETP.LT.OR P5, PT, R182, 0x2, P5 ;  /* 0x00000002b600780c */ /* 0x000fc40002fa1670 */
[----:B------:R-:W-:Y:S02]  /*17d70*/  FSEL R152, R152, -INF , !P6 ;  /* 0xff80000098987808 */ /* 0x000fe40007000000 */
[----:B------:R-:W-:Y:S02]  /*17d80*/  FSEL R184, R184, -INF , !P5 ;  /* 0xff800000b8b87808 */ /* 0x000fe40006800000 */
[C---:B------:R-:W-:Y:S02]  /*17d90*/  ISETP.GT.AND P6, PT, R181.reuse, 0x8, P4 ;  /* 0x00000008b500780c */ /* 0x040fe400027c4270 */
[----:B------:R-:W-:Y:S02]  /*17da0*/  ISETP.GT.AND P5, PT, R181, 0x9, P4 ;  /* 0x00000009b500780c */ /* 0x000fe400027a4270 */
[C---:B------:R-:W-:Y:S02]  /*17db0*/  ISETP.LT.OR P6, PT, R182.reuse, 0x9, P6 ;  /* 0x00000009b600780c */ /* 0x040fe400037c1670 */
[----:B------:R-:W-:-:S02]  /*17dc0*/  ISETP.LT.OR P5, PT, R182, 0xa, P5 ;  /* 0x0000000ab600780c */ /* 0x000fc40002fa1670 */
[----:B0-----:R-:W-:Y:S01]  /*17dd0*/  FSEL R155, R155, -INF , !P6 ;  /* 0xff8000009b9b7808 */ /* 0x001fe20007000000 */
[----:B-1----:R-:W-:Y:S01]  /*17de0*/  IMAD.IADD R189, R189, 0x1, R22 ;  /* 0x00000001bdbd7824 */ /* 0x002fe200078e0216 */
[----:B------:R-:W-:Y:S02]  /*17df0*/  FSEL R157, R157, -INF , !P5 ;  /* 0xff8000009d9d7808 */ /* 0x000fe40006800000 */
[C---:B------:R-:W-:Y:S02]  /*17e00*/  ISETP.GT.AND P6, PT, R181.reuse, 0x10, P4 ;  /* 0x00000010b500780c */ /* 0x040fe400027c4270 */
        /* <DEDUP_REMOVED lines=33> */
[----:B------:R-:W-:Y:S02]  /*18020*/  IADD3 R183, R183, R22, RZ ;  /* 0x00000016b7b77210 */ /* 0x000fe40007ffe0ff */
[----:B------:R-:W-:Y:S02]  /*18030*/  FSEL R179, R179, -INF , !P6 ;  /* 0xff800000b3b37808 */ /* 0x000fe40007000000 */
[----:B------:R-:W-:Y:S01]  /*18040*/  FSEL R180, R180, -INF , !P5 ;  /* 0xff800000b4b47808 */ /* 0x000fe20006800000 */
[----:B------:R-:W-:Y:S06]  /*18050*/  @!P3 BRA `(.L_x_1751) ;  /* 0x000000000060b947 */ /* 0x000fec0003800000 */
        /* <DEDUP_REMOVED lines=13> */
.L_x_1753:
[----:B------:R-:W-:Y:S02]  /*18130*/  ULDC UR4, c[0x0][0x9e4] ;  /* 0x0002790000047ab9 */ /* 0x000fe40000000800 */
[----:B------:R-:W-:-:S05]  /*18140*/  IMAD.U32 R181, RZ, RZ, UR4 ;  /* 0x00000004ffb57e24 */ /* 0x000fca000f8e00ff */
[----:B------:R-:W-:-:S13]  /*18150*/  ISETP.NE.AND P5, PT, R181, 0x1, PT ;  /* 0x00000001b500780c */ /* 0x000fda0003fa5270 */
[----:B------:R-:W0:Y:S02]  /*18160*/  @P5 LDC.64 R158, c[0x0][0x9e8] ;  /* 0x00027a00ff9e5b82 */ /* 0x000e240000000a00 */
[----:B0-----:R-:W-:-:S05]  /*18170*/  @P5 IMAD.HI.U32 R158, R22, R158, RZ ;  /* 0x0000009e169e5227 */ /* 0x001fca00078e00ff */
[----:B------:R-:W-:-:S07]  /*18180*/  @P5 SHF.R.U32.HI R22, RZ, R159, R158 ;  /* 0x0000009fff165219 */ /* 0x000fce000001169e */
.L_x_1754:
[----:B------:R-:W-:Y:S05]  /*18190*/  BSYNC B2 ;  /* 0x0000000000027941 */ /* 0x000fea0003800000 */
.L_x_1752:
[----:B------:R-:W-:-:S04]  /*181a0*/  IMAD R2, R22, R181, -R2 ;  /* 0x000000b516027224 */ /* 0x000fc800078e0a02 */
[----:B------:R-:W-:-:S05]  /*181b0*/  IMAD.IADD R2, R2, 0x1, -R230 ;  /* 0x0000000102027824 */ /* 0x000fca00078e0ae6 */
[----:B------:R-:W-:Y:S02]  /*181c0*/  VIMNMX R183, R183, R2, !PT ;  /* 0x00000002b7b77248 */ /* 0x000fe40007fe0100 */
[----:B------:R-:W-:-:S07]  /*181d0*/  VIADDMNMX R189, R2, R181, R189, PT ;  /* 0x000000b502bd7246 */ /* 0x000fce00038001bd */
.L_x_1751:
[----:B------:R-:W-:Y:S01]  /*181e0*/  @!P1 VIADD R0, R0, 0x30860 ;  /* 0x0003086000009836 */ /* 0x000fe20000000000 */
[----:B------:R-:W2:Y:S01]  /*181f0*/  LDL R181, [R1+0x18] ;  /* 0x0000180001b57983 */ /* 0x000ea20000100800 */
[----:B------:R-:W-:Y:S01]  /*18200*/  ISETP.GT.AND P5, PT, R183, 0x1, P4 ;  /* 0x00000001b700780c */ /* 0x000fe200027a4270 */
[----:B------:R-:W-:Y:S01]  /*18210*/  ULDC UR4, c[0x0][0x988] ;  /* 0x0002620000047ab9 */ /* 0x000fe20000000800 */
[----:B------:R-:W-:Y:S02]  /*18220*/  MOV R218, R231 ;  /* 0x000000e700da7202 */ /* 0x000fe40000000f00 */
[----:B------:R-:W-:Y:S02]  /*18230*/  @!P1 PRMT R0, RZ, 0x654, R0 ;  /* 0x00000654ff009816 */ /* 0x000fe40000000000 */
[----:B------:R-:W-:Y:S02]  /*18240*/  ISETP.LT.OR P5, PT, R189, 0x2, P5 ;  /* 0x00000002bd00780c */ /* 0x000fe40002fa1670 */
[----:B------:R0:W-:Y:S02]  /*18250*/  @!P1 SYNCS.ARRIVE.TRANS64.RED.A1T0 RZ, [R0+URZ], RZ ;  /* 0x000000ff00ff99a7 */ /* 0x0001e4000810043f */
[----:B------:R-:W-:-:S02]  /*18260*/  FSEL R154, R154, -INF , !P5 ;  /* 0xff8000009a9a7808 */ /* 0x000fc40006800000 */
[----:B------:R-:W-:Y:S02]  /*18270*/  ISETP.GT.AND P5, PT, R183, 0x9, P4 ;  /* 0x00000009b700780c */ /* 0x000fe400027a4270 */
[----:B0-----:R-:W-:Y:S02]  /*18280*/  FMNMX.FTZ R0, R152, R3, !PT ;  /* 0x0000000398007209 */ /* 0x001fe40007810000 */
[----:B------:R-:W-:Y:S02]  /*18290*/  ISETP.LT.OR P5, PT, R189, 0xa, P5 ;  /* 0x0000000abd00780c */ /* 0x000fe40002fa1670 */
[----:B------:R-:W-:Y:S02]  /*182a0*/  FMNMX.FTZ R0, R184, R0, !PT ;  /* 0x00000000b8007209 */ /* 0x000fe40007810000 */
[----:B------:R-:W-:Y:S02]  /*182b0*/  FSEL R185, R185, -INF , !P5 ;  /* 0xff800000b9b97808 */ /* 0x000fe40006800000 */
[----:B------:R-:W-:-:S02]  /*182c0*/  FMNMX.FTZ R0, R155, R0, !PT ;  /* 0x000000009b007209 */ /* 0x000fc40007810000 */
[----:B------:R-:W-:Y:S02]  /*182d0*/  ISETP.GT.AND P5, PT, R183, 0x11, P4 ;  /* 0x00000011b700780c */ /* 0x000fe400027a4270 */
[----:B------:R-:W-:Y:S02]  /*182e0*/  FMNMX.FTZ R0, R157, R0, !PT ;  /* 0x000000009d007209 */ /* 0x000fe40007810000 */
        /* <DEDUP_REMOVED lines=22> */
[----:B------:R-:W-:Y:S02]  /*18450*/  ISETP.GT.AND P5, PT, R183, RZ, P4 ;  /* 0x000000ffb700720c */ /* 0x000fe400027a4270 */
[----:B------:R-:W-:Y:S02]  /*18460*/  FMNMX.FTZ R0, R180, R0, !PT ;  /* 0x00000000b4007209 */ /* 0x000fe40007810000 */
[----:B------:R-:W-:-:S03]  /*18470*/  ISETP.LT.OR P5, PT, R189, 0x1, P5 ;  /* 0x00000001bd00780c */ /* 0x000fc60002fa1670 */
[----:B------:R-:W0:Y:S01]  /*18480*/  SHFL.BFLY PT, R2, R0, 0x2, 0x1f ;  /* 0x0c401f0000027f89 */ /* 0x000e2200000e0000 */
[----:B------:R-:W-:Y:S02]  /*18490*/  FSEL R153, R153, -INF , !P5 ;  /* 0xff80000099997808 */ /* 0x000fe40006800000 */
[----:B------:R-:W-:Y:S02]  /*184a0*/  ISETP.GT.AND P5, PT, R183, 0x38, P4 ;  /* 0x00000038b700780c */ /* 0x000fe400027a4270 */
[----:B------:R-:W-:Y:S02]  /*184b0*/  FMNMX.FTZ R22, R153, R4, !PT ;  /* 0x0000000499167209 */ /* 0x000fe40007810000 */
[----:B------:R-:W-:Y:S02]  /*184c0*/  ISETP.LT.OR P5, PT, R189, 0x39, P5 ;  /* 0x00000039bd00780c */ /* 0x000fe40002fa1670 */
[----:B------:R-:W-:Y:S02]  /*184d0*/  FMNMX.FTZ R22, R154, R22, !PT ;  /* 0x000000169a167209 */ /* 0x000fe40007810000 */
[----:B------:R-:W-:-:S02]  /*184e0*/  FSEL R177, R177, -INF , !P5 ;  /* 0xff800000b1b17808 */ /* 0x000fc40006800000 */
[----:B0-----:R-:W-:-:S05]  /*184f0*/  FMNMX.FTZ R2, R0, R2, !PT ;  /* 0x0000000200027209 */ /* 0x001fca0007810000 */
[----:B------:R-:W0:Y:S02]  /*18500*/  SHFL.BFLY PT, R158, R2, 0x1, 0x1f ;  /* 0x0c201f00029e7f89 */ /* 0x000e2400000e0000 */
[----:B0-----:R-:W-:Y:S01]  /*18510*/  FMNMX.FTZ R158, R2, R158, !PT ;  /* 0x0000009e029e7209 */ /* 0x001fe20007810000 */
[----:B------:R-:W-:-:S03]  /*18520*/  IMAD.U32 R2, RZ, RZ, UR4 ;  /* 0x00000004ff027e24 */ /* 0x000fc6000f8e00ff */
[----:B------:R-:W-:-:S04]  /*18530*/  FSETP.NEU.FTZ.AND P6, PT, R158, -INF , PT ;  /* 0xff8000009e00780b */ /* 0x000fc80003fdd000 */
[----:B------:R-:W-:-:S05]  /*18540*/  FSEL R0, R158, RZ, P6 ;  /* 0x000000ff9e007208 */ /* 0x000fca0003000000 */
[----:B------:R-:W-:Y:S01]  /*18550*/  FADD.FTZ R3, -R0, R3 ;  /* 0x0000000300037221 */ /* 0x000fe20000010100 */
[----:B------:R-:W-:-:S05]  /*18560*/  FMUL.FTZ R0, R158, R2 ;  /* 0x000000029e007220 */ /* 0x000fca0000410000 */
[----:B------:R-:W-:Y:S02]  /*18570*/  FSEL R0, R0, RZ, P6 ;  /* 0x000000ff00007208 */ /* 0x000fe40003000000 */
[----:B------:R-:W-:-:S03]  /*18580*/  ISETP.GT.AND P6, PT, R183, 0x8, P4 ;  /* 0x00000008b700780c */ /* 0x000fc600027c4270 */
[-CC-:B------:R-:W-:Y:S01]  /*18590*/  FFMA.FTZ R152, R152, R2.reuse, -R0.reuse ;  /* 0x0000000298987223 */ /* 0x180fe20000010800 */
[----:B------:R-:W-:Y:S01]  /*185a0*/  ISETP.LT.OR P6, PT, R189, 0x9, P6 ;  /* 0x00000009bd00780c */ /* 0x000fe200037c1670 */
[-CC-:B------:R-:W-:Y:S01]  /*185b0*/  FFMA.FTZ R184, R184, R2.reuse, -R0.reuse ;  /* 0x00000002b8b87223 */ /* 0x180fe20000010800 */
[-CC-:B------:R-:W-:Y:S01]  /*185c0*/  FFMA.FTZ R155, R155, R2.reuse, -R0.reuse ;  /* 0x000000029b9b7223 */ /* 0x180fe20000010800 */
[----:B------:R0:W-:Y:S01]  /*185d0*/  MUFU.EX2 R196, R152 ;  /* 0x0000009800c47308 */ /* 0x0001e20000000800 */
[----:B------:R-:W-:Y:S01]  /*185e0*/  FSEL R156, R156, -INF , !P6 ;  /* 0xff8000009c9c7808 */ /* 0x000fe20007000000 */
[-CC-:B------:R-:W-:Y:S01]  /*185f0*/  FFMA.FTZ R157, R157, R2.reuse, -R0.reuse ;  /* 0x000000029d9d7223 */ /* 0x180fe20000010800 */
[----:B------:R-:W-:Y:S01]  /*18600*/  ISETP.GT.AND P6, PT, R183, 0x10, P4 ;  /* 0x00000010b700780c */ /* 0x000fe200027c4270 */
[--C-:B------:R-:W-:Y:S01]  /*18610*/  FFMA.FTZ R160, R160, R2, -R0.reuse ;  /* 0x00000002a0a07223 */ /* 0x100fe20000010800 */
[----:B------:R-:W-:Y:S01]  /*18620*/  FMNMX.FTZ R22, R156, R22, !PT ;  /* 0x000000169c167209 */ /* 0x000fe20007810000 */
[--C-:B------:R-:W-:Y:S01]  /*18630*/  FFMA.FTZ R186, R186, R2, -R0.reuse ;  /* 0x00000002baba7223 */ /* 0x100fe20000010800 */
[----:B------:R-:W-:Y:S01]  /*18640*/  ISETP.LT.OR P6, PT, R189, 0x11, P6 ;  /* 0x00000011bd00780c */ /* 0x000fe200037c1670 */
[----:B------:R-:W-:Y:S01]  /*18650*/  MUFU.EX2 R184, R184 ;  /* 0x000000b800b87308 */ /* 0x000fe20000000800 */
[----:B------:R-:W-:Y:S01]  /*18660*/  FMNMX.FTZ R22, R185, R22, !PT ;  /* 0x00000016b9167209 */ /* 0x000fe20007810000 */
[-C--:B0-----:R-:W-:Y:S01]  /*18670*/  FMUL.FTZ R152, R3, R2.reuse ;  /* 0x0000000203987220 */ /* 0x081fe20000410000 */
[----:B------:R-:W-:Y:S01]  /*18680*/  FSEL R161, R161, -INF , !P6 ;  /* 0xff800000a1a17808 */ /* 0x000fe20007000000 */
[-CC-:B------:R-:W-:Y:S01]  /*18690*/  FFMA.FTZ R187, R187, R2.reuse, -R0.reuse ;  /* 0x00000002bbbb7223 */ /* 0x180fe20000010800 */
[----:B------:R-:W-:Y:S01]  /*186a0*/  ISETP.GT.AND P6, PT, R183, 0x18, P4 ;  /* 0x00000018b700780c */ /* 0x000fe200027c4270 */
        /* <DEDUP_REMOVED lines=8> */
[-CC-:B------:R-:W-:Y:S01]  /*18730*/  FFMA.FTZ R171, R171, R2.reuse, -R0.reuse ;  /* 0x00000002abab7223 */ /* 0x180fe20000010800 */
[----:B------:R-:W-:Y:S01]  /*18740*/  ISETP.GT.AND P6, PT, R183, 0x20, P4 ;  /* 0x00000020b700780c */ /* 0x000fe200027c4270 */
[--C-:B------:R-:W-:Y:S01]  /*18750*/  FFMA.FTZ R173, R173, R2, -R0.reuse ;  /* 0x00000002adad7223 */ /* 0x100fe20000010800 */
[----:B------:R-:W-:Y:S01]  /*18760*/  FMNMX.FTZ R22, R163, R22, !PT ;  /* 0x00000016a3167209 */ /* 0x000fe20007810000 */
[-CC-:B------:R-:W-:Y:S01]  /*18770*/  FFMA.FTZ R175, R175, R2.reuse, -R0.reuse ;  /* 0x00000002afaf7223 */ /* 0x180fe20000010800 */
[----:B------:R-:W-:Y:S01]  /*18780*/  ISETP.LT.OR P6, PT, R189, 0x21, P6 ;  /* 0x00000021bd00780c */ /* 0x000fe200037c1670 */
[--C-:B------:R-:W-:Y:S01]  /*18790*/  FFMA.FTZ R176, R176, R2, -R0.reuse ;  /* 0x00000002b0b07223 */ /* 0x100fe20000010800 */
[----:B------:R-:W-:Y:S01]  /*187a0*/  FMNMX.FTZ R22, R164, R22, !PT ;  /* 0x00000016a4167209 */ /* 0x000fe20007810000 */
[-CC-:B------:R-:W-:Y:S01]  /*187b0*/  FFMA.FTZ R179, R179, R2.reuse, -R0.reuse ;  /* 0x00000002b3b37223 */ /* 0x180fe20000010800 */
[----:B------:R-:W-:Y:S01]  /*187c0*/  FSEL R165, R165, -INF , !P6 ;  /* 0xff800000a5a57808 */ /* 0x000fe20007000000 */
[----:B------:R-:W-:Y:S01]  /*187d0*/  MUFU.EX2 R198, R155 ;  /* 0x0000009b00c67308 */ /* 0x000fe20000000800 */
[----:B------:R-:W-:Y:S01]  /*187e0*/  ISETP.GT.AND P6, PT, R183, 0x28, P4 ;  /* 0x00000028b700780c */ /* 0x000fe200027c4270 */
[----:B------:R-:W-:Y:S01]  /*187f0*/  FFMA.FTZ R0, R180, R2, -R0 ;  /* 0x00000002b4007223 */ /* 0x000fe20000010800 */
[----:B------:R-:W-:-:S02]  /*18800*/  FMNMX.FTZ R22, R165, R22, !PT ;  /* 0x00000016a5167209 */ /* 0x000fc40007810000 */
[----:B------:R-:W-:Y:S02]  /*18810*/  ISETP.LT.OR P6, PT, R189, 0x29, P6 ;  /* 0x00000029bd00780c */ /* 0x000fe400037c1670 */
[----:B------:R-:W-:Y:S01]  /*18820*/  FMNMX.FTZ R22, R166, R22, !PT ;  /* 0x00000016a6167209 */ /* 0x000fe20007810000 */
[----:B------:R-:W-:Y:S01]  /*18830*/  MUFU.EX2 R157, R157 ;  /* 0x0000009d009d7308 */ /* 0x000fe20000000800 */
[----:B------:R-:W-:Y:S02]  /*18840*/  FSEL R168, R168, -INF , !P6 ;  /* 0xff800000a8a87808 */ /* 0x000fe40007000000 */
[----:B------:R-:W-:Y:S02]  /*18850*/  ISETP.GT.AND P6, PT, R183, 0x30, P4 ;  /* 0x00000030b700780c */ /* 0x000fe400027c4270 */
[----:B------:R-:W-:Y:S02]  /*18860*/  FMNMX.FTZ R22, R168, R22, !PT ;  /* 0x00000016a8167209 */ /* 0x000fe40007810000 */
[----:B------:R-:W-:Y:S01]  /*18870*/  ISETP.LT.OR P6, PT, R189, 0x31, P6 ;  /* 0x00000031bd00780c */ /* 0x000fe200037c1670 */
[----:B------:R-:W-:Y:S01]  /*18880*/  MUFU.EX2 R160, R160 ;  /* 0x000000a000a07308 */ /* 0x000fe20000000800 */
[----:B------:R-:W-:-:S02]  /*18890*/  FMNMX.FTZ R22, R170, R22, !PT ;  /* 0x00000016aa167209 */ /* 0x000fc40007810000 */
[----:B------:R-:W-:Y:S02]  /*188a0*/  FSEL R172, R172, -INF , !P6 ;  /* 0xff800000acac7808 */ /* 0x000fe40007000000 */
[C---:B------:R-:W-:Y:S02]  /*188b0*/  ISETP.GT.AND P6, PT, R183.reuse, 0x31, P4 ;  /* 0x00000031b700780c */ /* 0x040fe400027c4270 */
[----:B------:R-:W-:Y:S01]  /*188c0*/  ISETP.GT.AND P4, PT, R183, 0x39, P4 ;  /* 0x00000039b700780c */ /* 0x000fe20002784270 */
[----:B------:R-:W0:Y:S01]  /*188d0*/  MUFU.EX2 R186, R186 ;  /* 0x000000ba00ba7308 */ /* 0x000e220000000800 */
[----:B------:R-:W-:Y:S02]  /*188e0*/  ISETP.LT.OR P6, PT, R189, 0x32, P6 ;  /* 0x00000032bd00780c */ /* 0x000fe400037c1670 */
[----:B------:R-:W-:Y:S02]  /*188f0*/  FMNMX.FTZ R22, R172, R22, !PT ;  /* 0x00000016ac167209 */ /* 0x000fe40007810000 */
[----:B------:R-:W-:-:S02]  /*18900*/  FSEL R174, R174, -INF , !P6 ;  /* 0xff800000aeae7808 */ /* 0x000fc40007000000 */
[----:B------:R-:W-:Y:S01]  /*18910*/  ISETP.LT.OR P4, PT, R189, 0x3a, P4 ;  /* 0x0000003abd00780c */ /* 0x000fe20002781670 */
[----:B------:R-:W-:Y:S01]  /*18920*/  MUFU.EX2 R187, R187 ;  /* 0x000000bb00bb7308 */ /* 0x000fe20000000800 */
[----:B------:R-:W-:Y:S02]  /*18930*/  FMNMX.FTZ R22, R174, R22, !PT ;  /* 0x00000016ae167209 */ /* 0x000fe40007810000 */
[----:B------:R-:W-:Y:S02]  /*18940*/  FSEL R178, R178, -INF , !P4 ;  /* 0xff800000b2b27808 */ /* 0x000fe40006000000 */
[----:B------:R-:W-:-:S03]  /*18950*/  FMNMX.FTZ R22, R177, R22, !PT ;  /* 0x00000016b1167209 */ /* 0x000fc60007810000 */
[----:B------:R-:W1:Y:S01]  /*18960*/  MUFU.EX2 R188, R188 ;  /* 0x000000bc00bc7308 */ /* 0x000e620000000800 */
[----:B------:R-:W-:Y:S02]  /*18970*/  FMNMX.FTZ R159, R178, R22, !PT ;  /* 0x00000016b29f7209 */ /* 0x000fe40007810000 */
[----:B0-----:R-:W-:-:S03]  /*18980*/  F2FP.F16.F32.PACK_AB R192, R186, R160 ;  /* 0x000000a0bac0723e */ /* 0x001fc600000000ff */
[----:B------:R-:W0:Y:S02]  /*18990*/  SHFL.BFLY PT, R22, R159, 0x2, 0x1f ;  /* 0x0c401f009f167f89 */ /* 0x000e2400000e0000 */
[----:B------:R-:W-:Y:S08]  /*189a0*/  MUFU.EX2 R167, R167 ;  /* 0x000000a700a77308 */ /* 0x000ff00000000800 */
[----:B------:R-:W-:Y:S01]  /*189b0*/  MUFU.EX2 R169, R169 ;  /* 0x000000a900a97308 */ /* 0x000fe20000000800 */
[----:B-1----:R-:W-:-:S07]  /*189c0*/  F2FP.F16.F32.PACK_AB R194, R188, R187 ;  /* 0x000000bbbcc2723e */ /* 0x002fce00000000ff */
[----:B------:R-:W-:Y:S01]  /*189d0*/  MUFU.EX2 R171, R171 ;  /* 0x000000ab00ab7308 */ /* 0x000fe20000000800 */
[----:B0-----:R-:W-:-:S07]  /*189e0*/  FMNMX.FTZ R159, R159, R22, !PT ;  /* 0x000000169f9f7209 */ /* 0x001fce0007810000 */
[----:B------:R-:W0:Y:S01]  /*189f0*/  MUFU.EX2 R173, R173 ;  /* 0x000000ad00ad7308 */ /* 0x000e220000000800 */
[----:B------:R-:W1:Y:S07]  /*18a00*/  SHFL.BFLY PT, R22, R159, 0x1, 0x1f ;  /* 0x0c201f009f167f89 */ /* 0x000e6e00000e0000 */
[----:B------:R-:W-:Y:S08]  /*18a10*/  MUFU.EX2 R175, R175 ;  /* 0x000000af00af7308 */ /* 0x000ff00000000800 */
[----:B------:R-:W-:Y:S01]  /*18a20*/  MUFU.EX2 R176, R176 ;  /* 0x000000b000b07308 */ /* 0x000fe20000000800 */
[----:B0-----:R-:W-:-:S07]  /*18a30*/  F2FP.F16.F32.PACK_AB R190, R173, R171 ;  /* 0x000000abadbe723e */ /* 0x001fce00000000ff */
[----:B------:R-:W-:Y:S01]  /*18a40*/  MUFU.EX2 R179, R179 ;  /* 0x000000b300b37308 */ /* 0x000fe20000000800 */
[----:B-1----:R-:W-:-:S04]  /*18a50*/  FMNMX.FTZ R155, R159, R22, !PT ;  /* 0x000000169f9b7209 */ /* 0x002fc80007810000 */
[----:B------:R-:W-:-:S03]  /*18a60*/  FSETP.NEU.FTZ.AND P4, PT, R155, -INF , PT ;  /* 0xff8000009b00780b */ /* 0x000fc60003f9d000 */
[----:B------:R0:W1:Y:S02]  /*18a70*/  MUFU.EX2 R22, R0 ;  /* 0x0000000000167308 */ /* 0x0000640000000800 */
[----:B0-----:R-:W-:-:S05]  /*18a80*/  FMUL.FTZ R0, R155, R2 ;  /* 0x000000029b007220 */ /* 0x001fca0000410000 */
[----:B------:R-:W-:Y:S01]  /*18a90*/  FSEL R3, R0, RZ, P4 ;  /* 0x000000ff00037208 */ /* 0x000fe20002000000 */
[----:B------:R-:W-:Y:S01]  /*18aa0*/  FFMA.FTZ R0, R152, R227, R196 ;  /* 0x000000e398007223 */ /* 0x000fe200000100c4 */
[----:B------:R-:W-:-:S03]  /*18ab0*/  F2FP.F16.F32.PACK_AB R196, R184, R196 ;  /* 0x000000c4b8c4723e */ /* 0x000fc600000000ff */
[----:B------:R-:W-:Y:S01]  /*18ac0*/  FADD.FTZ R0, R184, R0 ;  /* 0x00000000b8007221 */ /* 0x000fe20000010000 */
[-CC-:B------:R-:W-:Y:S01]  /*18ad0*/  FFMA.FTZ R153, R153, R2.reuse, -R3.reuse ;  /* 0x0000000299997223 */ /* 0x180fe20000010803 */
[-CC-:B------:R-:W-:Y:S01]  /*18ae0*/  FFMA.FTZ R154, R154, R2.reuse, -R3.reuse ;  /* 0x000000029a9a7223 */ /* 0x180fe20000010803 */
[--C-:B------:R-:W-:Y:S01]  /*18af0*/  FFMA.FTZ R156, R156, R2, -R3.reuse ;  /* 0x000000029c9c7223 */ /* 0x100fe20000010803 */
[----:B------:R-:W-:Y:S01]  /*18b00*/  FADD.FTZ R0, R198, R0 ;  /* 0x00000000c6007221 */ /* 0x000fe20000010000 */
[----:B------:R-:W-:Y:S01]  /*18b10*/  F2FP.F16.F32.PACK_AB R198, R157, R198 ;  /* 0x000000c69dc6723e */ /* 0x000fe200000000ff */
[-CC-:B------:R-:W-:Y:S01]  /*18b20*/  FFMA.FTZ R185, R185, R2.reuse, -R3.reuse ;  /* 0x00000002b9b97223 */ /* 0x180fe20000010803 */
[----:B------:R-:W-:Y:S01]  /*18b30*/  MUFU.EX2 R153, R153 ;  /* 0x0000009900997308 */ /* 0x000fe20000000800 */
[----:B------:R-:W-:Y:S01]  /*18b40*/  FADD.FTZ R0, R157, R0 ;  /* 0x000000009d007221 */ /* 0x000fe20000010000 */
[----:B------:R-:W-:Y:S01]  /*18b50*/  FSEL R157, R155, RZ, P4 ;  /* 0x000000ff9b9d7208 */ /* 0x000fe20002000000 */
[-CC-:B------:R-:W-:Y:S01]  /*18b60*/  FFMA.FTZ R161, R161, R2.reuse, -R3.reuse ;  /* 0x00000002a1a17223 */ /* 0x180fe20000010803 */
[-CC-:B------:R-:W-:Y:S01]  /*18b70*/  FFMA.FTZ R162, R162, R2.reuse, -R3.reuse ;  /* 0x00000002a2a27223 */ /* 0x180fe20000010803 */
[----:B------:R-:W-:Y:S01]  /*18b80*/  FADD.FTZ R0, R160, R0 ;  /* 0x00000000a0007221 */ /* 0x000fe20000010000 */
[-CC-:B------:R-:W-:Y:S01]  /*18b90*/  FFMA.FTZ R163, R163, R2.reuse, -R3.reuse ;  /* 0x00000002a3a37223 */ /* 0x180fe20000010803 */
[----:B------:R-:W-:Y:S01]  /*18ba0*/  FADD.FTZ R157, -R157, R4 ;  /* 0x000000049d9d7221 */ /* 0x000fe20000010100 */
[----:B------:R-:W-:Y:S01]  /*18bb0*/  MUFU.EX2 R154, R154 ;  /* 0x0000009a009a7308 */ /* 0x000fe20000000800 */
[----:B------:R-:W-:Y:S01]  /*18bc0*/  FADD.FTZ R0, R186, R0 ;  /* 0x00000000ba007221 */ /* 0x000fe20000010000 */
[-CC-:B------:R-:W-:Y:S01]  /*18bd0*/  FFMA.FTZ R164, R164, R2.reuse, -R3.reuse ;  /* 0x00000002a4a47223 */ /* 0x180fe20000010803 */
[-C--:B------:R-:W-:Y:S01]  /*18be0*/  FMUL.FTZ R157, R157, R2.reuse ;  /* 0x000000029d9d7220 */ /* 0x080fe20000410000 */
[-CC-:B------:R-:W-:Y:S01]  /*18bf0*/  FFMA.FTZ R165, R165, R2.reuse, -R3.reuse ;  /* 0x00000002a5a57223 */ /* 0x180fe20000010803 */
[----:B------:R-:W-:Y:S01]  /*18c00*/  FADD.FTZ R4, R187, R0 ;  /* 0x00000000bb047221 */ /* 0x000fe20000010000 */
[-CC-:B------:R-:W-:Y:S01]  /*18c10*/  FFMA.FTZ R166, R166, R2.reuse, -R3.reuse ;  /* 0x00000002a6a67223 */ /* 0x180fe20000010803 */
[-CC-:B------:R-:W-:Y:S01]  /*18c20*/  FFMA.FTZ R168, R168, R2.reuse, -R3.reuse ;  /* 0x00000002a8a87223 */ /* 0x180fe20000010803 */
[----:B------:R-:W0:Y:S01]  /*18c30*/  MUFU.EX2 R0, R157 ;  /* 0x0000009d00007308 */ /* 0x000e220000000800 */
[-CC-:B------:R-:W-:Y:S01]  /*18c40*/  FFMA.FTZ R170, R170, R2.reuse, -R3.reuse ;  /* 0x00000002aaaa7223 */ /* 0x180fe20000010803 */
[-CC-:B------:R-:W-:Y:S01]  /*18c50*/  FFMA.FTZ R172, R172, R2.reuse, -R3.reuse ;  /* 0x00000002acac7223 */ /* 0x180fe20000010803 */
[----:B------:R-:W-:Y:S01]  /*18c60*/  FADD.FTZ R4, R188, R4 ;  /* 0x00000004bc047221 */ /* 0x000fe20000010000 */
[-CC-:B------:R-:W-:Y:S01]  /*18c70*/  FFMA.FTZ R174, R174, R2.reuse, -R3.reuse ;  /* 0x00000002aeae7223 */ /* 0x180fe20000010803 */
[-CC-:B------:R-:W-:Y:S01]  /*18c80*/  FFMA.FTZ R177, R177, R2.reuse, -R3.reuse ;  /* 0x00000002b1b17223 */ /* 0x180fe20000010803 */
[----:B------:R-:W-:Y:S01]  /*18c90*/  FFMA.FTZ R3, R178, R2, -R3 ;  /* 0x00000002b2037223 */ /* 0x000fe20000010803 */
[----:B------:R-:W-:Y:S01]  /*18ca0*/  FADD.FTZ R4, R167, R4 ;  /* 0x00000004a7047221 */ /* 0x000fe20000010000 */
[----:B------:R-:W3:Y:S01]  /*18cb0*/  MUFU.EX2 R156, R156 ;  /* 0x0000009c009c7308 */ /* 0x000ee20000000800 */
[C---:B--2---:R-:W-:Y:S01]  /*18cc0*/  ISETP.GT.AND P4, PT, R5.reuse, R181, PT ;  /* 0x000000b50500720c */ /* 0x044fe20003f84270 */
[----:B------:R-:W-:-:S02]  /*18cd0*/  VIADD R5, R5, 0xffffffff ;  /* 0xffffffff05057836 */ /* 0x000fc40000000000 */
[C---:B------:R-:W-:Y:S01]  /*18ce0*/  FADD.FTZ R4, R169.reuse, R4 ;  /* 0x00000004a9047221 */ /* 0x040fe20000010000 */
[----:B-1----:R-:W-:Y:S02]  /*18cf0*/  F2FP.F16.F32.PACK_AB R186, R22, R179 ;  /* 0x000000b316ba723e */ /* 0x002fe400000000ff */
[----:B------:R-:W-:Y:S01]  /*18d00*/  F2FP.F16.F32.PACK_AB R188, R169, R167 ;  /* 0x000000a7a9bc723e */ /* 0x000fe200000000ff */
[----:B------:R-:W-:Y:S01]  /*18d10*/  FADD.FTZ R4, R171, R4 ;  /* 0x00000004ab047221 */ /* 0x000fe20000010000 */
[----:B------:R-:W1:Y:S01]  /*18d20*/  MUFU.EX2 R185, R185 ;  /* 0x000000b900b97308 */ /* 0x000e620000000800 */
[----:B0-----:R-:W-:Y:S01]  /*18d30*/  FFMA.FTZ R226, R0, R226, R153 ;  /* 0x000000e200e27223 */ /* 0x001fe20000010099 */
[----:B------:R-:W-:Y:S01]  /*18d40*/  F2FP.F16.F32.PACK_AB R184, R176, R175 ;  /* 0x000000afb0b8723e */ /* 0x000fe200000000ff */
[----:B------:R-:W-:Y:S01]  /*18d50*/  FADD.FTZ R4, R173, R4 ;  /* 0x00000004ad047221 */ /* 0x000fe20000010000 */
[C---:B------:R-:W-:Y:S01]  /*18d60*/  F2FP.F16.F32.PACK_AB R197, R154.reuse, R153 ;  /* 0x000000999ac5723e */ /* 0x040fe200000000ff */
[----:B------:R-:W-:-:S02]  /*18d70*/  FADD.FTZ R226, R154, R226 ;  /* 0x000000e29ae27221 */ /* 0x000fc40000010000 */
[----:B------:R-:W-:Y:S01]  /*18d80*/  FADD.FTZ R4, R175, R4 ;  /* 0x00000004af047221 */ /* 0x000fe20000010000 */
[----:B------:R-:W0:Y:S01]  /*18d90*/  MUFU.EX2 R161, R161 ;  /* 0x000000a100a17308 */ /* 0x000e220000000800 */
[----:B---3--:R-:W-:Y:S02]  /*18da0*/  FADD.FTZ R226, R156, R226 ;  /* 0x000000e29ce27221 */ /* 0x008fe40000010000 */
[----:B------:R-:W-:-:S04]  /*18db0*/  FADD.FTZ R4, R176, R4 ;  /* 0x00000004b0047221 */ /* 0x000fc80000010000 */
[----:B------:R-:W-:Y:S01]  /*18dc0*/  FADD.FTZ R4, R179, R4 ;  /* 0x00000004b3047221 */ /* 0x000fe20000010000 */
[----:B------:R-:W2:Y:S01]  /*18dd0*/  MUFU.EX2 R162, R162 ;  /* 0x000000a200a27308 */ /* 0x000ea20000000800 */
[C---:B-1----:R-:W-:Y:S01]  /*18de0*/  FADD.FTZ R226, R185.reuse, R226 ;  /* 0x000000e2b9e27221 */ /* 0x042fe20000010000 */
[----:B------:R-:W-:Y:S01]  /*18df0*/  F2FP.F16.F32.PACK_AB R199, R185, R156 ;  /* 0x0000009cb9c7723e */ /* 0x000fe200000000ff */
[----:B------:R-:W-:Y:S01]  /*18e00*/  FADD.FTZ R227, R22, R4 ;  /* 0x0000000416e37221 */ /* 0x000fe20000010000 */
[----:B------:R-:W-:Y:S02]  /*18e10*/  IMAD.MOV.U32 R22, RZ, RZ, R232 ;  /* 0x000000ffff167224 */ /* 0x000fe400078e00e8 */
[----:B------:R-:W-:Y:S02]  /*18e20*/  IMAD.MOV.U32 R4, RZ, RZ, R155 ;  /* 0x000000ffff047224 */ /* 0x000fe400078e009b */
[----:B------:R-:W1:Y:S01]  /*18e30*/  MUFU.EX2 R163, R163 ;  /* 0x000000a300a37308 */ /* 0x000e620000000800 */
[----:B0-----:R-:W-:-:S07]  /*18e40*/  FADD.FTZ R226, R161, R226 ;  /* 0x000000e2a1e27221 */ /* 0x001fce0000010000 */
        /* <DEDUP_REMOVED lines=22> */
[----:B------:R-:W-:-:S03]  /*18fb0*/  F2FP.F16.F32.PACK_AB R185, R174, R172 ;  /* 0x000000acaeb9723e */ /* 0x000fc600000000ff */
[----:B--2---:R-:W-:-:S04]  /*18fc0*/  FADD.FTZ R226, R177, R226 ;  /* 0x000000e2b1e27221 */ /* 0x004fc80000010000 */
[C---:B-1----:R-:W-:Y:S01]  /*18fd0*/  FADD.FTZ R226, R3.reuse, R226 ;  /* 0x000000e203e27221 */ /* 0x042fe20000010000 */
[----:B------:R-:W-:Y:S01]  /*18fe0*/  F2FP.F16.F32.PACK_AB R187, R3, R177 ;  /* 0x000000b103bb723e */ /* 0x000fe200000000ff */
[----:B------:R-:W-:Y:S01]  /*18ff0*/  IMAD.MOV.U32 R3, RZ, RZ, R158 ;  /* 0x000000ffff037224 */ /* 0x000fe200078e009e */
[----:B------:R-:W-:Y:S06]  /*19000*/  @P4 BRA `(.L_x_1755) ;  /* 0xffffffd000504947 */ /* 0x000fec000383ffff */
[----:B------:R-:W-:Y:S05]  /*19010*/  BSYNC B1 ;  /* 0x0000000000017941 */ /* 0x000fea0003800000 */
.L_x_1736:
[----:B------:R-:W-:Y:S01]  /*19020*/  IMAD.MOV.U32 R4, RZ, RZ, R155 ;  /* 0x000000ffff047224 */ /* 0x000fe200078e009b */
[----:B------:R-:W-:Y:S01]  /*19030*/  MOV R218, R231 ;  /* 0x000000e700da7202 */ /* 0x000fe20000000f00 */
[----:B------:R-:W-:Y:S02]  /*19040*/  IMAD.MOV.U32 R3, RZ, RZ, R158 ;  /* 0x000000ffff037224 */ /* 0x000fe400078e009e */
[----:B------:R-:W-:-:S07]  /*19050*/  IMAD.MOV.U32 R22, RZ, RZ, R232 ;  /* 0x000000ffff167224 */ /* 0x000fce00078e00e8 */
.L_x_1735:
[----:B------:R-:W-:Y:S05]  /*19060*/  BSYNC B0 ;  /* 0x0000000000007941 */ /* 0x000fea0003800000 */
.L_x_1734:
[----:B------:R-:W2:Y:S01]  /*19070*/  LDL R154, [R1+0x14] ;  /* 0x00001400019a7983 */ /* 0x000ea20000100800 */
[----:B------:R-:W0:Y:S01]  /*19080*/  LDC R153, c[0x0][0x448] ;  /* 0x00011200ff997b82 */ /* 0x000e220000000800 */
[----:B------:R-:W-:-:S07]  /*19090*/  ULDC UR4, c[0x0][0x9dc] ;  /* 0x0002770000047ab9 */ /* 0x000fce0000000800 */
[----:B------:R-:W1:Y:S01]  /*190a0*/  LDC R157, c[0x0][0x9e4] ;  /* 0x00027900ff9d7b82 */ /* 0x000e620000000800 */
[----:B0-----:R-:W-:Y:S02]  /*190b0*/  ISETP.NE.AND P5, PT, R153, 0x1, PT ;  /* 0x000000019900780c */ /* 0x001fe40003fa5270 */
[----:B-1----:R-:W-:-:S11]  /*190c0*/  ISETP.GE.AND P6, PT, R157, 0x1, PT ;  /* 0x000000019d00780c */ /* 0x002fd60003fc6270 */
[----:B------:R-:W0:Y:S08]  /*190d0*/  @P5 LDC R155, c[0x0][0x44c] ;  /* 0x00011300ff9b5b82 */ /* 0x000e300000000800 */
[----:B------:R-:W1:Y:S01]  /*190e0*/  @P5 LDC R153, c[0x0][0x450] ;  /* 0x00011400ff995b82 */ /* 0x000e620000000800 */
[----:B--2---:R-:W-:-:S04]  /*190f0*/  VIADD R154, R154, 0x7f ;  /* 0x0000007f9a9a7836 */ /* 0x004fc80000000000 */
[----:B0-----:R-:W-:-:S05]  /*19100*/  @P5 IMAD.HI.U32 R155, R154, R155, RZ ;  /* 0x0000009b9a9b5227 */ /* 0x001fca00078e00ff */
[----:B-1----:R-:W-:Y:S02]  /*19110*/  @P5 SHF.R.U32.HI R154, RZ, R153, R155 ;  /* 0x00000099ff9a5219 */ /* 0x002fe4000001169b */
[----:B------:R-:W-:-:S05]  /*19120*/  IADD3 R153, R220, 0x1, -R219 ;  /* 0x00000001dc997810 */ /* 0x000fca0007ffe8db */
[----:B------:R-:W-:-:S04]  /*19130*/  IMAD.IADD R154, R153, 0x1, R154 ;  /* 0x00000001999a7824 */ /* 0x000fc800078e029a */
[----:B------:R-:W-:Y:S01]  /*19140*/  VIADD R153, R154, -UR4 ;  /* 0x800000049a997c36 */ /* 0x000fe20008000000 */
[----:B------:R-:W-:Y:S06]  /*19150*/  @!P6 BRA `(.L_x_1756) ;  /* 0x000000000048e947 */ /* 0x000fec0003800000 */
[----:B------:R-:W-:Y:S01]  /*19160*/  IMAD.MOV.U32 R156, RZ, RZ, R154 ;  /* 0x000000ffff9c7224 */ /* 0x000fe200078e009a */
[----:B------:R-:W-:Y:S04]  /*19170*/  BSSY B0, `(.L_x_1757) ;  /* 0x000000e000007945 */ /* 0x000fe80003800000 */
        /* <DEDUP_REMOVED lines=9> */
.L_x_1758:
[----:B------:R-:W-:-:S13]  /*19210*/  ISETP.NE.AND P2, PT, R157, 0x1, PT ;  /* 0x000000019d00780c */ /* 0x000fda0003f45270 */
[----:B------:R-:W0:Y:S02]  /*19220*/  @P2 LDC.64 R154, c[0x0][0x9e8] ;  /* 0x00027a00ff9a2b82 */ /* 0x000e240000000a00 */
[----:B0-----:R-:W-:-:S05]  /*19230*/  @P2 IMAD.HI.U32 R154, R156, R154, RZ ;  /* 0x0000009a9c9a2227 */ /* 0x001fca00078e00ff */
[----:B------:R-:W-:-:S07]  /*19240*/  @P2 SHF.R.U32.HI R156, RZ, R155, R154 ;  /* 0x0000009bff9c2219 */ /* 0x000fce000001169a */
.L_x_1759:
[----:B------:R-:W-:Y:S05]  /*19250*/  BSYNC B0 ;  /* 0x0000000000007941 */ /* 0x000fea0003800000 */
.L_x_1757:
[----:B------:R-:W-:-:S05]  /*19260*/  IMAD R156, R156, R157, RZ ;  /* 0x0000009d9c9c7224 */ /* 0x000fca00078e02ff */
[----:B------:R-:W-:-:S07]  /*19270*/  VIMNMX R153, R153, R156, !PT ;  /* 0x0000009c99997248 */ /* 0x000fce0007fe0100 */
.L_x_1756:
[----:B------:R-:W2:Y:S01]  /*19280*/  LDL R155, [R1+0x38] ;  /* 0x00003800019b7983 */ /* 0x000ea20000100800 */
[----:B------:R-:W-:Y:S01]  /*19290*/  VIADD R153, R153, 0x3f ;  /* 0x0000003f99997836 */ /* 0x000fe20000000000 */
[----:B------:R-:W-:Y:S04]  /*192a0*/  BSSY B0, `(.L_x_1760) ;  /* 0x000024f000007945 */ /* 0x000fe80003800000 */
[----:B------:R-:W-:-:S04]  /*192b0*/  SHF.R.S32.HI R154, RZ, 0x1f, R153 ;  /* 0x0000001fff9a7819 */ /* 0x000fc80000011499 */
[----:B------:R-:W-:-:S04]  /*192c0*/  LEA.HI R154, R154, R153, RZ, 0x6 ;  /* 0x000000999a9a7211 */ /* 0x000fc800078f30ff */
[----:B------:R-:W-:-:S04]  /*192d0*/  SHF.R.S32.HI R154, RZ, 0x6, R154 ;  /* 0x00000006ff9a7819 */ /* 0x000fc8000001149a */
[----:B--2---:R-:W-:-:S04]  /*192e0*/  VIMNMX R155, R155, R154, !PT ;  /* 0x0000009a9b9b7248 */ /* 0x004fc80007fe0100 */
[----:B------:R-:W-:Y:S01]  /*192f0*/  ISETP.GE.AND P2, PT, R5, R155, PT ;  /* 0x0000009b0500720c */ /* 0x000fe20003f46270 */
[----:B------:R0:W-:-:S12]  /*19300*/  STL [R1+0x18], R155 ;  /* 0x0000189b01007387 */ /* 0x0001d80000100800 */
[----:B0-----:R-:W-:Y:S05]  /*19310*/  @!P2 BRA `(.L_x_1761) ;  /* 0x00000024001ca947 */ /* 0x001fea0003800000 */
[----:B------:R-:W-:Y:S01]  /*19320*/  BSSY B1, `(.L_x_1762) ;  /* 0x0000245000017945 */ /* 0x000fe20003800000 */
[----:B------:R-:W-:Y:S01]  /*19330*/  IMAD.MOV.U32 R232, RZ, RZ, R5 ;  /* 0x000000ffffe87224 */ /* 0x000fe200078e0005 */
[----:B------:R-:W-:Y:S01]  /*19340*/  MOV R228, R3 ;  /* 0x0000000300e47202 */ /* 0x000fe20000000f00 */
[----:B------:R-:W-:Y:S02]  /*19350*/  IMAD.MOV.U32 R229, RZ, RZ, R4 ;  /* 0x000000ffffe57224 */ /* 0x000fe400078e0004 */
[----:B------:R-:W-:Y:S02]  /*19360*/  IMAD.MOV.U32 R231, RZ, RZ, R218 ;  /* 0x000000ffffe77224 */ /* 0x000fe400078e00da */
[----:B------:R-:W-:-:S07]  /*19370*/  IMAD.MOV.U32 R5, RZ, RZ, R22 ;  /* 0x000000ffff057224 */ /* 0x000fce00078e0016 */
.L_x_1773:
[----:B------:R-:W-:-:S05]  /*19380*/  VIADD R22, R5, 0x1 ;  /* 0x0000000105167836 */ /* 0x000fca0000000000 */
[----:B------:R-:W-:-:S04]  /*19390*/  ISETP.NE.AND P2, PT, R22, 0x2, PT ;  /* 0x000000021600780c */ /* 0x000fc80003f45270 */
[----:B------:R-:W-:Y:S02]  /*193a0*/  SEL R218, RZ, 0x1, P2 ;  /* 0x00000001ffda7807 */ /* 0x000fe40001000000 */
[----:B------:R-:W-:Y:S02]  /*193b0*/  SEL R22, R22, RZ, P2 ;  /* 0x000000ff16167207 */ /* 0x000fe40001000000 */
[----:B------:R-:W-:Y:S01]  /*193c0*/  LOP3.LUT R218, R231, R218, RZ, 0x3c, !PT ;  /* 0x000000dae7da7212 */ /* 0x000fe200078e3cff */
[----:B------:R-:W-:Y:S06]  /*193d0*/  @!P0 BRA `(.L_x_1763) ;  /* 0x0000000000048947 */ /* 0x000fec0003800000 */
[----:B------:R-:W-:Y:S01]  /*193e0*/  BPT.TRAP 0x1 ;  /* 0x000000040000795c */ /* 0x000fe20000300000 */
.L_x_1763:
[----:B------:R-:W-:Y:S01]  /*193f0*/  IMAD R2, R22, 0x8, R16 ;  /* 0x0000000816027824 */ /* 0x000fe200078e0210 */
[----:B------:R-:W-:-:S04]  /*19400*/  SHF.L.U32 R3, R218, 0x1f, RZ ;  /* 0x0000001fda037819 */ /* 0x000fc800000006ff */
[----:B------:R0:W1:Y:S01]  /*19410*/  SYNCS.PHASECHK.TRANS64.TRYWAIT P2, [R2+URZ+0x30830], R3 ;  /* 0x03083003020075a7 */ /* 0x000062000804017f */
[----:B------:R-:W-:Y:S05]  /*19420*/  @!P0 BRA `(.L_x_1764) ;  /* 0x0000000000048947 */ /* 0x000fea0003800000 */
[----:B------:R-:W-:Y:S01]  /*19430*/  BPT.TRAP 0x1 ;  /* 0x000000040000795c */ /* 0x000fe20000300000 */
.L_x_1764:
[----:B------:R-:W-:Y:S01]  /*19440*/  IMAD R4, R22, 0x800, R237 ;  /* 0x0000080016047824 */ /* 0x000fe200078e02ed */
[----:B------:R-:W-:Y:S03]  /*19450*/  BSSY B2, `(.L_x_1765) ;  /* 0x0000006000027945 */ /* 0x000fe60003800000 */
[C---:B------:R-:W-:Y:S01]  /*19460*/  VIADD R153, R4.reuse, 0x4 ;  /* 0x0000000404997836 */ /* 0x040fe20000000000 */
[----:B------:R-:W-:Y:S01]  /*19470*/  IADD3 R154, R4, 0x2, RZ ;  /* 0x00000002049a7810 */ /* 0x000fe20007ffe0ff */
[----:B-1----:R-:W-:Y:S06]  /*19480*/  @P2 BRA `(.L_x_1766) ;  /* 0x0000000000082947 */ /* 0x002fec0003800000 */
[----:B------:R-:W1:Y:S02]  /*19490*/  SYNCS.PHASECHK.TRANS64.TRYWAIT P2, [R2+URZ+0x30830], R3 ;  /* 0x03083003020075a7 */ /* 0x000e64000804017f */
[----:B-1----:R-:W-:Y:S05]  /*194a0*/  @!P2 BRA `(.L_x_1767) ;  /* 0x00000164007ca947 */ /* 0x002fea0003800000 */
.L_x_1766:
[----:B------:R-:W-:Y:S05]  /*194b0*/  BSYNC B2 ;  /* 0x0000000000027941 */ /* 0x000fea0003800000 */
.L_x_1765:
[----:B------:R-:W-:Y:S01]  /*194c0*/  R2UR UR4, R154 ;  /* 0x000000009a0472ca */ /* 0x000fe200000e0000 */
[----:B------:R-:W-:Y:S02]  /*194d0*/  IMAD.MOV.U32 R154, RZ, RZ, R153 ;  /* 0x000000ffff9a7224 */ /* 0x000fe400078e0099 */
[-C--:B------:R-:W-:Y:S01]  /*194e0*/  FMUL.FTZ R24, R24, R152.reuse ;  /* 0x0000009818187220 */ /* 0x080fe20000410000 */
[----:B01----:R-:W-:Y:S02]  /*194f0*/  IMAD.MOV.U32 R2, RZ, RZ, R4 ;  /* 0x000000ffff027224 */ /* 0x003fe400078e0004 */
[-C--:B------:R-:W-:Y:S01]  /*19500*/  FMUL.FTZ R25, R25, R152.reuse ;  /* 0x0000009819197220 */ /* 0x080fe20000410000 */
[----:B------:R-:W-:Y:S01]  /*19510*/  IMAD.MOV.U32 R3, RZ, RZ, 0x40000040 ;  /* 0x40000040ff037424 */ /* 0x000fe200078e00ff */
[----:B------:R-:W-:Y:S01]  /*19520*/  R2UR UR8, R154 ;  /* 0x000000009a0872ca */ /* 0x000fe200000e0000 */
[----:B------:R-:W-:Y:S01]  /*19530*/  IMAD.MOV.U32 R155, RZ, RZ, 0x40000040 ;  /* 0x40000040ff9b7424 */ /* 0x000fe200078e00ff */
[C---:B------:R-:W-:Y:S01]  /*19540*/  IADD3 R154, R4.reuse, 0x200, RZ ;  /* 0x00000200049a7810 */ /* 0x040fe20007ffe0ff */
[----:B------:R-:W-:Y:S01]  /*19550*/  VIADD R158, R4, 0x204 ;  /* 0x00000204049e7836 */ /* 0x000fe20000000000 */
[----:B------:R-:W-:Y:S01]  /*19560*/  R2UR UR6, R2 ;  /* 0x00000000020672ca */ /* 0x000fe200000e0000 */
[----:B------:R-:W-:Y:S01]  /*19570*/  VIADD R2, R4, 0x6 ;  /* 0x0000000604027836 */ /* 0x000fe20000000000 */
[----:B------:R-:W-:Y:S01]  /*19580*/  R2UR UR14, R154 ;  /* 0x000000009a0e72ca */ /* 0x000fe200000e0000 */
[C---:B------:R-:W-:Y:S01]  /*19590*/  VIADD R154, R4.reuse, 0x206 ;  /* 0x00000206049a7836 */ /* 0x040fe20000000000 */
[----:B------:R-:W-:Y:S01]  /*195a0*/  R2UR UR11, R3 ;  /* 0x00000000030b72ca */ /* 0x000fe200000e0000 */
[----:B------:R-:W-:Y:S01]  /*195b0*/  VIADD R156, R4, 0x202 ;  /* 0x00000202049c7836 */ /* 0x000fe20000000000 */
[----:B------:R-:W-:Y:S01]  /*195c0*/  R2UR UR10, R2 ;  /* 0x00000000020a72ca */ /* 0x000fe200000e0000 */
[----:B------:R-:W-:Y:S01]  /*195d0*/  IMAD.MOV.U32 R157, RZ, RZ, 0x40000040 ;  /* 0x40000040ff9d7424 */ /* 0x000fe200078e00ff */
[----:B------:R-:W-:Y:S01]  /*195e0*/  R2UR UR5, R155 ;  /* 0x000000009b0572ca */ /* 0x000fe200000e0000 */
[----:B------:R-:W-:Y:S01]  /*195f0*/  IMAD.MOV.U32 R159, RZ, RZ, 0x40000040 ;  /* 0x40000040ff9f7424 */ /* 0x000fe200078e00ff */
[----:B------:R-:W-:Y:S01]  /*19600*/  R2UR UR22, R158 ;  /* 0x000000009e1672ca */ /* 0x000fe200000e0000 */
[----:B------:R-:W-:Y:S01]  /*19610*/  VIADD R158, R4, 0x400 ;  /* 0x00000400049e7836 */ /* 0x000fe20000000000 */
[----:B------:R-:W-:Y:S01]  /*19620*/  R2UR UR26, R154 ;  /* 0x000000009a1a72ca */ /* 0x000fe200000e0000 */
[----:B------:R-:W-:Y:S01]  /*19630*/  VIADD R154, R4, 0x404 ;  /* 0x00000404049a7836 */ /* 0x000fe20000000000 */
[----:B------:R-:W-:Y:S01]  /*19640*/  R2UR UR18, R156 ;  /* 0x000000009c1272ca */ /* 0x000fe200000e0000 */
[-C--:B------:R-:W-:Y:S01]  /*19650*/  FMUL.FTZ R28, R28, R152.reuse ;  /* 0x000000981c1c7220 */ /* 0x080fe20000410000 */
[----:B------:R-:W-:Y:S01]  /*19660*/  R2UR UR30, R158 ;  /* 0x000000009e1e72ca */ /* 0x000fe200000e0000 */
[----:B------:R-:W-:Y:S01]  /*19670*/  VIADD R158, R4, 0x406 ;  /* 0x00000406049e7836 */ /* 0x000fe20000000000 */
[----:B------:R-:W-:Y:S01]  /*19680*/  R2UR UR38, R154 ;  /* 0x000000009a2672ca */ /* 0x000fe200000e0000 */
[C---:B------:R-:W-:Y:S01]  /*19690*/  VIADD R154, R4.reuse, 0x600 ;  /* 0x00000600049a7836 */ /* 0x040fe20000000000 */
[----:B------:R-:W-:Y:S01]  /*196a0*/  IADD3 R156, R4, 0x402, RZ ;  /* 0x00000402049c7810 */ /* 0x000fe20007ffe0ff */
[-C--:B------:R-:W-:Y:S01]  /*196b0*/  FMUL.FTZ R29, R29, R152.reuse ;  /* 0x000000981d1d7220 */ /* 0x080fe20000410000 */
[----:B------:R-:W-:Y:S01]  /*196c0*/  R2UR UR7, R3 ;  /* 0x00000000030772ca */ /* 0x000fe200000e0000 */
[-C--:B------:R-:W-:Y:S01]  /*196d0*/  FMUL.FTZ R32, R32, R152.reuse ;  /* 0x0000009820207220 */ /* 0x080fe20000410000 */
[----:B------:R-:W-:Y:S01]  /*196e0*/  MOV R3, UR11 ;  /* 0x0000000b00037c02 */ /* 0x000fe20008000f00 */
[----:B------:R-:W-:Y:S01]  /*196f0*/  UMOV UR11, UR5 ;  /* 0x00000005000b7c82 */ /* 0x000fe20008000000 */
[----:B------:R-:W-:Y:S01]  /*19700*/  MOV R2, UR10 ;  /* 0x0000000a00027c02 */ /* 0x000fe20008000f00 */
[----:B------:R-:W-:Y:S01]  /*19710*/  UMOV UR10, UR4 ;  /* 0x00000004000a7c82 */ /* 0x000fe20008000000 */
[----:B------:R-:W-:Y:S01]  /*19720*/  R2UR UR34, R156 ;  /* 0x000000009c2272ca */ /* 0x000fe200000e0000 */
[----:B------:R-:W-:Y:S01]  /*19730*/  VIADD R156, R4, 0x604 ;  /* 0x00000604049c7836 */ /* 0x000fe20000000000 */
[----:B------:R-:W-:Y:S01]  /*19740*/  R2UR UR42, R158 ;  /* 0x000000009e2a72ca */ /* 0x000fe200000e0000 */
[----:B------:R-:W-:Y:S01]  /*19750*/  VIADD R158, R4, 0x602 ;  /* 0x00000602049e7836 */ /* 0x000fe20000000000 */
[----:B------:R-:W-:Y:S01]  /*19760*/  R2UR UR46, R154 ;  /* 0x000000009a2e72ca */ /* 0x000fe200000e0000 */
[----:B------:R-:W-:Y:S01]  /*19770*/  VIADD R154, R4, 0x606 ;  /* 0x00000606049a7836 */ /* 0x000fe20000000000 */
        /* <DEDUP_REMOVED lines=225> */
.L_x_1768:
[----:B------:R-:W-:Y:S02]  /*1a590*/  SHF.L.U32 R0, R231, 0x1f, RZ ;  /* 0x0000001fe7007819 */ /* 0x000fe400000006ff */
[----:B------:R-:W-:-:S04]  /*1a5a0*/  LEA R231, R5, R16, 0x3 ;  /* 0x0000001005e77211 */ /* 0x000fc800078e18ff */
[----:B------:R0:W1:Y:S01]  /*1a5b0*/  SYNCS.PHASECHK.TRANS64.TRYWAIT P2, [R231+URZ+0x30850], R0 ;  /* 0x03085000e70075a7 */ /* 0x000062000804017f */
[----:B------:R-:W-:Y:S05]  /*1a5c0*/  @!P0 BRA `(.L_x_1769) ;  /* 0x0000000000048947 */ /* 0x000fea0003800000 */
[----:B------:R-:W-:Y:S01]  /*1a5d0*/  BPT.TRAP 0x1 ;  /* 0x000000040000795c */ /* 0x000fe20000300000 */
.L_x_1769:
[----:B------:R-:W-:Y:S04]  /*1a5e0*/  BSSY B2, `(.L_x_1770) ;  /* 0x0000004000027945 */ /* 0x000fe80003800000 */
[----:B-1----:R-:W-:Y:S05]  /*1a5f0*/  @P2 BRA `(.L_x_1771) ;  /* 0x0000000000082947 */ /* 0x002fea0003800000 */
[----:B------:R-:W1:Y:S02]  /*1a600*/  SYNCS.PHASECHK.TRANS64.TRYWAIT P2, [R231+URZ+0x30850], R0 ;  /* 0x03085000e70075a7 */ /* 0x000e64000804017f */
[----:B-1----:R-:W-:Y:S05]  /*1a610*/  @!P2 BRA `(.L_x_1772) ;  /* 0x000001540034a947 */ /* 0x002fea0003800000 */
.L_x_1771:
[----:B------:R-:W-:Y:S05]  /*1a620*/  BSYNC B2 ;  /* 0x0000000000027941 */ /* 0x000fea0003800000 */
.L_x_1770:
[----:B01----:R-:W-:Y:S01]  /*1a630*/  VIADD R0, R16, 0x400 ;  /* 0x0000040010007836 */ /* 0x003fe20000000000 */
[----:B------:R-:W-:Y:S01]  /*1a640*/  WARPGROUP.ARRIVE ;  /* 0x00000000000079c5 */ /* 0x000fe20000000000 */
[----:B------:R-:W-:Y:S01]  /*1a650*/  IMAD.MOV.U32 R3, RZ, RZ, 0x40000040 ;  /* 0x40000040ff037424 */ /* 0x000fe200078e00ff */
[----:B------:R-:W-:Y:S02]  /*1a660*/  ULDC UR4, c[0x0][0x9d8] ;  /* 0x0002760000047ab9 */ /* 0x000fe40000000800 */
[----:B------:R-:W-:Y:S02]  /*1a670*/  SHF.R.U32.HI R0, RZ, 0x4, R0 ;  /* 0x00000004ff007819 */ /* 0x000fe40000011600 */
[----:B------:R-:W-:Y:S01]  /*1a680*/  R2UR UR7, R3 ;  /* 0x00000000030772ca */ /* 0x000fe200000e0000 */
[----:B------:R-:W-:Y:S01]  /*1a690*/  IMAD.MOV.U32 R3, RZ, RZ, 0x40000040 ;  /* 0x40000040ff037424 */ /* 0x000fe200078e00ff */
[----:B------:R-:W-:-:S04]  /*1a6a0*/  LOP3.LUT R0, R0, 0x3fff, RZ, 0xc0, !PT ;  /* 0x00003fff00007812 */ /* 0x000fc800078ec0ff */
[----:B------:R-:W-:-:S05]  /*1a6b0*/  LOP3.LUT R0, R0, 0x2000000, RZ, 0xfc, !PT ;  /* 0x0200000000007812 */ /* 0x000fca00078efcff */
[----:B------:R-:W-:Y:S02]  /*1a6c0*/  IMAD R2, R5, 0x800, R0 ;  /* 0x0000080005027824 */ /* 0x000fe400078e0200 */
[----:B------:R-:W-:Y:S02]  /*1a6d0*/  IMAD.MOV.U32 R5, RZ, RZ, 0x40000040 ;  /* 0x40000040ff057424 */ /* 0x000fe400078e00ff */
[C---:B------:R-:W-:Y:S01]  /*1a6e0*/  VIADD R4, R2.reuse, 0x80 ;  /* 0x0000008002047836 */ /* 0x040fe20000000000 */
[----:B------:R-:W-:-:S13]  /*1a6f0*/  R2UR UR6, R2 ;  /* 0x00000000020672ca */ /* 0x000fda00000e0000 */
[----:B------:R-:W-:Y:S01]  /*1a700*/  HGMMA.64x256x16.F32 R24, R196, gdesc[UR4].tnspB, R24, gsb0 ;  /* 0x43e00004c4187df0 */ /* 0x000fe20008000818 */
[----:B------:R-:W-:Y:S01]  /*1a710*/  R2UR UR6, R4 ;  /* 0x00000000040672ca */ /* 0x000fe200000e0000 */
[C---:B------:R-:W-:Y:S01]  /*1a720*/  VIADD R4, R2.reuse, 0x100 ;  /* 0x0000010002047836 */ /* 0x040fe20000000000 */
[----:B------:R-:W-:Y:S01]  /*1a730*/  R2UR UR7, R5 ;  /* 0x00000000050772ca */ /* 0x000fe200000e0000 */
[----:B------:R-:W-:Y:S01]  /*1a740*/  VIADD R2, R2, 0x180 ;  /* 0x0000018002027836 */ /* 0x000fe20000000000 */
[----:B------:R-:W-:Y:S01]  /*1a750*/  MOV R5, 0x40000040 ;  /* 0x4000004000057802 */ /* 0x000fe20000000f00 */
[----:B------:R-:W-:Y:S02]  /*1a760*/  WARPGROUP.DEPBAR.LE gsb0, 0x0 ;  /* 0x00008000000079c5 */ /* 0x000fe40000010000 */
[----:B------:R-:W-:-:S15]  /*1a770*/  WARPGROUP.ARRIVE ;  /* 0x00000000000079c5 */ /* 0x000fde0000000000 */
[----:B------:R-:W-:-:S05]  /*1a780*/  NOP ;  /* 0x0000000000007918 */ /* 0x000fca0000000000 */
        /* <DEDUP_REMOVED lines=9> */
[----:B------:R-:W-:Y:S01]  /*1a820*/  FMUL.FTZ R0, R152, UR4 ;  /* 0x0000000498007c20 */ /* 0x000fe20008410000 */
[----:B------:R-:W-:Y:S01]  /*1a830*/  FMUL.FTZ R4, R153, UR4 ;  /* 0x0000000499047c20 */ /* 0x000fe20008410000 */
[----:B------:R-:W-:Y:S01]  /*1a840*/  FMUL.FTZ R153, R155, UR4 ;  /* 0x000000049b997c20 */ /* 0x000fe20008410000 */
[----:B------:R-:W-:-:S03]  /*1a850*/  FMUL.FTZ R155, R156, UR4 ;  /* 0x000000049c9b7c20 */ /* 0x000fc60008410000 */
[----:B------:R-:W0:Y:S01]  /*1a860*/  MUFU.TANH R0, R0 ;  /* 0x0000000000007308 */ /* 0x000e220000002400 */
[----:B------:R-:W-:Y:S01]  /*1a870*/  FMUL.FTZ R157, R157, UR4 ;  /* 0x000000049d9d7c20 */ /* 0x000fe20008410000 */
[----:B------:R-:W-:Y:S01]  /*1a880*/  FMUL.FTZ R5, R154, UR4 ;  /* 0x000000049a057c20 */ /* 0x000fe20008410000 */
[----:B------:R-:W-:-:S05]  /*1a890*/  FMUL.FTZ R154, R158, UR4 ;  /* 0x000000049e9a7c20 */ /* 0x000fca0008410000 */
[----:B------:R-:W1:Y:S01]  /*1a8a0*/  MUFU.TANH R4, R4 ;  /* 0x0000000400047308 */ /* 0x000e620000002400 */
[----:B------:R-:W-:Y:S01]  /*1a8b0*/  FMUL.FTZ R158, R160, UR4 ;  /* 0x00000004a09e7c20 */ /* 0x000fe20008410000 */
[----:B------:R-:W-:-:S06]  /*1a8c0*/  FMUL.FTZ R156, R159, UR4 ;  /* 0x000000049f9c7c20 */ /* 0x000fcc0008410000 */
[----:B------:R-:W2:Y:S01]  /*1a8d0*/  MUFU.TANH R155, R155 ;  /* 0x0000009b009b7308 */ /* 0x000ea20000002400 */
[----:B------:R-:W-:Y:S01]  /*1a8e0*/  FMUL.FTZ R159, R161, UR4 ;  /* 0x00000004a19f7c20 */ /* 0x000fe20008410000 */
[----:B0-----:R-:W-:-:S06]  /*1a8f0*/  FMNMX.FTZ R2, R0, R228, !PT ;  /* 0x000000e400027209 */ /* 0x001fcc0007810000 */
[----:B------:R-:W0:Y:S01]  /*1a900*/  MUFU.TANH R157, R157 ;  /* 0x0000009d009d7308 */ /* 0x000e220000002400 */
[----:B------:R-:W-:Y:S01]  /*1a910*/  FMUL.FTZ R160, R164, UR4 ;  /* 0x00000004a4a07c20 */ /* 0x000fe20008410000 */
[----:B-1----:R-:W-:-:S06]  /*1a920*/  FMNMX.FTZ R2, R4, R2, !PT ;  /* 0x0000000204027209 */ /* 0x002fcc0007810000 */
[----:B------:R-:W1:Y:S01]  /*1a930*/  MUFU.TANH R158, R158 ;  /* 0x0000009e009e7308 */ /* 0x000e620000002400 */
[----:B------:R-:W-:Y:S01]  /*1a940*/  FMUL.FTZ R161, R165, UR4 ;  /* 0x00000004a5a17c20 */ /* 0x000fe20008410000 */
[----:B--2---:R-:W-:-:S06]  /*1a950*/  FMNMX.FTZ R2, R155, R2, !PT ;  /* 0x000000029b027209 */ /* 0x004fcc0007810000 */
        /* <DEDUP_REMOVED lines=10> */
[----:B------:R-:W-:Y:S02]  /*1aa00*/  WARPGROUP.DEPBAR.LE gsb0, 0x0 ;  /* 0x00008000000079c5 */ /* 0x000fe40000010000 */
[----:B------:R-:W-:-:S06]  /*1aa10*/  WARPGROUP.ARRIVE ;  /* 0x00000000000079c5 */ /* 0x000fcc0000000000 */
[----:B------:R-:W-:Y:S01]  /*1aa20*/  HGMMA.64x256x16.F32 R24, R184, gdesc[UR4].tnspB, R24, gsb0 ;  /* 0x43e00004b8187df0 */ /* 0x000fe20008000818 */
[----:B------:R-:W3:Y:S01]  /*1aa30*/  MUFU.TANH R165, R165 ;  /* 0x000000a500a57308 */ /* 0x000ee20000002400 */
[----:B------:R-:W-:Y:S01]  /*1aa40*/  FMUL.FTZ R169, R173, UR4 ;  /* 0x00000004ada97c20 */ /* 0x000fe20008410000 */
[----:B0-----:R-:W-:Y:S01]  /*1aa50*/  FMNMX.FTZ R2, R160, R2, !PT ;  /* 0x00000002a0027209 */ /* 0x001fe20007810000 */
[----:B------:R-:W-:-:S05]  /*1aa60*/  FMUL.FTZ R172, R176, UR4 ;  /* 0x00000004b0ac7c20 */ /* 0x000fca0008410000 */
[----:B------:R-:W0:Y:S01]  /*1aa70*/  MUFU.TANH R168, R168 ;  /* 0x000000a800a87308 */ /* 0x000e220000002400 */
[----:B-1----:R-:W-:Y:S01]  /*1aa80*/  FMNMX.FTZ R2, R161, R2, !PT ;  /* 0x00000002a1027209 */ /* 0x002fe20007810000 */
[----:B------:R-:W-:-:S06]  /*1aa90*/  FMUL.FTZ R176, R177, UR4 ;  /* 0x00000004b1b07c20 */ /* 0x000fcc0008410000 */
[----:B------:R-:W1:Y:S01]  /*1aaa0*/  MUFU.TANH R169, R169 ;  /* 0x000000a900a97308 */ /* 0x000e620000002400 */
[----:B--2---:R-:W-:Y:S01]  /*1aab0*/  FMNMX.FTZ R2, R164, R2, !PT ;  /* 0x00000002a4027209 */ /* 0x004fe20007810000 */
[----:B------:R-:W-:-:S06]  /*1aac0*/  FMUL.FTZ R173, R180, UR4 ;  /* 0x00000004b4ad7c20 */ /* 0x000fcc0008410000 */
[----:B------:R-:W2:Y:S01]  /*1aad0*/  MUFU.TANH R172, R172 ;  /* 0x000000ac00ac7308 */ /* 0x000ea20000002400 */
[----:B---3--:R-:W-:Y:S01]  /*1aae0*/  FMNMX.FTZ R2, R165, R2, !PT ;  /* 0x00000002a5027209 */ /* 0x008fe20007810000 */
[----:B------:R-:W-:-:S06]  /*1aaf0*/  FMUL.FTZ R177, R181, UR4 ;  /* 0x00000004b5b17c20 */ /* 0x000fcc0008410000 */
[----:B------:R-:W3:Y:S01]  /*1ab00*/  MUFU.TANH R176, R176 ;  /* 0x000000b000b07308 */ /* 0x000ee20000002400 */
[----:B0-----:R-:W-:-:S07]  /*1ab10*/  FMNMX.FTZ R2, R168, R2, !PT ;  /* 0x00000002a8027209 */ /* 0x001fce0007810000 */
[----:B------:R-:W0:Y:S01]  /*1ab20*/  MUFU.TANH R173, R173 ;  /* 0x000000ad00ad7308 */ /* 0x000e220000002400 */
[----:B-1----:R-:W-:-:S07]  /*1ab30*/  FMNMX.FTZ R2, R169, R2, !PT ;  /* 0x00000002a9027209 */ /* 0x002fce0007810000 */
[----:B------:R-:W1:Y:S01]  /*1ab40*/  MUFU.TANH R177, R177 ;  /* 0x000000b100b17308 */ /* 0x000e620000002400 */
[----:B--2---:R-:W-:-:S04]  /*1ab50*/  FMNMX.FTZ R2, R172, R2, !PT ;  /* 0x00000002ac027209 */ /* 0x004fc80007810000 */
[----:B---3--:R-:W-:-:S04]  /*1ab60*/  FMNMX.FTZ R2, R176, R2, !PT ;  /* 0x00000002b0027209 */ /* 0x008fc80007810000 */
[----:B0-----:R-:W-:-:S04]  /*1ab70*/  FMNMX.FTZ R2, R173, R2, !PT ;  /* 0x00000002ad027209 */ /* 0x001fc80007810000 */
[----:B-1----:R-:W-:-:S05]  /*1ab80*/  FMNMX.FTZ R2, R177, R2, !PT ;  /* 0x00000002b1027209 */ /* 0x002fca0007810000 */
[----:B------:R-:W0:Y:S01]  /*1ab90*/  SHFL.BFLY PT, R3, R2, 0x2, 0x1f ;  /* 0x0c401f0002037f89 */ /* 0x000e2200000e0000 */
[----:B------:R-:W1:Y:S01]  /*1aba0*/  MUFU.TANH R5, R5 ;  /* 0x0000000500057308 */ /* 0x000e620000002400 */
[----:B------:R-:W-:-:S07]  /*1abb0*/  FMUL.FTZ R162, R162, UR4 ;  /* 0x00000004a2a27c20 */ /* 0x000fce0008410000 */
[----:B------:R-:W2:Y:S01]  /*1abc0*/  MUFU.TANH R153, R153 ;  /* 0x0000009900997308 */ /* 0x000ea20000002400 */
[----:B------:R-:W-:-:S07]  /*1abd0*/  FMUL.FTZ R163, R163, UR4 ;  /* 0x00000004a3a37c20 */ /* 0x000fce0008410000 */
[----:B------:R-:W3:Y:S01]  /*1abe0*/  MUFU.TANH R154, R154 ;  /* 0x0000009a009a7308 */ /* 0x000ee20000002400 */
[----:B0-----:R-:W-:-:S07]  /*1abf0*/  FMNMX.FTZ R3, R2, R3, !PT ;  /* 0x0000000302037209 */ /* 0x001fce0007810000 */
[----:B------:R-:W0:Y:S01]  /*1ac00*/  MUFU.TANH R156, R156 ;  /* 0x0000009c009c7308 */ /* 0x000e220000002400 */
[----:B-1----:R-:W-:Y:S01]  /*1ac10*/  FMNMX.FTZ R152, R5, R229, !PT ;  /* 0x000000e505987209 */ /* 0x002fe20007810000 */
[----:B------:R-:W1:Y:S01]  /*1ac20*/  SHFL.BFLY PT, R2, R3, 0x1, 0x1f ;  /* 0x0c201f0003027f89 */ /* 0x000e6200000e0000 */
[----:B------:R-:W-:-:S05]  /*1ac30*/  FMUL.FTZ R166, R166, UR4 ;  /* 0x00000004a6a67c20 */ /* 0x000fca0008410000 */
[----:B------:R-:W4:Y:S01]  /*1ac40*/  MUFU.TANH R162, R162 ;  /* 0x000000a200a27308 */ /* 0x000f220000002400 */
[----:B--2---:R-:W-:Y:S01]  /*1ac50*/  FMNMX.FTZ R152, R153, R152, !PT ;  /* 0x0000009899987209 */ /* 0x004fe20007810000 */
[----:B------:R-:W-:-:S06]  /*1ac60*/  FMUL.FTZ R167, R167, UR4 ;  /* 0x00000004a7a77c20 */ /* 0x000fcc0008410000 */
[----:B------:R-:W2:Y:S01]  /*1ac70*/  MUFU.TANH R163, R163 ;  /* 0x000000a300a37308 */ /* 0x000ea20000002400 */
[----:B---3--:R-:W-:Y:S01]  /*1ac80*/  FMNMX.FTZ R152, R154, R152, !PT ;  /* 0x000000989a987209 */ /* 0x008fe20007810000 */
[----:B------:R-:W-:-:S06]  /*1ac90*/  FMUL.FTZ R170, R170, UR4 ;  /* 0x00000004aaaa7c20 */ /* 0x000fcc0008410000 */
[----:B------:R-:W3:Y:S01]  /*1aca0*/  MUFU.TANH R166, R166 ;  /* 0x000000a600a67308 */ /* 0x000ee20000002400 */
[----:B0-----:R-:W-:Y:S01]  /*1acb0*/  FMNMX.FTZ R152, R156, R152, !PT ;  /* 0x000000989c987209 */ /* 0x001fe20007810000 */
[----:B------:R-:W-:-:S06]  /*1acc0*/  FMUL.FTZ R171, R171, UR4 ;  /* 0x00000004abab7c20 */ /* 0x000fcc0008410000 */
[----:B------:R-:W0:Y:S01]  /*1acd0*/  MUFU.TANH R167, R167 ;  /* 0x000000a700a77308 */ /* 0x000e220000002400 */
[----:B----4-:R-:W-:Y:S01]  /*1ace0*/  FMNMX.FTZ R152, R162, R152, !PT ;  /* 0x00000098a2987209 */ /* 0x010fe20007810000 */
[----:B------:R-:W-:-:S06]  /*1acf0*/  FMUL.FTZ R174, R174, UR4 ;  /* 0x00000004aeae7c20 */ /* 0x000fcc0008410000 */
[----:B------:R-:W4:Y:S01]  /*1ad00*/  MUFU.TANH R170, R170 ;  /* 0x000000aa00aa7308 */ /* 0x000f220000002400 */
[----:B--2---:R-:W-:Y:S01]  /*1ad10*/  FMNMX.FTZ R152, R163, R152, !PT ;  /* 0x00000098a3987209 */ /* 0x004fe20007810000 */
[----:B------:R-:W-:Y:S01]  /*1ad20*/  FMUL.FTZ R175, R175, UR4 ;  /* 0x00000004afaf7c20 */ /* 0x000fe20008410000 */
[----:B-1----:R-:W-:Y:S01]  /*1ad30*/  FMNMX.FTZ R3, R3, R2, !PT ;  /* 0x0000000203037209 */ /* 0x002fe20007810000 */
[----:B------:R-:W-:-:S04]  /*1ad40*/  FMUL.FTZ R178, R178, UR4 ;  /* 0x00000004b2b27c20 */ /* 0x000fc80008410000 */
[----:B------:R-:W1:Y:S01]  /*1ad50*/  MUFU.TANH R171, R171 ;  /* 0x000000ab00ab7308 */ /* 0x000e620000002400 */
[----:B------:R-:W-:Y:S02]  /*1ad60*/  WARPGROUP.DEPBAR.LE gsb0, 0x0 ;  /* 0x00008000000079c5 */ /* 0x000fe40000010000 */
[----:B------:R-:W2:Y:S05]  /*1ad70*/  LDL R187, [R1+0x18] ;  /* 0x0000180001bb7983 */ /* 0x000eaa0000100800 */
[----:B------:R-:W5:Y:S01]  /*1ad80*/  MUFU.TANH R174, R174 ;  /* 0x000000ae00ae7308 */ /* 0x000f620000002400 */
[----:B------:R-:W-:Y:S01]  /*1ad90*/  FMUL.FTZ R179, R179, UR4 ;  /* 0x00000004b3b37c20 */ /* 0x000fe20008410000 */
[----:B------:R-:W-:Y:S01]  /*1ada0*/  FMUL.FTZ R180, R182, UR4 ;  /* 0x00000004b6b47c20 */ /* 0x000fe20008410000 */
[----:B------:R-:W-:Y:S01]  /*1adb0*/  FMUL.FTZ R181, R183, UR4 ;  /* 0x00000004b7b57c20 */ /* 0x000fe20008410000 */
[----:B------:R-:W-:Y:S01]  /*1adc0*/  ULDC UR4, c[0x0][0x988] ;  /* 0x0002620000047ab9 */ /* 0x000fe20000000800 */
[----:B---3--:R-:W-:Y:S01]  /*1add0*/  FMNMX.FTZ R152, R166, R152, !PT ;  /* 0x00000098a6987209 */ /* 0x008fe20007810000 */
[----:B------:R-:W-:Y:S01]  /*1ade0*/  FADD.FTZ R182, -R3, R228 ;  /* 0x000000e403b67221 */ /* 0x000fe20000010100 */
[----:B------:R-:W-:Y:S01]  /*1adf0*/  IMAD.U32 R2, RZ, RZ, UR4 ;  /* 0x00000004ff027e24 */ /* 0x000fe2000f8e00ff */
[----:B------:R-:W3:Y:S01]  /*1ae00*/  MUFU.TANH R175, R175 ;  /* 0x000000af00af7308 */ /* 0x000ee20000002400 */
[----:B0-----:R-:W-:Y:S01]  /*1ae10*/  FMNMX.FTZ R183, R167, R152, !PT ;  /* 0x00000098a7b77209 */ /* 0x001fe20007810000 */
[----:B------:R-:W-:-:S02]  /*1ae20*/  @!P1 VIADD R231, R231, 0x30860 ;  /* 0x00030860e7e79836 */ /* 0x000fc40000000000 */
[----:B------:R-:W-:Y:S01]  /*1ae30*/  FMUL.FTZ R182, R182, R2 ;  /* 0x00000002b6b67220 */ /* 0x000fe20000410000 */
[----:B------:R-:W-:Y:S01]  /*1ae40*/  IMAD.MOV.U32 R228, RZ, RZ, R3 ;  /* 0x000000ffffe47224 */ /* 0x000fe200078e0003 */
[----:B----4-:R-:W-:Y:S02]  /*1ae50*/  FMNMX.FTZ R183, R170, R183, !PT ;  /* 0x000000b7aab77209 */ /* 0x010fe40007810000 */
[----:B------:R-:W-:Y:S01]  /*1ae60*/  @!P1 PRMT R231, RZ, 0x654, R231 ;  /* 0x00000654ffe79816 */ /* 0x000fe200000000e7 */
[----:B------:R-:W0:Y:S01]  /*1ae70*/  MUFU.TANH R178, R178 ;  /* 0x000000b200b27308 */ /* 0x000e220000002400 */
[----:B-1----:R-:W-:-:S07]  /*1ae80*/  FMNMX.FTZ R183, R171, R183, !PT ;  /* 0x000000b7abb77209 */ /* 0x002fce0007810000 */
[----:B------:R1:W-:Y:S08]  /*1ae90*/  MUFU.EX2 R152, R182 ;  /* 0x000000b600987308 */ /* 0x0003f00000000800 */
[----:B------:R-:W4:Y:S01]  /*1aea0*/  MUFU.TANH R179, R179 ;  /* 0x000000b300b37308 */ /* 0x000f220000002400 */
[----:B-1----:R-:W-:-:S04]  /*1aeb0*/  FMUL.FTZ R182, R3, R2 ;  /* 0x0000000203b67220 */ /* 0x002fc80000410000 */
[-CC-:B------:R-:W-:Y:S01]  /*1aec0*/  FFMA.FTZ R196, R0, R2.reuse, -R182.reuse ;  /* 0x0000000200c47223 */ /* 0x180fe200000108b6 */
[----:B-----5:R-:W-:Y:S01]  /*1aed0*/  FMNMX.FTZ R0, R174, R183, !PT ;  /* 0x000000b7ae007209 */ /* 0x020fe20007810000 */
[-CC-:B------:R-:W-:Y:S01]  /*1aee0*/  FFMA.FTZ R4, R4, R2.reuse, -R182.reuse ;  /* 0x0000000204047223 */ /* 0x180fe200000108b6 */
[----:B------:R-:W1:Y:S01]  /*1aef0*/  MUFU.TANH R180, R180 ;  /* 0x000000b400b47308 */ /* 0x000e620000002400 */
[--C-:B------:R-:W-:Y:S01]  /*1af00*/  FFMA.FTZ R188, R164, R2, -R182.reuse ;  /* 0x00000002a4bc7223 */ /* 0x100fe200000108b6 */
[----:B---3--:R-:W-:Y:S01]  /*1af10*/  FMNMX.FTZ R0, R175, R0, !PT ;  /* 0x00000000af007209 */ /* 0x008fe20007810000 */
[-CC-:B------:R-:W-:Y:S01]  /*1af20*/  FFMA.FTZ R198, R155, R2.reuse, -R182.reuse ;  /* 0x000000029bc67223 */ /* 0x180fe200000108b6 */
[-CC-:B------:R-:W-:Y:S01]  /*1af30*/  FFMA.FTZ R185, R157, R2.reuse, -R182.reuse ;  /* 0x000000029db97223 */ /* 0x180fe200000108b6 */
[--C-:B------:R-:W-:Y:S01]  /*1af40*/  FFMA.FTZ R192, R158, R2, -R182.reuse ;  /* 0x000000029ec07223 */ /* 0x100fe200000108b6 */
[----:B0-----:R-:W-:Y:S01]  /*1af50*/  FMNMX.FTZ R0, R178, R0, !PT ;  /* 0x00000000b2007209 */ /* 0x001fe20007810000 */
[-CC-:B------:R-:W-:Y:S01]  /*1af60*/  FFMA.FTZ R155, R159, R2.reuse, -R182.reuse ;  /* 0x000000029f9b7223 */ /* 0x180fe200000108b6 */
[----:B------:R-:W0:Y:S01]  /*1af70*/  MUFU.TANH R181, R181 ;  /* 0x000000b500b57308 */ /* 0x000e220000002400 */
[--C-:B------:R-:W-:Y:S01]  /*1af80*/  FFMA.FTZ R194, R160, R2, -R182.reuse ;  /* 0x00000002a0c27223 */ /* 0x100fe200000108b6 */
[----:B----4-:R-:W-:Y:S01]  /*1af90*/  FMNMX.FTZ R0, R179, R0, !PT ;  /* 0x00000000b3007209 */ /* 0x010fe20007810000 */
[-CC-:B------:R-:W-:Y:S01]  /*1afa0*/  FFMA.FTZ R157, R161, R2.reuse, -R182.reuse ;  /* 0x00000002a19d7223 */ /* 0x180fe200000108b6 */
[-CC-:B------:R-:W-:Y:S01]  /*1afb0*/  FFMA.FTZ R158, R165, R2.reuse, -R182.reuse ;  /* 0x00000002a59e7223 */ /* 0x180fe200000108b6 */
[-CC-:B------:R-:W-:Y:S01]  /*1afc0*/  FFMA.FTZ R190, R168, R2.reuse, -R182.reuse ;  /* 0x00000002a8be7223 */ /* 0x180fe200000108b6 */
[-CC-:B------:R-:W-:Y:S01]  /*1afd0*/  FFMA.FTZ R159, R169, R2.reuse, -R182.reuse ;  /* 0x00000002a99f7223 */ /* 0x180fe200000108b6 */
[--C-:B------:R-:W-:Y:S01]  /*1afe0*/  FFMA.FTZ R184, R172, R2, -R182.reuse ;  /* 0x00000002acb87223 */ /* 0x100fe200000108b6 */
[----:B------:R3:W-:Y:S01]  /*1aff0*/  MUFU.EX2 R183, R4 ;  /* 0x0000000400b77308 */ /* 0x0007e20000000800 */
[----:B-1----:R-:W-:Y:S01]  /*1b000*/  FMNMX.FTZ R0, R180, R0, !PT ;  /* 0x00000000b4007209 */ /* 0x002fe20007810000 */
[-CC-:B------:R-:W-:Y:S01]  /*1b010*/  FFMA.FTZ R160, R176, R2.reuse, -R182.reuse ;  /* 0x00000002b0a07223 */ /* 0x180fe200000108b6 */
[-CC-:B------:R-:W-:Y:S01]  /*1b020*/  FFMA.FTZ R186, R173, R2.reuse, -R182.reuse ;  /* 0x00000002adba7223 */ /* 0x180fe200000108b6 */
[----:B------:R-:W-:-:S04]  /*1b030*/  FFMA.FTZ R161, R177, R2, -R182 ;  /* 0x00000002b1a17223 */ /* 0x000fc800000108b6 */
[----:B------:R-:W1:Y:S01]  /*1b040*/  MUFU.EX2 R196, R196 ;  /* 0x000000c400c47308 */ /* 0x000e620000000800 */
[----:B0-----:R-:W-:-:S05]  /*1b050*/  FMNMX.FTZ R0, R181, R0, !PT ;  /* 0x00000000b5007209 */ /* 0x001fca0007810000 */
[----:B---3--:R-:W0:Y:S02]  /*1b060*/  SHFL.BFLY PT, R4, R0, 0x2, 0x1f ;  /* 0x0c401f0000047f89 */ /* 0x008e2400000e0000 */
[----:B------:R-:W-:Y:S08]  /*1b070*/  MUFU.EX2 R198, R198 ;  /* 0x000000c600c67308 */ /* 0x000ff00000000800 */
[----:B------:R-:W-:Y:S01]  /*1b080*/  MUFU.EX2 R185, R185 ;  /* 0x000000b900b97308 */ /* 0x000fe20000000800 */
[----:B-1----:R-:W-:Y:S01]  /*1b090*/  FFMA.FTZ R227, R152, R227, R196 ;  /* 0x000000e398e37223 */ /* 0x002fe200000100c4 */
[----:B------:R-:W-:-:S03]  /*1b0a0*/  F2FP.F16.F32.PACK_AB R196, R183, R196 ;  /* 0x000000c4b7c4723e */ /* 0x000fc600000000ff */
[----:B------:R-:W-:-:S03]  /*1b0b0*/  FADD.FTZ R227, R183, R227 ;  /* 0x000000e3b7e37221 */ /* 0x000fc60000010000 */
[----:B------:R-:W-:Y:S01]  /*1b0c0*/  MUFU.EX2 R192, R192 ;  /* 0x000000c000c07308 */ /* 0x000fe20000000800 */
[----:B0-----:R-:W-:-:S07]  /*1b0d0*/  FMNMX.FTZ R0, R0, R4, !PT ;  /* 0x0000000400007209 */ /* 0x001fce0007810000 */
[----:B------:R-:W-:Y:S01]  /*1b0e0*/  MUFU.EX2 R155, R155 ;  /* 0x0000009b009b7308 */ /* 0x000fe20000000800 */
[----:B------:R-:W0:Y:S07]  /*1b0f0*/  SHFL.BFLY PT, R4, R0, 0x1, 0x1f ;  /* 0x0c201f0000047f89 */ /* 0x000e2e00000e0000 */
[----:B------:R-:W-:Y:S08]  /*1b100*/  MUFU.EX2 R194, R194 ;  /* 0x000000c200c27308 */ /* 0x000ff00000000800 */
[----:B------:R-:W-:Y:S08]  /*1b110*/  MUFU.EX2 R157, R157 ;  /* 0x0000009d009d7308 */ /* 0x000ff00000000800 */
[----:B------:R-:W-:Y:S01]  /*1b120*/  MUFU.EX2 R188, R188 ;  /* 0x000000bc00bc7308 */ /* 0x000fe20000000800 */
[----:B0-----:R-:W-:-:S05]  /*1b130*/  FMNMX.FTZ R4, R0, R4, !PT ;  /* 0x0000000400047209 */ /* 0x001fca0007810000 */
[C---:B------:R-:W-:Y:S01]  /*1b140*/  FADD.FTZ R0, -R4.reuse, R229 ;  /* 0x000000e504007221 */ /* 0x040fe20000010100 */
[-C--:B------:R-:W-:Y:S01]  /*1b150*/  FMUL.FTZ R164, R4, R2.reuse ;  /* 0x0000000204a47220 */ /* 0x080fe20000410000 */
[----:B------:R-:W-:Y:S01]  /*1b160*/  MUFU.EX2 R158, R158 ;  /* 0x0000009e009e7308 */ /* 0x000fe20000000800 */
[----:B------:R-:W-:Y:S02]  /*1b170*/  IMAD.MOV.U32 R229, RZ, RZ, R4 ;  /* 0x000000ffffe57224 */ /* 0x000fe400078e0004 */
[-C--:B------:R-:W-:Y:S01]  /*1b180*/  FMUL.FTZ R0, R0, R2.reuse ;  /* 0x0000000200007220 */ /* 0x080fe20000410000 */
[-CC-:B------:R-:W-:Y:S01]  /*1b190*/  FFMA.FTZ R197, R5, R2.reuse, -R164.reuse ;  /* 0x0000000205c57223 */ /* 0x180fe200000108a4 */
[-C--:B------:R-:W-:Y:S01]  /*1b1a0*/  FFMA.FTZ R5, R153, R2.reuse, -R164 ;  /* 0x0000000299057223 */ /* 0x080fe200000108a4 */
[----:B------:R-:W-:Y:S02]  /*1b1b0*/  @!P1 IMAD R153, R22, 0x8, R16 ;  /* 0x0000000816999824 */ /* 0x000fe400078e0210 */
[-CC-:B------:R-:W-:Y:S01]  /*1b1c0*/  FFMA.FTZ R199, R154, R2.reuse, -R164.reuse ;  /* 0x000000029ac77223 */ /* 0x180fe200000108a4 */
[----:B------:R-:W-:Y:S01]  /*1b1d0*/  FFMA.FTZ R156, R156, R2, -R164 ;  /* 0x000000029c9c7223 */ /* 0x000fe200000108a4 */
[----:B------:R-:W-:Y:S01]  /*1b1e0*/  MUFU.EX2 R0, R0 ;  /* 0x0000000000007308 */ /* 0x000fe20000000800 */
[----:B------:R-:W-:-:S02]  /*1b1f0*/  @!P1 VIADD R153, R153, 0x30840 ;  /* 0x0003084099999836 */ /* 0x000fc40000000000 */
[-CC-:B------:R-:W-:Y:S01]  /*1b200*/  FFMA.FTZ R193, R162, R2.reuse, -R164.reuse ;  /* 0x00000002a2c17223 */ /* 0x180fe200000108a4 */
[-CC-:B------:R-:W-:Y:S01]  /*1b210*/  FFMA.FTZ R195, R166, R2.reuse, -R164.reuse ;  /* 0x00000002a6c37223 */ /* 0x180fe200000108a4 */
[-CC-:B------:R-:W-:Y:S01]  /*1b220*/  FFMA.FTZ R167, R167, R2.reuse, -R164.reuse ;  /* 0x00000002a7a77223 */ /* 0x180fe200000108a4 */
[-CC-:B------:R-:W-:Y:S01]  /*1b230*/  FFMA.FTZ R170, R170, R2.reuse, -R164.reuse ;  /* 0x00000002aaaa7223 */ /* 0x180fe200000108a4 */
[----:B------:R-:W-:Y:S01]  /*1b240*/  @!P1 PRMT R154, RZ, 0x654, R153 ;  /* 0x00000654ff9a9816 */ /* 0x000fe20000000099 */
[-CC-:B------:R-:W-:Y:S01]  /*1b250*/  FFMA.FTZ R171, R171, R2.reuse, -R164.reuse ;  /* 0x00000002abab7223 */ /* 0x180fe200000108a4 */
[----:B------:R-:W0:Y:S01]  /*1b260*/  MUFU.EX2 R197, R197 ;  /* 0x000000c500c57308 */ /* 0x000e220000000800 */
[-CC-:B------:R-:W-:Y:S01]  /*1b270*/  FFMA.FTZ R174, R174, R2.reuse, -R164.reuse ;  /* 0x00000002aeae7223 */ /* 0x180fe200000108a4 */
[----:B------:R1:W-:Y:S01]  /*1b280*/  @!P1 SYNCS.ARRIVE.TRANS64.RED.A1T0 RZ, [R154+URZ], RZ ;  /* 0x000000ff9aff99a7 */ /* 0x0003e2000810043f */
[-CC-:B------:R-:W-:Y:S01]  /*1b290*/  FFMA.FTZ R175, R175, R2.reuse, -R164.reuse ;  /* 0x00000002afaf7223 */ /* 0x180fe200000108a4 */
[-CC-:B------:R-:W-:Y:S01]  /*1b2a0*/  FFMA.FTZ R178, R178, R2.reuse, -R164.reuse ;  /* 0x00000002b2b27223 */ /* 0x180fe200000108a4 */
[-CC-:B------:R-:W-:Y:S01]  /*1b2b0*/  FFMA.FTZ R179, R179, R2.reuse, -R164.reuse ;  /* 0x00000002b3b37223 */ /* 0x180fe200000108a4 */
[----:B------:R-:W-:-:S02]  /*1b2c0*/  FFMA.FTZ R180, R180, R2, -R164 ;  /* 0x00000002b4b47223 */ /* 0x000fc400000108a4 */
[----:B------:R-:W3:Y:S01]  /*1b2d0*/  MUFU.EX2 R5, R5 ;  /* 0x0000000500057308 */ /* 0x000ee20000000800 */
[-CC-:B-1----:R-:W-:Y:S01]  /*1b2e0*/  FFMA.FTZ R154, R163, R2.reuse, -R164.reuse ;  /* 0x00000002a39a7223 */ /* 0x182fe200000108a4 */
[----:B------:R-:W-:Y:S01]  /*1b2f0*/  FFMA.FTZ R164, R181, R2, -R164 ;  /* 0x00000002b5a47223 */ /* 0x000fe200000108a4 */
[----:B------:R1:W-:Y:S05]  /*1b300*/  @!P1 SYNCS.ARRIVE.TRANS64.RED.A1T0 RZ, [R231+URZ], RZ ;  /* 0x000000ffe7ff99a7 */ /* 0x0003ea000810043f */
[----:B------:R-:W4:Y:S01]  /*1b310*/  MUFU.EX2 R199, R199 ;  /* 0x000000c700c77308 */ /* 0x000f220000000800 */
[----:B0-----:R-:W-:Y:S01]  /*1b320*/  FFMA.FTZ R226, R0, R226, R197 ;  /* 0x000000e200e27223 */ /* 0x001fe200000100c5 */
[----:B-1----:R-:W-:-:S06]  /*1b330*/  IMAD.MOV.U32 R231, RZ, RZ, R218 ;  /* 0x000000ffffe77224 */ /* 0x002fcc00078e00da */
[----:B------:R0:W1:Y:S01]  /*1b340*/  MUFU.EX2 R153, R156 ;  /* 0x0000009c00997308 */ /* 0x0000620000000800 */
[C---:B---3--:R-:W-:Y:S01]  /*1b350*/  FADD.FTZ R226, R5.reuse, R226 ;  /* 0x000000e205e27221 */ /* 0x048fe20000010000 */
[----:B------:R-:W-:-:S06]  /*1b360*/  F2FP.F16.F32.PACK_AB R197, R5, R197 ;  /* 0x000000c505c5723e */ /* 0x000fcc00000000ff */
[----:B------:R-:W3:Y:S01]  /*1b370*/  MUFU.EX2 R193, R193 ;  /* 0x000000c100c17308 */ /* 0x000ee20000000800 */
[----:B0-----:R-:W-:Y:S01]  /*1b380*/  FADD.FTZ R156, R198, R227 ;  /* 0x000000e3c69c7221 */ /* 0x001fe20000010000 */
[----:B----4-:R-:W-:Y:S01]  /*1b390*/  FADD.FTZ R5, R199, R226 ;  /* 0x000000e2c7057221 */ /* 0x010fe20000010000 */
[C---:B------:R-:W-:Y:S02]  /*1b3a0*/  F2FP.F16.F32.PACK_AB R198, R185.reuse, R198 ;  /* 0x000000c6b9c6723e */ /* 0x040fe400000000ff */
[----:B------:R-:W-:-:S03]  /*1b3b0*/  FADD.FTZ R156, R185, R156 ;  /* 0x0000009cb99c7221 */ /* 0x000fc60000010000 */
[----:B------:R-:W0:Y:S01]  /*1b3c0*/  MUFU.EX2 R154, R154 ;  /* 0x0000009a009a7308 */ /* 0x000e220000000800 */
[C---:B-1----:R-:W-:Y:S01]  /*1b3d0*/  FADD.FTZ R5, R153.reuse, R5 ;  /* 0x0000000599057221 */ /* 0x042fe20000010000 */
[----:B------:R-:W-:Y:S01]  /*1b3e0*/  F2FP.F16.F32.PACK_AB R199, R153, R199 ;  /* 0x000000c799c7723e */ /* 0x000fe200000000ff */
[----:B------:R-:W-:Y:S01]  /*1b3f0*/  FADD.FTZ R153, R192, R156 ;  /* 0x0000009cc0997221 */ /* 0x000fe20000010000 */
[----:B------:R-:W-:-:S03]  /*1b400*/  F2FP.F16.F32.PACK_AB R192, R155, R192 ;  /* 0x000000c09bc0723e */ /* 0x000fc600000000ff */
[----:B------:R-:W-:Y:S01]  /*1b410*/  FADD.FTZ R153, R155, R153 ;  /* 0x000000999b997221 */ /* 0x000fe20000010000 */
[----:B------:R-:W1:Y:S01]  /*1b420*/  MUFU.EX2 R195, R195 ;  /* 0x000000c300c37308 */ /* 0x000e620000000800 */
[----:B---3--:R-:W-:Y:S02]  /*1b430*/  FADD.FTZ R5, R193, R5 ;  /* 0x00000005c1057221 */ /* 0x008fe40000010000 */
[----:B------:R-:W-:Y:S01]  /*1b440*/  FADD.FTZ R155, R194, R153 ;  /* 0x00000099c29b7221 */ /* 0x000fe20000010000 */
[----:B------:R-:W-:-:S04]  /*1b450*/  F2FP.F16.F32.PACK_AB R194, R157, R194 ;  /* 0x000000c29dc2723e */ /* 0x000fc800000000ff */
[----:B------:R-:W3:Y:S01]  /*1b460*/  MUFU.EX2 R167, R167 ;  /* 0x000000a700a77308 */ /* 0x000ee20000000800 */
[C---:B0-----:R-:W-:Y:S01]  /*1b470*/  FADD.FTZ R5, R154.reuse, R5 ;  /* 0x000000059a057221 */ /* 0x041fe20000010000 */
[----:B------:R-:W-:-:S06]  /*1b480*/  F2FP.F16.F32.PACK_AB R193, R154, R193 ;  /* 0x000000c19ac1723e */ /* 0x000fcc00000000ff */
[----:B------:R-:W0:Y:S01]  /*1b490*/  MUFU.EX2 R170, R170 ;  /* 0x000000aa00aa7308 */ /* 0x000e220000000800 */
[----:B-1----:R-:W-:Y:S01]  /*1b4a0*/  FADD.FTZ R153, R195, R5 ;  /* 0x00000005c3997221 */ /* 0x002fe20000010000 */
[----:B------:R-:W-:-:S04]  /*1b4b0*/  FADD.FTZ R5, R157, R155 ;  /* 0x0000009b9d057221 */ /* 0x000fc80000010000 */
[----:B------:R-:W-:Y:S01]  /*1b4c0*/  FADD.FTZ R5, R188, R5 ;  /* 0x00000005bc057221 */ /* 0x000fe20000010000 */
[C---:B------:R-:W-:Y:S01]  /*1b4d0*/  F2FP.F16.F32.PACK_AB R188, R158.reuse, R188 ;  /* 0x000000bc9ebc723e */ /* 0x040fe200000000ff */
[----:B------:R-:W1:Y:S01]  /*1b4e0*/  MUFU.EX2 R171, R171 ;  /* 0x000000ab00ab7308 */ /* 0x000e620000000800 */
[C---:B---3--:R-:W-:Y:S01]  /*1b4f0*/  FADD.FTZ R153, R167.reuse, R153 ;  /* 0x00000099a7997221 */ /* 0x048fe20000010000 */
[----:B------:R-:W-:Y:S01]  /*1b500*/  FADD.FTZ R5, R158, R5 ;  /* 0x000000059e057221 */ /* 0x000fe20000010000 */
[----:B------:R-:W-:-:S05]  /*1b510*/  F2FP.F16.F32.PACK_AB R195, R167, R195 ;  /* 0x000000c3a7c3723e */ /* 0x000fca00000000ff */
[----:B------:R-:W3:Y:S01]  /*1b520*/  MUFU.EX2 R190, R190 ;  /* 0x000000be00be7308 */ /* 0x000ee20000000800 */
[----:B0-----:R-:W-:-:S07]  /*1b530*/  FADD.FTZ R153, R170, R153 ;  /* 0x00000099aa997221 */ /* 0x001fce0000010000 */
[----:B------:R-:W0:Y:S01]  /*1b540*/  MUFU.EX2 R174, R174 ;  /* 0x000000ae00ae7308 */ /* 0x000e220000000800 */
[C---:B-1----:R-:W-:Y:S01]  /*1b550*/  FADD.FTZ R153, R171.reuse, R153 ;  /* 0x00000099ab997221 */ /* 0x042fe20000010000 */
[----:B------:R-:W-:-:S06]  /*1b560*/  F2FP.F16.F32.PACK_AB R189, R171, R170 ;  /* 0x000000aaabbd723e */ /* 0x000fcc00000000ff */
[----:B------:R-:W1:Y:S01]  /*1b570*/  MUFU.EX2 R159, R159 ;  /* 0x0000009f009f7308 */ /* 0x000e620000000800 */
[----:B---3--:R-:W-:-:S07]  /*1b580*/  FADD.FTZ R5, R190, R5 ;  /* 0x00000005be057221 */ /* 0x008fce0000010000 */
[----:B------:R-:W3:Y:S01]  /*1b590*/  MUFU.EX2 R175, R175 ;  /* 0x000000af00af7308 */ /* 0x000ee20000000800 */
[----:B0-----:R-:W-:-:S07]  /*1b5a0*/  FADD.FTZ R153, R174, R153 ;  /* 0x00000099ae997221 */ /* 0x001fce0000010000 */
[----:B------:R-:W0:Y:S01]  /*1b5b0*/  MUFU.EX2 R184, R184 ;  /* 0x000000b800b87308 */ /* 0x000e220000000800 */
[C---:B-1----:R-:W-:Y:S01]  /*1b5c0*/  FADD.FTZ R5, R159.reuse, R5 ;  /* 0x000000059f057221 */ /* 0x042fe20000010000 */
[----:B------:R-:W-:-:S06]  /*1b5d0*/  F2FP.F16.F32.PACK_AB R190, R159, R190 ;  /* 0x000000be9fbe723e */ /* 0x000fcc00000000ff */
[----:B------:R-:W1:Y:S01]  /*1b5e0*/  MUFU.EX2 R178, R178 ;  /* 0x000000b200b27308 */ /* 0x000e620000000800 */
[C---:B---3--:R-:W-:Y:S01]  /*1b5f0*/  FADD.FTZ R153, R175.reuse, R153 ;  /* 0x00000099af997221 */ /* 0x048fe20000010000 */
[----:B------:R-:W-:-:S06]  /*1b600*/  F2FP.F16.F32.PACK_AB R191, R175, R174 ;  /* 0x000000aeafbf723e */ /* 0x000fcc00000000ff */
[----:B------:R-:W3:Y:S01]  /*1b610*/  MUFU.EX2 R160, R160 ;  /* 0x000000a000a07308 */ /* 0x000ee20000000800 */
[----:B0-----:R-:W-:-:S07]  /*1b620*/  FADD.FTZ R5, R184, R5 ;  /* 0x00000005b8057221 */ /* 0x001fce0000010000 */
[----:B------:R-:W0:Y:S01]  /*1b630*/  MUFU.EX2 R179, R179 ;  /* 0x000000b300b37308 */ /* 0x000e220000000800 */
[----:B-1----:R-:W-:-:S07]  /*1b640*/  FADD.FTZ R153, R178, R153 ;  /* 0x00000099b2997221 */ /* 0x002fce0000010000 */
[----:B------:R-:W1:Y:S01]  /*1b650*/  MUFU.EX2 R186, R186 ;  /* 0x000000ba00ba7308 */ /* 0x000e620000000800 */
[C---:B---3--:R-:W-:Y:S01]  /*1b660*/  FADD.FTZ R5, R160.reuse, R5 ;  /* 0x00000005a0057221 */ /* 0x048fe20000010000 */
[----:B------:R-:W-:-:S06]  /*1b670*/  F2FP.F16.F32.PACK_AB R184, R160, R184 ;  /* 0x000000b8a0b8723e */ /* 0x000fcc00000000ff */
[----:B------:R-:W3:Y:S01]  /*1b680*/  MUFU.EX2 R180, R180 ;  /* 0x000000b400b47308 */ /* 0x000ee20000000800 */
[C---:B--2---:R-:W-:Y:S01]  /*1b690*/  ISETP.GT.AND P2, PT, R232.reuse, R187, PT ;  /* 0x000000bbe800720c */ /* 0x044fe20003f44270 */
[C---:B0-----:R-:W-:Y:S01]  /*1b6a0*/  FADD.FTZ R153, R179.reuse, R153 ;  /* 0x00000099b3997221 */ /* 0x041fe20000010000 */
[----:B------:R-:W-:Y:S02]  /*1b6b0*/  F2FP.F16.F32.PACK_AB R185, R179, R178 ;  /* 0x000000b2b3b9723e */ /* 0x000fe400000000ff */
[----:B------:R-:W-:-:S03]  /*1b6c0*/  IADD3 R232, R232, -0x1, RZ ;  /* 0xffffffffe8e87810 */ /* 0x000fc60007ffe0ff */
[----:B------:R-:W0:Y:S01]  /*1b6d0*/  MUFU.EX2 R161, R161 ;  /* 0x000000a100a17308 */ /* 0x000e220000000800 */
[----:B-1----:R-:W-:-:S07]  /*1b6e0*/  FADD.FTZ R5, R186, R5 ;  /* 0x00000005ba057221 */ /* 0x002fce0000010000 */
[----:B------:R-:W1:Y:S01]  /*1b6f0*/  MUFU.EX2 R164, R164 ;  /* 0x000000a400a47308 */ /* 0x000e620000000800 */
[----:B---3--:R-:W-:Y:S01]  /*1b700*/  FADD.FTZ R153, R180, R153 ;  /* 0x00000099b4997221 */ /* 0x008fe20000010000 */
[C---:B0-----:R-:W-:Y:S01]  /*1b710*/  FADD.FTZ R227, R161.reuse, R5 ;  /* 0x00000005a1e37221 */ /* 0x041fe20000010000 */
[----:B------:R-:W-:Y:S01]  /*1b720*/  F2FP.F16.F32.PACK_AB R186, R161, R186 ;  /* 0x000000baa1ba723e */ /* 0x000fe200000000ff */
[----:B------:R-:W-:Y:S02]  /*1b730*/  IMAD.MOV.U32 R5, RZ, RZ, R22 ;  /* 0x000000ffff057224 */ /* 0x000fe400078e0016 */
[C---:B-1----:R-:W-:Y:S01]  /*1b740*/  FADD.FTZ R226, R164.reuse, R153 ;  /* 0x00000099a4e27221 */ /* 0x042fe20000010000 */
[----:B------:R-:W-:Y:S01]  /*1b750*/  F2FP.F16.F32.PACK_AB R187, R164, R180 ;  /* 0x000000b4a4bb723e */ /* 0x000fe200000000ff */
[----:B------:R-:W-:Y:S06]  /*1b760*/  @P2 BRA `(.L_x_1773) ;  /* 0xffffffdc00042947 */ /* 0x000fec000383ffff */
[----:B------:R-:W-:Y:S05]  /*1b770*/  BSYNC B1 ;  /* 0x0000000000017941 */ /* 0x000fea0003800000 */
.L_x_1762:
[----:B------:R-:W-:-:S07]  /*1b780*/  IMAD.MOV.U32 R5, RZ, RZ, R232 ;  /* 0x000000ffff057224 */ /* 0x000fce00078e00e8 */
.L_x_1761:
[----:B------:R-:W-:Y:S05]  /*1b790*/  BSYNC B0 ;  /* 0x0000000000007941 */ /* 0x000fea0003800000 */
.L_x_1760:
[----:B------:R-:W2:Y:S01]  /*1b7a0*/  LDL R153, [R1+0x38] ;  /* 0x0000380001997983 */ /* 0x000ea20000100800 */
[----:B------:R-:W-:Y:S01]  /*1b7b0*/  BSSY B0, `(.L_x_1774) ;  /* 0x00002f4000007945 */ /* 0x000fe20003800000 */
[----:B--2---:R-:W-:-:S13]  /*1b7c0*/  ISETP.GE.AND P2, PT, R5, R153, PT ;  /* 0x000000990500720c */ /* 0x004fda0003f46270 */
[----:B------:R-:W-:Y:S05]  /*1b7d0*/  @!P2 BRA `(.L_x_1775) ;  /* 0x0000002c00c4a947 */ /* 0x000fea0003800000 */
[----:B------:R-:W-:Y:S01]  /*1b7e0*/  IMAD.MOV.U32 R228, RZ, RZ, R4 ;  /* 0x000000ffffe47224 */ /* 0x000fe200078e0004 */
[----:B------:R-:W-:Y:S01]  /*1b7f0*/  MOV R229, R3 ;  /* 0x0000000300e57202 */ /* 0x000fe20000000f00 */
[----:B------:R-:W-:Y:S02]  /*1b800*/  IMAD.MOV.U32 R232, RZ, RZ, R218 ;  /* 0x000000ffffe87224 */ /* 0x000fe400078e00da */
[----:B------:R-:W-:-:S07]  /*1b810*/  IMAD.MOV.U32 R231, RZ, RZ, R22 ;  /* 0x000000ffffe77224 */ /* 0x000fce00078e0016 */
.L_x_1794:
        /* <DEDUP_REMOVED lines=8> */
.L_x_1776:
[----:B------:R-:W-:Y:S01]  /*1b8a0*/  IMAD R2, R22, 0x8, R16 ;  /* 0x0000000816027824 */ /* 0x000fe200078e0210 */
[----:B------:R-:W-:-:S04]  /*1b8b0*/  SHF.L.U32 R3, R218, 0x1f, RZ ;  /* 0x0000001fda037819 */ /* 0x000fc800000006ff */
[----:B------:R0:W1:Y:S01]  /*1b8c0*/  SYNCS.PHASECHK.TRANS64.TRYWAIT P2, [R2+URZ+0x30830], R3 ;  /* 0x03083003020075a7 */ /* 0x000062000804017f */
[----:B------:R-:W-:Y:S05]  /*1b8d0*/  @!P0 BRA `(.L_x_1777) ;  /* 0x0000000000048947 */ /* 0x000fea0003800000 */
[----:B------:R-:W-:Y:S01]  /*1b8e0*/  BPT.TRAP 0x1 ;  /* 0x000000040000795c */ /* 0x000fe20000300000 */
.L_x_1777:
[----:B------:R-:W-:Y:S01]  /*1b8f0*/  IMAD R153, R22, 0x800, R237 ;  /* 0x0000080016997824 */ /* 0x000fe200078e02ed */
[----:B------:R-:W-:Y:S03]  /*1b900*/  BSSY B1, `(.L_x_1778) ;  /* 0x0000006000017945 */ /* 0x000fe60003800000 */
[C---:B------:R-:W-:Y:S01]  /*1b910*/  VIADD R156, R153.reuse, 0x4 ;  /* 0x00000004999c7836 */ /* 0x040fe20000000000 */
[----:B------:R-:W-:Y:S01]  /*1b920*/  IADD3 R154, R153, 0x2, RZ ;  /* 0x00000002999a7810 */ /* 0x000fe20007ffe0ff */
[----:B-1----:R-:W-:Y:S06]  /*1b930*/  @P2 BRA `(.L_x_1779) ;  /* 0x0000000000082947 */ /* 0x002fec0003800000 */
[----:B------:R-:W1:Y:S02]  /*1b940*/  SYNCS.PHASECHK.TRANS64.TRYWAIT P2, [R2+URZ+0x30830], R3 ;  /* 0x03083003020075a7 */ /* 0x000e64000804017f */
[----:B-1----:R-:W-:Y:S05]  /*1b950*/  @!P2 BRA `(.L_x_1780) ;  /* 0x000001400078a947 */ /* 0x002fea0003800000 */
.L_x_1779:
[----:B------:R-:W-:Y:S05]  /*1b960*/  BSYNC B1 ;  /* 0x0000000000017941 */ /* 0x000fea0003800000 */
.L_x_1778:
        /* <DEDUP_REMOVED lines=9> */
[C---:B------:R-:W-:Y:S01]  /*1ba00*/  VIADD R158, R153.reuse, 0x204 ;  /* 0x00000204999e7836 */ /* 0x040fe20000000000 */
[----:B------:R-:W-:Y:S01]  /*1ba10*/  R2UR UR6, R2 ;  /* 0x00000000020672ca */ /* 0x000fe200000e0000 */
[C---:B------:R-:W-:Y:S01]  /*1ba20*/  VIADD R2, R153.reuse, 0x6 ;  /* 0x0000000699027836 */ /* 0x040fe20000000000 */
[----:B------:R-:W-:Y:S01]  /*1ba30*/  R2UR UR14, R154 ;  /* 0x000000009a0e72ca */ /* 0x000fe200000e0000 */
[----:B------:R-:W-:Y:S01]  /*1ba40*/  VIADD R154, R153, 0x206 ;  /* 0x00000206999a7836 */ /* 0x000fe20000000000 */
[----:B------:R-:W-:Y:S01]  /*1ba50*/  R2UR UR11, R3 ;  /* 0x00000000030b72ca */ /* 0x000fe200000e0000 */
[----:B------:R-:W-:Y:S01]  /*1ba60*/  VIADD R156, R153, 0x202 ;  /* 0x00000202999c7836 */ /* 0x000fe20000000000 */
[----:B------:R-:W-:Y:S01]  /*1ba70*/  R2UR UR10, R2 ;  /* 0x00000000020a72ca */ /* 0x000fe200000e0000 */
[----:B------:R-:W-:Y:S01]  /*1ba80*/  IMAD.MOV.U32 R157, RZ, RZ, 0x40000040 ;  /* 0x40000040ff9d7424 */ /* 0x000fe200078e00ff */
[----:B------:R-:W-:Y:S01]  /*1ba90*/  R2UR UR5, R155 ;  /* 0x000000009b0572ca */ /* 0x000fe200000e0000 */
[----:B------:R-:W-:Y:S01]  /*1baa0*/  IMAD.MOV.U32 R159, RZ, RZ, 0x40000040 ;  /* 0x40000040ff9f7424 */ /* 0x000fe200078e00ff */
[----:B------:R-:W-:Y:S01]  /*1bab0*/  R2UR UR22, R158 ;  /* 0x000000009e1672ca */ /* 0x000fe200000e0000 */
[C---:B------:R-:W-:Y:S01]  /*1bac0*/  VIADD R158, R153.reuse, 0x400 ;  /* 0x00000400999e7836 */ /* 0x040fe20000000000 */
[----:B------:R-:W-:Y:S01]  /*1bad0*/  R2UR UR26, R154 ;  /* 0x000000009a1a72ca */ /* 0x000fe200000e0000 */
[C---:B------:R-:W-:Y:S01]  /*1bae0*/  VIADD R154, R153.reuse, 0x404 ;  /* 0x00000404999a7836 */ /* 0x040fe20000000000 */
[----:B------:R-:W-:Y:S01]  /*1baf0*/  R2UR UR18, R156 ;  /* 0x000000009c1272ca */ /* 0x000fe200000e0000 */
[-C--:B------:R-:W-:Y:S01]  /*1bb00*/  FMUL.FTZ R28, R28, R152.reuse ;  /* 0x000000981c1c7220 */ /* 0x080fe20000410000 */
[----:B------:R-:W-:Y:S01]  /*1bb10*/  R2UR UR30, R158 ;  /* 0x000000009e1e72ca */ /* 0x000fe200000e0000 */
[C---:B------:R-:W-:Y:S01]  /*1bb20*/  VIADD R158, R153.reuse, 0x406 ;  /* 0x00000406999e7836 */ /* 0x040fe20000000000 */
        /* <DEDUP_REMOVED lines=241> */
.L_x_1781:
[----:B------:R-:W-:Y:S02]  /*1ca40*/  SHF.L.U32 R2, R232, 0x1f, RZ ;  /* 0x0000001fe8027819 */ /* 0x000fe400000006ff */
[----:B------:R-:W-:-:S04]  /*1ca50*/  LEA R0, R231, R16, 0x3 ;  /* 0x00000010e7007211 */ /* 0x000fc800078e18ff */
[----:B------:R0:W1:Y:S01]  /*1ca60*/  SYNCS.PHASECHK.TRANS64.TRYWAIT P2, [R0+URZ+0x30850], R2 ;  /* 0x03085002000075a7 */ /* 0x000062000804017f */
[----:B------:R-:W-:Y:S05]  /*1ca70*/  @!P0 BRA `(.L_x_1782) ;  /* 0x0000000000048947 */ /* 0x000fea0003800000 */
[----:B------:R-:W-:Y:S01]  /*1ca80*/  BPT.TRAP 0x1 ;  /* 0x000000040000795c */ /* 0x000fe20000300000 */
.L_x_1782:
[----:B------:R-:W-:Y:S04]  /*1ca90*/  BSSY B1, `(.L_x_1783) ;  /* 0x0000004000017945 */ /* 0x000fe80003800000 */
[----:B-1----:R-:W-:Y:S05]  /*1caa0*/  @P2 BRA `(.L_x_1784) ;  /* 0x0000000000082947 */ /* 0x002fea0003800000 */
[----:B------:R-:W1:Y:S02]  /*1cab0*/  SYNCS.PHASECHK.TRANS64.TRYWAIT P2, [R0+URZ+0x30850], R2 ;  /* 0x03085002000075a7 */ /* 0x000e64000804017f */
[----:B-1----:R-:W-:Y:S05]  /*1cac0*/  @!P2 BRA `(.L_x_1785) ;  /* 0x000001300030a947 */ /* 0x002fea0003800000 */
.L_x_1784:
[----:B------:R-:W-:Y:S05]  /*1cad0*/  BSYNC B1 ;  /* 0x0000000000017941 */ /* 0x000fea0003800000 */
.L_x_1783:
[----:B01----:R-:W-:Y:S01]  /*1cae0*/  VIADD R2, R16, 0x400 ;  /* 0x0000040010027836 */ /* 0x003fe20000000000 */
[----:B------:R-:W2:Y:S01]  /*1caf0*/  LDL R232, [R1+0x8] ;  /* 0x0000080001e87983 */ /* 0x000ea20000100800 */
[----:B------:R-:W-:Y:S01]  /*1cb00*/  IMAD.MOV.U32 R3, RZ, RZ, 0x40000040 ;  /* 0x40000040ff037424 */ /* 0x000fe200078e00ff */
[----:B------:R-:W-:Y:S01]  /*1cb10*/  WARPGROUP.ARRIVE ;  /* 0x00000000000079c5 */ /* 0x000fe20000000000 */
[----:B------:R-:W-:Y:S01]  /*1cb20*/  ULDC UR5, c[0x0][0x9d8] ;  /* 0x0002760000057ab9 */ /* 0x000fe20000000800 */
[----:B------:R-:W-:-:S04]  /*1cb30*/  SHF.R.U32.HI R2, RZ, 0x4, R2 ;  /* 0x00000004ff027819 */ /* 0x000fc80000011602 */
[----:B------:R-:W-:-:S04]  /*1cb40*/  LOP3.LUT R2, R2, 0x3fff, RZ, 0xc0, !PT ;  /* 0x00003fff02027812 */ /* 0x000fc800078ec0ff */
[----:B------:R-:W-:-:S05]  /*1cb50*/  LOP3.LUT R2, R2, 0x2000000, RZ, 0xfc, !PT ;  /* 0x0200000002027812 */ /* 0x000fca00078efcff */
[----:B------:R-:W-:Y:S01]  /*1cb60*/  IMAD R2, R231, 0x800, R2 ;  /* 0x00000800e7027824 */ /* 0x000fe200078e0202 */
[----:B------:R-:W-:Y:S01]  /*1cb70*/  R2UR UR7, R3 ;  /* 0x00000000030772ca */ /* 0x000fe200000e0000 */
[----:B------:R-:W3:Y:S03]  /*1cb80*/  LDL R231, [R1+0x14] ;  /* 0x0000140001e77983 */ /* 0x000ee60000100800 */
[----:B------:R-:W-:-:S13]  /*1cb90*/  R2UR UR6, R2 ;  /* 0x00000000020672ca */ /* 0x000fda00000e0000 */
[----:B------:R-:W-:Y:S01]  /*1cba0*/  HGMMA.64x256x16.F32 R24, R196, gdesc[UR4].tnspB, R24, gsb0 ;  /* 0x43e00004c4187df0 */ /* 0x000fe20008000818 */
[----:B--2---:R-:W-:Y:S02]  /*1cbb0*/  R2UR UR4, R232 ;  /* 0x00000000e80472ca */ /* 0x004fe400000e0000 */
[----:B------:R-:W3:Y:S01]  /*1cbc0*/  LDL R232, [R1+0x34] ;  /* 0x0000340001e87983 */ /* 0x000ee20000100800 */
[----:B------:R-:W-:Y:S02]  /*1cbd0*/  WARPGROUP.DEPBAR.LE gsb0, 0x0 ;  /* 0x00008000000079c5 */ /* 0x000fe40000010000 */
[----:B------:R-:W-:Y:S02]  /*1cbe0*/  VIADD R196, R2, 0x80 ;  /* 0x0000008002c47836 */ /* 0x000fe40000000000 */
[----:B------:R-:W-:-:S03]  /*1cbf0*/  IMAD.MOV.U32 R197, RZ, RZ, 0x40000040 ;  /* 0x40000040ffc57424 */ /* 0x000fc600078e00ff */
[----:B------:R-:W-:Y:S02]  /*1cc00*/  R2UR UR6, R196 ;  /* 0x00000000c40672ca */ /* 0x000fe400000e0000 */
[----:B------:R-:W-:Y:S01]  /*1cc10*/  R2UR UR7, R197 ;  /* 0x00000000c50772ca */ /* 0x000fe200000e0000 */
[----:B------:R-:W-:-:S14]  /*1cc20*/  WARPGROUP.ARRIVE ;  /* 0x00000000000079c5 */ /* 0x000fdc0000000000 */
[----:B------:R-:W-:Y:S01]  /*1cc30*/  HGMMA.64x256x16.F32 R24, R192, gdesc[UR4].tnspB, R24, gsb0 ;  /* 0x43e00004c0187df0 */ /* 0x000fe20008000818 */
[----:B------:R-:W-:Y:S02]  /*1cc40*/  IMAD.MOV.U32 R3, RZ, RZ, 0x40000040 ;  /* 0x40000040ff037424 */ /* 0x000fe400078e00ff */
[----:B------:R-:W-:Y:S02]  /*1cc50*/  WARPGROUP.DEPBAR.LE gsb0, 0x0 ;  /* 0x00008000000079c5 */ /* 0x000fe40000010000 */
[----:B------:R-:W-:Y:S01]  /*1cc60*/  VIADD R192, R2, 0x100 ;  /* 0x0000010002c07836 */ /* 0x000fe20000000000 */
[----:B------:R-:W-:-:S04]  /*1cc70*/  MOV R193, 0x40000040 ;  /* 0x4000004000c17802 */ /* 0x000fc80000000f00 */
[----:B------:R-:W-:Y:S02]  /*1cc80*/  R2UR UR6, R192 ;  /* 0x00000000c00672ca */ /* 0x000fe400000e0000 */
[----:B------:R-:W-:Y:S01]  /*1cc90*/  R2UR UR7, R193 ;  /* 0x00000000c10772ca */ /* 0x000fe200000e0000 */
[----:B------:R-:W-:-:S15]  /*1cca0*/  WARPGROUP.ARRIVE ;  /* 0x00000000000079c5 */ /* 0x000fde0000000000 */
[----:B------:R-:W-:Y:S01]  /*1ccb0*/  HGMMA.64x256x16.F32 R24, R188, gdesc[UR4].tnspB, R24, gsb0 ;  /* 0x43e00004bc187df0 */ /* 0x000fe20008000818 */
[----:B------:R-:W-:Y:S01]  /*1ccc0*/  VIADD R2, R2, 0x180 ;  /* 0x0000018002027836 */ /* 0x000fe20000000000 */
[----:B------:R-:W-:Y:S02]  /*1ccd0*/  R2UR UR7, R3 ;  /* 0x00000000030772ca */ /* 0x000fe400000e0000 */
[----:B------:R-:W0:Y:S02]  /*1cce0*/  @P5 LDC R3, c[0x0][0x450] ;  /* 0x00011400ff035b82 */ /* 0x000e240000000800 */
[----:B------:R-:W-:-:S06]  /*1ccf0*/  R2UR UR6, R2 ;  /* 0x00000000020672ca */ /* 0x000fcc00000e0000 */
[----:B------:R-:W1:Y:S01]  /*1cd00*/  @P5 LDC R2, c[0x0][0x44c] ;  /* 0x00011300ff025b82 */ /* 0x000e620000000800 */
[----:B------:R-:W-:-:S04]  /*1cd10*/  @!P1 IMAD R4, R4, 0x8, R16 ;  /* 0x0000000804049824 */ /* 0x000fc800078e0210 */
[----:B------:R-:W-:Y:S02]  /*1cd20*/  @!P1 VIADD R4, R4, 0x30840 ;  /* 0x0003084004049836 */ /* 0x000fe40000000000 */
[----:B------:R-:W-:Y:S01]  /*1cd30*/  FMUL.FTZ R182, R182, UR5 ;  /* 0x00000005b6b67c20 */ /* 0x000fe20008410000 */
[----:B------:R-:W-:Y:S02]  /*1cd40*/  FMUL.FTZ R157, R157, UR5 ;  /* 0x000000059d9d7c20 */ /* 0x000fe40008410000 */
[----:B------:R-:W-:Y:S01]  /*1cd50*/  @!P1 PRMT R4, RZ, 0x654, R4 ;  /* 0x00000654ff049816 */ /* 0x000fe20000000004 */
[----:B------:R-:W-:-:S03]  /*1cd60*/  FMUL.FTZ R173, R173, UR5 ;  /* 0x00000005adad7c20 */ /* 0x000fc60008410000 */
[----:B------:R-:W2:Y:S08]  /*1cd70*/  MUFU.TANH R157, R157 ;  /* 0x0000009d009d7308 */ /* 0x000eb00000002400 */
[----:B------:R-:W4:Y:S01]  /*1cd80*/  MUFU.TANH R173, R173 ;  /* 0x000000ad00ad7308 */ /* 0x000f220000002400 */
[----:B------:R-:W-:Y:S02]  /*1cd90*/  WARPGROUP.DEPBAR.LE gsb0, 0x0 ;  /* 0x00008000000079c5 */ /* 0x000fe40000010000 */
[----:B------:R-:W-:-:S06]  /*1cda0*/  WARPGROUP.ARRIVE ;  /* 0x00000000000079c5 */ /* 0x000fcc0000000000 */
[----:B------:R-:W-:Y:S01]  /*1cdb0*/  HGMMA.64x256x16.F32 R24, R184, gdesc[UR4].tnspB, R24, gsb0 ;  /* 0x43e00004b8187df0 */ /* 0x000fe20008000818 */
[----:B------:R-:W-:Y:S01]  /*1cdc0*/  FMUL.FTZ R188, R169, UR5 ;  /* 0x00000005a9bc7c20 */ /* 0x000fe20008410000 */
[----:B------:R-:W-:Y:S01]  /*1cdd0*/  FMUL.FTZ R169, R175, UR5 ;  /* 0x00000005afa97c20 */ /* 0x000fe20008410000 */
[----:B------:R-:W-:Y:S01]  /*1cde0*/  FMUL.FTZ R175, R177, UR5 ;  /* 0x00000005b1af7c20 */ /* 0x000fe20008410000 */
[----:B------:R-:W-:-:S03]  /*1cdf0*/  SHF.L.U32 R177, R5, 0x6, RZ ;  /* 0x0000000605b17819 */ /* 0x000fc600000006ff */
[----:B------:R-:W0:Y:S08]  /*1ce00*/  MUFU.TANH R188, R188 ;  /* 0x000000bc00bc7308 */ /* 0x000e300000002400 */
[----:B------:R-:W0:Y:S08]  /*1ce10*/  MUFU.TANH R169, R169 ;  /* 0x000000a900a97308 */ /* 0x000e300000002400 */
[----:B------:R-:W0:Y:S01]  /*1ce20*/  MUFU.TANH R175, R175 ;  /* 0x000000af00af7308 */ /* 0x000e220000002400 */
[----:B------:R-:W-:-:S02]  /*1ce30*/  WARPGROUP.DEPBAR.LE gsb0, 0x0 ;  /* 0x00008000000079c5 */ /* 0x000fc40000010000 */
[----:B---3--:R-:W-:Y:S02]  /*1ce40*/  IMAD.IADD R184, R232, 0x1, R231 ;  /* 0x00000001e8b87824 */ /* 0x008fe400078e02e7 */
[----:B------:R-:W-:Y:S01]  /*1ce50*/  FMUL.FTZ R186, R161, UR5 ;  /* 0x00000005a1ba7c20 */ /* 0x000fe20008410000 */
[----:B------:R-:W-:Y:S01]  /*1ce60*/  FMUL.FTZ R187, R165, UR5 ;  /* 0x00000005a5bb7c20 */ /* 0x000fe20008410000 */
[----:B------:R3:W-:Y:S01]  /*1ce70*/  @!P1 SYNCS.ARRIVE.TRANS64.RED.A1T0 RZ, [R4+URZ], RZ ;  /* 0x000000ff04ff99a7 */ /* 0x0007e2000810043f */
[----:B-1----:R-:W-:-:S04]  /*1ce80*/  @P5 IMAD.HI.U32 R185, R184, R2, RZ ;  /* 0x00000002b8b95227 */ /* 0x002fc800078e00ff */
[----:B------:R-:W-:Y:S01]  /*1ce90*/  IMAD.MOV.U32 R2, RZ, RZ, R184 ;  /* 0x000000ffff027224 */ /* 0x000fe200078e00b8 */
[----:B0-----:R-:W-:Y:S01]  /*1cea0*/  @P5 SHF.R.U32.HI R2, RZ, R3, R185 ;  /* 0x00000003ff025219 */ /* 0x001fe200000116b9 */
        /* <DEDUP_REMOVED lines=25> */
[----:B---3--:R1:W3:Y:S01]  /*1d040*/  MUFU.TANH R4, R182 ;  /* 0x000000b600047308 */ /* 0x0082e20000002400 */
[----:B------:R-:W-:Y:S01]  /*1d050*/  ULDC UR5, c[0x0][0x9e0] ;  /* 0x0002780000057ab9 */ /* 0x000fe20000000800 */
[----:B-1----:R-:W-:-:S06]  /*1d060*/  IADD3 R182, -R230, 0x1, -R177 ;  /* 0x00000001e6b67810 */ /* 0x002fcc0007ffe9b1 */
[----:B------:R-:W1:Y:S01]  /*1d070*/  MUFU.TANH R3, R3 ;  /* 0x0000000300037308 */ /* 0x000e620000002400 */
[----:B------:R-:W-:-:S07]  /*1d080*/  IADD3 R182, -R219, R182, R220 ;  /* 0x000000b6dbb67210 */ /* 0x000fce0007ffe1dc */
[----:B------:R-:W0:Y:S01]  /*1d090*/  MUFU.TANH R184, R184 ;  /* 0x000000b800b87308 */ /* 0x000e220000002400 */
[----:B------:R-:W-:-:S07]  /*1d0a0*/  VIADD R183, R182, UR5 ;  /* 0x00000005b6b77c36 */ /* 0x000fce0008000000 */
        /* <DEDUP_REMOVED lines=22> */
[----:B------:R-:W1:Y:S08]  /*1d210*/  MUFU.TANH R179, R179 ;  /* 0x000000b300b37308 */ /* 0x000e700000002400 */
[----:B------:R-:W1:Y:S01]  /*1d220*/  MUFU.TANH R176, R176 ;  /* 0x000000b000b07308 */ /* 0x000e620000002400 */
[----:B------:R-:W-:-:S02]  /*1d230*/  VIADD R182, R182, UR4 ;  /* 0x00000004b6b67c36 */ /* 0x000fc40008000000 */
[--C-:B0-----:R-:W-:Y:S02]  /*1d240*/  IMAD.IADD R181, R183, 0x1, R189.reuse ;  /* 0x00000001b7b57824 */ /* 0x101fe400078e02bd */
[----:B------:R-:W-:Y:S01]  /*1d250*/  IMAD.IADD R180, R182, 0x1, R189 ;  /* 0x00000001b6b47824 */ /* 0x000fe200078e02bd */
[----:B--234-:R-:W-:Y:S06]  /*1d260*/  @!P6 BRA `(.L_x_1786) ;  /* 0x000000000060e947 */ /* 0x01cfec0003800000 */
        /* <DEDUP_REMOVED lines=13> */
.L_x_1788:
[----:B------:R-:W-:Y:S02]  /*1d340*/  ULDC UR4, c[0x0][0x9e4] ;  /* 0x0002790000047ab9 */ /* 0x000fe40000000800 */
[----:B------:R-:W-:-:S05]  /*1d350*/  IMAD.U32 R190, RZ, RZ, UR4 ;  /* 0x00000004ffbe7e24 */ /* 0x000fca000f8e00ff */
[----:B------:R-:W-:-:S13]  /*1d360*/  ISETP.NE.AND P2, PT, R190, 0x1, PT ;  /* 0x00000001be00780c */ /* 0x000fda0003f45270 */
[----:B------:R-:W0:Y:S02]  /*1d370*/  @P2 LDC.64 R158, c[0x0][0x9e8] ;  /* 0x00027a00ff9e2b82 */ /* 0x000e240000000a00 */
[----:B0-----:R-:W-:-:S05]  /*1d380*/  @P2 IMAD.HI.U32 R158, R189, R158, RZ ;  /* 0x0000009ebd9e2227 */ /* 0x001fca00078e00ff */
[----:B------:R-:W-:-:S07]  /*1d390*/  @P2 SHF.R.U32.HI R189, RZ, R159, R158 ;  /* 0x0000009fffbd2219 */ /* 0x000fce000001169e */
.L_x_1789:
[----:B------:R-:W-:Y:S05]  /*1d3a0*/  BSYNC B1 ;  /* 0x0000000000017941 */ /* 0x000fea0003800000 */
.L_x_1787:
[----:B------:R-:W-:-:S05]  /*1d3b0*/  IMAD R189, R189, R190, -R177 ;  /* 0x000000bebdbd7224 */ /* 0x000fca00078e0ab1 */
[----:B------:R-:W-:-:S04]  /*1d3c0*/  IADD3 R189, -R230, R189, RZ ;  /* 0x000000bde6bd7210 */ /* 0x000fc80007ffe1ff */
[----:B------:R-:W-:Y:S02]  /*1d3d0*/  VIMNMX R180, R180, R189, !PT ;  /* 0x000000bdb4b47248 */ /* 0x000fe40007fe0100 */
[----:B------:R-:W-:-:S07]  /*1d3e0*/  VIADDMNMX R181, R189, R190, R181, PT ;  /* 0x000000bebdb57246 */ /* 0x000fce00038001b5 */
.L_x_1786:
[----:B------:R-:W-:Y:S01]  /*1d3f0*/  ISETP.GT.AND P2, PT, R5, -0x1, PT ;  /* 0xffffffff0500780c */ /* 0x000fe20003f44270 */
[----:B------:R-:W0:Y:S03]  /*1d400*/  SHFL.IDX PT, R2, R2, 0x1, 0x1c1f ;  /* 0x003c1f0002027f89 */ /* 0x000e2600000e0000 */
[C---:B------:R-:W-:Y:S02]  /*1d410*/  ISETP.GT.AND P4, PT, R180.reuse, RZ, P2 ;  /* 0x000000ffb400720c */ /* 0x040fe40001784270 */
[----:B------:R-:W-:Y:S02]  /*1d420*/  ISETP.GT.AND P3, PT, R180, 0x1, P2 ;  /* 0x00000001b400780c */ /* 0x000fe40001764270 */
[C---:B------:R-:W-:Y:S02]  /*1d430*/  ISETP.LT.OR P4, PT, R181.reuse, 0x1, P4 ;  /* 0x00000001b500780c */ /* 0x040fe40002781670 */
[----:B------:R-:W-:-:S02]  /*1d440*/  ISETP.LT.OR P3, PT, R181, 0x2, P3 ;  /* 0x00000002b500780c */ /* 0x000fc40001f61670 */
[----:B-1----:R-:W-:Y:S02]  /*1d450*/  FSEL R158, R3, -INF , !P4 ;  /* 0xff800000039e7808 */ /* 0x002fe40006000000 */
[----:B------:R-:W-:Y:S02]  /*1d460*/  FSEL R184, R184, -INF , !P3 ;  /* 0xff800000b8b87808 */ /* 0x000fe40005800000 */
[C---:B------:R-:W-:Y:S02]  /*1d470*/  ISETP.GT.AND P4, PT, R180.reuse, 0x8, P2 ;  /* 0x00000008b400780c */ /* 0x040fe40001784270 */
[----:B------:R-:W-:Y:S02]  /*1d480*/  ISETP.GT.AND P3, PT, R180, 0x9, P2 ;  /* 0x00000009b400780c */ /* 0x000fe40001764270 */
[C---:B------:R-:W-:Y:S02]  /*1d490*/  ISETP.LT.OR P4, PT, R181.reuse, 0x9, P4 ;  /* 0x00000009b500780c */ /* 0x040fe40002781670 */
[----:B------:R-:W-:-:S02]  /*1d4a0*/  ISETP.LT.OR P3, PT, R181, 0xa, P3 ;  /* 0x0000000ab500780c */ /* 0x000fc40001f61670 */
[----:B------:R-:W-:Y:S01]  /*1d4b0*/  FSEL R155, R155, -INF , !P4 ;  /* 0xff8000009b9b7808 */ /* 0x000fe20006000000 */
[--C-:B0-----:R-:W-:Y:S01]  /*1d4c0*/  IMAD.IADD R183, R183, 0x1, R2.reuse ;  /* 0x00000001b7b77824 */ /* 0x101fe200078e0202 */
[----:B------:R-:W-:Y:S01]  /*1d4d0*/  FSEL R157, R157, -INF , !P3 ;  /* 0xff8000009d9d7808 */ /* 0x000fe20005800000 */
[----:B------:R-:W-:Y:S01]  /*1d4e0*/  IMAD.IADD R182, R182, 0x1, R2 ;  /* 0x00000001b6b67824 */ /* 0x000fe200078e0202 */
        /* <DEDUP_REMOVED lines=35> */
[----:B------:R-:W-:Y:S01]  /*1d720*/  FSEL R179, R179, -INF , !P3 ;  /* 0xff800000b3b37808 */ /* 0x000fe20005800000 */
[----:B------:R-:W-:Y:S08]  /*1d730*/  @!P6 BRA `(.L_x_1790) ;  /* 0x000000000060e947 */ /* 0x000ff00003800000 */
        /* <DEDUP_REMOVED lines=13> */
.L_x_1792:
[----:B------:R-:W-:Y:S02]  /*1d810*/  ULDC UR4, c[0x0][0x9e4] ;  /* 0x0002790000047ab9 */ /* 0x000fe40000000800 */
[----:B------:R-:W-:-:S05]  /*1d820*/  IMAD.U32 R180, RZ, RZ, UR4 ;  /* 0x00000004ffb47e24 */ /* 0x000fca000f8e00ff */
[----:B------:R-:W-:-:S13]  /*1d830*/  ISETP.NE.AND P3, PT, R180, 0x1, PT ;  /* 0x00000001b400780c */ /* 0x000fda0003f65270 */
[----:B------:R-:W0:Y:S02]  /*1d840*/  @P3 LDC.64 R2, c[0x0][0x9e8] ;  /* 0x00027a00ff023b82 */ /* 0x000e240000000a00 */
[----:B0-----:R-:W-:-:S05]  /*1d850*/  @P3 IMAD.HI.U32 R2, R159, R2, RZ ;  /* 0x000000029f023227 */ /* 0x001fca00078e00ff */
[----:B------:R-:W-:-:S07]  /*1d860*/  @P3 SHF.R.U32.HI R159, RZ, R3, R2 ;  /* 0x00000003ff9f3219 */ /* 0x000fce0000011602 */
.L_x_1793:
[----:B------:R-:W-:Y:S05]  /*1d870*/  BSYNC B1 ;  /* 0x0000000000017941 */ /* 0x000fea0003800000 */
.L_x_1791:
[----:B------:R-:W-:-:S04]  /*1d880*/  IMAD R159, R159, R180, -R177 ;  /* 0x000000b49f9f7224 */ /* 0x000fc800078e0ab1 */
[----:B------:R-:W-:-:S05]  /*1d890*/  IMAD.IADD R159, R159, 0x1, -R230 ;  /* 0x000000019f9f7824 */ /* 0x000fca00078e0ae6 */
[----:B------:R-:W-:Y:S02]  /*1d8a0*/  VIMNMX R182, R182, R159, !PT ;  /* 0x0000009fb6b67248 */ /* 0x000fe40007fe0100 */
[----:B------:R-:W-:-:S07]  /*1d8b0*/  VIADDMNMX R183, R159, R180, R183, PT ;  /* 0x000000b49fb77246 */ /* 0x000fce00038001b7 */
.L_x_1790:
[----:B------:R-:W-:Y:S01]  /*1d8c0*/  @!P1 VIADD R0, R0, 0x30860 ;  /* 0x0003086000009836 */ /* 0x000fe20000000000 */
[----:B------:R-:W2:Y:S01]  /*1d8d0*/  LDL R181, [R1+0x38] ;  /* 0x0000380001b57983 */ /* 0x000ea20000100800 */
[----:B------:R-:W-:Y:S01]  /*1d8e0*/  ISETP.GT.AND P3, PT, R182, 0x1, P2 ;  /* 0x00000001b600780c */ /* 0x000fe20001764270 */
[----:B------:R-:W-:Y:S01]  /*1d8f0*/  ULDC UR4, c[0x0][0x988] ;  /* 0x0002620000047ab9 */ /* 0x000fe20000000800 */
[----:B------:R-:W-:Y:S01]  /*1d900*/  IMAD.MOV.U32 R232, RZ, RZ, R218 ;  /* 0x000000ffffe87224 */ /* 0x000fe200078e00da */
[----:B------:R-:W-:Y:S01]  /*1d910*/  @!P1 PRMT R0, RZ, 0x654, R0 ;  /* 0x00000654ff009816 */ /* 0x000fe20000000000 */
[----:B------:R-:W-:Y:S01]  /*1d920*/  IMAD.MOV.U32 R231, RZ, RZ, R22 ;  /* 0x000000ffffe77224 */ /* 0x000fe200078e0016 */
        /* <DEDUP_REMOVED lines=42> */
[----:B0-----:R-:W-:-:S05]  /*1dbd0*/  FMNMX.FTZ R2, R0, R2, !PT ;  /* 0x0000000200027209 */ /* 0x001fca0007810000 */
[----:B------:R-:W0:Y:S02]  /*1dbe0*/  SHFL.BFLY PT, R3, R2, 0x1, 0x1f ;  /* 0x0c201f0002037f89 */ /* 0x000e2400000e0000 */
[----:B0-----:R-:W-:Y:S02]  /*1dbf0*/  FMNMX.FTZ R3, R2, R3, !PT ;  /* 0x0000000302037209 */ /* 0x001fe40007810000 */
[----:B------:R-:W-:Y:S02]  /*1dc00*/  MOV R2, UR4 ;  /* 0x0000000400027c02 */ /* 0x000fe40008000f00 */
[----:B------:R-:W-:-:S03]  /*1dc10*/  FSETP.NEU.FTZ.AND P4, PT, R3, -INF , PT ;  /* 0xff8000000300780b */ /* 0x000fc60003f9d000 */
[C---:B------:R-:W-:Y:S01]  /*1dc20*/  FMUL.FTZ R159, R3.reuse, R2 ;  /* 0x00000002039f7220 */ /* 0x040fe20000410000 */
[----:B------:R-:W-:-:S04]  /*1dc30*/  FSEL R0, R3, RZ, P4 ;  /* 0x000000ff03007208 */ /* 0x000fc80002000000 */
[----:B------:R-:W-:Y:S01]  /*1dc40*/  FSEL R159, R159, RZ, P4 ;  /* 0x000000ff9f9f7208 */ /* 0x000fe20002000000 */
[----:B------:R-:W-:Y:S01]  /*1dc50*/  FADD.FTZ R0, -R0, R229 ;  /* 0x000000e500007221 */ /* 0x000fe20000010100 */
[----:B------:R-:W-:Y:S01]  /*1dc60*/  ISETP.GT.AND P4, PT, R182, 0x8, P2 ;  /* 0x00000008b600780c */ /* 0x000fe20001784270 */
[----:B------:R-:W-:Y:S02]  /*1dc70*/  IMAD.MOV.U32 R229, RZ, RZ, R3 ;  /* 0x000000ffffe57224 */ /* 0x000fe400078e0003 */
[-CC-:B------:R-:W-:Y:S01]  /*1dc80*/  FFMA.FTZ R158, R158, R2.reuse, -R159.reuse ;  /* 0x000000029e9e7223 */ /* 0x180fe2000001089f */
[----:B------:R-:W-:Y:S01]  /*1dc90*/  ISETP.LT.OR P4, PT, R183, 0x9, P4 ;  /* 0x00000009b700780c */ /* 0x000fe20002781670 */
[-CC-:B------:R-:W-:Y:S01]  /*1dca0*/  FFMA.FTZ R184, R184, R2.reuse, -R159.reuse ;  /* 0x00000002b8b87223 */ /* 0x180fe2000001089f */
[-CC-:B------:R-:W-:Y:S01]  /*1dcb0*/  FFMA.FTZ R155, R155, R2.reuse, -R159.reuse ;  /* 0x000000029b9b7223 */ /* 0x180fe2000001089f */
        /* <DEDUP_REMOVED lines=24> */
[----:B------:R-:W-:Y:S01]  /*1de40*/  FFMA.FTZ R159, R179, R2, -R159 ;  /* 0x00000002b39f7223 */ /* 0x000fe2000001089f */
[----:B------:R-:W-:Y:S01]  /*1de50*/  FMNMX.FTZ R152, R162, R152, !PT ;  /* 0x00000098a2987209 */ /* 0x000fe20007810000 */
[----:B------:R-:W-:Y:S01]  /*1de60*/  FMUL.FTZ R180, R0, R2 ;  /* 0x0000000200b47220 */ /* 0x000fe20000410000 */
[----:B------:R-:W-:Y:S01]  /*1de70*/  ISETP.LT.OR P4, PT, R183, 0x21, P4 ;  /* 0x00000021b700780c */ /* 0x000fe20002781670 */
[----:B------:R-:W-:Y:S01]  /*1de80*/  MUFU.EX2 R158, R158 ;  /* 0x0000009e009e7308 */ /* 0x000fe20000000800 */
[----:B------:R-:W-:-:S02]  /*1de90*/  FMNMX.FTZ R152, R164, R152, !PT ;  /* 0x00000098a4987209 */ /* 0x000fc40007810000 */
[----:B------:R-:W-:Y:S02]  /*1dea0*/  FSEL R165, R165, -INF , !P4 ;  /* 0xff800000a5a57808 */ /* 0x000fe40006000000 */
[----:B------:R-:W-:Y:S02]  /*1deb0*/  ISETP.GT.AND P4, PT, R182, 0x28, P2 ;  /* 0x00000028b600780c */ /* 0x000fe40001784270 */
[----:B------:R-:W-:Y:S01]  /*1dec0*/  FMNMX.FTZ R152, R165, R152, !PT ;  /* 0x00000098a5987209 */ /* 0x000fe20007810000 */
[----:B------:R-:W-:Y:S01]  /*1ded0*/  MUFU.EX2 R184, R184 ;  /* 0x000000b800b87308 */ /* 0x000fe20000000800 */
[----:B------:R-:W-:Y:S02]  /*1dee0*/  ISETP.LT.OR P4, PT, R183, 0x29, P4 ;  /* 0x00000029b700780c */ /* 0x000fe40002781670 */
[----:B------:R-:W-:Y:S02]  /*1def0*/  FMNMX.FTZ R152, R166, R152, !PT ;  /* 0x00000098a6987209 */ /* 0x000fe40007810000 */
[----:B------:R-:W-:-:S02]  /*1df00*/  FSEL R168, R168, -INF , !P4 ;  /* 0xff800000a8a87808 */ /* 0x000fc40006000000 */
[----:B------:R-:W-:Y:S01]  /*1df10*/  ISETP.GT.AND P4, PT, R182, 0x30, P2 ;  /* 0x00000030b600780c */ /* 0x000fe20001784270 */
[----:B------:R-:W-:Y:S01]  /*1df20*/  MUFU.EX2 R155, R155 ;  /* 0x0000009b009b7308 */ /* 0x000fe20000000800 */
[----:B------:R-:W-:Y:S02]  /*1df30*/  FMNMX.FTZ R152, R168, R152, !PT ;  /* 0x00000098a8987209 */ /* 0x000fe40007810000 */
[----:B------:R-:W-:Y:S02]  /*1df40*/  ISETP.LT.OR P4, PT, R183, 0x31, P4 ;  /* 0x00000031b700780c */ /* 0x000fe40002781670 */
[----:B------:R-:W-:Y:S02]  /*1df50*/  FMNMX.FTZ R152, R169, R152, !PT ;  /* 0x00000098a9987209 */ /* 0x000fe40007810000 */
[----:B------:R-:W-:Y:S01]  /*1df60*/  FSEL R170, R170, -INF , !P4 ;  /* 0xff800000aaaa7808 */ /* 0x000fe20006000000 */
[----:B------:R-:W0:Y:S01]  /*1df70*/  MUFU.EX2 R157, R157 ;  /* 0x0000009d009d7308 */ /* 0x000e220000000800 */
[----:B------:R-:W-:-:S02]  /*1df80*/  ISETP.GT.AND P4, PT, R182, 0x31, P2 ;  /* 0x00000031b600780c */ /* 0x000fc40001784270 */
[----:B------:R-:W-:Y:S02]  /*1df90*/  ISETP.GT.AND P2, PT, R182, 0x39, P2 ;  /* 0x00000039b600780c */ /* 0x000fe40001744270 */
[C---:B------:R-:W-:Y:S02]  /*1dfa0*/  ISETP.LT.OR P4, PT, R183.reuse, 0x32, P4 ;  /* 0x00000032b700780c */ /* 0x040fe40002781670 */
[----:B------:R-:W-:Y:S01]  /*1dfb0*/  FMNMX.FTZ R152, R170, R152, !PT ;  /* 0x00000098aa987209 */ /* 0x000fe20007810000 */
[----:B------:R-:W-:Y:S01]  /*1dfc0*/  MUFU.EX2 R185, R185 ;  /* 0x000000b900b97308 */ /* 0x000fe20000000800 */
[----:B------:R-:W-:Y:S02]  /*1dfd0*/  FSEL R172, R172, -INF , !P4 ;  /* 0xff800000acac7808 */ /* 0x000fe40006000000 */
[----:B------:R-:W-:Y:S02]  /*1dfe0*/  ISETP.LT.OR P2, PT, R183, 0x3a, P2 ;  /* 0x0000003ab700780c */ /* 0x000fe40001741670 */
[----:B------:R-:W-:-:S02]  /*1dff0*/  FSEL R179, R4, -INF , !P3 ;  /* 0xff80000004b37808 */ /* 0x000fc40005800000 */
[----:B------:R-:W-:Y:S01]  /*1e000*/  FMNMX.FTZ R152, R172, R152, !PT ;  /* 0x00000098ac987209 */ /* 0x000fe20007810000 */
[----:B------:R-:W1:Y:S01]  /*1e010*/  MUFU.EX2 R186, R186 ;  /* 0x000000ba00ba7308 */ /* 0x000e620000000800 */
[----:B------:R-:W-:Y:S02]  /*1e020*/  FSEL R176, R176, -INF , !P2 ;  /* 0xff800000b0b07808 */ /* 0x000fe40005000000 */
[----:B------:R-:W-:Y:S02]  /*1e030*/  FMNMX.FTZ R152, R179, R152, !PT ;  /* 0x00000098b3987209 */ /* 0x000fe40007810000 */
[----:B0-----:R-:W-:Y:S02]  /*1e040*/  F2FP.F16.F32.PACK_AB R198, R157, R155 ;  /* 0x0000009b9dc6723e */ /* 0x001fe400000000ff */
[----:B------:R-:W-:Y:S01]  /*1e050*/  FMNMX.FTZ R152, R176, R152, !PT ;  /* 0x00000098b0987209 */ /* 0x000fe20007810000 */
[----:B------:R-:W-:Y:S01]  /*1e060*/  MUFU.EX2 R163, R163 ;  /* 0x000000a300a37308 */ /* 0x000fe20000000800 */
[----:B------:R-:W-:-:S03]  /*1e070*/  F2FP.F16.F32.PACK_AB R196, R184, R158 ;  /* 0x0000009eb8c4723e */ /* 0x000fc600000000ff */
[----:B------:R-:W0:Y:S04]  /*1e080*/  SHFL.BFLY PT, R4, R152, 0x2, 0x1f ;  /* 0x0c401f0098047f89 */ /* 0x000e2800000e0000 */
[----:B------:R-:W3:Y:S01]  /*1e090*/  MUFU.EX2 R187, R187 ;  /* 0x000000bb00bb7308 */ /* 0x000ee20000000800 */
[----:B-1----:R-:W-:-:S07]  /*1e0a0*/  F2FP.F16.F32.PACK_AB R192, R186, R185 ;  /* 0x000000b9bac0723e */ /* 0x002fce00000000ff */
[----:B------:R-:W-:Y:S08]  /*1e0b0*/  MUFU.EX2 R167, R167 ;  /* 0x000000a700a77308 */ /* 0x000ff00000000800 */
[----:B------:R-:W-:Y:S01]  /*1e0c0*/  MUFU.EX2 R188, R188 ;  /* 0x000000bc00bc7308 */ /* 0x000fe20000000800 */
[----:B---3--:R-:W-:Y:S02]  /*1e0d0*/  F2FP.F16.F32.PACK_AB R194, R187, R163 ;  /* 0x000000a3bbc2723e */ /* 0x008fe400000000ff */
[----:B0-----:R-:W-:-:S05]  /*1e0e0*/  FMNMX.FTZ R152, R152, R4, !PT ;  /* 0x0000000498987209 */ /* 0x001fca0007810000 */
[----:B------:R-:W-:Y:S01]  /*1e0f0*/  MUFU.EX2 R171, R171 ;  /* 0x000000ab00ab7308 */ /* 0x000fe20000000800 */
[----:B------:R-:W0:Y:S07]  /*1e100*/  SHFL.BFLY PT, R4, R152, 0x1, 0x1f ;  /* 0x0c201f0098047f89 */ /* 0x000e2e00000e0000 */
[----:B------:R-:W1:Y:S08]  /*1e110*/  MUFU.EX2 R173, R173 ;  /* 0x000000ad00ad7308 */ /* 0x000e700000000800 */
[----:B------:R-:W-:Y:S08]  /*1e120*/  MUFU.EX2 R174, R174 ;  /* 0x000000ae00ae7308 */ /* 0x000ff00000000800 */
[----:B------:R-:W-:Y:S01]  /*1e130*/  MUFU.EX2 R175, R175 ;  /* 0x000000af00af7308 */ /* 0x000fe20000000800 */
[----:B0-----:R-:W-:-:S02]  /*1e140*/  FMNMX.FTZ R4, R152, R4, !PT ;  /* 0x0000000498047209 */ /* 0x001fc40007810000 */
[----:B-1----:R-:W-:Y:S02]  /*1e150*/  F2FP.F16.F32.PACK_AB R190, R173, R171 ;  /* 0x000000abadbe723e */ /* 0x002fe400000000ff */
[C---:B------:R-:W-:Y:S01]  /*1e160*/  FSETP.NEU.FTZ.AND P2, PT, R4.reuse, -INF , PT ;  /* 0xff8000000400780b */ /* 0x040fe20003f5d000 */
[----:B------:R-:W-:Y:S02]  /*1e170*/  FMUL.FTZ R152, R4, R2 ;  /* 0x0000000204987220 */ /* 0x000fe40000410000 */
[----:B------:R-:W-:Y:S03]  /*1e180*/  MUFU.EX2 R178, R178 ;  /* 0x000000b200b27308 */ /* 0x000fe60000000800 */
[----:B------:R-:W-:-:S05]  /*1e190*/  FSEL R0, R152, RZ, P2 ;  /* 0x000000ff98007208 */ /* 0x000fca0001000000 */
[----:B------:R-:W0:Y:S01]  /*1e1a0*/  MUFU.EX2 R152, R180 ;  /* 0x000000b400987308 */ /* 0x000e220000000800 */
[-CC-:B------:R-:W-:Y:S01]  /*1e1b0*/  FFMA.FTZ R177, R177, R2.reuse, -R0.reuse ;  /* 0x00000002b1b17223 */ /* 0x180fe20000010800 */
        /* <DEDUP_REMOVED lines=14> */
[----:B------:R-:W-:Y:S01]  /*1e2a0*/  FFMA.FTZ R176, R176, R2, -R0 ;  /* 0x00000002b0b07223 */ /* 0x000fe20000010800 */
[----:B0-----:R-:W-:Y:S01]  /*1e2b0*/  FFMA.FTZ R0, R152, R227, R158 ;  /* 0x000000e398007223 */ /* 0x001fe2000001009e */
[----:B------:R-:W-:Y:S03]  /*1e2c0*/  MUFU.EX2 R177, R177 ;  /* 0x000000b100b17308 */ /* 0x000fe60000000800 */
[----:B------:R-:W-:Y:S01]  /*1e2d0*/  FADD.FTZ R0, R184, R0 ;  /* 0x00000000b8007221 */ /* 0x000fe20000010000 */
[----:B------:R-:W-:-:S03]  /*1e2e0*/  F2FP.F16.F32.PACK_AB R184, R175, R174 ;  /* 0x000000aeafb8723e */ /* 0x000fc600000000ff */
[----:B------:R-:W-:Y:S01]  /*1e2f0*/  FADD.FTZ R0, R155, R0 ;  /* 0x000000009b007221 */ /* 0x000fe20000010000 */
[----:B------:R-:W-:Y:S01]  /*1e300*/  FSEL R155, R4, RZ, P2 ;  /* 0x000000ff049b7208 */ /* 0x000fe20001000000 */
[----:B------:R-:W0:Y:S01]  /*1e310*/  MUFU.EX2 R153, R153 ;  /* 0x0000009900997308 */ /* 0x000e220000000800 */
[----:B--2---:R-:W-:Y:S01]  /*1e320*/  ISETP.GT.AND P2, PT, R5, R181, PT ;  /* 0x000000b50500720c */ /* 0x004fe20003f44270 */
[----:B------:R-:W-:Y:S01]  /*1e330*/  FADD.FTZ R0, R157, R0 ;  /* 0x000000009d007221 */ /* 0x000fe20000010000 */
[----:B------:R-:W-:Y:S02]  /*1e340*/  VIADD R5, R5, 0xffffffff ;  /* 0xffffffff05057836 */ /* 0x000fe40000000000 */
[----:B------:R-:W-:Y:S01]  /*1e350*/  FADD.FTZ R155, -R155, R228 ;  /* 0x000000e49b9b7221 */ /* 0x000fe20000010100 */
[----:B------:R-:W-:Y:S02]  /*1e360*/  IMAD.MOV.U32 R228, RZ, RZ, R4 ;  /* 0x000000ffffe47224 */ /* 0x000fe400078e0004 */
[----:B------:R-:W-:Y:S01]  /*1e370*/  FADD.FTZ R0, R185, R0 ;  /* 0x00000000b9007221 */ /* 0x000fe20000010000 */
[----:B------:R-:W-:Y:S01]  /*1e380*/  FMUL.FTZ R155, R155, R2 ;  /* 0x000000029b9b7220 */ /* 0x000fe20000410000 */
[----:B------:R-:W-:Y:S02]  /*1e390*/  MUFU.EX2 R154, R154 ;  /* 0x0000009a009a7308 */ /* 0x000fe40000000800 */
[----:B------:R-:W-:-:S04]  /*1e3a0*/  FADD.FTZ R0, R186, R0 ;  /* 0x00000000ba007221 */ /* 0x000fc80000010000 */
[----:B------:R-:W-:Y:S02]  /*1e3b0*/  FADD.FTZ R0, R163, R0 ;  /* 0x00000000a3007221 */ /* 0x000fe40000010000 */
[----:B------:R-:W1:Y:S02]  /*1e3c0*/  MUFU.EX2 R156, R156 ;  /* 0x0000009c009c7308 */ /* 0x000e640000000800 */
[----:B------:R-:W-:Y:S01]  /*1e3d0*/  FADD.FTZ R0, R187, R0 ;  /* 0x00000000bb007221 */ /* 0x000fe20000010000 */
[----:B0-----:R-:W-:-:S03]  /*1e3e0*/  F2FP.F16.F32.PACK_AB R197, R153, R177 ;  /* 0x000000b199c5723e */ /* 0x001fc600000000ff */
[----:B------:R-:W-:Y:S02]  /*1e3f0*/  FADD.FTZ R157, R167, R0 ;  /* 0x00000000a79d7221 */ /* 0x000fe40000010000 */
[----:B------:R0:W2:Y:S02]  /*1e400*/  MUFU.EX2 R0, R155 ;  /* 0x0000009b00007308 */ /* 0x0000a40000000800 */
[C---:B------:R-:W-:Y:S01]  /*1e410*/  FADD.FTZ R157, R188.reuse, R157 ;  /* 0x0000009dbc9d7221 */ /* 0x040fe20000010000 */
[----:B------:R-:W-:-:S03]  /*1e420*/  F2FP.F16.F32.PACK_AB R188, R188, R167 ;  /* 0x000000a7bcbc723e */ /* 0x000fc600000000ff */
[----:B------:R-:W-:Y:S02]  /*1e430*/  FADD.FTZ R157, R171, R157 ;  /* 0x0000009dab9d7221 */ /* 0x000fe40000010000 */
[----:B------:R-:W3:Y:S02]  /*1e440*/  MUFU.EX2 R160, R160 ;  /* 0x000000a000a07308 */ /* 0x000ee40000000800 */
[----:B------:R-:W-:Y:S01]  /*1e450*/  FADD.FTZ R157, R173, R157 ;  /* 0x0000009dad9d7221 */ /* 0x000fe20000010000 */
[----:B-1----:R-:W-:-:S03]  /*1e460*/  F2FP.F16.F32.PACK_AB R199, R156, R154 ;  /* 0x0000009a9cc7723e */ /* 0x002fc600000000ff */
[----:B0-----:R-:W-:Y:S02]  /*1e470*/  FADD.FTZ R155, R174, R157 ;  /* 0x0000009dae9b7221 */ /* 0x001fe40000010000 */
[----:B------:R-:W0:Y:S01]  /*1e480*/  MUFU.EX2 R161, R161 ;  /* 0x000000a100a17308 */ /* 0x000e220000000800 */
[----:B--2---:R-:W-:Y:S01]  /*1e490*/  FFMA.FTZ R226, R0, R226, R177 ;  /* 0x000000e200e27223 */ /* 0x004fe200000100b1 */
[----:B------:R-:W-:-:S03]  /*1e4a0*/  FADD.FTZ R155, R175, R155 ;  /* 0x0000009baf9b7221 */ /* 0x000fc60000010000 */
[----:B------:R-:W-:Y:S01]  /*1e4b0*/  FADD.FTZ R226, R153, R226 ;  /* 0x000000e299e27221 */ /* 0x000fe20000010000 */
[----:B------:R-:W-:Y:S02]  /*1e4c0*/  FADD.FTZ R155, R178, R155 ;  /* 0x0000009bb29b7221 */ /* 0x000fe40000010000 */
[----:B------:R-:W1:Y:S01]  /*1e4d0*/  MUFU.EX2 R162, R162 ;  /* 0x000000a200a27308 */ /* 0x000e620000000800 */
[----:B------:R-:W-:-:S04]  /*1e4e0*/  FADD.FTZ R226, R154, R226 ;  /* 0x000000e29ae27221 */ /* 0x000fc80000010000 */
[----:B------:R-:W-:-:S03]  /*1e4f0*/  FADD.FTZ R226, R156, R226 ;  /* 0x000000e29ce27221 */ /* 0x000fc60000010000 */
[----:B------:R-:W2:Y:S01]  /*1e500*/  MUFU.EX2 R164, R164 ;  /* 0x000000a400a47308 */ /* 0x000ea20000000800 */
[----:B---3--:R-:W-:Y:S01]  /*1e510*/  FADD.FTZ R226, R160, R226 ;  /* 0x000000e2a0e27221 */ /* 0x008fe20000010000 */
[----:B0-----:R-:W-:-:S03]  /*1e520*/  F2FP.F16.F32.PACK_AB R193, R161, R160 ;  /* 0x000000a0a1c1723e */ /* 0x001fc600000000ff */
[----:B------:R-:W-:-:S03]  /*1e530*/  FADD.FTZ R226, R161, R226 ;  /* 0x000000e2a1e27221 */ /* 0x000fc60000010000 */
        /* <DEDUP_REMOVED lines=21> */
[----:B0-----:R-:W-:Y:S01]  /*1e690*/  FADD.FTZ R226, R179, R226 ;  /* 0x000000e2b3e27221 */ /* 0x001fe20000010000 */
[C---:B-1----:R-:W-:Y:S01]  /*1e6a0*/  FADD.FTZ R227, R159.reuse, R155 ;  /* 0x0000009b9fe37221 */ /* 0x042fe20000010000 */
[----:B------:R-:W-:Y:S02]  /*1e6b0*/  F2FP.F16.F32.PACK_AB R186, R159, R178 ;  /* 0x000000b29fba723e */ /* 0x000fe400000000ff */
[C---:B--2---:R-:W-:Y:S01]  /*1e6c0*/  FADD.FTZ R226, R176.reuse, R226 ;  /* 0x000000e2b0e27221 */ /* 0x044fe20000010000 */
[----:B------:R-:W-:Y:S01]  /*1e6d0*/  F2FP.F16.F32.PACK_AB R187, R176, R179 ;  /* 0x000000b3b0bb723e */ /* 0x000fe200000000ff */
[----:B------:R-:W-:Y:S06]  /*1e6e0*/  @P2 BRA `(.L_x_1794) ;  /* 0xffffffd0004c2947 */ /* 0x000fec000383ffff */
.L_x_1775:
[----:B------:R-:W-:Y:S05]  /*1e6f0*/  BSYNC B0 ;  /* 0x0000000000007941 */ /* 0x000fea0003800000 */
.L_x_1774:
        /* <DEDUP_REMOVED lines=131> */
.L_x_1795:
[----:B------:R-:W-:Y:S01]  /*1ef30*/  IMAD R5, R22, 0x8, R16 ;  /* 0x0000000816057824 */ /* 0x000fe200078e0210 */
[----:B------:R-:W-:-:S04]  /*1ef40*/  SHF.L.U32 R0, R218, 0x1f, RZ ;  /* 0x0000001fda007819 */ /* 0x000fc800000006ff */
[----:B------:R0:W1:Y:S01]  /*1ef50*/  SYNCS.PHASECHK.TRANS64.TRYWAIT P2, [R5+URZ+0x30850], R0 ;  /* 0x03085000050075a7 */ /* 0x000062000804017f */
[----:B------:R-:W-:Y:S05]  /*1ef60*/  @!P0 BRA `(.L_x_1796) ;  /* 0x0000000000048947 */ /* 0x000fea0003800000 */
[----:B------:R-:W-:Y:S01]  /*1ef70*/  BPT.TRAP 0x1 ;  /* 0x000000040000795c */ /* 0x000fe20000300000 */
.L_x_1796:
[----:B------:R-:W-:Y:S04]  /*1ef80*/  BSSY B0, `(.L_x_1797) ;  /* 0x0000004000007945 */ /* 0x000fe80003800000 */
[----:B-1----:R-:W-:Y:S05]  /*1ef90*/  @P2 BRA `(.L_x_1798) ;  /* 0x0000000000082947 */ /* 0x002fea0003800000 */
[----:B------:R-:W1:Y:S02]  /*1efa0*/  SYNCS.PHASECHK.TRANS64.TRYWAIT P0, [R5+URZ+0x30850], R0 ;  /* 0x03085000050075a7 */ /* 0x000e64000800017f */
[----:B-1----:R-:W-:Y:S05]  /*1efb0*/  @!P0 BRA `(.L_x_1799) ;  /* 0x0000010c00088947 */ /* 0x002fea0003800000 */
.L_x_1798:
[----:B------:R-:W-:Y:S05]  /*1efc0*/  BSYNC B0 ;  /* 0x0000000000007941 */ /* 0x000fea0003800000 */
.L_x_1797:
[----:B------:R-:W-:Y:S01]  /*1efd0*/  IADD3 R16, R16, 0x400, RZ ;  /* 0x0000040010107810 */ /* 0x000fe20007ffe0ff */
[----:B------:R-:W2:Y:S01]  /*1efe0*/  LDL.LU R10, [R1+0x54] ;  /* 0x00005400010a7983 */ /* 0x000ea20000300800 */
[----:B------:R-:W-:Y:S01]  /*1eff0*/  IMAD.MOV.U32 R7, RZ, RZ, 0x40000040 ;  /* 0x40000040ff077424 */ /* 0x000fe200078e00ff */
[----:B------:R-:W-:Y:S01]  /*1f000*/  WARPGROUP.ARRIVE ;  /* 0x00000000000079c5 */ /* 0x000fe20000000000 */
[----:B------:R-:W-:Y:S01]  /*1f010*/  SHF.R.U32.HI R16, RZ, 0x4, R16 ;  /* 0x00000004ff107819 */ /* 0x000fe20000011610 */
[----:B------:R-:W-:Y:S01]  /*1f020*/  IMAD.MOV.U32 R9, RZ, RZ, 0x40000040 ;  /* 0x40000040ff097424 */ /* 0x000fe200078e00ff */
[----:B01----:R-:W-:Y:S01]  /*1f030*/  SHFL.BFLY PT, R0, R226, 0x2, 0x1f ;  /* 0x0c401f00e2007f89 */ /* 0x003fe200000e0000 */
[----:B------:R-:W-:Y:S01]  /*1f040*/  R2UR UR7, R7 ;  /* 0x00000000070772ca */ /* 0x000fe200000e0000 */
[----:B------:R-:W-:Y:S01]  /*1f050*/  IMAD.MOV.U32 R7, RZ, RZ, 0x40000040 ;  /* 0x40000040ff077424 */ /* 0x000fe200078e00ff */
[----:B------:R-:W-:Y:S01]  /*1f060*/  LOP3.LUT R16, R16, 0x3fff, RZ, 0xc0, !PT ;  /* 0x00003fff10107812 */ /* 0x000fe200078ec0ff */
[----:B------:R-:W-:Y:S01]  /*1f070*/  IMAD.MOV.U32 R152, RZ, RZ, -0x800000 ;  /* 0xff800000ff987424 */ /* 0x000fe200078e00ff */
[----:B------:R-:W-:Y:S01]  /*1f080*/  @!P1 IADD3 R5, R5, 0x30860, RZ ;  /* 0x0003086005059810 */ /* 0x000fe20007ffe0ff */
[----:B------:R-:W-:Y:S01]  /*1f090*/  IMAD.MOV.U32 R153, RZ, RZ, -0x800000 ;  /* 0xff800000ff997424 */ /* 0x000fe200078e00ff */
[----:B------:R-:W-:-:S02]  /*1f0a0*/  LOP3.LUT R16, R16, 0x2000000, RZ, 0xfc, !PT ;  /* 0x0200000010107812 */ /* 0x000fc400078efcff */
[----:B------:R-:W-:-:S03]  /*1f0b0*/  @!P1 PRMT R5, RZ, 0x654, R5 ;  /* 0x00000654ff059816 */ /* 0x000fc60000000005 */
[C---:B------:R-:W-:Y:S02]  /*1f0c0*/  IMAD R6, R22.reuse, 0x800, R16 ;  /* 0x0000080016067824 */ /* 0x040fe400078e0210 */
[----:B------:R-:W-:Y:S02]  /*1f0d0*/  VIADD R22, R22, 0x1 ;  /* 0x0000000116167836 */ /* 0x000fe40000000000 */
[C---:B------:R-:W-:Y:S01]  /*1f0e0*/  VIADD R8, R6.reuse, 0x80 ;  /* 0x0000008006087836 */ /* 0x040fe20000000000 */
[----:B------:R-:W-:Y:S02]  /*1f0f0*/  R2UR UR6, R6 ;  /* 0x00000000060672ca */ /* 0x000fe400000e0000 */
[----:B------:R-:W-:-:S04]  /*1f100*/  ISETP.NE.AND P2, PT, R22, 0x2, PT ;  /* 0x000000021600780c */ /* 0x000fc80003f45270 */
[----:B------:R-:W-:-:S07]  /*1f110*/  SEL R22, R22, RZ, P2 ;  /* 0x000000ff16167207 */ /* 0x000fce0001000000 */
[----:B------:R-:W-:Y:S01]  /*1f120*/  HGMMA.64x256x16.F32 R24, R196, gdesc[UR4].tnspB, R24, gsb0 ;  /* 0x43e00004c4187df0 */ /* 0x000fe20008000818 */
[----:B------:R-:W-:Y:S01]  /*1f130*/  R2UR UR6, R8 ;  /* 0x00000000080672ca */ /* 0x000fe200000e0000 */
[C---:B------:R-:W-:Y:S01]  /*1f140*/  VIADD R8, R6.reuse, 0x100 ;  /* 0x0000010006087836 */ /* 0x040fe20000000000 */
[----:B------:R-:W-:Y:S01]  /*1f150*/  R2UR UR7, R9 ;  /* 0x00000000090772ca */ /* 0x000fe200000e0000 */
[----:B------:R-:W-:Y:S01]  /*1f160*/  IMAD.MOV.U32 R9, RZ, RZ, 0x40000040 ;  /* 0x40000040ff097424 */ /* 0x000fe200078e00ff */
[----:B------:R-:W-:Y:S01]  /*1f170*/  IADD3 R6, R6, 0x180, RZ ;  /* 0x0000018006067810 */ /* 0x000fe20007ffe0ff */
[----:B--2---:R-:W-:Y:S01]  /*1f180*/  VIADD R10, R10, 0x1 ;  /* 0x000000010a0a7836 */ /* 0x004fe20000000000 */
[----:B------:R-:W-:Y:S02]  /*1f190*/  WARPGROUP.DEPBAR.LE gsb0, 0x0 ;  /* 0x00008000000079c5 */ /* 0x000fe40000010000 */
[----:B------:R-:W-:Y:S02]  /*1f1a0*/  WARPGROUP.ARRIVE ;  /* 0x00000000000079c5 */ /* 0x000fe40000000000 */
[----:B------:R-:W-:-:S15]  /*1f1b0*/  STL [R1+0x54], R10 ;  /* 0x0000540a01007387 */ /* 0x000fde0000100800 */
[----:B------:R-:W-:-:S02]  /*1f1c0*/  NOP ;  /* 0x0000000000007918 */ /* 0x000fc40000000000 */
        /* <DEDUP_REMOVED lines=9> */
[----:B------:R-:W0:Y:S02]  /*1f260*/  SHFL.BFLY PT, R6, R227, 0x2, 0x1f ;  /* 0x0c401f00e3067f89 */ /* 0x000e2400000e0000 */
[----:B0-----:R-:W-:Y:S01]  /*1f270*/  FADD.FTZ R227, R6, R227 ;  /* 0x000000e306e37221 */ /* 0x001fe20000010000 */
[----:B------:R-:W-:-:S04]  /*1f280*/  FADD.FTZ R6, R0, R226 ;  /* 0x000000e200067221 */ /* 0x000fc80000010000 */
[----:B------:R-:W0:Y:S04]  /*1f290*/  SHFL.BFLY PT, R0, R227, 0x1, 0x1f ;  /* 0x0c201f00e3007f89 */ /* 0x000e2800000e0000 */
[----:B------:R-:W1:Y:S01]  /*1f2a0*/  SHFL.BFLY PT, R7, R6, 0x1, 0x1f ;  /* 0x0c201f0006077f89 */ /* 0x000e6200000e0000 */
[----:B0-----:R-:W-:Y:S01]  /*1f2b0*/  FADD.FTZ R0, R227, R0 ;  /* 0x00000000e3007221 */ /* 0x001fe20000010000 */
[----:B-1----:R-:W-:-:S04]  /*1f2c0*/  FADD.FTZ R6, R6, R7 ;  /* 0x0000000706067221 */ /* 0x002fc80000010000 */
[----:B------:R-:W-:Y:S02]  /*1f2d0*/  FSETP.NE.FTZ.AND P0, PT, R0, RZ, PT ;  /* 0x000000ff0000720b */ /* 0x000fe40003f15000 */
[----:B------:R-:W-:-:S11]  /*1f2e0*/  FSETP.NE.FTZ.AND P3, PT, R6, RZ, PT ;  /* 0x000000ff0600720b */ /* 0x000fd60003f75000 */
[C---:B------:R-:W-:Y:S01]  /*1f2f0*/  @P0 FMUL.FTZ R9, R2.reuse, 0.69314718246459960938 ;  /* 0x3f31721802090820 */ /* 0x040fe20000410000 */
[----:B------:R-:W0:Y:S01]  /*1f300*/  @P0 MUFU.LG2 R8, R0 ;  /* 0x0000000000080308 */ /* 0x000e220000000c00 */
[----:B------:R-:W-:-:S07]  /*1f310*/  @P3 FMUL.FTZ R2, R2, 0.69314718246459960938 ;  /* 0x3f31721802023820 */ /* 0x000fce0000410000 */
[----:B------:R-:W1:Y:S01]  /*1f320*/  @P3 MUFU.LG2 R7, R6 ;  /* 0x0000000600073308 */ /* 0x000e620000000c00 */
[----:B0-----:R-:W-:-:S04]  /*1f330*/  @P0 FMUL.FTZ R8, R8, 0.69314718246459960938 ;  /* 0x3f31721808080820 */ /* 0x001fc80000410000 */
[----:B------:R-:W-:Y:S01]  /*1f340*/  @P0 FFMA.FTZ R153, R9, R3, R8 ;  /* 0x0000000309990223 */ /* 0x000fe20000010008 */
[----:B-1----:R-:W-:-:S04]  /*1f350*/  @P3 FMUL.FTZ R7, R7, 0.69314718246459960938 ;  /* 0x3f31721807073820 */ /* 0x002fc80000410000 */
[----:B------:R-:W-:Y:S01]  /*1f360*/  @P3 FFMA.FTZ R152, R2, R4, R7 ;  /* 0x0000000402983223 */ /* 0x000fe20000010007 */
[----:B------:R-:W-:Y:S01]  /*1f370*/  IMAD.MOV.U32 R4, RZ, RZ, RZ ;  /* 0x000000ffff047224 */ /* 0x000fe200078e00ff */
[----:B------:R-:W-:-:S04]  /*1f380*/  SEL R2, RZ, 0x1, P2 ;  /* 0x00000001ff027807 */ /* 0x000fc80001000000 */
[----:B------:R-:W-:Y:S01]  /*1f390*/  LOP3.LUT R218, R218, R2, RZ, 0x3c, !PT ;  /* 0x00000002dada7212 */ /* 0x000fe200078e3cff */
[----:B------:R0:W1:Y:S01]  /*1f3a0*/  @P0 MUFU.RCP R4, R0 ;  /* 0x0000000000040308 */ /* 0x0000620000001000 */
[----:B------:R-:W-:Y:S01]  /*1f3b0*/  PLOP3.LUT P0, PT, PT, PT, PT, 0x8, 0x0 ;  /* 0x000000000000781c */ /* 0x000fe20003f0e170 */
[----:B0-----:R-:W-:-:S06]  /*1f3c0*/  IMAD.MOV.U32 R0, RZ, RZ, RZ ;  /* 0x000000ffff007224 */ /* 0x001fcc00078e00ff */
[----:B------:R-:W0:Y:S01]  /*1f3d0*/  @P3 MUFU.RCP R0, R6 ;  /* 0x0000000600003308 */ /* 0x000e220000001000 */
[----:B------:R-:W-:Y:S02]  /*1f3e0*/  WARPGROUP.DEPBAR.LE gsb0, 0x0 ;  /* 0x00008000000079c5 */ /* 0x000fe40000010000 */
[----:B------:R-:W-:-:S06]  /*1f3f0*/  WARPGROUP.ARRIVE ;  /* 0x00000000000079c5 */ /* 0x000fcc0000000000 */
[----:B------:R-:W-:Y:S03]  /*1f400*/  HGMMA.64x256x16.F32 R24, R184, gdesc[UR4].tnspB, R24, gsb0 ;  /* 0x43e00004b8187df0 */ /* 0x000fe60008000818 */
[----:B------:R-:W-:Y:S02]  /*1f410*/  WARPGROUP.DEPBAR.LE gsb0, 0x0 ;  /* 0x00008000000079c5 */ /* 0x000fe40000010000 */
[----:B------:R2:W-:Y:S01]  /*1f420*/  @!P1 SYNCS.ARRIVE.TRANS64.RED.A1T0 RZ, [R5+URZ], RZ ;  /* 0x000000ff05ff99a7 */ /* 0x0005e2000810043f */
[-C--:B-1----:R-:W-:Y:S01]  /*1f430*/  FMUL.FTZ R20, R24, R4.reuse ;  /* 0x0000000418147220 */ /* 0x082fe20000410000 */
        /* <DEDUP_REMOVED lines=127> */
.L_x_1633:
[----:B------:R-:W0:Y:S08]  /*1fc30*/  S2UR UR5, SR_CgaCtaId ;  /* 0x00000000000579c3 */ /* 0x000e300000008800 */
[----:B------:R-:W-:Y:S06]  /*1fc40*/  BAR.SYNC.DEFER_BLOCKING 0x5, 0x180 ;  /* 0x0146000000007b1d */ /* 0x000fec0000010000 */
[----:B------:R-:W-:Y:S01]  /*1fc50*/  UMOV UR4, 0x400 ;  /* 0x0000040000047882 */ /* 0x000fe20000000000 */
[----:B------:R-:W-:Y:S01]  /*1fc60*/  BSSY B0, `(.L_x_1800) ;  /* 0x00004a2000007945 */ /* 0x000fe20003800000 */
[----:B0-----:R-:W-:-:S06]  /*1fc70*/  ULEA UR4, UR5, UR4, 0x18 ;  /* 0x0000000405047291 */ /* 0x001fcc000f8ec03f */
[----:B------:R-:W-:-:S05]  /*1fc80*/  IMAD.U32 R16, RZ, RZ, UR4 ;  /* 0x00000004ff107e24 */ /* 0x000fca000f8e00ff */
[----:B------:R0:W1:Y:S01]  /*1fc90*/  LDS.128 R24, [R16+0x308d0] ;  /* 0x0308d00010187984 */ /* 0x0000620000000c00 */
[----:B------:R-:W-:Y:S06]  /*1fca0*/  BAR.ARV 0x4, 0x180 ;  /* 0x0106000000007b1d */ /* 0x000fec0000002000 */
[----:B------:R-:W-:Y:S05]  /*1fcb0*/  @P0 BRA `(.L_x_1801) ;  /* 0x0000003800b40947 */ /* 0x000fea0003800000 */
[----:B------:R-:W2:Y:S01]  /*1fcc0*/  LDL R8, [R1+0xa0] ;  /* 0x0000a00001087983 */ /* 0x000ea20000100800 */
[----:B------:R-:W3:Y:S01]  /*1fcd0*/  S2R R0, SR_SWINHI ;  /* 0x0000000000007919 */ /* 0x000ee20000002f00 */
[----:B------:R-:W-:Y:S01]  /*1fce0*/  F2FP.F16.F32.PACK_AB R10, R29, R28 ;  /* 0x0000001c1d0a723e */ /* 0x000fe200000000ff */
[----:B------:R-:W-:Y:S01]  /*1fcf0*/  ULDC.64 UR4, c[0x0][0xc08] ;  /* 0x0003020000047ab9 */ /* 0x000fe20000000a00 */
[----:B------:R-:W-:Y:S01]  /*1fd00*/  F2FP.F16.F32.PACK_AB R11, R31, R30 ;  /* 0x0000001e1f0b723e */ /* 0x000fe200000000ff */
[----:B------:R-:W4:Y:S01]  /*1fd10*/  LDL.LU R155, [R1+0x4c] ;  /* 0x00004c00019b7983 */ /* 0x000f220000300800 */
[----:B------:R-:W-:Y:S01]  /*1fd20*/  F2FP.F16.F32.PACK_AB R12, R33, R32 ;  /* 0x00000020210c723e */ /* 0x000fe200000000ff */
[----:B------:R-:W-:Y:S01]  /*1fd30*/  ULDC.64 UR6, c[0x0][0xc00] ;  /* 0x0003000000067ab9 */ /* 0x000fe20000000a00 */
[----:B------:R-:W-:Y:S01]  /*1fd40*/  F2FP.F16.F32.PACK_AB R13, R35, R34 ;  /* 0x00000022230d723e */ /* 0x000fe200000000ff */
[----:B------:R-:W4:Y:S01]  /*1fd50*/  LDL R154, [R1+0x50] ;  /* 0x00005000019a7983 */ /* 0x000f220000100800 */
[----:B------:R-:W-:-:S02]  /*1fd60*/  MOV R6, R16 ;  /* 0x0000001000067202 */ /* 0x000fc40000000f00 */
[----:B---3--:R-:W-:Y:S02]  /*1fd70*/  MOV R7, R0 ;  /* 0x0000000000077202 */ /* 0x008fe40000000f00 */
[----:B------:R-:W-:Y:S02]  /*1fd80*/  F2FP.F16.F32.PACK_AB R14, R37, R36 ;  /* 0x00000024250e723e */ /* 0x000fe400000000ff */
[----:B------:R-:W-:Y:S01]  /*1fd90*/  F2FP.F16.F32.PACK_AB R15, R39, R38 ;  /* 0x00000026270f723e */ /* 0x000fe200000000ff */
[----:B------:R-:W-:Y:S01]  /*1fda0*/  BAR.SYNC.DEFER_BLOCKING 0x1, 0x100 ;  /* 0x0044000000007b1d */ /* 0x000fe20000010000 */
[----:B--2--5:R-:W-:-:S03]  /*1fdb0*/  IMAD.WIDE R100, R8, 0x2, R6 ;  /* 0x0000000208647825 */ /* 0x024fc600078e0206 */
[----:B------:R-:W-:Y:S01]  /*1fdc0*/  LOP3.LUT R0, R100, 0x380, RZ, 0xc0, !PT ;  /* 0x0000038064007812 */ /* 0x000fe200078ec0ff */
[----:B------:R-:W-:-:S03]  /*1fdd0*/  IMAD.MOV.U32 R9, RZ, RZ, R101 ;  /* 0x000000ffff097224 */ /* 0x000fc600078e0065 */
[----:B------:R-:W-:-:S04]  /*1fde0*/  SHF.R.U64 R0, R0, 0x3, RZ ;  /* 0x0000000300007819 */ /* 0x000fc800000012ff */
[----:B------:R-:W-:-:S04]  /*1fdf0*/  LOP3.LUT R8, R0, R100, RZ, 0x3c, !PT ;  /* 0x0000006400087212 */ /* 0x000fc800078e3cff */
[----:B------:R-:W-:Y:S02]  /*1fe00*/  MOV R0, R8 ;  /* 0x0000000800007202 */ /* 0x000fe40000000f00 */
[----:B------:R-:W-:Y:S02]  /*1fe10*/  F2FP.F16.F32.PACK_AB R8, R21, R20 ;  /* 0x000000141508723e */ /* 0x000fe400000000ff */
[----:B------:R-:W-:-:S05]  /*1fe20*/  F2FP.F16.F32.PACK_AB R9, R5, R4 ;  /* 0x000000040509723e */ /* 0x000fca00000000ff */
[----:B------:R2:W-:Y:S02]  /*1fe30*/  STSM.16.M88.4 [R0], R8 ;  /* 0x0000000800007844 */ /* 0x0005e40000000200 */
[----:B--2---:R-:W-:-:S04]  /*1fe40*/  IADD3 R8, P0, R100, 0x20, RZ ;  /* 0x0000002064087810 */ /* 0x004fc80007f1e0ff */
[----:B------:R-:W-:Y:S01]  /*1fe50*/  LOP3.LUT R0, R8, 0x380, RZ, 0xc0, !PT ;  /* 0x0000038008007812 */ /* 0x000fe200078ec0ff */
[----:B------:R-:W-:-:S03]  /*1fe60*/  IMAD.X R9, RZ, RZ, R101, P0 ;  /* 0x000000ffff097224 */ /* 0x000fc600000e0665 */
[----:B------:R-:W-:-:S04]  /*1fe70*/  SHF.R.U64 R0, R0, 0x3, RZ ;  /* 0x0000000300007819 */ /* 0x000fc800000012ff */
[----:B------:R-:W-:-:S04]  /*1fe80*/  LOP3.LUT R8, R0, R8, RZ, 0x3c, !PT ;  /* 0x0000000800087212 */ /* 0x000fc800078e3cff */
[----:B------:R-:W-:-:S05]  /*1fe90*/  MOV R8, R8 ;  /* 0x0000000800087202 */ /* 0x000fca0000000f00 */
[----:B------:R2:W-:Y:S02]  /*1fea0*/  STSM.16.M88.4 [R8], R12 ;  /* 0x0000000c08007844 */ /* 0x0005e40000000200 */
[----:B--2---:R-:W-:-:S04]  /*1feb0*/  IADD3 R8, P0, R100, 0x40, RZ ;  /* 0x0000004064087810 */ /* 0x004fc80007f1e0ff */
[----:B------:R-:W-:Y:S01]  /*1fec0*/  LOP3.LUT R0, R8, 0x380, RZ, 0xc0, !PT ;  /* 0x0000038008007812 */ /* 0x000fe200078ec0ff */
[----:B------:R-:W-:-:S03]  /*1fed0*/  IMAD.X R9, RZ, RZ, R101, P0 ;  /* 0x000000ffff097224 */ /* 0x000fc600000e0665 */
[----:B------:R-:W-:-:S04]  /*1fee0*/  SHF.R.U64 R0, R0, 0x3, RZ ;  /* 0x0000000300007819 */ /* 0x000fc800000012ff */
[----:B------:R-:W-:Y:S02]  /*1fef0*/  LOP3.LUT R8, R0, R8, RZ, 0x3c, !PT ;  /* 0x0000000800087212 */ /* 0x000fe400078e3cff */
[----:B------:R-:W-:Y:S02]  /*1ff00*/  F2FP.F16.F32.PACK_AB R10, R45, R44 ;  /* 0x0000002c2d0a723e */ /* 0x000fe400000000ff */
[----:B------:R-:W-:Y:S02]  /*1ff10*/  MOV R0, R8 ;  /* 0x0000000800007202 */ /* 0x000fe40000000f00 */
[----:B------:R-:W-:Y:S02]  /*1ff20*/  F2FP.F16.F32.PACK_AB R8, R41, R40 ;  /* 0x000000282908723e */ /* 0x000fe400000000ff */
[----:B------:R-:W-:Y:S02]  /*1ff30*/  F2FP.F16.F32.PACK_AB R9, R43, R42 ;  /* 0x0000002a2b09723e */ /* 0x000fe400000000ff */
[----:B------:R-:W-:-:S05]  /*1ff40*/  F2FP.F16.F32.PACK_AB R11, R47, R46 ;  /* 0x0000002e2f0b723e */ /* 0x000fca00000000ff */
        /* <DEDUP_REMOVED lines=13> */
[----:B------:R-:W-:-:S04]  /*20020*/  LOP3.LUT R0, R8, 0x380, RZ, 0xc0, !PT ;  /* 0x0000038008007812 */ /* 0x000fc800078ec0ff */
[----:B------:R-:W-:Y:S02]  /*20030*/  SHF.R.U64 R0, R0, 0x3, RZ ;  /* 0x0000000300007819 */ /* 0x000fe400000012ff */
[----:B------:R-:W-:Y:S02]  /*20040*/  IADD3.X R9, RZ, R101, RZ, P0, !PT ;  /* 0x00000065ff097210 */ /* 0x000fe400007fe4ff */
[----:B------:R-:W-:Y:S02]  /*20050*/  LOP3.LUT R8, R0, R8, RZ, 0x3c, !PT ;  /* 0x0000000800087212 */ /* 0x000fe400078e3cff */
[----:B------:R-:W-:Y:S02]  /*20060*/  F2FP.F16.F32.PACK_AB R10, R61, R60 ;  /* 0x0000003c3d0a723e */ /* 0x000fe400000000ff */
[----:B------:R-:W-:Y:S02]  /*20070*/  MOV R0, R8 ;  /* 0x0000000800007202 */ /* 0x000fe40000000f00 */
[----:B------:R-:W-:-:S02]  /*20080*/  F2FP.F16.F32.PACK_AB R8, R57, R56 ;  /* 0x000000383908723e */ /* 0x000fc400000000ff */
        /* <DEDUP_REMOVED lines=113> */
[----:B--2---:R-:W-:Y:S01]  /*207a0*/  IADD3 R0, P0, R100, 0xc060, RZ ;  /* 0x0000c06064007810 */ /* 0x004fe20007f1e0ff */
[----:B------:R-:W-:Y:S01]  /*207b0*/  ULDC.64 UR8, c[0x0][0x208] ;  /* 0x0000820000087ab9 */ /* 0x000fe20000000a00 */
[----:B------:R-:W-:Y:S01]  /*207c0*/  F2FP.F16.F32.PACK_AB R12, R145, R144 ;  /* 0x00000090910c723e */ /* 0x000fe200000000ff */
[----:B------:R-:W2:Y:S02]  /*207d0*/  LDC.64 R10, c[0x0][0xc00] ;  /* 0x00030000ff0a7b82 */ /* 0x000ea40000000a00 */
[----:B------:R-:W-:Y:S01]  /*207e0*/  IMAD.X R101, RZ, RZ, R101, P0 ;  /* 0x000000ffff657224 */ /* 0x000fe200000e0665 */
[----:B------:R-:W-:Y:S02]  /*207f0*/  ISETP.NE.U32.AND P0, PT, RZ, UR4, PT ;  /* 0x00000004ff007c0c */ /* 0x000fe4000bf05070 */
[----:B------:R-:W-:-:S02]  /*20800*/  LOP3.LUT R8, R0, 0x380, RZ, 0xc0, !PT ;  /* 0x0000038000087812 */ /* 0x000fc400078ec0ff */
[----:B------:R-:W-:Y:S02]  /*20810*/  ISETP.NE.AND.EX P0, PT, RZ, UR5, PT, P0 ;  /* 0x00000005ff007c0c */ /* 0x000fe4000bf05300 */
[----:B------:R-:W-:-:S04]  /*20820*/  SHF.R.U64 R8, R8, 0x3, RZ ;  /* 0x0000000308087819 */ /* 0x000fc800000012ff */
[----:B------:R-:W-:Y:S02]  /*20830*/  LOP3.LUT R100, R8, R0, RZ, 0x3c, !PT ;  /* 0x0000000008647212 */ /* 0x000fe400078e3cff */
[----:B------:R-:W-:Y:S02]  /*20840*/  F2FP.F16.F32.PACK_AB R13, R147, R146 ;  /* 0x00000092930d723e */ /* 0x000fe400000000ff */
[----:B------:R-:W-:Y:S02]  /*20850*/  MOV R100, R100 ;  /* 0x0000006400647202 */ /* 0x000fe40000000f00 */
[----:B------:R-:W-:Y:S01]  /*20860*/  F2FP.F16.F32.PACK_AB R14, R149, R148 ;  /* 0x00000094950e723e */ /* 0x000fe200000000ff */
[----:B------:R-:W3:Y:S01]  /*20870*/  @P0 LDC.64 R8, c[0x0][0xc08] ;  /* 0x00030200ff080b82 */ /* 0x000ee20000000a00 */
[----:B------:R-:W-:-:S05]  /*20880*/  F2FP.F16.F32.PACK_AB R15, R151, R150 ;  /* 0x00000096970f723e */ /* 0x000fca00000000ff */
[----:B------:R0:W-:Y:S01]  /*20890*/  STSM.16.M88.4 [R100], R12 ;  /* 0x0000000c64007844 */ /* 0x0001e20000000200 */
[----:B------:R-:W-:Y:S02]  /*208a0*/  ULDC UR4, c[0x0][0xa88] ;  /* 0x0002a20000047ab9 */ /* 0x000fe40000000800 */
[----:B-1----:R-:W-:Y:S01]  /*208b0*/  IMAD.U32 R24, RZ, RZ, UR4 ;  /* 0x00000004ff187e24 */ /* 0x002fe2000f8e00ff */
[----:B------:R-:W-:Y:S01]  /*208c0*/  BAR.SYNC.DEFER_BLOCKING 0x1, 0x100 ;  /* 0x0044000000007b1d */ /* 0x000fe20000010000 */
[----:B----4-:R-:W-:-:S05]  /*208d0*/  ISETP.NE.AND P2, PT, R155, RZ, PT ;  /* 0x000000ff9b00720c */ /* 0x010fca0003f45270 */
[----:B------:R-:W-:Y:S01]  /*208e0*/  ULDC UR4, c[0x0][0xad4] ;  /* 0x0002b50000047ab9 */ /* 0x000fe20000000800 */
[----:B---3--:R-:W-:Y:S01]  /*208f0*/  @P0 IMAD.WIDE R8, R154, 0x4, R8 ;  /* 0x000000049a080825 */ /* 0x008fe200078e0208 */
[----:B0-----:R-:W-:-:S04]  /*20900*/  MOV R100, 0x9b8 ;  /* 0x000009b800647802 */ /* 0x001fc80000000f00 */
[----:B------:R0:W5:Y:S02]  /*20910*/  @P0 LDG.E R24, desc[UR8][R8.64] ;  /* 0x0000000808180981 */ /* 0x000164000c1e1900 */
[----:B0-----:R-:W-:-:S04]  /*20920*/  SEL R8, R155, UR4, P2 ;  /* 0x000000049b087c07 */ /* 0x001fc80009000000 */
[----:B------:R-:W-:-:S04]  /*20930*/  ISETP.GT.AND P2, PT, R8, 0x1, PT ;  /* 0x000000010800780c */ /* 0x000fc80003f44270 */
[----:B------:R-:W-:-:S04]  /*20940*/  SEL R100, R100, 0x978, P2 ;  /* 0x0000097864647807 */ /* 0x000fc80001000000 */
[----:B------:R0:W1:Y:S08]  /*20950*/  LDC.64 R12, c[0x0][R100+0x220] ;  /* 0x00008800640c7b82 */ /* 0x0000700000000a00 */
[----:B------:R0:W3:Y:S01]  /*20960*/  LDC.64 R8, c[0x0][R100+0x218] ;  /* 0x0000860064087b82 */ /* 0x0000e20000000a00 */
[----:B------:R-:W-:-:S04]  /*20970*/  ISETP.NE.U32.AND P1, PT, RZ, UR6, PT ;  /* 0x00000006ff007c0c */ /* 0x000fc8000bf25070 */
[----:B------:R-:W-:Y:S01]  /*20980*/  ISETP.NE.AND.EX P1, PT, RZ, UR7, PT, P1 ;  /* 0x00000007ff007c0c */ /* 0x000fe2000bf25310 */
[----:B------:R-:W-:Y:S02]  /*20990*/  IMAD.MOV.U32 R0, RZ, RZ, RZ ;  /* 0x000000ffff007224 */ /* 0x000fe400078e00ff */
[----:B--2---:R-:W-:-:S10]  /*209a0*/  IMAD.WIDE R10, R154, 0x4, R10 ;  /* 0x000000049a0a7825 */ /* 0x004fd400078e020a */
[----:B------:R0:W5:Y:S01]  /*209b0*/  @P1 LDG.E R0, desc[UR8][R10.64] ;  /* 0x000000080a001981 */ /* 0x000162000c1e1900 */
[----:B------:R-:W-:Y:S05]  /*209c0*/  @P0 BRA `(.L_x_1802) ;  /* 0x0000000000140947 */ /* 0x000fea0003800000 */
[----:B------:R-:W-:Y:S05]  /*209d0*/  @!P1 BRA `(.L_x_1802) ;  /* 0x0000000000109947 */ /* 0x000fea0003800000 */
[----:B------:R-:W-:Y:S02]  /*209e0*/  ULDC.64 UR4, c[0x0][0x208] ;  /* 0x0000820000047ab9 */ /* 0x000fe40000000a00 */
[----:B-----5:R-:W2:Y:S04]  /*209f0*/  LDG.E R24, desc[UR4][R10.64] ;  /* 0x000000040a187981 */ /* 0x020ea8000c1e1900 */
[----:B0-----:R-:W2:Y:S02]  /*20a00*/  LDG.E R10, desc[UR4][R10.64+0x4] ;  /* 0x000004040a0a7981 */ /* 0x001ea4000c1e1900 */
[----:B--2---:R-:W-:-:S07]  /*20a10*/  IMAD.IADD R24, R10, 0x1, -R24 ;  /* 0x000000010a187824 */ /* 0x004fce00078e0a18 */
.L_x_1802:
[----:B------:R-:W3:Y:S01]  /*20a20*/  LDL R158, [R1+0x40] ;  /* 0x00004000019e7983 */ /* 0x000ee20000100800 */
[----:B------:R-:W2:Y:S03]  /*20a30*/  LDC R156, c[0x0][0xbe8] ;  /* 0x0002fa00ff9c7b82 */ /* 0x000ea60000000800 */
[----:B------:R-:W4:Y:S04]  /*20a40*/  LDL R157, [R1+0x68] ;  /* 0x00006800019d7983 */ /* 0x000f280000100800 */
[----:B------:R-:W4:Y:S04]  /*20a50*/  LDL R155, [R1+0x34] ;  /* 0x00003400019b7983 */ /* 0x000f280000100800 */
[----:B------:R-:W4:Y:S04]  /*20a60*/  LDL R159, [R1+0x14] ;  /* 0x00001400019f7983 */ /* 0x000f280000100800 */
[----:B------:R-:W4:Y:S04]  /*20a70*/  LDL R161, [R1+0x9c] ;  /* 0x00009c0001a17983 */ /* 0x000f280000100800 */
[----:B------:R-:W4:Y:S01]  /*20a80*/  LDL R160, [R1+0x7c] ;  /* 0x00007c0001a07983 */ /* 0x000f220000100800 */
[----:B------:R-:W4:Y:S01]  /*20a90*/  LDC.64 R14, c[0x0][R100+0x228] ;  /* 0x00008a00640e7b82 */ /* 0x000f220000000a00 */
[----:B------:R-:W-:-:S04]  /*20aa0*/  ISETP.NE.U32.AND P0, PT, RZ, UR6, PT ;  /* 0x00000006ff007c0c */ /* 0x000fc8000bf05070 */
[----:B------:R-:W-:Y:S02]  /*20ab0*/  ISETP.NE.AND.EX P0, PT, RZ, UR7, PT, P0 ;  /* 0x00000007ff007c0c */ /* 0x000fe4000bf05300 */
[----:B0-----:R-:W-:Y:S02]  /*20ac0*/  SHF.R.S32.HI R11, RZ, 0x1f, R154 ;  /* 0x0000001fff0b7819 */ /* 0x001fe4000001149a */
[----:B------:R-:W-:Y:S02]  /*20ad0*/  SEL R10, R154, RZ, !P0 ;  /* 0x000000ff9a0a7207 */ /* 0x000fe40004000000 */
[----:B--2---:R-:W-:Y:S02]  /*20ae0*/  ISETP.NE.AND P1, PT, R156, 0x1, PT ;  /* 0x000000019c00780c */ /* 0x004fe40003f25270 */
[----:B------:R-:W-:Y:S01]  /*20af0*/  SEL R11, R11, RZ, !P0 ;  /* 0x000000ff0b0b7207 */ /* 0x000fe20004000000 */
[----:B-1----:R-:W-:-:S04]  /*20b00*/  IMAD R13, R13, R10, RZ ;  /* 0x0000000a0d0d7224 */ /* 0x002fc800078e02ff */
[C---:B------:R-:W-:Y:S02]  /*20b10*/  IMAD R11, R12.reuse, R11, R13 ;  /* 0x0000000b0c0b7224 */ /* 0x040fe400078e020d */
[----:B------:R-:W-:-:S04]  /*20b20*/  IMAD.WIDE.U32 R12, R12, R10, RZ ;  /* 0x0000000a0c0c7225 */ /* 0x000fc800078e00ff */
[----:B------:R-:W-:Y:S02]  /*20b30*/  IMAD.IADD R11, R13, 0x1, R11 ;  /* 0x000000010d0b7824 */ /* 0x000fe400078e020b */
[----:B------:R-:W0:Y:S01]  /*20b40*/  @P1 LDC R13, c[0x0][0xbec] ;  /* 0x0002fb00ff0d1b82 */ /* 0x000e220000000800 */
[----:B------:R-:W-:Y:S01]  /*20b50*/  ULDC.64 UR4, c[0x0][0x208] ;  /* 0x0000820000047ab9 */ /* 0x000fe20000000a00 */
[-C--:B---3--:R-:W-:Y:S02]  /*20b60*/  IMAD R101, R9, R158.reuse, RZ ;  /* 0x0000009e09657224 */ /* 0x088fe400078e02ff */
[----:B------:R-:W-:-:S03]  /*20b70*/  IMAD.WIDE.U32 R8, R8, R158, RZ ;  /* 0x0000009e08087225 */ /* 0x000fc600078e00ff */
[----:B-----5:R-:W-:Y:S02]  /*20b80*/  IADD3 R8, P0, P3, R12, R8, R0 ;  /* 0x000000080c087210 */ /* 0x020fe40007b1e000 */
[----:B------:R-:W1:Y:S01]  /*20b90*/  @P1 LDC R12, c[0x0][0xbf0] ;  /* 0x0002fc00ff0c1b82 */ /* 0x000e620000000800 */
[----:B------:R-:W-:Y:S01]  /*20ba0*/  IMAD.IADD R154, R9, 0x1, R101 ;  /* 0x00000001099a7824 */ /* 0x000fe200078e0265 */
[----:B----4-:R-:W-:-:S05]  /*20bb0*/  SEL R9, R157, RZ, P2 ;  /* 0x000000ff9d097207 */ /* 0x010fca0001000000 */
[-C--:B------:R-:W-:Y:S02]  /*20bc0*/  IMAD R101, R15, R9.reuse, RZ ;  /* 0x000000090f657224 */ /* 0x080fe400078e02ff */
[----:B------:R-:W-:Y:S01]  /*20bd0*/  IMAD.WIDE.U32 R14, R14, R9, RZ ;  /* 0x000000090e0e7225 */ /* 0x000fe200078e00ff */
[----:B------:R-:W-:-:S04]  /*20be0*/  SHF.R.S32.HI R9, RZ, 0x1f, R0 ;  /* 0x0000001fff097819 */ /* 0x000fc80000011400 */
[----:B------:R-:W-:Y:S01]  /*20bf0*/  IADD3.X R11, R11, R154, R9, P0, P3 ;  /* 0x0000009a0b0b7210 */ /* 0x000fe200007e6409 */
[----:B------:R-:W-:-:S04]  /*20c00*/  IMAD.IADD R154, R155, 0x1, R159 ;  /* 0x000000019b9a7824 */ /* 0x000fc800078e029f */
[----:B0-----:R-:W-:-:S04]  /*20c10*/  @P1 IMAD.HI.U32 R13, R154, R13, RZ ;  /* 0x0000000d9a0d1227 */ /* 0x001fc800078e00ff */
[----:B------:R-:W-:Y:S01]  /*20c20*/  IMAD.MOV.U32 R155, RZ, RZ, R154 ;  /* 0x000000ffff9b7224 */ /* 0x000fe200078e009a */
[----:B-1----:R-:W-:Y:S02]  /*20c30*/  @P1 SHF.R.U32.HI R155, RZ, R12, R13 ;  /* 0x0000000cff9b1219 */ /* 0x002fe4000001160d */
[----:B------:R0:W1:Y:S01]  /*20c40*/  LDC.64 R12, c[0x0][R100+0x210] ;  /* 0x00008400640c7b82 */ /* 0x0000620000000a00 */
[----:B------:R-:W-:Y:S01]  /*20c50*/  IMAD.IADD R101, R15, 0x1, R101 ;  /* 0x000000010f657824 */ /* 0x000fe200078e0265 */
[----:B------:R-:W-:Y:S02]  /*20c60*/  IADD3 R14, P0, P3, R155, R8, R14 ;  /* 0x000000089b0e7210 */ /* 0x000fe40007b1e00e */
[----:B------:R-:W-:-:S04]  /*20c70*/  SHF.R.S32.HI R8, RZ, 0x1f, R155 ;  /* 0x0000001fff087819 */ /* 0x000fc8000001149b */
[----:B------:R-:W-:Y:S02]  /*20c80*/  IADD3.X R15, R8, R11, R101, P0, P3 ;  /* 0x0000000b080f7210 */ /* 0x000fe400007e6465 */
[----:B0-----:R-:W0:Y:S01]  /*20c90*/  LDC.64 R100, c[0x0][0xba8] ;  /* 0x0002ea00ff647b82 */ /* 0x001e220000000a00 */
[----:B------:R-:W-:-:S05]  /*20ca0*/  IADD3 R11, -R155, RZ, RZ ;  /* 0x000000ff9b0b7210 */ /* 0x000fca0007ffe1ff */
[----:B------:R-:W-:Y:S02]  /*20cb0*/  IMAD R11, R156, R11, R154 ;  /* 0x0000000b9c0b7224 */ /* 0x000fe400078e029a */
[----:B0-----:R-:W0:Y:S08]  /*20cc0*/  @!P2 LDC R100, c[0x0][0xb50] ;  /* 0x0002d400ff64ab82 */ /* 0x001e300000000800 */
[----:B------:R-:W2:Y:S01]  /*20cd0*/  @!P2 LDC R101, c[0x0][0xb54] ;  /* 0x0002d500ff65ab82 */ /* 0x000ea20000000800 */
[----:B------:R-:W-:Y:S01]  /*20ce0*/  SHF.R.S32.HI R8, RZ, 0x1f, R11 ;  /* 0x0000001fff087819 */ /* 0x000fe2000001140b */
[----:B-1----:R-:W-:-:S02]  /*20cf0*/  IMAD R13, R13, R11, RZ ;  /* 0x0000000b0d0d7224 */ /* 0x002fc400078e02ff */
[----:B------:R-:W-:-:S04]  /*20d00*/  IMAD.WIDE.U32 R14, R12, R11, R14 ;  /* 0x0000000b0c0e7225 */ /* 0x000fc800078e000e */
[----:B------:R-:W-:-:S04]  /*20d10*/  IMAD R8, R12, R8, R13 ;  /* 0x000000080c087224 */ /* 0x000fc800078e020d */
[----:B------:R-:W-:Y:S01]  /*20d20*/  IMAD.IADD R8, R15, 0x1, R8 ;  /* 0x000000010f087824 */ /* 0x000fe200078e0208 */
[----:B0-----:R-:W-:-:S04]  /*20d30*/  LEA R100, P0, R14, R100, 0x2 ;  /* 0x000000640e647211 */ /* 0x001fc800078010ff */
[----:B--2---:R-:W-:Y:S01]  /*20d40*/  LEA.HI.X R8, R14, R101, R8, 0x2, P0 ;  /* 0x000000650e087211 */ /* 0x004fe200000f1408 */
[----:B------:R-:W-:Y:S04]  /*20d50*/  SHFL.IDX PT, R12, R100, RZ, 0x1c1f ;  /* 0x001c1fff640c7589 */ /* 0x000fe800000e0000 */
[----:B------:R-:W0:Y:S04]  /*20d60*/  SHFL.IDX PT, R13, R8, RZ, 0x1c1f ;  /* 0x001c1fff080d7589 */ /* 0x000e2800000e0000 */
[----:B------:R-:W-:Y:S04]  /*20d70*/  SHFL.IDX PT, R14, R100, 0x1, 0x1c1f ;  /* 0x003c1f00640e7f89 */ /* 0x000fe800000e0000 */
[----:B------:R1:W2:Y:S01]  /*20d80*/  SHFL.IDX PT, R15, R8, 0x1, 0x1c1f ;  /* 0x003c1f00080f7f89 */ /* 0x0002a200000e0000 */
[----:B------:R-:W-:Y:S01]  /*20d90*/  LOP3.LUT P0, RZ, R160, 0x3, RZ, 0xc0, !PT ;  /* 0x00000003a0ff7812 */ /* 0x000fe2000780c0ff */
[----:B-1----:R-:W-:-:S02]  /*20da0*/  IMAD R8, R24, R156, RZ ;  /* 0x0000009c18087224 */ /* 0x002fc400078e02ff */
[----:B------:R-:W-:-:S04]  /*20db0*/  IMAD.IADD R24, R161, 0x1, R159 ;  /* 0x00000001a1187824 */ /* 0x000fc800078e029f */
[C---:B------:R-:W-:Y:S01]  /*20dc0*/  VIADD R11, R24.reuse, 0x8 ;  /* 0x00000008180b7836 */ /* 0x040fe20000000000 */
[----:B------:R-:W-:-:S04]  /*20dd0*/  ISETP.GE.OR P3, PT, R24, R8, P0 ;  /* 0x000000081800720c */ /* 0x000fc80000766670 */
[----:B------:R-:W-:-:S09]  /*20de0*/  ISETP.GE.OR P0, PT, R11, R8, P0 ;  /* 0x000000080b00720c */ /* 0x000fd20000706670 */
[----:B0-----:R0:W-:Y:S04]  /*20df0*/  @!P3 ST.E desc[UR4][R12.64], R153 ;  /* 0x000000990c00b985 */ /* 0x0011e8000c101904 */
[----:B--2---:R0:W-:Y:S01]  /*20e00*/  @!P0 ST.E desc[UR4][R14.64], R152 ;  /* 0x000000980e008985 */ /* 0x0041e2000c101904 */
[----:B------:R-:W-:Y:S05]  /*20e10*/  @P2 BRA `(.L_x_1803) ;  /* 0x0000000c00f82947 */ /* 0x000fea0003800000 */
[----:B------:R-:W2:Y:S01]  /*20e20*/  LDL R160, [R1+0x44] ;  /* 0x0000440001a07983 */ /* 0x000ea20000100800 */
[----:B------:R-:W-:Y:S01]  /*20e30*/  IMAD.SHL.U32 R161, R23, 0x40, RZ ;  /* 0x0000004017a17824 */ /* 0x000fe200078e00ff */
[----:B------:R-:W1:Y:S02]  /*20e40*/  @P1 LDC R21, c[0x0][0xbec] ;  /* 0x0002fb00ff151b82 */ /* 0x000e640000000800 */
[----:B------:R3:W5:Y:S04]  /*20e50*/  LDL R90, [R1+0xc] ;  /* 0x00000c00015a7983 */ /* 0x0007680000100800 */
[----:B------:R3:W5:Y:S01]  /*20e60*/  LDL R86, [R1+0x10] ;  /* 0x0000100001567983 */ /* 0x0007620000100800 */
[----:B------:R-:W-:Y:S01]  /*20e70*/  ULDC.64 UR4, c[0x0][0x208] ;  /* 0x0000820000047ab9 */ /* 0x000fe20000000a00 */
[----:B------:R-:W4:Y:S02]  /*20e80*/  @P1 LDC R85, c[0x0][0xbf0] ;  /* 0x0002fc00ff551b82 */ /* 0x000f240000000800 */
[----:B------:R3:W5:Y:S04]  /*20e90*/  LDL R93, [R1+0x78] ;  /* 0x00007800015d7983 */ /* 0x0007680000100800 */
[----:B------:R3:W5:Y:S04]  /*20ea0*/  LDL R92, [R1+0x5c] ;  /* 0x00005c00015c7983 */ /* 0x0007680000100800 */
[----:B------:R3:W5:Y:S04]  /*20eb0*/  LDL R91, [R1+0x64] ;  /* 0x00006400015b7983 */ /* 0x0007680000100800 */
[----:B------:R3:W5:Y:S01]  /*20ec0*/  LDL R88, [R1+0x60] ;  /* 0x0000600001587983 */ /* 0x0007620000100800 */
[----:B------:R-:W-:-:S02]  /*20ed0*/  SHF.R.S32.HI R11, RZ, 0x1f, R10 ;  /* 0x0000001fff0b7819 */ /* 0x000fc4000001140a */
[----:B------:R-:W-:Y:S01]  /*20ee0*/  IADD3 R89, R23, R159, RZ ;  /* 0x0000009f17597210 */ /* 0x000fe20007ffe0ff */
[----:B------:R-:W-:Y:S01]  /*20ef0*/  BSSY B1, `(.L_x_1804) ;  /* 0x00000a8000017945 */ /* 0x000fe20003800000 */
[----:B--2---:R-:W-:-:S04]  /*20f00*/  IMAD R3, R160, 0x8, R161 ;  /* 0x00000008a0037824 */ /* 0x004fc800078e02a1 */
[----:B------:R-:W-:-:S03]  /*20f10*/  IMAD.WIDE R6, R3, 0x2, R6 ;  /* 0x0000000203067825 */ /* 0x000fc600078e0206 */
[C---:B0-----:R-:W-:Y:S02]  /*20f20*/  IADD3 R13, P4, R6.reuse, 0x1000, RZ ;  /* 0x00001000060d7810 */ /* 0x041fe40007f9e0ff */
        /* <DEDUP_REMOVED lines=10> */
[----:B------:R-:W-:Y:S02]  /*20fd0*/  LOP3.LUT R28, R28, R29, RZ, 0x3c, !PT ;  /* 0x0000001d1c1c7212 */ /* 0x000fe400078e3cff */
[----:B------:R-:W-:Y:S01]  /*20fe0*/  LOP3.LUT R32, R32, R33, RZ, 0x3c, !PT ;  /* 0x0000002120207212 */ /* 0x000fe200078e3cff */
[----:B------:R-:W-:Y:S01]  /*20ff0*/  IMAD.X R33, RZ, RZ, R7, P2 ;  /* 0x000000ffff217224 */ /* 0x000fe200010e0607 */
[----:B------:R-:W-:Y:S01]  /*21000*/  IADD3.X R29, RZ, R7, RZ, P3, !PT ;  /* 0x00000007ff1d7210 */ /* 0x000fe20001ffe4ff */
[----:B------:R-:W5:Y:S01]  /*21010*/  LD.E.128 R12, desc[UR4][R12.64] ;  /* 0x000000040c0c7980 */ /* 0x000f62000c101d00 */
[----:B------:R-:W-:-:S02]  /*21020*/  IADD3 R37, P0, R6, 0x4000, RZ ;  /* 0x0000400006257810 */ /* 0x000fc40007f1e0ff */
[C---:B------:R-:W-:Y:S01]  /*21030*/  IADD3 R41, P6, R6.reuse, 0x5000, RZ ;  /* 0x0000500006297810 */ /* 0x040fe20007fde0ff */
[----:B------:R-:W5:Y:S01]  /*21040*/  LD.E.128 R32, desc[UR4][R32.64] ;  /* 0x0000000420207980 */ /* 0x000f62000c101d00 */
[C---:B------:R-:W-:Y:S02]  /*21050*/  IADD3 R45, P5, R6.reuse, 0x6000, RZ ;  /* 0x00006000062d7810 */ /* 0x040fe40007fbe0ff */
[C---:B------:R-:W-:Y:S01]  /*21060*/  IADD3 R49, P4, R6.reuse, 0x7000, RZ ;  /* 0x0000700006317810 */ /* 0x040fe20007f9e0ff */
[----:B------:R-:W5:Y:S01]  /*21070*/  LD.E.128 R28, desc[UR4][R28.64] ;  /* 0x000000041c1c7980 */ /* 0x000f62000c101d00 */
[C---:B------:R-:W-:Y:S02]  /*21080*/  IADD3 R53, P3, R6.reuse, 0x8000, RZ ;  /* 0x0000800006357810 */ /* 0x040fe40007f7e0ff */
[----:B------:R-:W-:Y:S02]  /*21090*/  IADD3 R57, P2, R6, 0x9000, RZ ;  /* 0x0000900006397810 */ /* 0x000fe40007f5e0ff */
        /* <DEDUP_REMOVED lines=31> */
[----:B------:R-:W-:Y:S01]  /*21290*/  IADD3.X R57, RZ, R7, RZ, P2, !PT ;  /* 0x00000007ff397210 */ /* 0x000fe200017fe4ff */
[----:B------:R-:W5:Y:S01]  /*212a0*/  LD.E.128 R48, desc[UR4][R48.64] ;  /* 0x0000000430307980 */ /* 0x000f62000c101d00 */
[----:B------:R-:W-:-:S02]  /*212b0*/  IADD3 R3, P2, R6, 0xf000, RZ ;  /* 0x0000f00006037810 */ /* 0x000fc40007f5e0ff */
[----:B------:R-:W-:Y:S01]  /*212c0*/  LOP3.LUT R60, R61, 0x380, RZ, 0xc0, !PT ;  /* 0x000003803d3c7812 */ /* 0x000fe200078ec0ff */
[----:B------:R-:W5:Y:S01]  /*212d0*/  LD.E.128 R52, desc[UR4][R52.64] ;  /* 0x0000000434347980 */ /* 0x000f62000c101d00 */
[----:B------:R-:W-:Y:S02]  /*212e0*/  LOP3.LUT R64, R65, 0x380, RZ, 0xc0, !PT ;  /* 0x0000038041407812 */ /* 0x000fe400078ec0ff */
[----:B------:R-:W-:Y:S01]  /*212f0*/  LOP3.LUT R68, R69, 0x380, RZ, 0xc0, !PT ;  /* 0x0000038045447812 */ /* 0x000fe200078ec0ff */
[----:B------:R-:W5:Y:S01]  /*21300*/  LD.E.128 R56, desc[UR4][R56.64] ;  /* 0x0000000438387980 */ /* 0x000f62000c101d00 */
[----:B------:R-:W-:Y:S02]  /*21310*/  LOP3.LUT R72, R73, 0x380, RZ, 0xc0, !PT ;  /* 0x0000038049487812 */ /* 0x000fe400078ec0ff */
[----:B------:R-:W-:Y:S02]  /*21320*/  LOP3.LUT R76, R77, 0x380, RZ, 0xc0, !PT ;  /* 0x000003804d4c7812 */ /* 0x000fe400078ec0ff */
[----:B------:R-:W-:-:S02]  /*21330*/  LOP3.LUT R5, R6, 0x380, RZ, 0xc0, !PT ;  /* 0x0000038006057812 */ /* 0x000fc400078ec0ff */
[----:B------:R-:W-:Y:S02]  /*21340*/  LOP3.LUT R2, R3, 0x380, RZ, 0xc0, !PT ;  /* 0x0000038003027812 */ /* 0x000fe400078ec0ff */
[----:B------:R-:W-:Y:S02]  /*21350*/  SHF.R.U64 R60, R60, 0x3, RZ ;  /* 0x000000033c3c7819 */ /* 0x000fe400000012ff */
[----:B------:R-:W-:Y:S02]  /*21360*/  SHF.R.U64 R64, R64, 0x3, RZ ;  /* 0x0000000340407819 */ /* 0x000fe400000012ff */
[----:B------:R-:W-:Y:S02]  /*21370*/  SHF.R.U64 R68, R68, 0x3, RZ ;  /* 0x0000000344447819 */ /* 0x000fe400000012ff */
[----:B------:R-:W-:Y:S02]  /*21380*/  SHF.R.U64 R72, R72, 0x3, RZ ;  /* 0x0000000348487819 */ /* 0x000fe400000012ff */
[----:B------:R-:W-:-:S02]  /*21390*/  SHF.R.U64 R76, R76, 0x3, RZ ;  /* 0x000000034c4c7819 */ /* 0x000fc400000012ff */
[----:B------:R-:W-:Y:S02]  /*213a0*/  SHF.R.U64 R5, R5, 0x3, RZ ;  /* 0x0000000305057819 */ /* 0x000fe400000012ff */
[----:B------:R-:W-:Y:S01]  /*213b0*/  SHF.R.U64 R2, R2, 0x3, RZ ;  /* 0x0000000302027819 */ /* 0x000fe200000012ff */
        /* <DEDUP_REMOVED lines=13> */
[----:B------:R-:W-:-:S02]  /*21490*/  MOV R5, R7 ;  /* 0x0000000700057202 */ /* 0x000fc40000000f00 */
[----:B------:R-:W-:Y:S01]  /*214a0*/  LOP3.LUT R80, R2, R3, RZ, 0x3c, !PT ;  /* 0x0000000302507212 */ /* 0x000fe200078e3cff */
[----:B------:R-:W5:Y:S04]  /*214b0*/  LD.E.128 R64, desc[UR4][R64.64] ;  /* 0x0000000440407980 */ /* 0x000f68000c101d00 */
[----:B------:R-:W5:Y:S04]  /*214c0*/  LD.E.128 R4, desc[UR4][R4.64] ;  /* 0x0000000404047980 */ /* 0x000f68000c101d00 */
[----:B------:R-:W5:Y:S04]  /*214d0*/  LD.E.128 R68, desc[UR4][R68.64] ;  /* 0x0000000444447980 */ /* 0x000f68000c101d00 */
[----:B------:R-:W5:Y:S04]  /*214e0*/  LD.E.128 R72, desc[UR4][R72.64] ;  /* 0x0000000448487980 */ /* 0x000f68000c101d00 */
[----:B------:R-:W5:Y:S04]  /*214f0*/  LD.E.128 R76, desc[UR4][R76.64] ;  /* 0x000000044c4c7980 */ /* 0x000f68000c101d00 */
[----:B------:R-:W5:Y:S01]  /*21500*/  LD.E.128 R80, desc[UR4][R80.64] ;  /* 0x0000000450507980 */ /* 0x000f62000c101d00 */
[----:B------:R-:W-:-:S02]  /*21510*/  ULDC.64 UR4, c[0x0][0xaa0] ;  /* 0x0002a80000047ab9 */ /* 0x000fc40000000a00 */
[----:B------:R-:W-:Y:S01]  /*21520*/  IMAD R9, R9, UR4, RZ ;  /* 0x0000000409097c24 */ /* 0x000fe2000f8e02ff */
[----:B------:R-:W-:Y:S01]  /*21530*/  @!PT LDS RZ, [RZ] ;  /* 0x00000000fffff984 */ /* 0x000fe20000000800 */
[----:B------:R-:W-:Y:S01]  /*21540*/  @!PT LDS RZ, [RZ] ;  /* 0x00000000fffff984 */ /* 0x000fe20000000800 */
[----:B------:R-:W-:Y:S01]  /*21550*/  @!PT LDS RZ, [RZ] ;  /* 0x00000000fffff984 */ /* 0x000fe20000000800 */
[----:B------:R-:W-:Y:S01]  /*21560*/  @!PT LDS RZ, [RZ] ;  /* 0x00000000fffff984 */ /* 0x000fe20000000800 */
[----:B------:R0:W-:Y:S06]  /*21570*/  MEMBAR.ALL.CTA ;  /* 0x0000000000007992 */ /* 0x0001ec0000008000 */
[----:B0-----:R-:W0:Y:S01]  /*21580*/  FENCE.VIEW.ASYNC.S ;  /* 0x00000000000073c6 */ /* 0x001e220000000000 */
[----:B------:R-:W-:-:S04]  /*21590*/  IMAD.WIDE.U32 R2, R0, UR4, RZ ;  /* 0x0000000400027c25 */ /* 0x000fc8000f8e00ff */
[----:B------:R-:W-:Y:S01]  /*215a0*/  IMAD R9, R0, UR5, R9 ;  /* 0x0000000500097c24 */ /* 0x000fe2000f8e0209 */
[----:B------:R-:W-:Y:S01]  /*215b0*/  ULDC.64 UR4, c[0x0][0xae8] ;  /* 0x0002ba0000047ab9 */ /* 0x000fe20000000a00 */
[----:B------:R-:W-:Y:S02]  /*215c0*/  IMAD R0, R160, 0x20, R23 ;  /* 0x00000020a0007824 */ /* 0x000fe400078e0217 */
[----:B------:R-:W-:Y:S02]  /*215d0*/  IMAD.IADD R3, R3, 0x1, R9 ;  /* 0x0000000103037824 */ /* 0x000fe400078e0209 */
[----:B------:R-:W-:Y:S02]  /*215e0*/  IMAD.IADD R20, R159, 0x1, R0 ;  /* 0x000000019f147824 */ /* 0x000fe400078e0200 */
[----:B------:R-:W-:-:S04]  /*215f0*/  IMAD.WIDE.U32 R2, R158, UR4, R2 ;  /* 0x000000049e027c25 */ /* 0x000fc8000f8e0002 */
[----:B-1----:R-:W-:-:S04]  /*21600*/  @P1 IMAD.HI.U32 R0, R20, R21, RZ ;  /* 0x0000001514001227 */ /* 0x002fc800078e00ff */
[----:B------:R-:W-:Y:S01]  /*21610*/  IMAD R3, R158, UR5, R3 ;  /* 0x000000059e037c24 */ /* 0x000fe2000f8e0203 */
[----:B------:R-:W-:Y:S01]  /*21620*/  ULDC.64 UR4, c[0x0][0xaf0] ;  /* 0x0002bc0000047ab9 */ /* 0x000fe20000000a00 */
[----:B------:R-:W-:Y:S01]  /*21630*/  IMAD.MOV.U32 R9, RZ, RZ, R20 ;  /* 0x000000ffff097224 */ /* 0x000fe200078e0014 */
[----:B----4-:R-:W-:Y:S01]  /*21640*/  @P1 SHF.R.U32.HI R9, RZ, R85, R0 ;  /* 0x00000055ff091219 */ /* 0x010fe20000011600 */
[----:B------:R-:W-:Y:S02]  /*21650*/  IMAD R11, R11, UR4, RZ ;  /* 0x000000040b0b7c24 */ /* 0x000fe4000f8e02ff */
[----:B------:R-:W-:Y:S01]  /*21660*/  IMAD.WIDE.U32 R2, R10, UR4, R2 ;  /* 0x000000040a027c25 */ /* 0x000fe2000f8e0002 */
[----:B------:R-:W-:-:S03]  /*21670*/  SHF.R.S32.HI R0, RZ, 0x1f, R9 ;  /* 0x0000001fff007819 */ /* 0x000fc60000011409 */
[----:B------:R-:W-:Y:S01]  /*21680*/  IMAD R11, R10, UR5, R11 ;  /* 0x000000050a0b7c24 */ /* 0x000fe2000f8e020b */
[----:B------:R-:W-:Y:S01]  /*21690*/  ULDC.64 UR4, c[0x0][0xae0] ;  /* 0x0002b80000047ab9 */ /* 0x000fe20000000a00 */
[----:B------:R-:W-:Y:S02]  /*216a0*/  IMAD.MOV R21, RZ, RZ, -R9 ;  /* 0x000000ffff157224 */ /* 0x000fe400078e0a09 */
[----:B------:R-:W-:Y:S02]  /*216b0*/  IMAD.IADD R3, R3, 0x1, R11 ;  /* 0x0000000103037824 */ /* 0x000fe400078e020b */
[----:B------:R-:W-:Y:S02]  /*216c0*/  IMAD R0, R0, UR4, RZ ;  /* 0x0000000400007c24 */ /* 0x000fe4000f8e02ff */
[----:B------:R-:W-:Y:S02]  /*216d0*/  IMAD R11, R156, R21, R20 ;  /* 0x000000159c0b7224 */ /* 0x000fe400078e0214 */
[----:B------:R-:W-:-:S02]  /*216e0*/  IMAD R21, R9, UR5, R0 ;  /* 0x0000000509157c24 */ /* 0x000fc4000f8e0200 */
[----:B------:R-:W-:Y:S01]  /*216f0*/  IMAD.WIDE.U32 R2, R9, UR4, R2 ;  /* 0x0000000409027c25 */ /* 0x000fe2000f8e0002 */
[----:B------:R-:W-:Y:S01]  /*21700*/  SHF.R.S32.HI R0, RZ, 0x1f, R11 ;  /* 0x0000001fff007819 */ /* 0x000fe2000001140b */
[----:B------:R-:W-:Y:S02]  /*21710*/  ULDC.64 UR4, c[0x0][0xad8] ;  /* 0x0002b60000047ab9 */ /* 0x000fe40000000a00 */
[----:B------:R-:W-:Y:S02]  /*21720*/  IMAD.IADD R3, R3, 0x1, R21 ;  /* 0x0000000103037824 */ /* 0x000fe400078e0215 */
[----:B------:R-:W-:Y:S02]  /*21730*/  IMAD R0, R0, UR4, RZ ;  /* 0x0000000400007c24 */ /* 0x000fe4000f8e02ff */
[----:B------:R-:W-:Y:S02]  /*21740*/  VIADD R9, R89, 0x20 ;  /* 0x0000002059097836 */ /* 0x000fe40000000000 */
[----:B------:R-:W-:-:S02]  /*21750*/  IMAD R21, R11, UR5, R0 ;  /* 0x000000050b157c24 */ /* 0x000fc4000f8e0200 */
[----:B------:R-:W-:Y:S01]  /*21760*/  IMAD.WIDE.U32 R2, R11, UR4, R2 ;  /* 0x000000040b027c25 */ /* 0x000fe2000f8e0002 */
[-C--:B------:R-:W-:Y:S01]  /*21770*/  ISETP.GE.AND P1, PT, R9, R8.reuse, PT ;  /* 0x000000080900720c */ /* 0x080fe20003f26270 */
[----:B------:R-:W-:Y:S01]  /*21780*/  ULDC.64 UR4, c[0x0][0xa80] ;  /* 0x0002a00000047ab9 */ /* 0x000fe20000000a00 */
[CC--:B------:R-:W-:Y:S01]  /*21790*/  ISETP.GE.AND P2, PT, R89.reuse, R8.reuse, PT ;  /* 0x000000085900720c */ /* 0x0c0fe20003f46270 */
[----:B------:R-:W-:Y:S01]  /*217a0*/  VIADD R9, R89, 0x40 ;  /* 0x0000004059097836 */ /* 0x000fe20000000000 */
[----:B------:R-:W-:Y:S01]  /*217b0*/  LEA R24, P3, R2, UR4, 0x1 ;  /* 0x0000000402187c11 */ /* 0x000fe2000f8608ff */
[----:B------:R-:W-:Y:S02]  /*217c0*/  IMAD.IADD R3, R3, 0x1, R21 ;  /* 0x0000000103037824 */ /* 0x000fe400078e0215 */
[----:B------:R-:W-:Y:S01]  /*217d0*/  VIADD R0, R16, 0x30820 ;  /* 0x0003082010007836 */ /* 0x000fe20000000000 */
[----:B------:R-:W-:Y:S02]  /*217e0*/  ISETP.GE.AND P0, PT, R9, R8, PT ;  /* 0x000000080900720c */ /* 0x000fe40003f06270 */
[----:B------:R-:W-:-:S02]  /*217f0*/  LEA.HI.X R9, R2, UR5, R3, 0x1, P3 ;  /* 0x0000000502097c11 */ /* 0x000fc400098f0c03 */
[----:B------:R-:W-:Y:S01]  /*21800*/  PRMT R0, RZ, 0x654, R0 ;  /* 0x00000654ff007816 */ /* 0x000fe20000000000 */
[----:B0-----:R3:W0:Y:S03]  /*21810*/  SHFL.IDX PT, R87, R24, RZ, 0x181f ;  /* 0x00181fff18577589 */ /* 0x00162600000e0000 */
[----:B------:R3:W-:Y:S01]  /*21820*/  SYNCS.ARRIVE.TRANS64.RED.A1T0 RZ, [R0+URZ], RZ ;  /* 0x000000ff00ff79a7 */ /* 0x0007e2000810043f */
[----:B------:R3:W1:Y:S01]  /*21830*/  SHFL.IDX PT, R85, R9, RZ, 0x181f ;  /* 0x00181fff09557589 */ /* 0x00066200000e0000 */
[----:B------:R-:W-:Y:S05]  /*21840*/  @P2 BRA `(.L_x_1805) ;  /* 0x0000000000482947 */ /* 0x000fea0003800000 */
[----:B------:R-:W-:Y:S01]  /*21850*/  ULDC UR4, c[0x0][0xac8] ;  /* 0x0002b20000047ab9 */ /* 0x000fe20000000800 */
[----:B------:R-:W-:Y:S01]  /*21860*/  ULDC.64 UR6, c[0x0][0x208] ;  /* 0x0000820000067ab9 */ /* 0x000fe20000000a00 */
[----:B------:R-:W-:Y:S02]  /*21870*/  ISETP.GE.AND P5, PT, R18, UR4, PT ;  /* 0x0000000412007c0c */ /* 0x000fe4000bfa6270 */
[----:B------:R-:W-:Y:S02]  /*21880*/  ISETP.GE.AND P4, PT, R221, UR4, PT ;  /* 0x00000004dd007c0c */ /* 0x000fe4000bf86270 */
[----:B-----5:R-:W-:Y:S02]  /*21890*/  ISETP.GE.AND P3, PT, R90, UR4, PT ;  /* 0x000000045a007c0c */ /* 0x020fe4000bf66270 */
[----:B------:R-:W-:-:S07]  /*218a0*/  ISETP.GE.AND P2, PT, R86, UR4, PT ;  /* 0x0000000456007c0c */ /* 0x000fce000bf46270 */
[----:B0-----:R-:W-:-:S04]  /*218b0*/  @!P5 LEA R2, P6, R18, R87, 0x1 ;  /* 0x000000571202d211 */ /* 0x001fc800078c08ff */
[----:B-1----:R-:W-:Y:S02]  /*218c0*/  @!P5 LEA.HI.X R3, R18, R85, R19, 0x1, P6 ;  /* 0x000000551203d211 */ /* 0x002fe400030f0c13 */
[----:B------:R-:W-:-:S03]  /*218d0*/  @!P4 LEA R10, P6, R92, R87, 0x1 ;  /* 0x000000575c0ac211 */ /* 0x000fc600078c08ff */
        /* <DEDUP_REMOVED lines=9> */
.L_x_1805:
[----:B------:R-:W-:Y:S05]  /*21970*/  BSYNC B1 ;  /* 0x0000000000017941 */ /* 0x000fea0003800000 */
.L_x_1804:
[----:B--2---:R2:W4:Y:S01]  /*21980*/  SHFL.IDX PT, R11, R9, 0x1, 0x181f ;  /* 0x00381f00090b7f89 */ /* 0x00452200000e0000 */
        /* <DEDUP_REMOVED lines=10> */
[----:B------:R-:W-:Y:S02]  /*21a30*/  @!P3 LEA R4, P5, R92, R7, 0x1 ;  /* 0x000000075c04b211 */ /* 0x000fe400078a08ff */
[----:B----4-:R-:W-:Y:S02]  /*21a40*/  @!P4 LEA.HI.X R3, R18, R11, R19, 0x1, P6 ;  /* 0x0000000b1203c211 */ /* 0x010fe400030f0c13 */
        /* <DEDUP_REMOVED lines=9> */
.L_x_1807:
[----:B------:R-:W-:Y:S05]  /*21ae0*/  BSYNC B1 ;  /* 0x0000000000017941 */ /* 0x000fea0003800000 */
.L_x_1806:
[----:B0---4-:R0:W4:Y:S01]  /*21af0*/  SHFL.IDX PT, R11, R9, 0x2, 0x181f ;  /* 0x00581f00090b7f89 */ /* 0x01112200000e0000 */
        /* <DEDUP_REMOVED lines=12> */
[----:B----4-:R-:W-:Y:S02]  /*21bc0*/  @!P3 LEA.HI.X R3, R18, R11, R19, 0x1, P6 ;  /* 0x0000000b1203b211 */ /* 0x010fe400030f0c13 */
        /* <DEDUP_REMOVED lines=8> */
.L_x_1809:
[----:B------:R-:W-:Y:S05]  /*21c50*/  BSYNC B1 ;  /* 0x0000000000017941 */ /* 0x000fea0003800000 */
.L_x_1808:
[----:B0-----:R-:W-:Y:S01]  /*21c60*/  VIADD R3, R89, 0x60 ;  /* 0x0000006059037836 */ /* 0x001fe20000000000 */
[----:B--23--:R-:W0:Y:S04]  /*21c70*/  SHFL.IDX PT, R9, R9, 0x3, 0x181f ;  /* 0x00781f0009097f89 */ /* 0x00ce2800000e0000 */
[----:B------:R-:W-:Y:S01]  /*21c80*/  ISETP.GE.AND P0, PT, R3, R8, PT ;  /* 0x000000080300720c */ /* 0x000fe20003f06270 */
[----:B----4-:R2:W3:-:S12]  /*21c90*/  SHFL.IDX PT, R11, R24, 0x3, 0x181f ;  /* 0x00781f00180b7f89 */ /* 0x0104d800000e0000 */
[----:B--2---:R-:W-:Y:S05]  /*21ca0*/  @P0 BRA `(.L_x_1810) ;  /* 0x0000002800740947 */ /* 0x004fea0003800000 */
        /* <DEDUP_REMOVED lines=21> */
.L_x_1803:
[----:B------:R-:W1:Y:S01]  /*21e00*/  @P1 LDC R7, c[0x0][0xbec] ;  /* 0x0002fb00ff071b82 */ /* 0x000e620000000800 */
[----:B------:R-:W-:Y:S01]  /*21e10*/  ULDC.64 UR4, c[0x0][0xb08] ;  /* 0x0002c20000047ab9 */ /* 0x000fe20000000a00 */
[----:B0-----:R-:W-:Y:S01]  /*21e20*/  MOV R12, R154 ;  /* 0x0000009a000c7202 */ /* 0x001fe20000000f00 */
[----:B------:R-:W-:Y:S01]  /*21e30*/  IMAD R9, R9, UR4, RZ ;  /* 0x0000000409097c24 */ /* 0x000fe2000f8e02ff */
[C---:B------:R-:W-:Y:S01]  /*21e40*/  IADD3 R171, R230.reuse, 0xa8, RZ ;  /* 0x000000a8e6ab7810 */ /* 0x040fe20007ffe0ff */
[C---:B------:R-:W-:Y:S01]  /*21e50*/  VIADD R101, R230.reuse, 0xf8 ;  /* 0x000000f8e6657836 */ /* 0x040fe20000000000 */
[----:B------:R-:W-:Y:S01]  /*21e60*/  IADD3 R185, R230, 0x70, RZ ;  /* 0x00000070e6b97810 */ /* 0x000fe20007ffe0ff */
[----:B------:R-:W-:Y:S01]  /*21e70*/  IMAD R9, R0, UR5, R9 ;  /* 0x0000000500097c24 */ /* 0x000fe2000f8e0209 */
[----:B------:R-:W0:Y:S01]  /*21e80*/  @P1 LDC R6, c[0x0][0xbf0] ;  /* 0x0002fc00ff061b82 */ /* 0x000e220000000800 */
[C---:B------:R-:W-:Y:S01]  /*21e90*/  VIADD R153, R230.reuse, 0xf0 ;  /* 0x000000f0e6997836 */ /* 0x040fe20000000000 */
[C---:B------:R-:W-:Y:S01]  /*21ea0*/  IADD3 R199, R230.reuse, 0x38, RZ ;  /* 0x00000038e6c77810 */ /* 0x040fe20007ffe0ff */
[C---:B------:R-:W-:Y:S01]  /*21eb0*/  VIADD R155, R230.reuse, 0xe8 ;  /* 0x000000e8e69b7836 */ /* 0x040fe20000000000 */
[----:B------:R-:W-:Y:S01]  /*21ec0*/  BSSY B1, `(.L_x_1811) ;  /* 0x0000103000017945 */ /* 0x000fe20003800000 */
[C---:B------:R-:W-:Y:S01]  /*21ed0*/  VIADD R159, R230.reuse, 0xd8 ;  /* 0x000000d8e69f7836 */ /* 0x040fe20000000000 */
[C---:B------:R-:W-:Y:S01]  /*21ee0*/  IADD3 R100, R230.reuse, 0xf8, RZ ;  /* 0x000000f8e6647810 */ /* 0x040fe20007ffe0ff */
        /* <DEDUP_REMOVED lines=9> */
[----:B------:R-:W-:Y:S01]  /*21f80*/  SHF.R.S32.HI R161, RZ, 0x1f, R161 ;  /* 0x0000001fffa17819 */ /* 0x000fe200000114a1 */
[----:B-1----:R-:W-:Y:S01]  /*21f90*/  @P1 IMAD.HI.U32 R7, R154, R7, RZ ;  /* 0x000000079a071227 */ /* 0x002fe200078e00ff */
[----:B------:R-:W-:-:S02]  /*21fa0*/  SHF.R.S32.HI R163, RZ, 0x1f, R163 ;  /* 0x0000001fffa37819 */ /* 0x000fc400000114a3 */
[C---:B------:R-:W-:Y:S01]  /*21fb0*/  IADD3 R164, R230.reuse, 0xc0, RZ ;  /* 0x000000c0e6a47810 */ /* 0x040fe20007ffe0ff */
[C---:B------:R-:W-:Y:S01]  /*21fc0*/  VIADD R173, R230.reuse, 0xa0 ;  /* 0x000000a0e6ad7836 */ /* 0x040fe20000000000 */
[----:B------:R-:W-:Y:S01]  /*21fd0*/  SHF.R.S32.HI R165, RZ, 0x1f, R165 ;  /* 0x0000001fffa57819 */ /* 0x000fe200000114a5 */
[----:B------:R-:W-:Y:S01]  /*21fe0*/  VIADD R175, R230, 0x98 ;  /* 0x00000098e6af7836 */ /* 0x000fe20000000000 */
[----:B0-----:R-:W-:Y:S01]  /*21ff0*/  @P1 SHF.R.U32.HI R12, RZ, R6, R7 ;  /* 0x00000006ff0c1219 */ /* 0x001fe20000011607 */
[----:B------:R-:W-:Y:S01]  /*22000*/  IMAD.WIDE.U32 R6, R0, UR4, RZ ;  /* 0x0000000400067c25 */ /* 0x000fe2000f8e00ff */
[----:B------:R-:W-:Y:S01]  /*22010*/  ULDC.64 UR4, c[0x0][0xb38] ;  /* 0x0002ce0000047ab9 */ /* 0x000fe20000000a00 */
[----:B------:R-:W-:Y:S02]  /*22020*/  SHF.R.S32.HI R0, RZ, 0x1f, R10 ;  /* 0x0000001fff007819 */ /* 0x000fe4000001140a */
[----:B------:R-:W-:Y:S01]  /*22030*/  IMAD.IADD R7, R7, 0x1, R9 ;  /* 0x0000000107077824 */ /* 0x000fe200078e0209 */
[----:B------:R-:W-:Y:S01]  /*22040*/  SHF.R.S32.HI R9, RZ, 0x1f, R12 ;  /* 0x0000001fff097819 */ /* 0x000fe2000001140c */
[----:B------:R-:W-:Y:S01]  /*22050*/  VIADD R177, R230, 0x90 ;  /* 0x00000090e6b17836 */ /* 0x000fe20000000000 */
[----:B------:R-:W-:Y:S01]  /*22060*/  SHF.R.S32.HI R167, RZ, 0x1f, R167 ;  /* 0x0000001fffa77819 */ /* 0x000fe200000114a7 */
[----:B------:R-:W-:Y:S01]  /*22070*/  IMAD.WIDE.U32 R6, R158, UR4, R6 ;  /* 0x000000049e067c25 */ /* 0x000fe2000f8e0006 */
[----:B------:R-:W-:-:S02]  /*22080*/  SHF.R.S32.HI R169, RZ, 0x1f, R169 ;  /* 0x0000001fffa97819 */ /* 0x000fc400000114a9 */
[----:B------:R-:W-:Y:S01]  /*22090*/  SHF.R.S32.HI R171, RZ, 0x1f, R171 ;  /* 0x0000001fffab7819 */ /* 0x000fe200000114ab */
[----:B------:R-:W-:Y:S01]  /*220a0*/  IMAD R7, R158, UR5, R7 ;  /* 0x000000059e077c24 */ /* 0x000fe2000f8e0207 */
[----:B------:R-:W-:Y:S01]  /*220b0*/  ULDC.64 UR4, c[0x0][0xb40] ;  /* 0x0002d00000047ab9 */ /* 0x000fe20000000a00 */
[----:B------:R-:W-:Y:S01]  /*220c0*/  VIADD R179, R230, 0x88 ;  /* 0x00000088e6b37836 */ /* 0x000fe20000000000 */
[----:B------:R-:W-:Y:S01]  /*220d0*/  SHF.R.S32.HI R173, RZ, 0x1f, R173 ;  /* 0x0000001fffad7819 */ /* 0x000fe200000114ad */
[----:B------:R-:W-:Y:S01]  /*220e0*/  IMAD R0, R0, UR4, RZ ;  /* 0x0000000400007c24 */ /* 0x000fe2000f8e02ff */
[----:B------:R-:W-:Y:S01]  /*220f0*/  SHF.R.S32.HI R175, RZ, 0x1f, R175 ;  /* 0x0000001fffaf7819 */ /* 0x000fe200000114af */
[----:B------:R-:W-:Y:S01]  /*22100*/  IMAD.WIDE.U32 R6, R10, UR4, R6 ;  /* 0x000000040a067c25 */ /* 0x000fe2000f8e0006 */
[----:B------:R-:W-:Y:S02]  /*22110*/  SHF.R.S32.HI R177, RZ, 0x1f, R177 ;  /* 0x0000001fffb17819 */ /* 0x000fe400000114b1 */
[----:B------:R-:W-:Y:S01]  /*22120*/  IADD3 R178, R230, 0x88, RZ ;  /* 0x00000088e6b27810 */ /* 0x000fe20007ffe0ff */
[----:B------:R-:W-:Y:S01]  /*22130*/  IMAD R0, R10, UR5, R0 ;  /* 0x000000050a007c24 */ /* 0x000fe2000f8e0200 */
[----:B------:R-:W-:Y:S01]  /*22140*/  ULDC.64 UR4, c[0x0][0xb48] ;  /* 0x0002d20000047ab9 */ /* 0x000fe20000000a00 */
[C---:B------:R-:W-:Y:S01]  /*22150*/  VIADD R181, R230.reuse, 0x80 ;  /* 0x00000080e6b57836 */ /* 0x040fe20000000000 */
[----:B------:R-:W-:Y:S01]  /*22160*/  SHF.R.S32.HI R179, RZ, 0x1f, R179 ;  /* 0x0000001fffb37819 */ /* 0x000fe200000114b3 */
[----:B------:R-:W-:Y:S01]  /*22170*/  IMAD.IADD R7, R7, 0x1, R0 ;  /* 0x0000000107077824 */ /* 0x000fe200078e0200 */
[----:B------:R-:W-:Y:S01]  /*22180*/  SHF.R.S32.HI R185, RZ, 0x1f, R185 ;  /* 0x0000001fffb97819 */ /* 0x000fe200000114b9 */
[----:B------:R-:W-:Y:S01]  /*22190*/  IMAD.MOV R0, RZ, RZ, -R12 ;  /* 0x000000ffff007224 */ /* 0x000fe200078e0a0c */
[----:B------:R-:W-:Y:S01]  /*221a0*/  SHF.R.S32.HI R181, RZ, 0x1f, R181 ;  /* 0x0000001fffb57819 */ /* 0x000fe200000114b5 */
[----:B------:R-:W-:Y:S01]  /*221b0*/  IMAD.WIDE.U32 R6, R157, UR4, R6 ;  /* 0x000000049d067c25 */ /* 0x000fe2000f8e0006 */
[----:B------:R-:W-:-:S02]  /*221c0*/  IADD3 R192, R230, 0x50, RZ ;  /* 0x00000050e6c07810 */ /* 0x000fc40007ffe0ff */
[----:B------:R-:W-:Y:S01]  /*221d0*/  SHF.R.S32.HI R199, RZ, 0x1f, R199 ;  /* 0x0000001fffc77819 */ /* 0x000fe200000114c7 */
[----:B------:R-:W-:Y:S01]  /*221e0*/  IMAD R7, R157, UR5, R7 ;  /* 0x000000059d077c24 */ /* 0x000fe2000f8e0207 */
[----:B------:R-:W-:Y:S01]  /*221f0*/  ULDC.64 UR4, c[0x0][0xb30] ;  /* 0x0002cc0000047ab9 */ /* 0x000fe20000000a00 */
[----:B------:R-:W-:Y:S01]  /*22200*/  IMAD R0, R156, R0, R154 ;  /* 0x000000009c007224 */ /* 0x000fe200078e029a */
[C---:B------:R-:W-:Y:S01]  /*22210*/  IADD3 R157, R230.reuse, 0xe0, RZ ;  /* 0x000000e0e69d7810 */ /* 0x040fe20007ffe0ff */
[----:B------:R-:W-:Y:S01]  /*22220*/  IMAD R9, R9, UR4, RZ ;  /* 0x0000000409097c24 */ /* 0x000fe2000f8e02ff */
[----:B------:R-:W-:Y:S01]  /*22230*/  IADD3 R208, R230, 0x18, RZ ;  /* 0x00000018e6d07810 */ /* 0x000fe20007ffe0ff */
[C---:B------:R-:W-:Y:S01]  /*22240*/  IMAD.WIDE.U32 R6, R12.reuse, UR4, R6 ;  /* 0x000000040c067c25 */ /* 0x040fe2000f8e0006 */
[----:B------:R-:W-:Y:S02]  /*22250*/  SHF.R.S32.HI R10, RZ, 0x1f, R0 ;  /* 0x0000001fff0a7819 */ /* 0x000fe40000011400 */
[----:B------:R-:W-:Y:S01]  /*22260*/  SHF.R.S32.HI R157, RZ, 0x1f, R157 ;  /* 0x0000001fff9d7819 */ /* 0x000fe2000001149d */
[----:B------:R-:W-:Y:S01]  /*22270*/  IMAD R9, R12, UR5, R9 ;  /* 0x000000050c097c24 */ /* 0x000fe2000f8e0209 */
[----:B------:R-:W-:Y:S01]  /*22280*/  ULDC.64 UR4, c[0x0][0xb28] ;  /* 0x0002ca0000047ab9 */ /* 0x000fe20000000a00 */
[----:B------:R-:W-:Y:S01]  /*22290*/  VIADD R183, R230, 0x78 ;  /* 0x00000078e6b77836 */ /* 0x000fe20000000000 */
[----:B------:R-:W-:Y:S01]  /*222a0*/  SHF.R.S32.HI R214, RZ, 0x1f, R230 ;  /* 0x0000001fffd67819 */ /* 0x000fe200000114e6 */
[----:B------:R-:W-:-:S02]  /*222b0*/  IMAD.IADD R7, R7, 0x1, R9 ;  /* 0x0000000107077824 */ /* 0x000fc400078e0209 */
[----:B------:R-:W-:Y:S01]  /*222c0*/  IMAD R10, R10, UR4, RZ ;  /* 0x000000040a0a7c24 */ /* 0x000fe2000f8e02ff */
[----:B------:R-:W-:Y:S01]  /*222d0*/  SHF.R.S32.HI R183, RZ, 0x1f, R183 ;  /* 0x0000001fffb77819 */ /* 0x000fe200000114b7 */
[----:B------:R-:W-:-:S04]  /*222e0*/  IMAD.WIDE.U32 R6, R0, UR4, R6 ;  /* 0x0000000400067c25 */ /* 0x000fc8000f8e0006 */
[----:B------:R-:W-:Y:S01]  /*222f0*/  IMAD R10, R0, UR5, R10 ;  /* 0x00000005000a7c24 */ /* 0x000fe2000f8e020a */
[----:B------:R-:W-:Y:S01]  /*22300*/  ULDC.64 UR4, c[0x0][0xb00] ;  /* 0x0002c00000047ab9 */ /* 0x000fe20000000a00 */
[----:B------:R-:W-:Y:S01]  /*22310*/  VIADD R187, R230, 0x68 ;  /* 0x00000068e6bb7836 */ /* 0x000fe20000000000 */
[----:B------:R-:W-:Y:S01]  /*22320*/  LEA R0, P0, R6, UR4, 0x2 ;  /* 0x0000000406007c11 */ /* 0x000fe2000f8010ff */
[----:B------:R-:W-:Y:S02]  /*22330*/  IMAD.IADD R9, R7, 0x1, R10 ;  /* 0x0000000107097824 */ /* 0x000fe400078e020a */
[C---:B------:R-:W-:Y:S01]  /*22340*/  VIADD R189, R230.reuse, 0x60 ;  /* 0x00000060e6bd7836 */ /* 0x040fe20000000000 */
[----:B------:R-:W-:Y:S01]  /*22350*/  SHF.R.S32.HI R187, RZ, 0x1f, R187 ;  /* 0x0000001fffbb7819 */ /* 0x000fe200000114bb */
[----:B------:R-:W-:Y:S01]  /*22360*/  VIADD R191, R230, 0x58 ;  /* 0x00000058e6bf7836 */ /* 0x000fe20000000000 */
[----:B------:R-:W-:Y:S01]  /*22370*/  LEA.HI.X R9, R6, UR5, R9, 0x2, P0 ;  /* 0x0000000506097c11 */ /* 0x000fe200080f1409 */
[----:B------:R-:W-:Y:S01]  /*22380*/  VIADD R6, R16, 0x30820 ;  /* 0x0003082010067836 */ /* 0x000fe20000000000 */
[----:B------:R-:W-:Y:S01]  /*22390*/  ISETP.GE.AND P0, PT, R24, R8, PT ;  /* 0x000000081800720c */ /* 0x000fe20003f06270 */
[C---:B------:R-:W-:Y:S01]  /*223a0*/  VIADD R193, R230.reuse, 0x50 ;  /* 0x00000050e6c17836 */ /* 0x040fe20000000000 */
[----:B------:R0:W1:Y:S01]  /*223b0*/  SHFL.IDX PT, R24, R0, RZ, 0x1c1f ;  /* 0x001c1fff00187589 */ /* 0x00006200000e0000 */
[C---:B------:R-:W-:Y:S01]  /*223c0*/  VIADD R195, R230.reuse, 0x48 ;  /* 0x00000048e6c37836 */ /* 0x040fe20000000000 */
[----:B------:R-:W-:Y:S01]  /*223d0*/  PRMT R6, RZ, 0x654, R6 ;  /* 0x00000654ff067816 */ /* 0x000fe20000000006 */
[C---:B------:R-:W-:Y:S01]  /*223e0*/  VIADD R197, R230.reuse, 0x40 ;  /* 0x00000040e6c57836 */ /* 0x040fe20000000000 */
[----:B------:R0:W2:Y:S01]  /*223f0*/  SHFL.IDX PT, R10, R9, RZ, 0x1c1f ;  /* 0x001c1fff090a7589 */ /* 0x0000a200000e0000 */
[C---:B------:R-:W-:Y:S01]  /*22400*/  VIADD R203, R230.reuse, 0x30 ;  /* 0x00000030e6cb7836 */ /* 0x040fe20000000000 */
[----:B------:R0:W-:Y:S01]  /*22410*/  SYNCS.ARRIVE.TRANS64.RED.A1T0 RZ, [R6+URZ], RZ ;  /* 0x000000ff06ff79a7 */ /* 0x0001e2000810043f */
        /* <DEDUP_REMOVED lines=22> */
[----:B------:R-:W-:-:S02]  /*22580*/  VIADD R166, R230, 0xb8 ;  /* 0x000000b8e6a67836 */ /* 0x000fc40000000000 */
[C---:B------:R-:W-:Y:S02]  /*22590*/  VIADD R168, R230.reuse, 0xb0 ;  /* 0x000000b0e6a87836 */ /* 0x040fe40000000000 */
[C---:B------:R-:W-:Y:S02]  /*225a0*/  VIADD R170, R230.reuse, 0xa8 ;  /* 0x000000a8e6aa7836 */ /* 0x040fe40000000000 */
[C---:B------:R-:W-:Y:S02]  /*225b0*/  VIADD R172, R230.reuse, 0xa0 ;  /* 0x000000a0e6ac7836 */ /* 0x040fe40000000000 */
[C---:B------:R-:W-:Y:S02]  /*225c0*/  VIADD R174, R230.reuse, 0x98 ;  /* 0x00000098e6ae7836 */ /* 0x040fe40000000000 */
[C---:B------:R-:W-:Y:S02]  /*225d0*/  VIADD R176, R230.reuse, 0x90 ;  /* 0x00000090e6b07836 */ /* 0x040fe40000000000 */
        /* <DEDUP_REMOVED lines=13> */
[----:B------:R-:W-:Y:S01]  /*226b0*/  VIADD R212, R230, 0x8 ;  /* 0x00000008e6d47836 */ /* 0x000fe20000000000 */
[----:B012---:R-:W-:Y:S06]  /*226c0*/  @P0 BRA `(.L_x_1812) ;  /* 0x0000000800080947 */ /* 0x007fec0003800000 */
[----:B------:R-:W-:Y:S01]  /*226d0*/  ULDC UR4, c[0x0][0xac8] ;  /* 0x0002b20000047ab9 */ /* 0x000fe20000000800 */
[----:B------:R-:W-:Y:S01]  /*226e0*/  ULDC.64 UR6, c[0x0][0x208] ;  /* 0x0000820000067ab9 */ /* 0x000fe20000000a00 */
[----:B------:R-:W-:Y:S02]  /*226f0*/  ISETP.GE.AND P0, PT, R230, UR4, PT ;  /* 0x00000004e6007c0c */ /* 0x000fe4000bf06270 */
[----:B------:R-:W-:Y:S02]  /*22700*/  ISETP.GE.AND P5, PT, R190, UR4, PT ;  /* 0x00000004be007c0c */ /* 0x000fe4000bfa6270 */
[----:B------:R-:W-:Y:S02]  /*22710*/  ISETP.GE.AND P4, PT, R188, UR4, PT ;  /* 0x00000004bc007c0c */ /* 0x000fe4000bf86270 */
[----:B------:R-:W-:-:S07]  /*22720*/  ISETP.GE.AND P3, PT, R186, UR4, PT ;  /* 0x00000004ba007c0c */ /* 0x000fce000bf66270 */
[----:B------:R-:W-:-:S04]  /*22730*/  @!P0 LEA R6, P1, R230, R24, 0x2 ;  /* 0x00000018e6068211 */ /* 0x000fc800078210ff */
[----:B------:R-:W-:-:S05]  /*22740*/  @!P0 LEA.HI.X R7, R230, R10, R214, 0x2, P1 ;  /* 0x0000000ae6078211 */ /* 0x000fca00008f14d6 */
        /* <DEDUP_REMOVED lines=55> */
[----:B-1----:R-:W-:Y:S02]  /*22ac0*/  @!P1 LEA R12, P5, R182, R24, 0x2 ;  /* 0x00000018b60c9211 */ /* 0x002fe400078a10ff */
[----:B------:R-:W-:-:S02]  /*22ad0*/  @!P0 LEA.HI.X R7, R184, R10, R185, 0x2, P4 ;  /* 0x0000000ab8078211 */ /* 0x000fc400020f14b9 */
[----:B------:R-:W-:Y:S02]  /*22ae0*/  ISETP.GE.AND P4, PT, R176, UR4, PT ;  /* 0x00000004b0007c0c */ /* 0x000fe4000bf86270 */
[----:B------:R-:W-:Y:S01]  /*22af0*/  @!P1 LEA.HI.X R13, R182, R10, R183, 0x2, P5 ;  /* 0x0000000ab60d9211 */ /* 0x000fe200028f14b7 */
[----:B------:R0:W-:Y:S01]  /*22b00*/  @!P0 ST.E.64 desc[UR6][R6.64], R80 ;  /* 0x0000005006008985 */ /* 0x0001e2000c101b06 */
[----:B--2---:R-:W-:Y:S02]  /*22b10*/  @!P2 LEA R14, P6, R180, R24, 0x2 ;  /* 0x00000018b40ea211 */ /* 0x004fe400078c10ff */
[----:B------:R-:W-:Y:S01]  /*22b20*/  ISETP.GE.AND P5, PT, R174, UR4, PT ;  /* 0x00000004ae007c0c */ /* 0x000fe2000bfa6270 */
[----:B------:R1:W-:Y:S01]  /*22b30*/  @!P1 ST.E.64 desc[UR6][R12.64], R84 ;  /* 0x000000540c009985 */ /* 0x0003e2000c101b06 */
[----:B------:R-:W-:Y:S02]  /*22b40*/  @!P2 LEA.HI.X R15, R180, R10, R181, 0x2, P6 ;  /* 0x0000000ab40fa211 */ /* 0x000fe400030f14b5 */
[----:B------:R-:W-:-:S03]  /*22b50*/  ISETP.GE.AND P1, PT, R170, UR4, PT ;  /* 0x00000004aa007c0c */ /* 0x000fc6000bf26270 */
[----:B------:R2:W-:Y:S01]  /*22b60*/  @!P2 ST.E.64 desc[UR6][R14.64], R88 ;  /* 0x000000580e00a985 */ /* 0x0005e2000c101b06 */
[----:B------:R-:W-:Y:S02]  /*22b70*/  ISETP.GE.AND P2, PT, R172, UR4, PT ;  /* 0x00000004ac007c0c */ /* 0x000fe4000bf46270 */
[-C--:B0-----:R-:W-:Y:S02]  /*22b80*/  @!P3 LEA R6, P6, R178, R24.reuse, 0x2 ;  /* 0x00000018b206b211 */ /* 0x081fe400078c10ff */
[----:B-1----:R-:W-:Y:S02]  /*22b90*/  @!P4 LEA R12, P0, R176, R24, 0x2 ;  /* 0x00000018b00cc211 */ /* 0x002fe400078010ff */
[-C--:B------:R-:W-:Y:S02]  /*22ba0*/  @!P3 LEA.HI.X R7, R178, R10.reuse, R179, 0x2, P6 ;  /* 0x0000000ab207b211 */ /* 0x080fe400030f14b3 */
[----:B------:R-:W-:Y:S02]  /*22bb0*/  @!P4 LEA.HI.X R13, R176, R10, R177, 0x2, P0 ;  /* 0x0000000ab00dc211 */ /* 0x000fe400000f14b1 */
[----:B--2---:R-:W-:Y:S01]  /*22bc0*/  @!P5 LEA R14, P6, R174, R24, 0x2 ;  /* 0x00000018ae0ed211 */ /* 0x004fe200078c10ff */
[----:B------:R0:W-:Y:S01]  /*22bd0*/  @!P3 ST.E.64 desc[UR6][R6.64], R92 ;  /* 0x0000005c0600b985 */ /* 0x0001e2000c101b06 */
[----:B------:R-:W-:-:S02]  /*22be0*/  ISETP.GE.AND P0, PT, R168, UR4, PT ;  /* 0x00000004a8007c0c */ /* 0x000fc4000bf06270 */
[----:B------:R-:W-:Y:S01]  /*22bf0*/  @!P5 LEA.HI.X R15, R174, R10, R175, 0x2, P6 ;  /* 0x0000000aae0fd211 */ /* 0x000fe200030f14af */
[----:B------:R-:W-:Y:S01]  /*22c00*/  @!P4 ST.E.64 desc[UR6][R12.64], R96 ;  /* 0x000000600c00c985 */ /* 0x000fe2000c101b06 */
[----:B------:R-:W-:-:S03]  /*22c10*/  ISETP.GE.AND P4, PT, R164, UR4, PT ;  /* 0x00000004a4007c0c */ /* 0x000fc6000bf86270 */
[----:B------:R1:W-:Y:S01]  /*22c20*/  @!P5 ST.E.64 desc[UR6][R14.64], R2 ;  /* 0x000000020e00d985 */ /* 0x0003e2000c101b06 */
[----:B------:R-:W-:Y:S02]  /*22c30*/  ISETP.GE.AND P5, PT, R166, UR4, PT ;  /* 0x00000004a6007c0c */ /* 0x000fe4000bfa6270 */
[----:B0-----:R-:W-:-:S04]  /*22c40*/  @!P1 LEA R6, P3, R170, R24, 0x2 ;  /* 0x00000018aa069211 */ /* 0x001fc800078610ff */
[----:B------:R-:W-:Y:S02]  /*22c50*/  @!P1 LEA.HI.X R7, R170, R10, R171, 0x2, P3 ;  /* 0x0000000aaa079211 */ /* 0x000fe400018f14ab */
[----:B------:R-:W-:Y:S02]  /*22c60*/  ISETP.GE.AND P3, PT, R162, UR4, PT ;  /* 0x00000004a2007c0c */ /* 0x000fe4000bf66270 */
[----:B-1----:R-:W-:-:S04]  /*22c70*/  @!P2 LEA R2, P6, R172, R24, 0x2 ;  /* 0x00000018ac02a211 */ /* 0x002fc800078c10ff */
        /* <DEDUP_REMOVED lines=10> */
[----:B--2---:R-:W-:Y:S02]  /*22d20*/  @!P3 LEA R12, P6, R162, R24, 0x2 ;  /* 0x00000018a20cb211 */ /* 0x004fe400078c10ff */
[----:B------:R-:W-:Y:S01]  /*22d30*/  ISETP.GE.AND P1, PT, R158, UR4, PT ;  /* 0x000000049e007c0c */ /* 0x000fe2000bf26270 */
[----:B------:R0:W-:Y:S01]  /*22d40*/  @!P5 ST.E.64 desc[UR6][R2.64], R116 ;  /* 0x000000740200d985 */ /* 0x0001e2000c101b06 */
[-C--:B------:R-:W-:Y:S02]  /*22d50*/  @!P4 LEA.HI.X R7, R164, R10.reuse, R165, 0x2, P2 ;  /* 0x0000000aa407c211 */ /* 0x080fe400010f14a5 */
[----:B------:R-:W-:Y:S02]  /*22d60*/  @!P3 LEA.HI.X R13, R162, R10, R163, 0x2, P6 ;  /* 0x0000000aa20db211 */ /* 0x000fe400030f14a3 */
[----:B------:R-:W-:Y:S01]  /*22d70*/  ISETP.GE.AND P2, PT, R152, UR4, PT ;  /* 0x0000000498007c0c */ /* 0x000fe2000bf46270 */
[----:B------:R1:W-:Y:S01]  /*22d80*/  @!P4 ST.E.64 desc[UR6][R6.64], R120 ;  /* 0x000000780600c985 */ /* 0x0003e2000c101b06 */
[----:B------:R-:W-:-:S03]  /*22d90*/  ISETP.GE.AND P4, PT, R156, UR4, PT ;  /* 0x000000049c007c0c */ /* 0x000fc6000bf86270 */
[----:B------:R2:W-:Y:S01]  /*22da0*/  @!P3 ST.E.64 desc[UR6][R12.64], R124 ;  /* 0x0000007c0c00b985 */ /* 0x0005e2000c101b06 */
[----:B------:R-:W-:Y:S02]  /*22db0*/  ISETP.GE.AND P3, PT, R154, UR4, PT ;  /* 0x000000049a007c0c */ /* 0x000fe4000bf66270 */
[----:B0-----:R-:W-:-:S04]  /*22dc0*/  @!P0 LEA R2, P5, R160, R24, 0x2 ;  /* 0x00000018a0028211 */ /* 0x001fc800078a10ff */
[----:B------:R-:W-:Y:S02]  /*22dd0*/  @!P0 LEA.HI.X R3, R160, R10, R161, 0x2, P5 ;  /* 0x0000000aa0038211 */ /* 0x000fe400028f14a1 */
[----:B------:R-:W-:Y:S02]  /*22de0*/  ISETP.GE.AND P5, PT, R100, UR4, PT ;  /* 0x0000000464007c0c */ /* 0x000fe4000bfa6270 */
[C---:B-1----:R-:W-:Y:S01]  /*22df0*/  @!P1 LEA R6, P6, R158.reuse, R24, 0x2 ;  /* 0x000000189e069211 */ /* 0x042fe200078c10ff */
[----:B------:R0:W-:Y:S03]  /*22e00*/  @!P0 ST.E.64 desc[UR6][R2.64], R128 ;  /* 0x0000008002008985 */ /* 0x0001e6000c101b06 */
[----:B------:R-:W-:Y:S02]  /*22e10*/  @!P1 LEA.HI.X R7, R158, R10, R159, 0x2, P6 ;  /* 0x0000000a9e079211 */ /* 0x000fe400030f149f */
[----:B--2---:R-:W-:-:S03]  /*22e20*/  @!P3 LEA R12, P6, R154, R24, 0x2 ;  /* 0x000000189a0cb211 */ /* 0x004fc600078c10ff */
[----:B------:R1:W-:Y:S01]  /*22e30*/  @!P1 ST.E.64 desc[UR6][R6.64], R132 ;  /* 0x0000008406009985 */ /* 0x0003e2000c101b06 */
[----:B------:R-:W-:Y:S02]  /*22e40*/  @!P3 LEA.HI.X R13, R154, R10, R155, 0x2, P6 ;  /* 0x0000000a9a0db211 */ /* 0x000fe400030f149b */
[----:B0-----:R-:W-:-:S04]  /*22e50*/  @!P4 LEA R2, P0, R156, R24, 0x2 ;  /* 0x000000189c02c211 */ /* 0x001fc800078010ff */
[----:B------:R-:W-:Y:S02]  /*22e60*/  @!P4 LEA.HI.X R3, R156, R10, R157, 0x2, P0 ;  /* 0x0000000a9c03c211 */ /* 0x000fe400000f149d */
[-C--:B------:R-:W-:Y:S02]  /*22e70*/  @!P5 LEA R14, P0, R100, R24.reuse, 0x2 ;  /* 0x00000018640ed211 */ /* 0x080fe400078010ff */
[----:B-1----:R-:W-:Y:S01]  /*22e80*/  @!P2 LEA R6, P1, R152, R24, 0x2 ;  /* 0x000000189806a211 */ /* 0x002fe200078210ff */
[----:B------:R0:W-:Y:S01]  /*22e90*/  @!P4 ST.E.64 desc[UR6][R2.64], R136 ;  /* 0x000000880200c985 */ /* 0x0001e2000c101b06 */
[-C--:B------:R-:W-:Y:S02]  /*22ea0*/  @!P5 LEA.HI.X R15, R100, R10.reuse, R101, 0x2, P0 ;  /* 0x0000000a640fd211 */ /* 0x080fe400000f1465 */
[----:B------:R-:W-:Y:S01]  /*22eb0*/  @!P2 LEA.HI.X R7, R152, R10, R153, 0x2, P1 ;  /* 0x0000000a9807a211 */ /* 0x000fe200008f1499 */
[----:B------:R0:W-:Y:S04]  /*22ec0*/  @!P3 ST.E.64 desc[UR6][R12.64], R140 ;  /* 0x0000008c0c00b985 */ /* 0x0001e8000c101b06 */
[----:B------:R0:W-:Y:S04]  /*22ed0*/  @!P2 ST.E.64 desc[UR6][R6.64], R144 ;  /* 0x000000900600a985 */ /* 0x0001e8000c101b06 */
[----:B------:R0:W-:Y:S02]  /*22ee0*/  @!P5 ST.E.64 desc[UR6][R14.64], R148 ;  /* 0x000000940e00d985 */ /* 0x0001e4000c101b06 */
.L_x_1812:
[----:B------:R-:W-:Y:S05]  /*22ef0*/  BSYNC B1 ;  /* 0x0000000000017941 */ /* 0x000fea0003800000 */
.L_x_1811:
[----:B------:R-:W-:Y:S01]  /*22f00*/  ISETP.GE.AND P0, PT, R11, R8, PT ;  /* 0x000000080b00720c */ /* 0x000fe20003f06270 */
[----:B------:R-:W1:Y:S04]  /*22f10*/  SHFL.IDX PT, R9, R9, 0x1, 0x1c1f ;  /* 0x003c1f0009097f89 */ /* 0x000e6800000e0000 */
[----:B------:R-:W2:Y:S08]  /*22f20*/  SHFL.IDX PT, R0, R0, 0x1, 0x1c1f ;  /* 0x003c1f0000007f89 */ /* 0x000eb000000e0000 */
[----:B------:R-:W-:Y:S05]  /*22f30*/  @P0 BRA `(.L_x_1810) ;  /* 0x0000001400d00947 */ /* 0x000fea0003800000 */
[----:B------:R-:W-:Y:S01]  /*22f40*/  ULDC UR4, c[0x0][0xac8] ;  /* 0x0002b20000047ab9 */ /* 0x000fe20000000800 */
[----:B------:R-:W-:Y:S01]  /*22f50*/  ULDC.64 UR6, c[0x0][0x208] ;  /* 0x0000820000067ab9 */ /* 0x000fe20000000a00 */
[----:B------:R-:W-:Y:S02]  /*22f60*/  ISETP.GE.AND P4, PT, R230, UR4, PT ;  /* 0x00000004e6007c0c */ /* 0x000fe4000bf86270 */
[----:B------:R-:W-:Y:S02]  /*22f70*/  ISETP.GE.AND P2, PT, R212, UR4, PT ;  /* 0x00000004d4007c0c */ /* 0x000fe4000bf46270 */
[----:B------:R-:W-:Y:S02]  /*22f80*/  ISETP.GE.AND P1, PT, R210, UR4, PT ;  /* 0x00000004d2007c0c */ /* 0x000fe4000bf26270 */
[----:B------:R-:W-:-:S07]  /*22f90*/  ISETP.GE.AND P0, PT, R208, UR4, PT ;  /* 0x00000004d0007c0c */ /* 0x000fce000bf06270 */
[----:B0-2---:R-:W-:-:S04]  /*22fa0*/  @!P4 LEA R2, P3, R230, R0, 0x2 ;  /* 0x00000000e602c211 */ /* 0x005fc800078610ff */
[----:B-1----:R-:W-:Y:S02]  /*22fb0*/  @!P4 LEA.HI.X R3, R230, R9, R214, 0x2, P3 ;  /* 0x00000009e603c211 */ /* 0x002fe400018f14d6 */
[----:B------:R-:W-:-:S03]  /*22fc0*/  ISETP.GE.AND P3, PT, R206, UR4, PT ;  /* 0x00000004ce007c0c */ /* 0x000fc6000bf66270 */
[----:B------:R0:W-:Y:S01]  /*22fd0*/  @!P4 ST.E.64 desc[UR6][R2.64], R4 ;  /* 0x000000040200c985 */ /* 0x0001e2000c101b06 */
[----:B------:R-:W-:Y:S02]  /*22fe0*/  ISETP.GE.AND P4, PT, R204, UR4, PT ;  /* 0x00000004cc007c0c */ /* 0x000fe4000bf86270 */
[-C--:B0-----:R-:W-:Y:S02]  /*22ff0*/  @!P2 LEA R2, P6, R212, R0.reuse, 0x2 ;  /* 0x00000000d402a211 */ /* 0x081fe400078c10ff */
[-C--:B------:R-:W-:Y:S02]  /*23000*/  @!P1 LEA R4, P5, R210, R0.reuse, 0x2 ;  /* 0x00000000d2049211 */ /* 0x080fe400078a10ff */
[-C--:B------:R-:W-:Y:S02]  /*23010*/  @!P2 LEA.HI.X R3, R212, R9.reuse, R213, 0x2, P6 ;  /* 0x00000009d403a211 */ /* 0x080fe400030f14d5 */
[----:B------:R-:W-:Y:S02]  /*23020*/  @!P0 LEA R6, P6, R208, R0, 0x2 ;  /* 0x00000000d0068211 */ /* 0x000fe400078c10ff */
[----:B------:R-:W-:Y:S01]  /*23030*/  @!P1 LEA.HI.X R5, R210, R9, R211, 0x2, P5 ;  /* 0x00000009d2059211 */ /* 0x000fe200028f14d3 */
[----:B------:R0:W-:Y:S01]  /*23040*/  @!P2 ST.E.64 desc[UR6][R2.64], R30 ;  /* 0x0000001e0200a985 */ /* 0x0001e2000c101b06 */
[----:B------:R-:W-:-:S02]  /*23050*/  ISETP.GE.AND P5, PT, R202, UR4, PT ;  /* 0x00000004ca007c0c */ /* 0x000fc4000bfa6270 */
[----:B------:R-:W-:Y:S01]  /*23060*/  @!P0 LEA.HI.X R7, R208, R9, R209, 0x2, P6 ;  /* 0x00000009d0078211 */ /* 0x000fe200030f14d1 */
[----:B------:R1:W-:Y:S04]  /*23070*/  @!P1 ST.E.64 desc[UR6][R4.64], R34 ;  /* 0x0000002204009985 */ /* 0x0003e8000c101b06 */
[----:B------:R2:W-:Y:S01]  /*23080*/  @!P0 ST.E.64 desc[UR6][R6.64], R38 ;  /* 0x0000002606008985 */ /* 0x0005e2000c101b06 */
[----:B------:R-:W-:Y:S02]  /*23090*/  ISETP.GE.AND P0, PT, R198, UR4, PT ;  /* 0x00000004c6007c0c */ /* 0x000fe4000bf06270 */
[-C--:B0-----:R-:W-:Y:S02]  /*230a0*/  @!P3 LEA R2, P1, R206, R0.reuse, 0x2 ;  /* 0x00000000ce02b211 */ /* 0x081fe400078210ff */
[----:B-1----:R-:W-:-:S02]  /*230b0*/  @!P4 LEA R4, P2, R204, R0, 0x2 ;  /* 0x00000000cc04c211 */ /* 0x002fc400078410ff */
[-C--:B------:R-:W-:Y:S02]  /*230c0*/  @!P3 LEA.HI.X R3, R206, R9.reuse, R207, 0x2, P1 ;  /* 0x00000009ce03b211 */ /* 0x080fe400008f14cf */
[----:B------:R-:W-:Y:S02]  /*230d0*/  ISETP.GE.AND P1, PT, R196, UR4, PT ;  /* 0x00000004c4007c0c */ /* 0x000fe4000bf26270 */
[----:B------:R-:W-:Y:S01]  /*230e0*/  @!P4 LEA.HI.X R5, R204, R9, R205, 0x2, P2 ;  /* 0x00000009cc05c211 */ /* 0x000fe200010f14cd */
[----:B------:R0:W-:Y:S01]  /*230f0*/  @!P3 ST.E.64 desc[UR6][R2.64], R42 ;  /* 0x0000002a0200b985 */ /* 0x0001e2000c101b06 */
[----:B------:R-:W-:Y:S02]  /*23100*/  ISETP.GE.AND P2, PT, R194, UR4, PT ;  /* 0x00000004c2007c0c */ /* 0x000fe4000bf46270 */
[----:B--2---:R-:W-:Y:S01]  /*23110*/  @!P5 LEA R6, P6, R202, R0, 0x2 ;  /* 0x00000000ca06d211 */ /* 0x004fe200078c10ff */
[----:B------:R1:W-:Y:S01]  /*23120*/  @!P4 ST.E.64 desc[UR6][R4.64], R46 ;  /* 0x0000002e0400c985 */ /* 0x0003e2000c101b06 */
[----:B------:R-:W-:-:S02]  /*23130*/  ISETP.GE.AND P3, PT, R192, UR4, PT ;  /* 0x00000004c0007c0c */ /* 0x000fc4000bf66270 */
[----:B------:R-:W-:Y:S02]  /*23140*/  @!P5 LEA.HI.X R7, R202, R9, R203, 0x2, P6 ;  /* 0x00000009ca07d211 */ /* 0x000fe400030f14cb */
[----:B------:R-:W-:-:S03]  /*23150*/  ISETP.GE.AND P4, PT, R190, UR4, PT ;  /* 0x00000004be007c0c */ /* 0x000fc6000bf86270 */
[----:B------:R2:W-:Y:S01]  /*23160*/  @!P5 ST.E.64 desc[UR6][R6.64], R50 ;  /* 0x000000320600d985 */ /* 0x0005e2000c101b06 */
[-C--:B0-----:R-:W-:Y:S02]  /*23170*/  @!P0 LEA R2, P6, R198, R0.reuse, 0x2 ;  /* 0x00000000c6028211 */ /* 0x081fe400078c10ff */
[-C--:B-1----:R-:W-:Y:S02]  /*23180*/  @!P1 LEA R4, P5, R196, R0.reuse, 0x2 ;  /* 0x00000000c4049211 */ /* 0x082fe400078a10ff */
[-C--:B------:R-:W-:Y:S02]  /*23190*/  @!P0 LEA.HI.X R3, R198, R9.reuse, R199, 0x2, P6 ;  /* 0x00000009c6038211 */ /* 0x080fe400030f14c7 */
[----:B------:R-:W-:Y:S02]  /*231a0*/  @!P1 LEA.HI.X R5, R196, R9, R197, 0x2, P5 ;  /* 0x00000009c4059211 */ /* 0x000fe400028f14c5 */
[----:B------:R-:W-:Y:S01]  /*231b0*/  ISETP.GE.AND P5, PT, R188, UR4, PT ;  /* 0x00000004bc007c0c */ /* 0x000fe2000bfa6270 */
[----:B------:R0:W-:Y:S01]  /*231c0*/  @!P0 ST.E.64 desc[UR6][R2.64], R54 ;  /* 0x0000003602008985 */ /* 0x0001e2000c101b06 */
[----:B--2---:R-:W-:-:S02]  /*231d0*/  @!P2 LEA R6, P6, R194, R0, 0x2 ;  /* 0x00000000c206a211 */ /* 0x004fc400078c10ff */
[----:B------:R-:W-:Y:S01]  /*231e0*/  ISETP.GE.AND P0, PT, R186, UR4, PT ;  /* 0x00000004ba007c0c */ /* 0x000fe2000bf06270 */
[----:B------:R1:W-:Y:S01]  /*231f0*/  @!P1 ST.E.64 desc[UR6][R4.64], R58 ;  /* 0x0000003a04009985 */ /* 0x0003e2000c101b06 */
        /* <DEDUP_REMOVED lines=14> */
[----:B0-----:R-:W-:-:S04]  /*232e0*/  @!P0 LEA R2, P4, R186, R0, 0x2 ;  /* 0x00000000ba028211 */ /* 0x001fc800078810ff */
[-C--:B------:R-:W-:Y:S02]  /*232f0*/  @!P0 LEA.HI.X R3, R186, R9.reuse, R187, 0x2, P4 ;  /* 0x00000009ba038211 */ /* 0x080fe400020f14bb */
[----:B------:R-:W-:Y:S02]  /*23300*/  ISETP.GE.AND P4, PT, R178, UR4, PT ;  /* 0x00000004b2007c0c */ /* 0x000fe4000bf86270 */
[-C--:B-1----:R-:W-:Y:S01]  /*23310*/  @!P1 LEA R4, P3, R184, R0.reuse, 0x2 ;  /* 0x00000000b8049211 */ /* 0x082fe200078610ff */
[----:B------:R0:W-:Y:S01]  /*23320*/  @!P0 ST.E.64 desc[UR6][R2.64], R78 ;  /* 0x0000004e02008985 */ /* 0x0001e2000c101b06 */
[----:B--2---:R-:W-:Y:S02]  /*23330*/  @!P2 LEA R6, P6, R182, R0, 0x2 ;  /* 0x00000000b606a211 */ /* 0x004fe400078c10ff */
        /* <DEDUP_REMOVED lines=9> */
[----:B-1----:R-:W-:-:S03]  /*233d0*/  @!P4 LEA R4, P0, R178, R0, 0x2 ;  /* 0x00000000b204c211 */ /* 0x002fc600078010ff */
[----:B------:R0:W-:Y:S01]  /*233e0*/  @!P5 ST.E.64 desc[UR6][R2.64], R90 ;  /* 0x0000005a0200d985 */ /* 0x0001e2000c101b06 */
[----:B------:R-:W-:Y:S02]  /*233f0*/  ISETP.GE.AND P5, PT, R168, UR4, PT ;  /* 0x00000004a8007c0c */ /* 0x000fe4000bfa6270 */
[-C--:B------:R-:W-:Y:S02]  /*23400*/  @!P4 LEA.HI.X R5, R178, R9.reuse, R179, 0x2, P0 ;  /* 0x00000009b205c211 */ /* 0x080fe400000f14b3 */
[----:B------:R-:W-:Y:S02]  /*23410*/  ISETP.GE.AND P0, PT, R170, UR4, PT ;  /* 0x00000004aa007c0c */ /* 0x000fe4000bf06270 */
[----:B--2---:R-:W-:Y:S01]  /*23420*/  @!P3 LEA R6, P6, R176, R0, 0x2 ;  /* 0x00000000b006b211 */ /* 0x004fe200078c10ff */
[----:B------:R1:W-:Y:S01]  /*23430*/  @!P4 ST.E.64 desc[UR6][R4.64], R94 ;  /* 0x0000005e0400c985 */ /* 0x0003e2000c101b06 */
[----:B------:R-:W-:Y:S02]  /*23440*/  ISETP.GE.AND P4, PT, R166, UR4, PT ;  /* 0x00000004a6007c0c */ /* 0x000fe4000bf86270 */
[----:B------:R-:W-:-:S02]  /*23450*/  @!P3 LEA.HI.X R7, R176, R9, R177, 0x2, P6 ;  /* 0x00000009b007b211 */ /* 0x000fc400030f14b1 */
[----:B0-----:R-:W-:-:S03]  /*23460*/  @!P2 LEA R2, P6, R174, R0, 0x2 ;  /* 0x00000000ae02a211 */ /* 0x001fc600078c10ff */
[----:B------:R0:W-:Y:S01]  /*23470*/  @!P3 ST.E.64 desc[UR6][R6.64], R98 ;  /* 0x000000620600b985 */ /* 0x0001e2000c101b06 */
[----:B------:R-:W-:Y:S02]  /*23480*/  @!P2 LEA.HI.X R3, R174, R9, R175, 0x2, P6 ;  /* 0x00000009ae03a211 */ /* 0x000fe400030f14af */
[----:B-1----:R-:W-:-:S03]  /*23490*/  @!P1 LEA R4, P3, R172, R0, 0x2 ;  /* 0x00000000ac049211 */ /* 0x002fc600078610ff */
[----:B------:R1:W-:Y:S01]  /*234a0*/  @!P2 ST.E.64 desc[UR6][R2.64], R102 ;  /* 0x000000660200a985 */ /* 0x0003e2000c101b06 */
[-C--:B------:R-:W-:Y:S02]  /*234b0*/  @!P1 LEA.HI.X R5, R172, R9.reuse, R173, 0x2, P3 ;  /* 0x00000009ac059211 */ /* 0x080fe400018f14ad */
[----:B------:R-:W-:Y:S02]  /*234c0*/  ISETP.GE.AND P3, PT, R164, UR4, PT ;  /* 0x00000004a4007c0c */ /* 0x000fe4000bf66270 */
[CC--:B0-----:R-:W-:Y:S01]  /*234d0*/  @!P0 LEA R6, P6, R170.reuse, R0.reuse, 0x2 ;  /* 0x00000000aa068211 */ /* 0x0c1fe200078c10ff */
[----:B------:R0:W-:Y:S03]  /*234e0*/  @!P1 ST.E.64 desc[UR6][R4.64], R106 ;  /* 0x0000006a04009985 */ /* 0x0001e6000c101b06 */
[----:B------:R-:W-:Y:S02]  /*234f0*/  @!P0 LEA.HI.X R7, R170, R9, R171, 0x2, P6 ;  /* 0x00000009aa078211 */ /* 0x000fe400030f14ab */
[----:B-1----:R-:W-:-:S03]  /*23500*/  @!P5 LEA R2, P1, R168, R0, 0x2 ;  /* 0x00000000a802d211 */ /* 0x002fc600078210ff */
        /* <DEDUP_REMOVED lines=8> */
[-C--:B-1----:R-:W-:Y:S01]  /*23590*/  @!P3 LEA R6, P6, R164, R0.reuse, 0x2 ;  /* 0x00000000a406b211 */ /* 0x082fe200078c10ff */
[----:B------:R1:W-:Y:S01]  /*235a0*/  @!P4 ST.E.64 desc[UR6][R4.64], R118 ;  /* 0x000000760400c985 */ /* 0x0003e2000c101b06 */
[----:B------:R-:W-:Y:S02]  /*235b0*/  ISETP.GE.AND P4, PT, R158, UR4, PT ;  /* 0x000000049e007c0c */ /* 0x000fe4000bf86270 */
[----:B------:R-:W-:Y:S02]  /*235c0*/  @!P3 LEA.HI.X R7, R164, R9, R165, 0x2, P6 ;  /* 0x00000009a407b211 */ /* 0x000fe400030f14a5 */
[----:B0-----:R-:W-:-:S03]  /*235d0*/  @!P1 LEA R2, P6, R160, R0, 0x2 ;  /* 0x00000000a0029211 */ /* 0x001fc600078c10ff */
[----:B------:R0:W-:Y:S01]  /*235e0*/  @!P3 ST.E.64 desc[UR6][R6.64], R122 ;  /* 0x0000007a0600b985 */ /* 0x0001e2000c101b06 */
[----:B------:R-:W-:Y:S02]  /*235f0*/  ISETP.GE.AND P3, PT, R156, UR4, PT ;  /* 0x000000049c007c0c */ /* 0x000fe4000bf66270 */
[----:B------:R-:W-:Y:S02]  /*23600*/  @!P1 LEA.HI.X R3, R160, R9, R161, 0x2, P6 ;  /* 0x00000009a0039211 */ /* 0x000fe400030f14a1 */
[----:B-1----:R-:W-:-:S04]  /*23610*/  @!P0 LEA R4, P5, R162, R0, 0x2 ;  /* 0x00000000a2048211 */ /* 0x002fc800078a10ff */
[----:B------:R-:W-:Y:S02]  /*23620*/  @!P0 LEA.HI.X R5, R162, R9, R163, 0x2, P5 ;  /* 0x00000009a2058211 */ /* 0x000fe400028f14a3 */
[----:B------:R-:W-:-:S03]  /*23630*/  ISETP.GE.AND P5, PT, R152, UR4, PT ;  /* 0x0000000498007c0c */ /* 0x000fc6000bfa6270 */
[----:B------:R1:W-:Y:S04]  /*23640*/  @!P0 ST.E.64 desc[UR6][R4.64], R126 ;  /* 0x0000007e04008985 */ /* 0x0003e8000c101b06 */
[----:B------:R2:W-:Y:S01]  /*23650*/  @!P1 ST.E.64 desc[UR6][R2.64], R130 ;  /* 0x0000008202009985 */ /* 0x0005e2000c101b06 */
[----:B0-----:R-:W-:-:S04]  /*23660*/  @!P2 LEA R6, P1, R154, R0, 0x2 ;  /* 0x000000009a06a211 */ /* 0x001fc800078210ff */
[----:B------:R-:W-:Y:S02]  /*23670*/  @!P2 LEA.HI.X R7, R154, R9, R155, 0x2, P1 ;  /* 0x000000099a07a211 */ /* 0x000fe400008f149b */
[----:B-1----:R-:W-:-:S04]  /*23680*/  @!P4 LEA R4, P0, R158, R0, 0x2 ;  /* 0x000000009e04c211 */ /* 0x002fc800078010ff */
[-C--:B------:R-:W-:Y:S02]  /*23690*/  @!P4 LEA.HI.X R5, R158, R9.reuse, R159, 0x2, P0 ;  /* 0x000000099e05c211 */ /* 0x080fe400000f149f */
[-C--:B------:R-:W-:Y:S02]  /*236a0*/  @!P5 LEA R10, P0, R152, R0.reuse, 0x2 ;  /* 0x00000000980ad211 */ /* 0x080fe400078010ff */
[----:B--2---:R-:W-:Y:S01]  /*236b0*/  @!P3 LEA R2, P6, R156, R0, 0x2 ;  /* 0x000000009c02b211 */ /* 0x004fe200078c10ff */
        /* <DEDUP_REMOVED lines=8> */
[----:B---3--:R-:W-:Y:S01]  /*23740*/  LEA R2, P0, R100, R0, 0x2 ;  /* 0x0000000064027211 */ /* 0x008fe200078010ff */
[----:B------:R-:W-:-:S03]  /*23750*/  ULDC.64 UR4, c[0x0][0x208] ;  /* 0x0000820000047ab9 */ /* 0x000fc60000000a00 */
[----:B------:R-:W-:-:S05]  /*23760*/  LEA.HI.X R3, R100, R9, R101, 0x2, P0 ;  /* 0x0000000964037211 */ /* 0x000fca00000f1465 */
[----:B------:R4:W-:Y:S01]  /*23770*/  ST.E.64 desc[UR4][R2.64], R150 ;  /* 0x0000009602007985 */ /* 0x0009e2000c101b04 */
[----:B------:R-:W-:Y:S05]  /*23780*/  BRA `(.L_x_1810) ;  /* 0x0000000c00bc7947 */ /* 0x000fea0003800000 */
.L_x_1801:
[----:B------:R-:W2:Y:S01]  /*23790*/  LDL R7, [R1+0x4c] ;  /* 0x00004c0001077983 */ /* 0x000ea20000100800 */
[----:B------:R-:W-:Y:S01]  /*237a0*/  ULDC.64 UR4, c[0x0][0xc08] ;  /* 0x0003020000047ab9 */ /* 0x000fe20000000a00 */
[----:B------:R-:W3:Y:S02]  /*237b0*/  LDC.64 R2, c[0x0][0xc00] ;  /* 0x00030000ff027b82 */ /* 0x000ee40000000a00 */
[----:B------:R-:W3:Y:S01]  /*237c0*/  LDL R8, [R1+0x50] ;  /* 0x0000500001087983 */ /* 0x000ee20000100800 */
[----:B------:R-:W-:-:S04]  /*237d0*/  ISETP.NE.U32.AND P0, PT, RZ, UR4, PT ;  /* 0x00000004ff007c0c */ /* 0x000fc8000bf05070 */
[----:B------:R-:W-:Y:S01]  /*237e0*/  ISETP.NE.AND.EX P1, PT, RZ, UR5, PT, P0 ;  /* 0x00000005ff007c0c */ /* 0x000fe2000bf25300 */
[----:B------:R-:W4:Y:S01]  /*237f0*/  S2R R35, SR_TID.X ;  /* 0x0000000000237919 */ /* 0x000f220000002100 */
[----:B------:R-:W-:-:S11]  /*23800*/  ULDC.64 UR4, c[0x0][0xc00] ;  /* 0x0003000000047ab9 */ /* 0x000fd60000000a00 */
[----:B------:R-:W0:Y:S01]  /*23810*/  @P1 LDC.64 R4, c[0x0][0xc08] ;  /* 0x00030200ff041b82 */ /* 0x000e220000000a00 */
[----:B------:R-:W-:-:S04]  /*23820*/  ISETP.NE.U32.AND P0, PT, RZ, UR4, PT ;  /* 0x00000004ff007c0c */ /* 0x000fc8000bf05070 */
[----:B------:R-:W-:Y:S01]  /*23830*/  ISETP.NE.AND.EX P0, PT, RZ, UR5, PT, P0 ;  /* 0x00000005ff007c0c */ /* 0x000fe2000bf05300 */
[----:B------:R-:W-:Y:S01]  /*23840*/  ULDC UR4, c[0x0][0xa88] ;  /* 0x0002a20000047ab9 */ /* 0x000fe20000000800 */
[----:B------:R-:W-:Y:S01]  /*23850*/  IMAD.MOV.U32 R15, RZ, RZ, RZ ;  /* 0x000000ffff0f7224 */ /* 0x000fe200078e00ff */
[----:B------:R-:W-:Y:S01]  /*23860*/  MOV R0, UR4 ;  /* 0x0000000400007c02 */ /* 0x000fe20008000f00 */
[----:B------:R-:W-:Y:S01]  /*23870*/  ULDC.64 UR6, c[0x0][0x208] ;  /* 0x0000820000067ab9 */ /* 0x000fe20000000a00 */
[----:B----4-:R-:W-:-:S05]  /*23880*/  VIADD R6, R35, 0xffffff80 ;  /* 0xffffff8023067836 */ /* 0x010fca0000000000 */
[----:B------:R-:W-:Y:S02]  /*23890*/  ISETP.GT.AND P3, PT, R6, 0x7f, PT ;  /* 0x0000007f0600780c */ /* 0x000fe40003f64270 */
[----:B--2---:R-:W-:-:S13]  /*238a0*/  ISETP.NE.AND P2, PT, R7, RZ, PT ;  /* 0x000000ff0700720c */ /* 0x004fda0003f45270 */
[----:B------:R-:W2:Y:S01]  /*238b0*/  @!P2 LDC R7, c[0x0][0xad4] ;  /* 0x0002b500ff07ab82 */ /* 0x000ea20000000800 */
[----:B---3--:R-:W-:-:S04]  /*238c0*/  IMAD.WIDE R2, R8, 0x4, R2 ;  /* 0x0000000408027825 */ /* 0x008fc800078e0202 */
[----:B0-----:R-:W-:Y:S01]  /*238d0*/  @P1 IMAD.WIDE R4, R8, 0x4, R4 ;  /* 0x0000000408041825 */ /* 0x001fe200078e0204 */
[----:B------:R0:W5:Y:S01]  /*238e0*/  @P0 LDG.E R15, desc[UR6][R2.64] ;  /* 0x00000006020f0981 */ /* 0x000162000c1e1900 */
[----:B------:R-:W-:-:S03]  /*238f0*/  SHF.R.S32.HI R28, RZ, 0x1f, R8 ;  /* 0x0000001fff1c7819 */ /* 0x000fc60000011408 */
[----:B------:R0:W5:Y:S04]  /*23900*/  @P1 LDG.E R0, desc[UR6][R4.64] ;  /* 0x0000000604001981 */ /* 0x000168000c1e1900 */
[----:B--2---:R0:W-:Y:S01]  /*23910*/  @!P2 STL [R1+0x4c], R7 ;  /* 0x00004c070100a387 */ /* 0x0041e20000100800 */
[----:B------:R-:W-:Y:S01]  /*23920*/  ISETP.GT.AND P2, PT, R7, 0x1, PT ;  /* 0x000000010700780c */ /* 0x000fe20003f44270 */
[----:B------:R-:W-:-:S12]  /*23930*/  @P1 BRA `(.L_x_1813) ;  /* 0x0000000000141947 */ /* 0x000fd80003800000 */
[----:B------:R-:W-:Y:S05]  /*23940*/  @!P0 BRA `(.L_x_1813) ;  /* 0x0000000000108947 */ /* 0x000fea0003800000 */
[----:B------:R-:W-:Y:S02]  /*23950*/  ULDC.64 UR4, c[0x0][0x208] ;  /* 0x0000820000047ab9 */ /* 0x000fe40000000a00 */
[----:B0-----:R-:W2:Y:S04]  /*23960*/  LDG.E R5, desc[UR4][R2.64] ;  /* 0x0000000402057981 */ /* 0x001ea8000c1e1900 */
[----:B-----5:R-:W2:Y:S02]  /*23970*/  LDG.E R0, desc[UR4][R2.64+0x4] ;  /* 0x0000040402007981 */ /* 0x020ea4000c1e1900 */
[----:B--2---:R-:W-:-:S07]  /*23980*/  IMAD.IADD R0, R0, 0x1, -R5 ;  /* 0x0000000100007824 */ /* 0x004fce00078e0a05 */
.L_x_1813:
[----:B------:R-:W-:Y:S01]  /*23990*/  BSSY B1, `(.L_x_1814) ;  /* 0x0000039000017945 */ /* 0x000fe20003800000 */
[----:B------:R-:W-:Y:S02]  /*239a0*/  SEL R33, R8, RZ, !P0 ;  /* 0x000000ff08217207 */ /* 0x000fe40004000000 */
[----:B------:R-:W-:Y:S02]  /*239b0*/  SEL R28, R28, RZ, !P0 ;  /* 0x000000ff1c1c7207 */ /* 0x000fe40004000000 */
[----:B-1---5:R-:W-:Y:S01]  /*239c0*/  SHF.R.S32.HI R24, RZ, 0x1f, R15 ;  /* 0x0000001fff187819 */ /* 0x022fe2000001140f */
[----:B------:R-:W-:Y:S06]  /*239d0*/  @P3 BRA `(.L_x_1815) ;  /* 0x0000000000d03947 */ /* 0x000fec0003800000 */
[----:B0-----:R-:W2:Y:S01]  /*239e0*/  LDL R3, [R1+0x14] ;  /* 0x0000140001037983 */ /* 0x001ea20000100800 */
[----:B------:R-:W0:Y:S02]  /*239f0*/  LDC R37, c[0x0][0xbe8] ;  /* 0x0002fa00ff257b82 */ /* 0x000e240000000800 */
[----:B0-----:R-:W-:Y:S01]  /*23a00*/  IMAD R2, R0, R37, RZ ;  /* 0x0000002500027224 */ /* 0x001fe200078e02ff */
[----:B--2---:R-:W-:-:S04]  /*23a10*/  IADD3 R35, R3, -0x80, R35 ;  /* 0xffffff8003237810 */ /* 0x004fc80007ffe023 */
[----:B------:R-:W-:-:S13]  /*23a20*/  ISETP.GE.AND P0, PT, R35, R2, PT ;  /* 0x000000022300720c */ /* 0x000fda0003f06270 */
[----:B------:R-:W-:Y:S05]  /*23a30*/  @P0 BRA `(.L_x_1815) ;  /* 0x0000000000b80947 */ /* 0x000fea0003800000 */
[----:B------:R-:W2:Y:S01]  /*23a40*/  LDL R12, [R1+0x40] ;  /* 0x00004000010c7983 */ /* 0x000ea20000100800 */
[----:B------:R-:W-:Y:S01]  /*23a50*/  IMAD.MOV.U32 R20, RZ, RZ, 0x9b8 ;  /* 0x000009b8ff147424 */ /* 0x000fe200078e00ff */
[----:B------:R-:W-:Y:S01]  /*23a60*/  ISETP.GT.AND P0, PT, R7, 0x1, PT ;  /* 0x000000010700780c */ /* 0x000fe20003f04270 */
[----:B------:R-:W0:Y:S01]  /*23a70*/  LDC.64 R8, c[0x0][0xba8] ;  /* 0x0002ea00ff087b82 */ /* 0x000e220000000a00 */
[----:B------:R-:W3:Y:S01]  /*23a80*/  LDL.LU R30, [R1+0x68] ;  /* 0x00006800011e7983 */ /* 0x000ee20000300800 */
[----:B------:R-:W-:Y:S01]  /*23a90*/  ISETP.NE.AND P1, PT, R37, 0x1, PT ;  /* 0x000000012500780c */ /* 0x000fe20003f25270 */
[----:B------:R-:W-:Y:S01]  /*23aa0*/  IMAD.MOV.U32 R21, RZ, RZ, R35 ;  /* 0x000000ffff157224 */ /* 0x000fe200078e0023 */
[----:B------:R-:W-:Y:S01]  /*23ab0*/  SEL R20, R20, 0x978, P0 ;  /* 0x0000097814147807 */ /* 0x000fe20000000000 */
[----:B------:R-:W-:-:S03]  /*23ac0*/  ULDC.64 UR4, c[0x0][0x208] ;  /* 0x0000820000047ab9 */ /* 0x000fc60000000a00 */
[----:B------:R-:W1:Y:S08]  /*23ad0*/  LDC.64 R2, c[0x0][R20+0x220] ;  /* 0x0000880014027b82 */ /* 0x000e700000000a00 */
[----:B------:R-:W2:Y:S08]  /*23ae0*/  LDC.64 R10, c[0x0][R20+0x218] ;  /* 0x00008600140a7b82 */ /* 0x000eb00000000a00 */
[----:B------:R-:W4:Y:S08]  /*23af0*/  LDC.64 R4, c[0x0][R20+0x228] ;  /* 0x00008a0014047b82 */ /* 0x000f300000000a00 */
[----:B------:R-:W5:Y:S08]  /*23b00*/  @P1 LDC R14, c[0x0][0xbec] ;  /* 0x0002fb00ff0e1b82 */ /* 0x000f700000000800 */
[----:B------:R-:W4:Y:S08]  /*23b10*/  LDC.64 R6, c[0x0][R20+0x210] ;  /* 0x0000840014067b82 */ /* 0x000f300000000a00 */
[----:B------:R-:W4:Y:S01]  /*23b20*/  @P1 LDC R31, c[0x0][0xbf0] ;  /* 0x0002fc00ff1f1b82 */ /* 0x000f220000000800 */
[----:B-----5:R-:W-:-:S07]  /*23b30*/  @P1 IMAD.HI.U32 R14, R35, R14, RZ ;  /* 0x0000000e230e1227 */ /* 0x020fce00078e00ff */
[----:B0-----:R-:W0:Y:S01]  /*23b40*/  @!P0 LDC R8, c[0x0][0xb50] ;  /* 0x0002d400ff088b82 */ /* 0x001e220000000800 */
[----:B-1----:R-:W-:-:S07]  /*23b50*/  IMAD R3, R3, R33, RZ ;  /* 0x0000002103037224 */ /* 0x002fce00078e02ff */
[----:B------:R-:W1:Y:S01]  /*23b60*/  @!P0 LDC R9, c[0x0][0xb54] ;  /* 0x0002d500ff098b82 */ /* 0x000e620000000800 */
[----:B----4-:R-:W-:Y:S01]  /*23b70*/  @P1 SHF.R.U32.HI R21, RZ, R31, R14 ;  /* 0x0000001fff151219 */ /* 0x010fe2000001160e */
[----:B------:R-:W-:Y:S02]  /*23b80*/  IMAD R31, R2, R28, R3 ;  /* 0x0000001c021f7224 */ /* 0x000fe400078e0203 */
[-C--:B--2---:R-:W-:Y:S02]  /*23b90*/  IMAD R29, R11, R12.reuse, RZ ;  /* 0x0000000c0b1d7224 */ /* 0x084fe400078e02ff */
[----:B------:R-:W-:Y:S01]  /*23ba0*/  IMAD.WIDE.U32 R10, R10, R12, RZ ;  /* 0x0000000c0a0a7225 */ /* 0x000fe200078e00ff */
[----:B---3--:R-:W-:-:S03]  /*23bb0*/  SEL R3, R30, RZ, P0 ;  /* 0x000000ff1e037207 */ /* 0x008fc60000000000 */
[----:B------:R-:W-:-:S04]  /*23bc0*/  IMAD.WIDE.U32 R12, R2, R33, RZ ;  /* 0x00000021020c7225 */ /* 0x000fc800078e00ff */
[----:B------:R-:W-:Y:S01]  /*23bd0*/  IMAD.IADD R29, R11, 0x1, R29 ;  /* 0x000000010b1d7824 */ /* 0x000fe200078e021d */
[----:B------:R-:W-:Y:S01]  /*23be0*/  IADD3 R10, P1, P3, R12, R10, R15 ;  /* 0x0000000a0c0a7210 */ /* 0x000fe20007b3e00f */
[----:B------:R-:W-:Y:S01]  /*23bf0*/  IMAD.MOV R2, RZ, RZ, -R21 ;  /* 0x000000ffff027224 */ /* 0x000fe200078e0a15 */
[----:B------:R-:W-:Y:S01]  /*23c00*/  IADD3 R31, R13, R31, RZ ;  /* 0x0000001f0d1f7210 */ /* 0x000fe20007ffe0ff */
        /* <DEDUP_REMOVED lines=12> */
[----:B0-----:R-:W-:Y:S01]  /*23cd0*/  LEA R8, P0, R4, R8, 0x2 ;  /* 0x0000000804087211 */ /* 0x001fe200078010ff */
[----:B------:R-:W-:Y:S02]  /*23ce0*/  IMAD.MOV.U32 R3, RZ, RZ, -0x800000 ;  /* 0xff800000ff037424 */ /* 0x000fe400078e00ff */
[----:B------:R-:W-:-:S05]  /*23cf0*/  IMAD.IADD R2, R5, 0x1, R11 ;  /* 0x0000000105027824 */ /* 0x000fca00078e020b */
[----:B-1----:R-:W-:-:S05]  /*23d00*/  LEA.HI.X R9, R4, R9, R2, 0x2, P0 ;  /* 0x0000000904097211 */ /* 0x002fca00000f1402 */
[----:B------:R1:W-:Y:S02]  /*23d10*/  STG.E desc[UR4][R8.64], R3 ;  /* 0x0000000308007986 */ /* 0x0003e4000c101904 */
.L_x_1815:
[----:B------:R-:W-:Y:S05]  /*23d20*/  BSYNC B1 ;  /* 0x0000000000017941 */ /* 0x000fea0003800000 */
.L_x_1814:
[----:B------:R-:W-:Y:S05]  /*23d30*/  @P2 BRA `(.L_x_1810) ;  /* 0x0000000800502947 */ /* 0x000fea0003800000 */
[----:B01----:R-:W2:Y:S01]  /*23d40*/  LDL.LU R3, [R1+0x40] ;  /* 0x0000400001037983 */ /* 0x003ea20000300800 */
[----:B------:R-:W-:Y:S01]  /*23d50*/  ULDC.64 UR4, c[0x0][0xaa0] ;  /* 0x0002a80000047ab9 */ /* 0x000fe20000000a00 */
[----:B------:R-:W0:Y:S01]  /*23d60*/  LDC R11, c[0x0][0xbe8] ;  /* 0x0002fa00ff0b7b82 */ /* 0x000e220000000800 */
[----:B------:R-:W-:Y:S01]  /*23d70*/  ULDC.64 UR6, c[0x0][0xaf0] ;  /* 0x0002bc0000067ab9 */ /* 0x000fe20000000a00 */
[----:B------:R-:W3:Y:S04]  /*23d80*/  LDL.LU R2, [R1+0x14] ;  /* 0x0000140001027983 */ /* 0x000ee80000300800 */
[----:B------:R-:W4:Y:S04]  /*23d90*/  LDL R4, [R1+0x44] ;  /* 0x0000440001047983 */ /* 0x000f280000100800 */
[----:B------:R1:W5:Y:S04]  /*23da0*/  LDL R29, [R1+0x64] ;  /* 0x00006400011d7983 */ /* 0x0003680000100800 */
[----:B------:R1:W5:Y:S04]  /*23db0*/  LDL R21, [R1+0xc] ;  /* 0x00000c0001157983 */ /* 0x0003680000100800 */
[----:B------:R1:W5:Y:S04]  /*23dc0*/  LDL R14, [R1+0x10] ;  /* 0x00001000010e7983 */ /* 0x0003680000100800 */
[----:B------:R1:W5:Y:S01]  /*23dd0*/  LDL R20, [R1+0x60] ;  /* 0x0000600001147983 */ /* 0x0003620000100800 */
[----:B0-----:R-:W-:-:S13]  /*23de0*/  ISETP.NE.AND P0, PT, R11, 0x1, PT ;  /* 0x000000010b00780c */ /* 0x001fda0003f05270 */
[----:B------:R-:W0:Y:S08]  /*23df0*/  @P0 LDC R6, c[0x0][0xbec] ;  /* 0x0002fb00ff060b82 */ /* 0x000e300000000800 */
[----:B------:R-:W1:Y:S01]  /*23e00*/  @P0 LDC R7, c[0x0][0xbf0] ;  /* 0x0002fc00ff070b82 */ /* 0x000e620000000800 */
[----:B------:R-:W-:Y:S01]  /*23e10*/  BSSY B1, `(.L_x_1816) ;  /* 0x0000041000017945 */ /* 0x000fe20003800000 */
[----:B--2---:R-:W-:-:S02]  /*23e20*/  IMAD.MOV.U32 R10, RZ, RZ, R3 ;  /* 0x000000ffff0a7224 */ /* 0x004fc400078e0003 */
[----:B---3--:R-:W-:Y:S02]  /*23e30*/  IMAD.MOV.U32 R8, RZ, RZ, R2 ;  /* 0x000000ffff087224 */ /* 0x008fe400078e0002 */
[----:B------:R-:W-:Y:S02]  /*23e40*/  IMAD R2, R24, UR4, RZ ;  /* 0x0000000418027c24 */ /* 0x000fe4000f8e02ff */
[----:B------:R2:W5:Y:S01]  /*23e50*/  LDL R24, [R1+0x48] ;  /* 0x0000480001187983 */ /* 0x0005620000100800 */
[----:B----4-:R-:W-:Y:S02]  /*23e60*/  IMAD R4, R4, 0x20, R23 ;  /* 0x0000002004047824 */ /* 0x010fe400078e0217 */
[C---:B------:R-:W-:Y:S02]  /*23e70*/  IMAD R5, R15.reuse, UR5, R2 ;  /* 0x000000050f057c24 */ /* 0x040fe4000f8e0202 */
[----:B------:R-:W-:Y:S01]  /*23e80*/  IMAD.WIDE.U32 R2, R15, UR4, RZ ;  /* 0x000000040f027c25 */ /* 0x000fe2000f8e00ff */
[----:B------:R-:W-:-:S03]  /*23e90*/  ULDC.64 UR4, c[0x0][0xae8] ;  /* 0x0002ba0000047ab9 */ /* 0x000fc60000000a00 */
[----:B------:R-:W-:Y:S01]  /*23ea0*/  IMAD.IADD R9, R8, 0x1, R4 ;  /* 0x0000000108097824 */ /* 0x000fe200078e0204 */
[----:B------:R-:W-:-:S03]  /*23eb0*/  IADD3 R3, R3, R5, RZ ;  /* 0x0000000503037210 */ /* 0x000fc60007ffe0ff */
[----:B0-----:R-:W-:-:S04]  /*23ec0*/  @P0 IMAD.HI.U32 R4, R9, R6, RZ ;  /* 0x0000000609040227 */ /* 0x001fc800078e00ff */
[----:B------:R-:W-:-:S04]  /*23ed0*/  IMAD.WIDE.U32 R2, R10, UR4, R2 ;  /* 0x000000040a027c25 */ /* 0x000fc8000f8e0002 */
[----:B------:R-:W-:Y:S01]  /*23ee0*/  IMAD.MOV.U32 R5, RZ, RZ, R9 ;  /* 0x000000ffff057224 */ /* 0x000fe200078e0009 */
[----:B-1----:R-:W-:Y:S01]  /*23ef0*/  @P0 SHF.R.U32.HI R5, RZ, R7, R4 ;  /* 0x00000007ff050219 */ /* 0x002fe20000011604 */
[----:B------:R-:W-:Y:S02]  /*23f00*/  IMAD R6, R28, UR6, RZ ;  /* 0x000000061c067c24 */ /* 0x000fe4000f8e02ff */
[----:B------:R-:W-:Y:S01]  /*23f10*/  IMAD R3, R10, UR5, R3 ;  /* 0x000000050a037c24 */ /* 0x000fe2000f8e0203 */
[----:B------:R-:W-:Y:S01]  /*23f20*/  SHF.R.S32.HI R4, RZ, 0x1f, R5 ;  /* 0x0000001fff047819 */ /* 0x000fe20000011405 */
[C---:B------:R-:W-:Y:S01]  /*23f30*/  IMAD R7, R33.reuse, UR7, R6 ;  /* 0x0000000721077c24 */ /* 0x040fe2000f8e0206 */
[----:B------:R-:W-:Y:S01]  /*23f40*/  ULDC.64 UR4, c[0x0][0xae0] ;  /* 0x0002b80000047ab9 */ /* 0x000fe20000000a00 */
[----:B------:R-:W-:-:S04]  /*23f50*/  IMAD.WIDE.U32 R2, R33, UR6, R2 ;  /* 0x0000000621027c25 */ /* 0x000fc8000f8e0002 */
[----:B------:R-:W-:Y:S02]  /*23f60*/  IMAD.MOV R6, RZ, RZ, -R5 ;  /* 0x000000ffff067224 */ /* 0x000fe400078e0a05 */
[----:B------:R-:W-:Y:S02]  /*23f70*/  IMAD.IADD R3, R3, 0x1, R7 ;  /* 0x0000000103037824 */ /* 0x000fe400078e0207 */
[----:B------:R-:W-:Y:S02]  /*23f80*/  IMAD R4, R4, UR4, RZ ;  /* 0x0000000404047c24 */ /* 0x000fe4000f8e02ff */
[----:B------:R-:W-:Y:S02]  /*23f90*/  IMAD R7, R11, R6, R9 ;  /* 0x000000060b077224 */ /* 0x000fe400078e0209 */
[C---:B------:R-:W-:Y:S02]  /*23fa0*/  IMAD R9, R5.reuse, UR5, R4 ;  /* 0x0000000505097c24 */ /* 0x040fe4000f8e0204 */
[----:B------:R-:W-:Y:S01]  /*23fb0*/  IMAD.WIDE.U32 R2, R5, UR4, R2 ;  /* 0x0000000405027c25 */ /* 0x000fe2000f8e0002 */
[----:B------:R-:W-:Y:S01]  /*23fc0*/  SHF.R.S32.HI R4, RZ, 0x1f, R7 ;  /* 0x0000001fff047819 */ /* 0x000fe20000011407 */
[----:B------:R-:W-:-:S02]  /*23fd0*/  ULDC.64 UR4, c[0x0][0xad8] ;  /* 0x0002b60000047ab9 */ /* 0x000fc40000000a00 */
[----:B------:R-:W-:Y:S02]  /*23fe0*/  IMAD.IADD R3, R3, 0x1, R9 ;  /* 0x0000000103037824 */ /* 0x000fe400078e0209 */
[----:B------:R-:W-:Y:S02]  /*23ff0*/  IMAD R4, R4, UR4, RZ ;  /* 0x0000000404047c24 */ /* 0x000fe4000f8e02ff */
[----:B------:R-:W-:Y:S02]  /*24000*/  IMAD.IADD R12, R23, 0x1, R8 ;  /* 0x00000001170c7824 */ /* 0x000fe400078e0208 */
[----:B------:R-:W-:Y:S02]  /*24010*/  IMAD R13, R0, R11, RZ ;  /* 0x0000000b000d7224 */ /* 0x000fe400078e02ff */
[C---:B------:R-:W-:Y:S02]  /*24020*/  IMAD R5, R7.reuse, UR5, R4 ;  /* 0x0000000507057c24 */ /* 0x040fe4000f8e0204 */
[----:B------:R-:W-:Y:S01]  /*24030*/  IMAD.WIDE.U32 R2, R7, UR4, R2 ;  /* 0x0000000407027c25 */ /* 0x000fe2000f8e0002 */
[----:B------:R-:W-:Y:S01]  /*24040*/  ISETP.GE.AND P2, PT, R12, R13, PT ;  /* 0x0000000d0c00720c */ /* 0x000fe20003f46270 */
[----:B------:R-:W-:-:S02]  /*24050*/  ULDC.64 UR4, c[0x0][0xa80] ;  /* 0x0002a00000047ab9 */ /* 0x000fc40000000a00 */
[----:B------:R-:W-:Y:S01]  /*24060*/  IMAD.IADD R3, R3, 0x1, R5 ;  /* 0x0000000103037824 */ /* 0x000fe200078e0205 */
[----:B------:R-:W-:Y:S02]  /*24070*/  LEA R10, P3, R2, UR4, 0x1 ;  /* 0x00000004020a7c11 */ /* 0x000fe4000f8608ff */
[----:B------:R-:W-:Y:S02]  /*24080*/  IADD3 R0, R12, 0x20, RZ ;  /* 0x000000200c007810 */ /* 0x000fe40007ffe0ff */
[----:B------:R-:W-:Y:S02]  /*24090*/  LEA.HI.X R11, R2, UR5, R3, 0x1, P3 ;  /* 0x00000005020b7c11 */ /* 0x000fe400098f0c03 */
[-C--:B------:R-:W-:Y:S01]  /*240a0*/  ISETP.GE.AND P1, PT, R0, R13.reuse, PT ;  /* 0x0000000d0000720c */ /* 0x080fe20003f26270 */
[----:B------:R-:W-:Y:S01]  /*240b0*/  VIADD R0, R12, 0x40 ;  /* 0x000000400c007836 */ /* 0x000fe20000000000 */
[----:B------:R2:W0:Y:S04]  /*240c0*/  SHFL.IDX PT, R8, R10, RZ, 0x181f ;  /* 0x00181fff0a087589 */ /* 0x00042800000e0000 */
[----:B------:R2:W1:Y:S01]  /*240d0*/  SHFL.IDX PT, R9, R11, RZ, 0x181f ;  /* 0x00181fff0b097589 */ /* 0x00046200000e0000 */
[----:B------:R-:W-:Y:S01]  /*240e0*/  ISETP.GE.AND P0, PT, R0, R13, PT ;  /* 0x0000000d0000720c */ /* 0x000fe20003f06270 */
[----:B------:R-:W-:-:S12]  /*240f0*/  @P2 BRA `(.L_x_1817) ;  /* 0x0000000000482947 */ /* 0x000fd80003800000 */
[----:B------:R-:W-:Y:S01]  /*24100*/  ULDC UR4, c[0x0][0xac8] ;  /* 0x0002b20000047ab9 */ /* 0x000fe20000000800 */
[----:B------:R-:W-:Y:S01]  /*24110*/  ULDC.64 UR6, c[0x0][0x208] ;  /* 0x0000820000067ab9 */ /* 0x000fe20000000a00 */
[----:B------:R-:W-:Y:S02]  /*24120*/  ISETP.GE.AND P5, PT, R18, UR4, PT ;  /* 0x0000000412007c0c */ /* 0x000fe4000bfa6270 */
[----:B-----5:R-:W-:Y:S02]  /*24130*/  ISETP.GE.AND P3, PT, R21, UR4, PT ;  /* 0x0000000415007c0c */ /* 0x020fe4000bf66270 */
[----:B------:R-:W-:Y:S02]  /*24140*/  ISETP.GE.AND P2, PT, R14, UR4, PT ;  /* 0x000000040e007c0c */ /* 0x000fe4000bf46270 */
[----:B------:R-:W-:-:S07]  /*24150*/  ISETP.GE.AND P4, PT, R221, UR4, PT ;  /* 0x00000004dd007c0c */ /* 0x000fce000bf86270 */
[----:B0-----:R-:W-:-:S04]  /*24160*/  @!P5 LEA R6, P6, R18, R8, 0x1 ;  /* 0x000000081206d211 */ /* 0x001fc800078c08ff */
[-C--:B-1----:R-:W-:Y:S02]  /*24170*/  @!P5 LEA.HI.X R7, R18, R9.reuse, R19, 0x1, P6 ;  /* 0x000000091207d211 */ /* 0x082fe400030f0c13 */
[CC--:B------:R-:W-:Y:S01]  /*24180*/  @!P3 LEA R4, P6, R21.reuse, R8.reuse, 0x1 ;  /* 0x000000081504b211 */ /* 0x0c0fe200078c08ff */
[----:B------:R-:W-:Y:S02]  /*24190*/  @!P4 IMAD.SHL.U32 R15, R24, 0x8, RZ ;  /* 0x00000008180fc824 */ /* 0x000fe400078e00ff */
        /* <DEDUP_REMOVED lines=8> */
.L_x_1817:
[----:B------:R-:W-:Y:S05]  /*24220*/  BSYNC B1 ;  /* 0x0000000000017941 */ /* 0x000fea0003800000 */
.L_x_1816:
[----:B-1-3--:R1:W3:Y:S01]  /*24230*/  SHFL.IDX PT, R9, R11, 0x1, 0x181f ;  /* 0x00381f000b097f89 */ /* 0x00a2e200000e0000 */
[----:B------:R-:W-:Y:S03]  /*24240*/  BSSY B1, `(.L_x_1818) ;  /* 0x0000015000017945 */ /* 0x000fe60003800000 */
[----:B0-----:R1:W0:Y:S01]  /*24250*/  SHFL.IDX PT, R8, R10, 0x1, 0x181f ;  /* 0x00381f000a087f89 */ /* 0x00122200000e0000 */
[----:B------:R-:W-:Y:S05]  /*24260*/  @P1 BRA `(.L_x_1819) ;  /* 0x0000000000481947 */ /* 0x000fea0003800000 */
[----:B------:R-:W-:Y:S01]  /*24270*/  ULDC UR4, c[0x0][0xac8] ;  /* 0x0002b20000047ab9 */ /* 0x000fe20000000800 */
[----:B------:R-:W-:Y:S01]  /*24280*/  ULDC.64 UR6, c[0x0][0x208] ;  /* 0x0000820000067ab9 */ /* 0x000fe20000000a00 */
[----:B------:R-:W-:Y:S02]  /*24290*/  ISETP.GE.AND P4, PT, R18, UR4, PT ;  /* 0x0000000412007c0c */ /* 0x000fe4000bf86270 */
[----:B-----5:R-:W-:Y:S02]  /*242a0*/  ISETP.GE.AND P2, PT, R21, UR4, PT ;  /* 0x0000000415007c0c */ /* 0x020fe4000bf46270 */
[----:B------:R-:W-:Y:S02]  /*242b0*/  ISETP.GE.AND P1, PT, R14, UR4, PT ;  /* 0x000000040e007c0c */ /* 0x000fe4000bf26270 */
[----:B------:R-:W-:-:S07]  /*242c0*/  ISETP.GE.AND P3, PT, R221, UR4, PT ;  /* 0x00000004dd007c0c */ /* 0x000fce000bf66270 */
[CC--:B0-----:R-:W-:Y:S02]  /*242d0*/  @!P4 LEA R6, P6, R18.reuse, R8.reuse, 0x1 ;  /* 0x000000081206c211 */ /* 0x0c1fe400078c08ff */
[CC--:B------:R-:W-:Y:S02]  /*242e0*/  @!P2 LEA R4, P5, R21.reuse, R8.reuse, 0x1 ;  /* 0x000000081504a211 */ /* 0x0c0fe400078a08ff */
[-C--:B---3--:R-:W-:Y:S02]  /*242f0*/  @!P4 LEA.HI.X R7, R18, R9.reuse, R19, 0x1, P6 ;  /* 0x000000091207c211 */ /* 0x088fe400030f0c13 */
[----:B------:R-:W-:Y:S01]  /*24300*/  @!P1 LEA R2, P6, R14, R8, 0x1 ;  /* 0x000000080e029211 */ /* 0x000fe200078c08ff */
[----:B------:R-:W-:Y:S01]  /*24310*/  @!P3 IMAD.SHL.U32 R15, R24, 0x8, RZ ;  /* 0x00000008180fb824 */ /* 0x000fe200078e00ff */
[-C--:B------:R-:W-:Y:S01]  /*24320*/  @!P2 LEA.HI.X R5, R21, R9.reuse, R29, 0x1, P5 ;  /* 0x000000091505a211 */ /* 0x080fe200028f0c1d */
[----:B------:R4:W-:Y:S01]  /*24330*/  @!P4 ST.E.128 desc[UR6][R6.64], RZ ;  /* 0x000000ff0600c985 */ /* 0x0009e2000c101d06 */
[----:B------:R-:W-:Y:S01]  /*24340*/  @!P1 LEA.HI.X R3, R14, R9, R20, 0x1, P6 ;  /* 0x000000090e039211 */ /* 0x000fe200030f0c14 */
[----:B------:R-:W-:-:S05]  /*24350*/  @!P3 IMAD.WIDE R8, R15, 0x2, R8 ;  /* 0x000000020f08b825 */ /* 0x000fca00078e0208 */
[----:B------:R4:W-:Y:S04]  /*24360*/  @!P3 ST.E.128 desc[UR6][R8.64], RZ ;  /* 0x000000ff0800b985 */ /* 0x0009e8000c101d06 */
[----:B------:R4:W-:Y:S04]  /*24370*/  @!P2 ST.E.128 desc[UR6][R4.64], RZ ;  /* 0x000000ff0400a985 */ /* 0x0009e8000c101d06 */
[----:B------:R4:W-:Y:S02]  /*24380*/  @!P1 ST.E.128 desc[UR6][R2.64], RZ ;  /* 0x000000ff02009985 */ /* 0x0009e4000c101d06 */
.L_x_1819:
[----:B------:R-:W-:Y:S05]  /*24390*/  BSYNC B1 ;  /* 0x0000000000017941 */ /* 0x000fea0003800000 */
.L_x_1818:
[----:B---34-:R3:W4:Y:S01]  /*243a0*/  SHFL.IDX PT, R9, R11, 0x2, 0x181f ;  /* 0x00581f000b097f89 */ /* 0x01872200000e0000 */
        /* <DEDUP_REMOVED lines=9> */
[-C--:B0-----:R-:W-:Y:S02]  /*24440*/  @!P3 LEA R6, P0, R18, R8.reuse, 0x1 ;  /* 0x000000081206b211 */ /* 0x081fe400078008ff */
[CC--:B------:R-:W-:Y:S02]  /*24450*/  @!P5 LEA R4, P1, R21.reuse, R8.reuse, 0x1 ;  /* 0x000000081504d211 */ /* 0x0c0fe400078208ff */
[----:B------:R-:W-:Y:S02]  /*24460*/  @!P6 LEA R2, P2, R14, R8, 0x1 ;  /* 0x000000080e02e211 */ /* 0x000fe400078408ff */
[----:B------:R-:W-:Y:S01]  /*24470*/  @!P4 IMAD.SHL.U32 R15, R24, 0x8, RZ ;  /* 0x00000008180fc824 */ /* 0x000fe200078e00ff */
[-C--:B----4-:R-:W-:Y:S02]  /*24480*/  @!P3 LEA.HI.X R7, R18, R9.reuse, R19, 0x1, P0 ;  /* 0x000000091207b211 */ /* 0x090fe400000f0c13 */
[-C--:B------:R-:W-:Y:S02]  /*24490*/  @!P5 LEA.HI.X R5, R21, R9.reuse, R29, 0x1, P1 ;  /* 0x000000091505d211 */ /* 0x080fe400008f0c1d */
[----:B------:R-:W-:Y:S01]  /*244a0*/  @!P6 LEA.HI.X R3, R14, R9, R20, 0x1, P2 ;  /* 0x000000090e03e211 */ /* 0x000fe200010f0c14 */
[----:B------:R-:W-:Y:S01]  /*244b0*/  @!P4 IMAD.WIDE R8, R15, 0x2, R8 ;  /* 0x000000020f08c825 */ /* 0x000fe200078e0208 */
[----:B------:R0:W-:Y:S04]  /*244c0*/  @!P3 ST.E.128 desc[UR6][R6.64], RZ ;  /* 0x000000ff0600b985 */ /* 0x0001e8000c101d06 */
[----:B------:R0:W-:Y:S04]  /*244d0*/  @!P4 ST.E.128 desc[UR6][R8.64], RZ ;  /* 0x000000ff0800c985 */ /* 0x0001e8000c101d06 */
[----:B------:R0:W-:Y:S04]  /*244e0*/  @!P5 ST.E.128 desc[UR6][R4.64], RZ ;  /* 0x000000ff0400d985 */ /* 0x0001e8000c101d06 */
[----:B------:R0:W-:Y:S02]  /*244f0*/  @!P6 ST.E.128 desc[UR6][R2.64], RZ ;  /* 0x000000ff0200e985 */ /* 0x0001e4000c101d06 */
.L_x_1821:
[----:B------:R-:W-:Y:S05]  /*24500*/  BSYNC B1 ;  /* 0x0000000000017941 */ /* 0x000fea0003800000 */
.L_x_1820:
[----:B------:R-:W-:Y:S01]  /*24510*/  VIADD R0, R12, 0x60 ;  /* 0x000000600c007836 */ /* 0x000fe20000000000 */
[----:B0---4-:R0:W4:Y:S04]  /*24520*/  SHFL.IDX PT, R9, R11, 0x3, 0x181f ;  /* 0x00781f000b097f89 */ /* 0x01112800000e0000 */
[----:B------:R-:W-:Y:S01]  /*24530*/  ISETP.GE.AND P0, PT, R0, R13, PT ;  /* 0x0000000d0000720c */ /* 0x000fe20003f06270 */
[----:B------:R0:W0:-:S12]  /*24540*/  SHFL.IDX PT, R8, R10, 0x3, 0x181f ;  /* 0x00781f000a087f89 */ /* 0x00001800000e0000 */
[----:B------:R-:W-:Y:S05]  /*24550*/  @P0 BRA `(.L_x_1810) ;  /* 0x0000000000480947 */ /* 0x000fea0003800000 */
[----:B------:R-:W-:Y:S01]  /*24560*/  ULDC UR4, c[0x0][0xac8] ;  /* 0x0002b20000047ab9 */ /* 0x000fe20000000800 */
[----:B------:R-:W-:Y:S01]  /*24570*/  ULDC.64 UR6, c[0x0][0x208] ;  /* 0x0000820000067ab9 */ /* 0x000fe20000000a00 */
[----:B------:R-:W-:Y:S02]  /*24580*/  ISETP.GE.AND P3, PT, R18, UR4, PT ;  /* 0x0000000412007c0c */ /* 0x000fe4000bf66270 */
[----:B------:R-:W-:Y:S02]  /*24590*/  ISETP.GE.AND P4, PT, R221, UR4, PT ;  /* 0x00000004dd007c0c */ /* 0x000fe4000bf86270 */
[----:B-----5:R-:W-:Y:S02]  /*245a0*/  ISETP.GE.AND P5, PT, R21, UR4, PT ;  /* 0x0000000415007c0c */ /* 0x020fe4000bfa6270 */
[----:B------:R-:W-:-:S07]  /*245b0*/  ISETP.GE.AND P6, PT, R14, UR4, PT ;  /* 0x000000040e007c0c */ /* 0x000fce000bfc6270 */
[-C--:B0-----:R-:W-:Y:S02]  /*245c0*/  @!P3 LEA R6, P0, R18, R8.reuse, 0x1 ;  /* 0x000000081206b211 */ /* 0x081fe400078008ff */
[----:B-123--:R-:W-:Y:S02]  /*245d0*/  @!P4 SHF.L.U32 R11, R24, 0x3, RZ ;  /* 0x00000003180bc819 */ /* 0x00efe400000006ff */
[CC--:B------:R-:W-:Y:S02]  /*245e0*/  @!P5 LEA R4, P1, R21.reuse, R8.reuse, 0x1 ;  /* 0x000000081504d211 */ /* 0x0c0fe400078208ff */
[----:B------:R-:W-:Y:S02]  /*245f0*/  @!P6 LEA R2, P2, R14, R8, 0x1 ;  /* 0x000000080e02e211 */ /* 0x000fe400078408ff */
[-C--:B----4-:R-:W-:Y:S02]  /*24600*/  @!P3 LEA.HI.X R7, R18, R9.reuse, R19, 0x1, P0 ;  /* 0x000000091207b211 */ /* 0x090fe400000f0c13 */
[----:B------:R-:W-:-:S02]  /*24610*/  @!P5 LEA.HI.X R5, R21, R9, R29, 0x1, P1 ;  /* 0x000000091505d211 */ /* 0x000fc400008f0c1d */
[----:B------:R-:W-:Y:S01]  /*24620*/  @!P6 LEA.HI.X R3, R14, R9, R20, 0x1, P2 ;  /* 0x000000090e03e211 */ /* 0x000fe200010f0c14 */
[----:B------:R-:W-:Y:S01]  /*24630*/  @!P4 IMAD.WIDE R8, R11, 0x2, R8 ;  /* 0x000000020b08c825 */ /* 0x000fe200078e0208 */
[----:B------:R0:W-:Y:S04]  /*24640*/  @!P3 ST.E.128 desc[UR6][R6.64], RZ ;  /* 0x000000ff0600b985 */ /* 0x0001e8000c101d06 */
[----:B------:R0:W-:Y:S04]  /*24650*/  @!P4 ST.E.128 desc[UR6][R8.64], RZ ;  /* 0x000000ff0800c985 */ /* 0x0001e8000c101d06 */
[----:B------:R0:W-:Y:S04]  /*24660*/  @!P5 ST.E.128 desc[UR6][R4.64], RZ ;  /* 0x000000ff0400d985 */ /* 0x0001e8000c101d06 */
[----:B------:R0:W-:Y:S02]  /*24670*/  @!P6 ST.E.128 desc[UR6][R2.64], RZ ;  /* 0x000000ff0200e985 */ /* 0x0001e4000c101d06 */
.L_x_1810:
[----:B------:R-:W-:Y:S05]  /*24680*/  BSYNC B0 ;  /* 0x0000000000007941 */ /* 0x000fea0003800000 */
.L_x_1800:
[----:B------:R-:W-:Y:S02]  /*24690*/  ULDC UR4, c[0x0][0xc3c] ;  /* 0x00030f0000047ab9 */ /* 0x000fe40000000800 */
[----:B------:R-:W-:-:S13]  /*246a0*/  ISETP.GE.AND P0, PT, R27, UR4, PT ;  /* 0x000000041b007c0c */ /* 0x000fda000bf06270 */
[----:B------:R-:W-:Y:S05]  /*246b0*/  @!P0 BRA `(.L_x_1822) ;  /* 0xfffffdd000988947 */ /* 0x000fea000383ffff */
[----:B------:R-:W-:Y:S05]  /*246c0*/  BRA `(.L_x_1526) ;  /* 0x000000a000a47947 */ /* 0x000fea0003800000 */
.L_x_1524:
        /* <DEDUP_REMOVED lines=20> */
.L_x_1823:
        /* <DEDUP_REMOVED lines=44> */
.L_x_1827:
        /* <DEDUP_REMOVED lines=40> */
.L_x_1825:
[----:B------:R-:W-:Y:S01]  /*24d50*/  IADD3 R10, -R4, R9, RZ ;  /* 0x00000009040a7210 */ /* 0x000fe20007ffe1ff */
[----:B------:R-:W-:-:S04]  /*24d60*/  IMAD.MOV.U32 R3, RZ, RZ, RZ ;  /* 0x000000ffff037224 */ /* 0x000fc800078e00ff */
        /* <DEDUP_REMOVED lines=10> */
.L_x_1828:
        /* <DEDUP_REMOVED lines=20> */
[----:B------:R-:W0:Y:S03]  /*24f50*/  MUFU.RCP R2, R13 ;  /* 0x0000000d00027308 */ /* 0x000e260000001000 */
[----:B------:R-:W-:Y:S01]  /*24f60*/  IADD3 R3, RZ, -R3, RZ ;  /* 0x80000003ff037210 */ /* 0x000fe20007ffe0ff */
        /* <DEDUP_REMOVED lines=18> */
[----:B------:R-:W-:Y:S02]  /*25090*/  @!P2 IADD3 R10, -R10, RZ, RZ ;  /* 0x000000ff0a0aa210 */ /* 0x000fe40007ffe1ff */
        /* <DEDUP_REMOVED lines=16> */
[----:B------:R-:W-:Y:S01]  /*251a0*/  IMAD.MOV R3, RZ, RZ, -R7 ;  /* 0x000000ffff037224 */ /* 0x000fe200078e0a07 */
[----:B------:R-:W-:-:S03]  /*251b0*/  LEA R7, R8, R7, 0x18 ;  /* 0x0000000708077211 */ /* 0x000fc600078ec0ff */
[----:B------:R-:W-:-:S04]  /*251c0*/  IMAD R8, R8, R3, R10 ;  /* 0x0000000308087224 */ /* 0x000fc800078e020a */
[----:B------:R-:W-:-:S05]  /*251d0*/  IMAD R3, R8, 0x10000, R7 ;  /* 0x0001000008037824 */ /* 0x000fca00078e0207 */
[----:B------:R0:W-:Y:S01]  /*251e0*/  STL [R1+0x8], R3 ;  /* 0x0000080301007387 */ /* 0x0001e20000100800 */
[----:B------:R-:W-:Y:S05]  /*251f0*/  BRA `(.L_x_1830) ;  /* 0x0000000000f87947 */ /* 0x000fea0003800000 */
.L_x_1829:
        /* <DEDUP_REMOVED lines=42> */
[----:B0-----:R-:W-:-:S05]  /*254a0*/  IADD3 R5, RZ, -R3, RZ ;  /* 0x80000003ff057210 */ /* 0x001fca0007ffe0ff */
        /* <DEDUP_REMOVED lines=15> */
[----:B------:R-:W-:Y:S02]  /*255a0*/  @!P1 LOP3.LUT R2, RZ, R7, RZ, 0x33, !PT ;  /* 0x00000007ff029212 */ /* 0x000fe400078e33ff */
[----:B------:R-:W-:-:S05]  /*255b0*/  IADD3 R7, -R7, RZ, RZ ;  /* 0x000000ff07077210 */ /* 0x000fca0007ffe1ff */
[----:B------:R-:W-:-:S05]  /*255c0*/  IMAD R3, R2, R7, R9 ;  /* 0x0000000702037224 */ /* 0x000fca00078e0209 */
[----:B------:R1:W-:Y:S02]  /*255d0*/  STL [R1+0x8], R3 ;  /* 0x0000080301007387 */ /* 0x0003e40000100800 */
.L_x_1830:
[----:B01----:R-:W-:-:S05]  /*255e0*/  LOP3.LUT R3, RZ, R2, RZ, 0x33, !PT ;  /* 0x00000002ff037212 */ /* 0x003fca00078e33ff */
[----:B------:R-:W-:-:S05]  /*255f0*/  IMAD.IADD R2, R4, 0x1, R3 ;  /* 0x0000000104027824 */ /* 0x000fca00078e0203 */
[----:B------:R1:W-:Y:S01]  /*25600*/  STL [R1+0x4], R2 ;  /* 0x0000040201007387 */ /* 0x0003e20000100800 */
[----:B------:R-:W-:Y:S05]  /*25610*/  BRA `(.L_x_1831) ;  /* 0x0000000000107947 */ /* 0x000fea0003800000 */
.L_x_1826:
[----:B------:R-:W-:Y:S01]  /*25620*/  IMAD.U32 R2, RZ, RZ, UR6 ;  /* 0x00000006ff027e24 */ /* 0x000fe2000f8e00ff */
[----:B------:R0:W-:Y:S04]  /*25630*/  STL [R1+0x4], RZ ;  /* 0x000004ff01007387 */ /* 0x0001e80000100800 */
[----:B------:R0:W-:Y:S04]  /*25640*/  STL [R1+0x8], RZ ;  /* 0x000008ff01007387 */ /* 0x0001e80000100800 */
[----:B------:R0:W-:Y:S02]  /*25650*/  STL [R1], R2 ;  /* 0x0000000201007387 */ /* 0x0001e40000100800 */
.L_x_1831:
        /* <DEDUP_REMOVED lines=10> */
.L_x_1824:
        /* <DEDUP_REMOVED lines=8> */
[----:B------:R-:W3:Y:S01]  /*25780*/  S2UR UR5, SR_CgaCtaId ;  /* 0x00000000000579c3 */ /* 0x000ee20000008800 */
[C---:B--2---:R-:W-:Y:S01]  /*25790*/  IMAD.SHL.U32 R0, R6.reuse, 0x8, RZ ;  /* 0x0000000806007824 */ /* 0x044fe200078e00ff */
[----:B------:R-:W-:Y:S01]  /*257a0*/  LOP3.LUT R4, R6, 0x7f, RZ, 0xc0, !PT ;  /* 0x0000007f06047812 */ /* 0x000fe200078ec0ff */
[----:B------:R-:W-:Y:S01]  /*257b0*/  UMOV UR4, 0x400 ;  /* 0x0000040000047882 */ /* 0x000fe20000000000 */
[----:B------:R-:W-:Y:S01]  /*257c0*/  BSSY B8, `(.L_x_1832) ;  /* 0x00008df000087945 */ /* 0x000fe20003800000 */
[----:B------:R-:W-:Y:S01]  /*257d0*/  IMAD.MOV.U32 R19, RZ, RZ, RZ ;  /* 0x000000ffff137224 */ /* 0x000fe200078e00ff */
[----:B------:R-:W-:Y:S01]  /*257e0*/  LOP3.LUT R3, R0, 0x1f8, RZ, 0xc0, !PT ;  /* 0x000001f800037812 */ /* 0x000fe200078ec0ff */
[----:B------:R-:W-:Y:S01]  /*257f0*/  ULDC.64 UR36, c[0x0][0x198] ;  /* 0x0000660000247ab9 */ /* 0x000fe20000000a00 */
[----:B01----:R-:W-:Y:S01]  /*25800*/  SHF.L.U32 R2, R4, 0x3, RZ ;  /* 0x0000000304027819 */ /* 0x003fe200000006ff */
[----:B------:R-:W-:Y:S01]  /*25810*/  ULDC UR38, c[0x0][0xc] ;  /* 0x0000030000267ab9 */ /* 0x000fe20000000800 */
[----:B------:R-:W-:Y:S01]  /*25820*/  LOP3.LUT R3, R3, 0x38, R6, 0x78, !PT ;  /* 0x0000003803037812 */ /* 0x000fe200078e7806 */
[----:B------:R-:W-:Y:S01]  /*25830*/  IMAD.SHL.U32 R6, R6, 0x10, RZ ;  /* 0x0000001006067824 */ /* 0x000fe200078e00ff */
[----:B------:R-:W-:-:S02]  /*25840*/  LOP3.LUT R0, R0, 0x38, RZ, 0xc0, !PT ;  /* 0x0000003800007812 */ /* 0x000fc400078ec0ff */
[----:B------:R-:W-:Y:S02]  /*25850*/  LOP3.LUT R3, R3, 0x200, R2, 0xf8, !PT ;  /* 0x0000020003037812 */ /* 0x000fe400078ef802 */
[----:B------:R-:W-:-:S04]  /*25860*/  SHF.R.U32.HI R2, RZ, 0x3, R4 ;  /* 0x00000003ff027819 */ /* 0x000fc80000011604 */
[----:B------:R-:W-:Y:S01]  /*25870*/  LOP3.LUT R4, R2, 0x70, R6, 0xf8, !PT ;  /* 0x0000007002047812 */ /* 0x000fe200078ef806 */
[----:B------:R-:W-:Y:S01]  /*25880*/  IMAD.MOV.U32 R2, RZ, RZ, 0x1 ;  /* 0x00000001ff027424 */ /* 0x000fe200078e00ff */
[----:B------:R-:W-:Y:S01]  /*25890*/  MOV R4, 0x1 ;  /* 0x0000000100047802 */ /* 0x000fe20000000f00 */
[----:B---3--:R-:W-:-:S06]  /*258a0*/  ULEA UR4, UR5, UR4, 0x18 ;  /* 0x0000000405047291 */ /* 0x008fcc000f8ec03f */
[----:B------:R-:W-:-:S04]  /*258b0*/  IMAD.U32 R18, RZ, RZ, UR4 ;  /* 0x00000004ff127e24 */ /* 0x000fc8000f8e00ff */
[----:B------:R-:W-:-:S05]  /*258c0*/  IMAD R3, R3, 0x2, R18 ;  /* 0x0000000203037824 */ /* 0x000fca00078e0212 */
        /* <DEDUP_REMOVED lines=8> */
.L_x_2009:
[----:B--2---:R-:W2:Y:S01]  /*25950*/  LDL R14, [R1+0xc] ;  /* 0x00000c00010e7983 */ /* 0x004ea20000100800 */
[----:B------:R-:W-:Y:S05]  /*25960*/  YIELD ;  /* 0x0000000000007946 */ /* 0x000fea0003800000 */
[----:B------:R-:W-:Y:S01]  /*25970*/  ULDC.64 UR4, c[0x0][0xa28] ;  /* 0x00028a0000047ab9 */ /* 0x000fe20000000a00 */
[----:B-1----:R-:W-:Y:S02]  /*25980*/  CS2R R6, SRZ ;  /* 0x0000000000067805 */ /* 0x002fe4000001ff00 */
[----:B------:R-:W-:Y:S01]  /*25990*/  ISETP.NE.U32.AND P0, PT, RZ, UR4, PT ;  /* 0x00000004ff007c0c */ /* 0x000fe2000bf05070 */
[----:B------:R-:W1:Y:S01]  /*259a0*/  LDC.64 R12, c[0x0][0xa00] ;  /* 0x00028000ff0c7b82 */ /* 0x000e620000000a00 */
[----:B------:R-:W-:Y:S01]  /*259b0*/  ULDC.64 UR10, c[0x0][0x208] ;  /* 0x00008200000a7ab9 */ /* 0x000fe20000000a00 */
[----:B------:R-:W-:Y:S01]  /*259c0*/  ULDC.64 UR6, c[0x0][0xa08] ;  /* 0x0002820000067ab9 */ /* 0x000fe20000000a00 */
[----:B------:R-:W-:Y:S01]  /*259d0*/  ISETP.NE.AND.EX P0, PT, RZ, UR5, PT, P0 ;  /* 0x00000005ff007c0c */ /* 0x000fe2000bf05300 */
[----:B------:R-:W-:Y:S01]  /*259e0*/  ULDC.64 UR4, c[0x0][0xa18] ;  /* 0x0002860000047ab9 */ /* 0x000fe20000000a00 */
[----:B------:R-:W-:-:S03]  /*259f0*/  ULDC.64 UR8, c[0x0][0xa10] ;  /* 0x0002840000087ab9 */ /* 0x000fc60000000a00 */
[----:B0-----:R-:W0:Y:S08]  /*25a00*/  LDC.64 R4, c[0x0][0xa08] ;  /* 0x00028200ff047b82 */ /* 0x001e300000000a00 */
[----:B------:R-:W2:Y:S02]  /*25a10*/  @P0 LDC.64 R2, c[0x0][0xa28] ;  /* 0x00028a00ff020b82 */ /* 0x000ea40000000a00 */
[----:B--2---:R-:W-:-:S05]  /*25a20*/  @P0 IMAD.WIDE R2, R14, 0x4, R2 ;  /* 0x000000040e020825 */ /* 0x004fca00078e0202 */
[----:B------:R2:W5:Y:S01]  /*25a30*/  @P0 LDG.E R6, desc[UR10][R2.64] ;  /* 0x0000000a02060981 */ /* 0x000562000c1e1900 */
[----:B------:R-:W-:Y:S01]  /*25a40*/  ISETP.NE.U32.AND P0, PT, RZ, UR4, PT ;  /* 0x00000004ff007c0c */ /* 0x000fe2000bf05070 */
[----:B-1----:R-:W-:Y:S01]  /*25a50*/  IMAD.WIDE R12, R14, 0x4, R12 ;  /* 0x000000040e0c7825 */ /* 0x002fe200078e020c */
[----:B------:R-:W-:Y:S02]  /*25a60*/  ISETP.NE.U32.AND P2, PT, RZ, UR6, PT ;  /* 0x00000006ff007c0c */ /* 0x000fe4000bf45070 */
[----:B------:R-:W-:Y:S01]  /*25a70*/  ISETP.NE.AND.EX P0, PT, RZ, UR5, PT, P0 ;  /* 0x00000005ff007c0c */ /* 0x000fe2000bf05300 */
[----:B------:R-:W-:Y:S01]  /*25a80*/  ULDC.64 UR4, c[0x0][0xa00] ;  /* 0x0002800000047ab9 */ /* 0x000fe20000000a00 */
[----:B------:R-:W-:Y:S01]  /*25a90*/  ISETP.NE.U32.AND P4, PT, RZ, UR8, PT ;  /* 0x00000008ff007c0c */ /* 0x000fe2000bf85070 */
[----:B------:R-:W-:Y:S01]  /*25aa0*/  IMAD.MOV.U32 R8, RZ, RZ, RZ ;  /* 0x000000ffff087224 */ /* 0x000fe200078e00ff */
[----:B------:R-:W-:Y:S01]  /*25ab0*/  ISETP.NE.U32.AND P1, PT, RZ, UR4, PT ;  /* 0x00000004ff007c0c */ /* 0x000fe2000bf25070 */
[----:B--2---:R-:W1:Y:S01]  /*25ac0*/  LDC.64 R2, c[0x0][0xa10] ;  /* 0x00028400ff027b82 */ /* 0x004e620000000a00 */
[----:B------:R-:W-:-:S02]  /*25ad0*/  IMAD.MOV.U32 R0, RZ, RZ, RZ ;  /* 0x000000ffff007224 */ /* 0x000fc400078e00ff */
[----:B------:R-:W-:Y:S01]  /*25ae0*/  ISETP.NE.AND.EX P3, PT, RZ, UR5, PT, P1 ;  /* 0x00000005ff007c0c */ /* 0x000fe2000bf65310 */
[----:B0-----:R-:W-:-:S04]  /*25af0*/  IMAD.WIDE R4, R14, 0x4, R4 ;  /* 0x000000040e047825 */ /* 0x001fc800078e0204 */
[----:B------:R-:W0:Y:S01]  /*25b00*/  @P0 LDC.64 R10, c[0x0][0xa18] ;  /* 0x00028600ff0a0b82 */ /* 0x000e220000000a00 */
[----:B------:R-:W-:Y:S01]  /*25b10*/  ULDC UR4, c[0x0][0x288] ;  /* 0x0000a20000047ab9 */ /* 0x000fe20000000800 */
[----:B------:R-:W-:Y:S02]  /*25b20*/  ISETP.NE.AND.EX P1, PT, RZ, UR7, PT, P2 ;  /* 0x00000007ff007c0c */ /* 0x000fe4000bf25320 */
[----:B------:R-:W-:-:S04]  /*25b30*/  ISETP.NE.AND.EX P2, PT, RZ, UR9, PT, P4 ;  /* 0x00000009ff007c0c */ /* 0x000fc8000bf45340 */
[----:B------:R-:W2:Y:S07]  /*25b40*/  @P3 LDG.E R7, desc[UR10][R12.64] ;  /* 0x0000000a0c073981 */ /* 0x000eae000c1e1900 */
[----:B------:R3:W5:Y:S01]  /*25b50*/  @P1 LDG.E R8, desc[UR10][R4.64] ;  /* 0x0000000a04081981 */ /* 0x000762000c1e1900 */
[----:B-1----:R-:W-:-:S05]  /*25b60*/  IMAD.WIDE R2, R14, 0x4, R2 ;  /* 0x000000040e027825 */ /* 0x002fca00078e0202 */
[----:B------:R3:W5:Y:S01]  /*25b70*/  @P2 LDG.E R0, desc[UR10][R2.64] ;  /* 0x0000000a02002981 */ /* 0x000762000c1e1900 */
[----:B0-----:R-:W-:-:S03]  /*25b80*/  @P0 IMAD.WIDE R10, R14, 0x4, R10 ;  /* 0x000000040e0a0825 */ /* 0x001fc600078e020a */
[----:B--2---:R0:W-:Y:S02]  /*25b90*/  STL [R1+0x48], R7 ;  /* 0x0000480701007387 */ /* 0x0041e40000100800 */
[----:B0-----:R-:W-:Y:S01]  /*25ba0*/  IMAD.U32 R7, RZ, RZ, UR4 ;  /* 0x00000004ff077e24 */ /* 0x001fe2000f8e00ff */
[----:B------:R-:W-:-:S05]  /*25bb0*/  ULDC.64 UR4, c[0x0][0x418] ;  /* 0x0001060000047ab9 */ /* 0x000fca0000000a00 */
[----:B------:R-:W2:Y:S01]  /*25bc0*/  @P0 LDG.E R7, desc[UR10][R10.64] ;  /* 0x0000000a0a070981 */ /* 0x000ea2000c1e1900 */
[----:B------:R-:W-:-:S03]  /*25bd0*/  UISETP.NE.U32.AND UP0, UPT, UR4, URZ, UPT ;  /* 0x0000003f0400728c */ /* 0x000fc6000bf05070 */
[----:B------:R-:W-:Y:S01]  /*25be0*/  ULDC UR4, c[0x0][0x424] ;  /* 0x0001090000047ab9 */ /* 0x000fe20000000800 */
[----:B------:R-:W-:-:S03]  /*25bf0*/  UISETP.NE.AND.EX UP0, UPT, UR5, URZ, UPT, UP0 ;  /* 0x0000003f0500728c */ /* 0x000fc6000bf05300 */
[----:B------:R-:W-:Y:S01]  /*25c00*/  ULDC UR5, c[0x0][0x2f0] ;  /* 0x0000bc0000057ab9 */ /* 0x000fe20000000800 */
[----:B------:R-:W-:Y:S01]  /*25c10*/  USEL UR4, UR4, 0x1, UP0 ;  /* 0x0000000104047887 */ /* 0x000fe20008000000 */
[----:B--2---:R0:W-:Y:S04]  /*25c20*/  STL [R1+0x3c], R7 ;  /* 0x00003c0701007387 */ /* 0x0041e80000100800 */
[----:B------:R3:W5:Y:S01]  /*25c30*/  LDL R15, [R1+0x3c] ;  /* 0x00003c00010f7983 */ /* 0x0007620000100800 */
[----:B------:R-:W-:-:S03]  /*25c40*/  UIMAD UR4, UR4, UR5, URZ ;  /* 0x00000005040472a4 */ /* 0x000fc6000f8e023f */
[----:B------:R-:W-:Y:S02]  /*25c50*/  ULDC UR5, c[0x0][0x348] ;  /* 0x0000d20000057ab9 */ /* 0x000fe40000000800 */
[----:B------:R-:W-:Y:S02]  /*25c60*/  IMAD.U32 R10, RZ, RZ, UR5 ;  /* 0x00000005ff0a7e24 */ /* 0x000fe4000f8e00ff */
[----:B0-----:R-:W-:Y:S01]  /*25c70*/  IMAD.U32 R7, RZ, RZ, UR4 ;  /* 0x00000004ff077e24 */ /* 0x001fe2000f8e00ff */
[----:B---3--:R-:W-:Y:S06]  /*25c80*/  @P0 BRA `(.L_x_1833) ;  /* 0x0000000000180947 */ /* 0x008fec0003800000 */
[----:B------:R-:W-:Y:S05]  /*25c90*/  @!P3 BRA `(.L_x_1833) ;  /* 0x000000000014b947 */ /* 0x000fea0003800000 */
[----:B------:R-:W-:Y:S02]  /*25ca0*/  ULDC.64 UR4, c[0x0][0x208] ;  /* 0x0000820000047ab9 */ /* 0x000fe40000000a00 */
[----:B------:R-:W2:Y:S04]  /*25cb0*/  LDG.E R9, desc[UR4][R12.64] ;  /* 0x000000040c097981 */ /* 0x000ea8000c1e1900 */
[----:B------:R-:W2:Y:S02]  /*25cc0*/  LDG.E R12, desc[UR4][R12.64+0x4] ;  /* 0x000004040c0c7981 */ /* 0x000ea4000c1e1900 */
[----:B--2--5:R-:W-:-:S05]  /*25cd0*/  IADD3 R15, -R9, R12, RZ ;  /* 0x0000000c090f7210 */ /* 0x024fca0007ffe1ff */
[----:B------:R0:W-:Y:S02]  /*25ce0*/  STL [R1+0x3c], R15 ;  /* 0x00003c0f01007387 */ /* 0x0001e40000100800 */
.L_x_1833:
[----:B------:R-:W2:Y:S01]  /*25cf0*/  LDL.LU R11, [R1+0x8] ;  /* 0x00000800010b7983 */ /* 0x000ea20000300800 */
[----:B-----5:R-:W-:Y:S01]  /*25d00*/  IMAD.IADD R8, R8, 0x1, R6 ;  /* 0x0000000108087824 */ /* 0x020fe200078e0206 */
[----:B------:R-:W-:Y:S02]  /*25d10*/  ULDC.64 UR4, c[0x0][0xa20] ;  /* 0x0002880000047ab9 */ /* 0x000fe40000000a00 */
[----:B------:R-:W-:Y:S02]  /*25d20*/  ISETP.NE.U32.AND P0, PT, RZ, UR4, PT ;  /* 0x00000004ff007c0c */ /* 0x000fe4000bf05070 */
[----:B------:R1:W-:Y:S02]  /*25d30*/  STL [R1+0x14], R8 ;  /* 0x0000140801007387 */ /* 0x0003e40000100800 */
[----:B------:R-:W-:Y:S02]  /*25d40*/  ISETP.NE.AND.EX P0, PT, RZ, UR5, PT, P0 ;  /* 0x00000005ff007c0c */ /* 0x000fe4000bf05300 */
[----:B--2---:R-:W-:-:S02]  /*25d50*/  LOP3.LUT R17, R11, 0xff000000, RZ, 0xc0, !PT ;  /* 0xff0000000b117812 */ /* 0x004fc400078ec0ff */
[C---:B------:R-:W-:Y:S02]  /*25d60*/  LOP3.LUT R9, R11.reuse, 0xff0000, RZ, 0xc0, !PT ;  /* 0x00ff00000b097812 */ /* 0x040fe400078ec0ff */
[----:B------:R-:W-:Y:S02]  /*25d70*/  SHF.R.U32.HI R17, RZ, 0x8, R17 ;  /* 0x00000008ff117819 */ /* 0x000fe40000011611 */
[----:B------:R-:W-:Y:S02]  /*25d80*/  LOP3.LUT R16, R11, 0xffff, RZ, 0xc0, !PT ;  /* 0x0000ffff0b107812 */ /* 0x000fe400078ec0ff */
[----:B------:R-:W-:-:S03]  /*25d90*/  LEA.HI R17, R9, R17, RZ, 0x10 ;  /* 0x0000001109117211 */ /* 0x000fc600078f80ff */
[----:B-1----:R-:W-:Y:S05]  /*25da0*/  @!P0 BRA `(.L_x_1834) ;  /* 0x0000000000148947 */ /* 0x002fea0003800000 */
[----:B------:R-:W1:Y:S01]  /*25db0*/  LDC.64 R4, c[0x0][0xa20] ;  /* 0x00028800ff047b82 */ /* 0x000e620000000a00 */
[----:B------:R-:W-:Y:S01]  /*25dc0*/  ULDC.64 UR4, c[0x0][0x208] ;  /* 0x0000820000047ab9 */ /* 0x000fe20000000a00 */
[----:B-1----:R-:W-:-:S05]  /*25dd0*/  IMAD.WIDE R4, R14, 0x4, R4 ;  /* 0x000000040e047825 */ /* 0x002fca00078e0204 */
[----:B------:R1:W5:Y:S01]  /*25de0*/  LDG.E R7, desc[UR4][R4.64] ;  /* 0x0000000404077981 */ /* 0x000362000c1e1900 */
[----:B------:R-:W-:Y:S05]  /*25df0*/  BRA `(.L_x_1835) ;  /* 0x0000000000147947 */ /* 0x000fea0003800000 */
.L_x_1834:
[----:B------:R-:W-:Y:S05]  /*25e00*/  @!P1 BRA `(.L_x_1835) ;  /* 0x0000000000109947 */ /* 0x000fea0003800000 */
[----:B------:R-:W-:Y:S02]  /*25e10*/  ULDC.64 UR4, c[0x0][0x208] ;  /* 0x0000820000047ab9 */ /* 0x000fe40000000a00 */
[----:B------:R-:W2:Y:S04]  /*25e20*/  LDG.E R7, desc[UR4][R4.64] ;  /* 0x0000000404077981 */ /* 0x000ea8000c1e1900 */
[----:B------:R-:W2:Y:S02]  /*25e30*/  LDG.E R4, desc[UR4][R4.64+0x4] ;  /* 0x0000040404047981 */ /* 0x000ea4000c1e1900 */
[----:B--2---:R-:W-:-:S07]  /*25e40*/  IMAD.IADD R7, R4, 0x1, -R7 ;  /* 0x0000000104077824 */ /* 0x004fce00078e0a07 */
.L_x_1835:
[----:B------:R-:W2:Y:S01]  /*25e50*/  LDL.LU R8, [R1+0x4] ;  /* 0x0000040001087983 */ /* 0x000ea20000300800 */
[----:B------:R-:W-:-:S03]  /*25e60*/  ULDC.64 UR4, c[0x0][0x208] ;  /* 0x0000820000047ab9 */ /* 0x000fc60000000a00 */
[----:B-1----:R-:W3:Y:S04]  /*25e70*/  @P2 LDG.E R4, desc[UR4][R2.64] ;  /* 0x0000000402042981 */ /* 0x002ee8000c1e1900 */
[----:B------:R1:W3:Y:S01]  /*25e80*/  @P2 LDG.E R2, desc[UR4][R2.64+0x4] ;  /* 0x0000040402022981 */ /* 0x0002e2000c1e1900 */
[----:B-----5:R-:W-:Y:S01]  /*25e90*/  IMAD.IADD R9, R7, 0x1, -R6 ;  /* 0x0000000107097824 */ /* 0x020fe200078e0a06 */
[----:B-1----:R-:W1:Y:S02]  /*25ea0*/  LDC R3, c[0x0][0x448] ;  /* 0x00011200ff037b82 */ /* 0x002e640000000800 */
[----:B-1----:R-:W-:-:S13]  /*25eb0*/  ISETP.NE.AND P1, PT, R3, 0x1, PT ;  /* 0x000000010300780c */ /* 0x002fda0003f25270 */
[----:B------:R-:W1:Y:S08]  /*25ec0*/  @P1 LDC R3, c[0x0][0x44c] ;  /* 0x00011300ff031b82 */ /* 0x000e700000000800 */
[----:B------:R-:W4:Y:S01]  /*25ed0*/  @P1 LDC R5, c[0x0][0x450] ;  /* 0x00011400ff051b82 */ /* 0x000f220000000800 */
[----:B--2---:R-:W-:-:S05]  /*25ee0*/  IMAD.SHL.U32 R12, R8, 0x80, RZ ;  /* 0x00000080080c7824 */ /* 0x004fca00078e00ff */
[----:B------:R-:W-:Y:S01]  /*25ef0*/  IADD3 R7, R12, 0x7f, RZ ;  /* 0x0000007f0c077810 */ /* 0x000fe20007ffe0ff */
[----:B------:R2:W-:Y:S01]  /*25f00*/  STL [R1+0x30], R12 ;  /* 0x0000300c01007387 */ /* 0x0005e20000100800 */
[----:B---3--:R-:W-:-:S03]  /*25f10*/  @P2 IMAD.IADD R10, R2, 0x1, -R4 ;  /* 0x00000001020a2824 */ /* 0x008fc600078e0a04 */
[----:B-1----:R-:W-:-:S04]  /*25f20*/  @P1 IMAD.HI.U32 R2, R7, R3, RZ ;  /* 0x0000000307021227 */ /* 0x002fc800078e00ff */
[----:B------:R-:W-:Y:S01]  /*25f30*/  IMAD.IADD R6, R9, 0x1, R10 ;  /* 0x0000000109067824 */ /* 0x000fe200078e020a */
[----:B----4-:R-:W-:-:S03]  /*25f40*/  @P1 SHF.R.U32.HI R7, RZ, R5, R2 ;  /* 0x00000005ff071219 */ /* 0x010fc60000011602 */
[C---:B------:R-:W-:Y:S01]  /*25f50*/  VIADD R2, R6.reuse, 0x3f ;  /* 0x0000003f06027836 */ /* 0x040fe20000000000 */
[----:B------:R-:W-:-:S04]  /*25f60*/  IADD3 R21, R6, 0x1, -R15 ;  /* 0x0000000106157810 */ /* 0x000fc80007ffe80f */
[----:B------:R-:W-:Y:S01]  /*25f70*/  SHF.R.S32.HI R3, RZ, 0x1f, R2 ;  /* 0x0000001fff037819 */ /* 0x000fe20000011402 */
[----:B------:R-:W-:-:S03]  /*25f80*/  IMAD.IADD R7, R21, 0x1, R7 ;  /* 0x0000000115077824 */ /* 0x000fc600078e0207 */
[----:B------:R-:W-:Y:S02]  /*25f90*/  LEA.HI R4, R3, R2, RZ, 0x6 ;  /* 0x0000000203047211 */ /* 0x000fe400078f30ff */
[----:B------:R-:W1:Y:S02]  /*25fa0*/  LDC.64 R2, c[0x0][0x9e0] ;  /* 0x00027800ff027b82 */ /* 0x000e640000000a00 */
[----:B------:R-:W-:-:S05]  /*25fb0*/  SHF.R.S32.HI R11, RZ, 0x6, R4 ;  /* 0x00000006ff0b7819 */ /* 0x000fca0000011404 */
[----:B------:R2:W-:Y:S01]  /*25fc0*/  STL [R1+0x5c], R11 ;  /* 0x00005c0b01007387 */ /* 0x0005e20000100800 */
[----:B-1----:R-:W-:Y:S01]  /*25fd0*/  ISETP.GE.AND P3, PT, R3, 0x1, PT ;  /* 0x000000010300780c */ /* 0x002fe20003f66270 */
[----:B------:R-:W-:-:S12]  /*25fe0*/  IMAD.IADD R2, R7, 0x1, R2 ;  /* 0x0000000107027824 */ /* 0x000fd800078e0202 */
[----:B--2---:R-:W-:Y:S05]  /*25ff0*/  @!P3 BRA `(.L_x_1836) ;  /* 0x000000000048b947 */ /* 0x004fea0003800000 */
[C---:B------:R-:W-:Y:S01]  /*26000*/  ISETP.GT.AND P0, PT, R7.reuse, RZ, PT ;  /* 0x000000ff0700720c */ /* 0x040fe20003f04270 */
[----:B------:R-:W-:Y:S01]  /*26010*/  BSSY B0, `(.L_x_1837) ;  /* 0x000000e000007945 */ /* 0x000fe20003800000 */
[----:B------:R-:W-:-:S11]  /*26020*/  VIADD R8, R7, 0xffffffff ;  /* 0xffffffff07087836 */ /* 0x000fd60000000000 */
[----:B------:R-:W-:Y:S05]  /*26030*/  @P0 BRA `(.L_x_1838) ;  /* 0x00000000001c0947 */ /* 0x000fea0003800000 */
[----:B------:R-:W-:Y:S02]  /*26040*/  ISETP.NE.AND P0, PT, R3, 0x1, PT ;  /* 0x000000010300780c */ /* 0x000fe40003f05270 */
[----:B------:R-:W-:-:S11]  /*26050*/  IADD3 R7, -R7, RZ, RZ ;  /* 0x000000ff07077210 */ /* 0x000fd60007ffe1ff */
[----:B------:R-:W1:Y:S02]  /*26060*/  @P0 LDC.64 R4, c[0x0][0x9e8] ;  /* 0x00027a00ff040b82 */ /* 0x000e640000000a00 */
[----:B-1----:R-:W-:-:S05]  /*26070*/  @P0 IMAD.HI.U32 R4, R7, R4, RZ ;  /* 0x0000000407040227 */ /* 0x002fca00078e00ff */
[----:B------:R-:W-:-:S04]  /*26080*/  @P0 SHF.R.U32.HI R7, RZ, R5, R4 ;  /* 0x00000005ff070219 */ /* 0x000fc80000011604 */
[----:B------:R-:W-:Y:S01]  /*26090*/  LOP3.LUT R8, RZ, R7, RZ, 0x33, !PT ;  /* 0x00000007ff087212 */ /* 0x000fe200078e33ff */
[----:B------:R-:W-:Y:S06]  /*260a0*/  BRA `(.L_x_1839) ;  /* 0x0000000000107947 */ /* 0x000fec0003800000 */
.L_x_1838:
[----:B------:R-:W-:-:S13]  /*260b0*/  ISETP.NE.AND P0, PT, R3, 0x1, PT ;  /* 0x000000010300780c */ /* 0x000fda0003f05270 */
[----:B------:R-:W1:Y:S02]  /*260c0*/  @P0 LDC.64 R4, c[0x0][0x9e8] ;  /* 0x00027a00ff040b82 */ /* 0x000e640000000a00 */
[----:B-1----:R-:W-:-:S05]  /*260d0*/  @P0 IMAD.HI.U32 R4, R8, R4, RZ ;  /* 0x0000000408040227 */ /* 0x002fca00078e00ff */
[----:B------:R-:W-:-:S07]  /*260e0*/  @P0 SHF.R.U32.HI R8, RZ, R5, R4 ;  /* 0x00000005ff080219 */ /* 0x000fce0000011604 */
.L_x_1839:
[----:B------:R-:W-:Y:S05]  /*260f0*/  BSYNC B0 ;  /* 0x0000000000007941 */ /* 0x000fea0003800000 */
.L_x_1837:
[----:B------:R-:W-:-:S05]  /*26100*/  IMAD R8, R8, R3, R3 ;  /* 0x0000000308087224 */ /* 0x000fca00078e0203 */
[----:B------:R-:W-:-:S07]  /*26110*/  VIMNMX R2, R2, R8, PT ;  /* 0x0000000802027248 */ /* 0x000fce0003fe0100 */
.L_x_1836:
[----:B------:R-:W1:Y:S01]  /*26120*/  @P1 LDC R5, c[0x0][0x44c] ;  /* 0x00011300ff051b82 */ /* 0x000e620000000800 */
[----:B------:R-:W-:Y:S01]  /*26130*/  VIADD R2, R2, 0x3f ;  /* 0x0000003f02027836 */ /* 0x000fe20000000000 */
[----:B------:R-:W-:Y:S01]  /*26140*/  ULDC UR4, c[0x0][0x9dc] ;  /* 0x0002770000047ab9 */ /* 0x000fe20000000800 */
[----:B------:R-:W-:Y:S02]  /*26150*/  IMAD.MOV.U32 R4, RZ, RZ, R12 ;  /* 0x000000ffff047224 */ /* 0x000fe400078e000c */
[----:B------:R-:W-:-:S03]  /*26160*/  IMAD.IADD R20, R6, 0x1, -R15 ;  /* 0x0000000106147824 */ /* 0x000fc600078e0a0f */
[----:B------:R-:W2:Y:S01]  /*26170*/  @P1 LDC R7, c[0x0][0x450] ;  /* 0x00011400ff071b82 */ /* 0x000ea20000000800 */
[----:B-1----:R-:W-:-:S05]  /*26180*/  @P1 IMAD.HI.U32 R5, R12, R5, RZ ;  /* 0x000000050c051227 */ /* 0x002fca00078e00ff */
[----:B--2---:R-:W-:Y:S02]  /*26190*/  @P1 SHF.R.U32.HI R4, RZ, R7, R5 ;  /* 0x00000007ff041219 */ /* 0x004fe40000011605 */
[----:B------:R-:W-:-:S03]  /*261a0*/  SHF.R.S32.HI R7, RZ, 0x1f, R2 ;  /* 0x0000001fff077819 */ /* 0x000fc60000011402 */
[----:B------:R-:W-:Y:S01]  /*261b0*/  IMAD.IADD R6, R20, 0x1, R4 ;  /* 0x0000000114067824 */ /* 0x000fe200078e0204 */
[----:B------:R-:W-:-:S03]  /*261c0*/  LEA.HI R7, R7, R2, RZ, 0x6 ;  /* 0x0000000207077211 */ /* 0x000fc600078f30ff */
[----:B------:R-:W-:Y:S01]  /*261d0*/  VIADD R2, R6, -UR4 ;  /* 0x8000000406027c36 */ /* 0x000fe20008000000 */
[----:B------:R-:W-:-:S04]  /*261e0*/  SHF.R.S32.HI R7, RZ, 0x6, R7 ;  /* 0x00000006ff077819 */ /* 0x000fc80000011407 */
[----:B------:R-:W-:Y:S01]  /*261f0*/  VIMNMX R7, R11, R7, PT ;  /* 0x000000070b077248 */ /* 0x000fe20003fe0100 */
[----:B------:R-:W-:Y:S06]  /*26200*/  @!P3 BRA `(.L_x_1840) ;  /* 0x000000000044b947 */ /* 0x000fec0003800000 */
[----:B------:R-:W-:Y:S01]  /*26210*/  ISETP.GT.AND P0, PT, R6, -0x1, PT ;  /* 0xffffffff0600780c */ /* 0x000fe20003f04270 */
[----:B------:R-:W-:-:S12]  /*26220*/  BSSY B0, `(.L_x_1841) ;  /* 0x000000d000007945 */ /* 0x000fd80003800000 */
        /* <DEDUP_REMOVED lines=8> */
.L_x_1842:
[----:B------:R-:W-:-:S13]  /*262b0*/  ISETP.NE.AND P0, PT, R3, 0x1, PT ;  /* 0x000000010300780c */ /* 0x000fda0003f05270 */
[----:B------:R-:W1:Y:S02]  /*262c0*/  @P0 LDC.64 R4, c[0x0][0x9e8] ;  /* 0x00027a00ff040b82 */ /* 0x000e640000000a00 */
[----:B-1----:R-:W-:-:S05]  /*262d0*/  @P0 IMAD.HI.U32 R4, R6, R4, RZ ;  /* 0x0000000406040227 */ /* 0x002fca00078e00ff */
[----:B------:R-:W-:-:S07]  /*262e0*/  @P0 SHF.R.U32.HI R6, RZ, R5, R4 ;  /* 0x00000005ff060219 */ /* 0x000fce0000011604 */
.L_x_1843:
[----:B------:R-:W-:Y:S05]  /*262f0*/  BSYNC B0 ;  /* 0x0000000000007941 */ /* 0x000fea0003800000 */
.L_x_1841:
[----:B------:R-:W-:-:S05]  /*26300*/  IMAD R3, R6, R3, RZ ;  /* 0x0000000306037224 */ /* 0x000fca00078e02ff */
[----:B------:R-:W-:-:S07]  /*26310*/  VIMNMX R2, R2, R3, !PT ;  /* 0x0000000302027248 */ /* 0x000fce0007fe0100 */
.L_x_1840:
[----:B------:R-:W-:Y:S01]  /*26320*/  SHF.R.S32.HI R4, RZ, 0x1f, R2 ;  /* 0x0000001fff047819 */ /* 0x000fe20000011402 */
[----:B------:R-:W-:Y:S01]  /*26330*/  BSSY B0, `(.L_x_1844) ;  /* 0x0000028000007945 */ /* 0x000fe20003800000 */
[----:B------:R-:W-:Y:S02]  /*26340*/  LOP3.LUT R12, R17, 0xff, RZ, 0xc0, !PT ;  /* 0x000000ff110c7812 */ /* 0x000fe400078ec0ff */
[----:B------:R-:W-:Y:S02]  /*26350*/  LEA.HI R4, R4, R2, RZ, 0x6 ;  /* 0x0000000204047211 */ /* 0x000fe400078f30ff */
[----:B------:R-:W-:Y:S01]  /*26360*/  SHF.R.U32.HI R17, RZ, 0x10, R17 ;  /* 0x00000010ff117819 */ /* 0x000fe20000011611 */
[----:B------:R1:W-:Y:S01]  /*26370*/  STL [R1+0x54], R12 ;  /* 0x0000540c01007387 */ /* 0x0003e20000100800 */
[----:B------:R-:W-:Y:S02]  /*26380*/  SHF.R.S32.HI R4, RZ, 0x6, R4 ;  /* 0x00000006ff047819 */ /* 0x000fe40000011404 */
[----:B------:R-:W-:-:S02]  /*26390*/  MOV R2, RZ ;  /* 0x000000ff00027202 */ /* 0x000fc40000000f00 */
[----:B------:R-:W-:-:S04]  /*263a0*/  VIMNMX R4, RZ, R4, !PT ;  /* 0x00000004ff047248 */ /* 0x000fc80007fe0100 */
[----:B------:R-:W-:-:S13]  /*263b0*/  ISETP.GT.AND P0, PT, R7, R4, PT ;  /* 0x000000040700720c */ /* 0x000fda0003f04270 */
[----:B-1----:R-:W-:Y:S05]  /*263c0*/  @!P0 BRA `(.L_x_1845) ;  /* 0x0000000000788947 */ /* 0x002fea0003800000 */
[----:B------:R-:W-:Y:S01]  /*263d0*/  ISETP.NE.AND P0, PT, R17, RZ, PT ;  /* 0x000000ff1100720c */ /* 0x000fe20003f05270 */
[----:B------:R-:W-:-:S03]  /*263e0*/  ULDC UR4, c[0x0][0x9f0] ;  /* 0x00027c0000047ab9 */ /* 0x000fc60000000800 */
[----:B------:R-:W-:-:S04]  /*263f0*/  SEL R5, R17, UR4, P0 ;  /* 0x0000000411057c07 */ /* 0x000fc80008000000 */
[----:B------:R-:W-:Y:S02]  /*26400*/  IABS R6, R5 ;  /* 0x0000000500067213 */ /* 0x000fe40000000000 */
[----:B------:R-:W-:Y:S02]  /*26410*/  IADD3 R8, R5, -0x1, R7 ;  /* 0xffffffff05087810 */ /* 0x000fe40007ffe007 */
[----:B------:R-:W1:Y:S03]  /*26420*/  I2F.RP R2, R6 ;  /* 0x0000000600027306 */ /* 0x000e660000209400 */
[----:B------:R-:W-:-:S05]  /*26430*/  IMAD.IADD R8, R8, 0x1, -R4 ;  /* 0x0000000108087824 */ /* 0x000fca00078e0a04 */
[----:B-1----:R-:W1:Y:S02]  /*26440*/  MUFU.RCP R2, R2 ;  /* 0x0000000200027308 */ /* 0x002e640000001000 */
[----:B-1----:R-:W-:-:S06]  /*26450*/  VIADD R2, R2, 0xffffffe ;  /* 0x0ffffffe02027836 */ /* 0x002fcc0000000000 */
[----:B------:R1:W2:Y:S02]  /*26460*/  F2I.FTZ.U32.TRUNC.NTZ R3, R2 ;  /* 0x0000000200037305 */ /* 0x0002a4000021f000 */
[----:B-1----:R-:W-:-:S04]  /*26470*/  LOP3.LUT R2, R8, R5, RZ, 0x3c, !PT ;  /* 0x0000000508027212 */ /* 0x002fc800078e3cff */
[----:B------:R-:W-:Y:S01]  /*26480*/  ISETP.GE.AND P3, PT, R2, RZ, PT ;  /* 0x000000ff0200720c */ /* 0x000fe20003f66270 */
[----:B--2---:R-:W-:-:S04]  /*26490*/  IMAD.MOV R2, RZ, RZ, -R3 ;  /* 0x000000ffff027224 */ /* 0x004fc800078e0a03 */
[----:B------:R-:W-:Y:S02]  /*264a0*/  IMAD R11, R2, R6, RZ ;  /* 0x00000006020b7224 */ /* 0x000fe400078e02ff */
[----:B------:R-:W-:-:S04]  /*264b0*/  IMAD.MOV.U32 R2, RZ, RZ, RZ ;  /* 0x000000ffff027224 */ /* 0x000fc800078e00ff */
[----:B------:R-:W-:Y:S01]  /*264c0*/  IMAD.HI.U32 R11, R3, R11, R2 ;  /* 0x0000000b030b7227 */ /* 0x000fe200078e0002 */
[----:B------:R-:W-:Y:S02]  /*264d0*/  IABS R2, R5 ;  /* 0x0000000500027213 */ /* 0x000fe40000000000 */
[----:B------:R-:W-:-:S03]  /*264e0*/  IABS R3, R8 ;  /* 0x0000000800037213 */ /* 0x000fc60000000000 */
[----:B------:R-:W-:-:S05]  /*264f0*/  IMAD.MOV R2, RZ, RZ, -R2 ;  /* 0x000000ffff027224 */ /* 0x000fca00078e0a02 */
[----:B------:R-:W-:Y:S01]  /*26500*/  MOV R8, R2 ;  /* 0x0000000200087202 */ /* 0x000fe20000000f00 */
[----:B------:R-:W-:-:S04]  /*26510*/  IMAD.HI.U32 R2, R11, R3, RZ ;  /* 0x000000030b027227 */ /* 0x000fc800078e00ff */
        /* <DEDUP_REMOVED lines=8> */
[----:B------:R-:W-:-:S07]  /*265a0*/  @!P1 LOP3.LUT R2, RZ, R5, RZ, 0x33, !PT ;  /* 0x00000005ff029212 */ /* 0x000fce00078e33ff */
.L_x_1845:
[----:B------:R-:W-:Y:S05]  /*265b0*/  BSYNC B0 ;  /* 0x0000000000007941 */ /* 0x000fea0003800000 */
.L_x_1844:
[-C--:B------:R-:W-:Y:S01]  /*265c0*/  IMAD R4, R12, R2.reuse, R4 ;  /* 0x000000020c047224 */ /* 0x080fe200078e0204 */
[----:B------:R-:W-:Y:S03]  /*265d0*/  BSSY B0, `(.L_x_1846) ;  /* 0x00001a0000007945 */ /* 0x000fe60003800000 */
[C---:B------:R-:W-:Y:S01]  /*265e0*/  IMAD R3, R4.reuse, 0x40, -R9 ;  /* 0x0000004004037824 */ /* 0x040fe200078e0a09 */
[----:B------:R-:W-:-:S04]  /*265f0*/  VIADDMNMX R2, R4, R2, R7, PT ;  /* 0x0000000204027246 */ /* 0x000fc80003800107 */
[----:B------:R-:W-:Y:S02]  /*26600*/  LEA R2, R2, -R9, 0x6 ;  /* 0x8000000902027211 */ /* 0x000fe400078e30ff */
[----:B------:R-:W-:Y:S02]  /*26610*/  VIMNMX R3, RZ, R3, !PT ;  /* 0x00000003ff037248 */ /* 0x000fe40007fe0100 */
[----:B------:R-:W-:-:S04]  /*26620*/  VIMNMX R2, R2, R10, PT ;  /* 0x0000000a02027248 */ /* 0x000fc80003fe0100 */
[----:B------:R-:W-:Y:S02]  /*26630*/  ISETP.GT.AND P0, PT, R2, R3, PT ;  /* 0x000000030200720c */ /* 0x000fe40003f04270 */
[----:B------:R-:W-:-:S11]  /*26640*/  SHF.R.U32.HI R3, RZ, 0x6, R3 ;  /* 0x00000006ff037819 */ /* 0x000fd60000011603 */
[----:B------:R-:W-:-:S05]  /*26650*/  @P0 VIADD R2, R2, 0x3f ;  /* 0x0000003f02020836 */ /* 0x000fca0000000000 */
[----:B------:R-:W-:-:S04]  /*26660*/  @P0 SHF.R.S32.HI R4, RZ, 0x1f, R2 ;  /* 0x0000001fff040819 */ /* 0x000fc80000011402 */
[----:B------:R-:W-:Y:S01]  /*26670*/  @P0 LEA.HI R2, R4, R2, RZ, 0x6 ;  /* 0x0000000204020211 */ /* 0x000fe200078f30ff */
[----:B------:R-:W-:-:S03]  /*26680*/  IMAD.MOV.U32 R4, RZ, RZ, R3 ;  /* 0x000000ffff047224 */ /* 0x000fc600078e0003 */
[----:B------:R-:W-:Y:S02]  /*26690*/  @P0 SHF.R.S32.HI R4, RZ, 0x6, R2 ;  /* 0x00000006ff040819 */ /* 0x000fe40000011402 */
        /* <DEDUP_REMOVED lines=10> */
.L_x_2076:
[----:B--2---:R-:W-:Y:S02]  /*26740*/  ISETP.NE.AND P0, PT, R14, RZ, PT ;  /* 0x000000ff0e00720c */ /* 0x004fe40003f05270 */
[----:B------:R-:W-:-:S11]  /*26750*/  PLOP3.LUT P6, PT, PT, PT, PT, 0x8, 0x0 ;  /* 0x000000000000781c */ /* 0x000fd60003fce170 */
[----:B------:R-:W-:Y:S05]  /*26760*/  @P0 BRA `(.L_x_1849) ;  /* 0x00000000000c0947 */ /* 0x000fea0003800000 */
[----:B------:R-:W-:-:S03]  /*26770*/  UMOV UR4, 0xffffffff ;  /* 0xffffffff00047882 */ /* 0x000fc60000000000 */
[----:B------:R-:W-:Y:S05]  /*26780*/  BRA.DIV UR4, `(.L_x_1850) ;  /* 0x00000096045c7947 */ /* 0x000fea000b800000 */
[----:B------:R-:W-:-:S13]  /*26790*/  ELECT P6, URZ, PT ;  /* 0x00000000003f782f */ /* 0x000fda00038c0000 */
.L_x_1849:
        /* <DEDUP_REMOVED lines=9> */
.L_x_2079:
[----:B------:R-:W-:Y:S05]  /*26830*/  BSYNC B1 ;  /* 0x0000000000017941 */ /* 0x000fea0003800000 */
.L_x_1851:
[----:B------:R-:W-:Y:S04]  /*26840*/  BSSY B1, `(.L_x_1853) ;  /* 0x00000b1000017945 */ /* 0x000fe80003800000 */
[----:B------:R-:W-:Y:S05]  /*26850*/  @!P6 BRA `(.L_x_1854) ;  /* 0x0000000800bce947 */ /* 0x000fea0003800000 */
[----:B------:R-:W2:Y:S04]  /*26860*/  LDL R7, [R1+0x18] ;  /* 0x0000180001077983 */ /* 0x000ea80000100800 */
[----:B------:R-:W3:Y:S01]  /*26870*/  LDL R8, [R1+0x1c] ;  /* 0x00001c0001087983 */ /* 0x000ee20000100800 */
[----:B------:R-:W-:Y:S01]  /*26880*/  BSSY B2, `(.L_x_1855) ;  /* 0x0000008000027945 */ /* 0x000fe20003800000 */
[----:B------:R-:W4:Y:S02]  /*26890*/  S2R R6, SR_TID.X ;  /* 0x0000000000067919 */ /* 0x000f240000002100 */
[----:B----4-:R-:W-:-:S04]  /*268a0*/  LOP3.LUT R6, R6, 0x7f, RZ, 0xc0, !PT ;  /* 0x0000007f06067812 */ /* 0x010fc800078ec0ff */
[----:B------:R-:W-:Y:S01]  /*268b0*/  ISETP.NE.AND P1, PT, R6, RZ, PT ;  /* 0x000000ff0600720c */ /* 0x000fe20003f25270 */
[----:B--2---:R-:W-:Y:S01]  /*268c0*/  IMAD R7, R7, 0x8, R18 ;  /* 0x0000000807077824 */ /* 0x004fe200078e0212 */
[----:B---3--:R-:W-:-:S04]  /*268d0*/  SHF.L.U32 R10, R8, 0x1f, RZ ;  /* 0x0000001f080a7819 */ /* 0x008fc800000006ff */
[----:B------:R-:W2:Y:S02]  /*268e0*/  SYNCS.PHASECHK.TRANS64.TRYWAIT P0, [R7+URZ+0x308a0], R10 ;  /* 0x0308a00a070075a7 */ /* 0x000ea4000800017f */
[----:B--2---:R-:W-:Y:S05]  /*268f0*/  @!P0 BRA `(.L_x_1856) ;  /* 0x0000009400348947 */ /* 0x004fea0003800000 */
.L_x_2080:
[----:B------:R-:W-:Y:S05]  /*26900*/  BSYNC B2 ;  /* 0x0000000000027941 */ /* 0x000fea0003800000 */
.L_x_1855:
[----:B------:R-:W-:Y:S04]  /*26910*/  BSSY B2, `(.L_x_1857) ;  /* 0x0000009000027945 */ /* 0x000fe80003800000 */
[----:B------:R-:W-:Y:S05]  /*26920*/  @P1 BRA `(.L_x_1858) ;  /* 0x00000000001c1947 */ /* 0x000fea0003800000 */
[----:B------:R-:W3:Y:S01]  /*26930*/  S2R R6, SR_TID.X ;  /* 0x0000000000067919 */ /* 0x000ee20000002100 */
[----:B-1----:R-:W-:-:S04]  /*26940*/  MOV R5, 0x8000 ;  /* 0x0000800000057802 */ /* 0x002fc80000000f00 */
[----:B------:R4:W-:Y:S01]  /*26950*/  SYNCS.ARRIVE.TRANS64 RZ, [R7+URZ+0x30890], R5 ;  /* 0x0308900507ff79a7 */ /* 0x0009e2000800003f */
[----:B---3--:R-:W-:-:S04]  /*26960*/  LOP3.LUT R6, R6, 0x1f, RZ, 0xc0, !PT ;  /* 0x0000001f06067812 */ /* 0x008fc800078ec0ff */
[----:B------:R-:W-:-:S13]  /*26970*/  ISETP.NE.AND P0, PT, R6, RZ, PT ;  /* 0x000000ff0600720c */ /* 0x000fda0003f05270 */
[----:B----4-:R-:W-:Y:S05]  /*26980*/  @!P0 BRA `(.L_x_1858) ;  /* 0x0000000000048947 */ /* 0x010fea0003800000 */
[----:B------:R-:W-:Y:S01]  /*26990*/  BPT.TRAP 0x1 ;  /* 0x000000040000795c */ /* 0x000fe20000300000 */
.L_x_1858:
[----:B------:R-:W-:Y:S05]  /*269a0*/  BSYNC B2 ;  /* 0x0000000000027941 */ /* 0x000fea0003800000 */
.L_x_1857:
        /* <DEDUP_REMOVED lines=10> */
[----:B---3--:R-:W-:-:S02]  /*26a50*/  IMAD R9, R5, 0x8000, R18 ;  /* 0x0000800005097824 */ /* 0x008fc400078e0212 */
[----:B------:R-:W-:Y:S01]  /*26a60*/  IMAD.SHL.U32 R11, R5, 0x4000, RZ ;  /* 0x00004000050b7824 */ /* 0x000fe200078e00ff */
[----:B------:R-:W-:Y:S01]  /*26a70*/  IADD3 R5, R7, 0x30890, RZ ;  /* 0x0003089007057810 */ /* 0x000fe20007ffe0ff */
[----:B------:R-:W-:-:S07]  /*26a80*/  VIADD R8, R9, 0x20400 ;  /* 0x0002040009087836 */ /* 0x000fce0000000000 */
.L_x_1859:
        /* <DEDUP_REMOVED lines=12> */
[----:B------:R-:W-:Y:S01]  /*26b50*/  UMOV UR6, 0x0 ;  /* 0x0000000000067882 */ /* 0x000fe20000000000 */
[----:B------:R-:W-:Y:S02]  /*26b60*/  UMOV UR7, 0x12f00000 ;  /* 0x12f0000000077882 */ /* 0x000fe40000000000 */
[----:B------:R-:W-:Y:S01]  /*26b70*/  R2UR UR10, R8 ;  /* 0x00000000080a72ca */ /* 0x000fe200000e0000 */
[----:B------:R-:W-:-:S14]  /*26b80*/  VIADD R8, R9, 0x22400 ;  /* 0x0002240009087836 */ /* 0x000fdc0000000000 */
.L_x_1860:
        /* <DEDUP_REMOVED lines=16> */
.L_x_1861:
        /* <DEDUP_REMOVED lines=10> */
[----:B0-----:R-:W-:Y:S01]  /*26d30*/  MOV R15, 0xc0 ;  /* 0x000000c0000f7802 */ /* 0x001fe20000000f00 */
[----:B------:R-:W-:Y:S01]  /*26d40*/  VIADD R9, R9, 0x26400 ;  /* 0x0002640009097836 */ /* 0x000fe20000000000 */
[----:B------:R-:W-:Y:S01]  /*26d50*/  PLOP3.LUT P0, PT, PT, PT, PT, 0x80, 0x0 ;  /* 0x000000000000781c */ /* 0x000fe20003f0f070 */
[----:B------:R-:W-:Y:S01]  /*26d60*/  UMOV UR6, 0x0 ;  /* 0x0000000000067882 */ /* 0x000fe20000000000 */
[----:B------:R-:W-:Y:S01]  /*26d70*/  R2UR UR10, R15 ;  /* 0x000000000f0a72ca */ /* 0x000fe200000e0000 */
[----:B------:R-:W-:-:S14]  /*26d80*/  UMOV UR7, 0x12f00000 ;  /* 0x12f0000000077882 */ /* 0x000fdc0000000000 */
.L_x_1862:
        /* <DEDUP_REMOVED lines=13> */
.L_x_2081:
[----:B------:R-:W-:Y:S05]  /*26e60*/  BSYNC B2 ;  /* 0x0000000000027941 */ /* 0x000fea0003800000 */
.L_x_1863:
[----:B------:R-:W-:Y:S01]  /*26e70*/  BSSY B2, `(.L_x_1865) ;  /* 0x000000b000027945 */ /* 0x000fe20003800000 */
[----:B------:R-:W-:Y:S02]  /*26e80*/  IMAD.MOV.U32 R12, RZ, RZ, 0x0 ;  /* 0x00000000ff0c7424 */ /* 0x000fe400078e00ff */
[----:B------:R-:W-:Y:S01]  /*26e90*/  IMAD.MOV.U32 R13, RZ, RZ, 0x12f00000 ;  /* 0x12f00000ff0d7424 */ /* 0x000fe200078e00ff */
[----:B------:R-:W-:Y:S06]  /*26ea0*/  @P1 BRA `(.L_x_1866) ;  /* 0x00000000001c1947 */ /* 0x000fec0003800000 */
[----:B------:R-:W1:Y:S01]  /*26eb0*/  S2R R8, SR_TID.X ;  /* 0x0000000000087919 */ /* 0x000e620000002100 */
[----:B------:R-:W-:-:S04]  /*26ec0*/  IMAD.MOV.U32 R5, RZ, RZ, 0x8000 ;  /* 0x00008000ff057424 */ /* 0x000fc800078e00ff */
[----:B------:R3:W-:Y:S01]  /*26ed0*/  SYNCS.ARRIVE.TRANS64 RZ, [R7+URZ+0x308b0], R5 ;  /* 0x0308b00507ff79a7 */ /* 0x0007e2000800003f */
[----:B-1----:R-:W-:-:S04]  /*26ee0*/  LOP3.LUT R8, R8, 0x1f, RZ, 0xc0, !PT ;  /* 0x0000001f08087812 */ /* 0x002fc800078ec0ff */
[----:B------:R-:W-:-:S13]  /*26ef0*/  ISETP.NE.AND P0, PT, R8, RZ, PT ;  /* 0x000000ff0800720c */ /* 0x000fda0003f05270 */
[----:B---3--:R-:W-:Y:S05]  /*26f00*/  @!P0 BRA `(.L_x_1866) ;  /* 0x0000000000048947 */ /* 0x008fea0003800000 */
[----:B------:R-:W-:Y:S01]  /*26f10*/  BPT.TRAP 0x1 ;  /* 0x000000040000795c */ /* 0x000fe20000300000 */
.L_x_1866:
[----:B------:R-:W-:Y:S05]  /*26f20*/  BSYNC B2 ;  /* 0x0000000000027941 */ /* 0x000fea0003800000 */
.L_x_1865:
        /* <DEDUP_REMOVED lines=8> */
[----:B0-2---:R-:W-:-:S11]  /*26fb0*/  IADD3 R7, R7, 0x308b0, RZ ;  /* 0x000308b007077810 */ /* 0x005fd60007ffe0ff */
.L_x_1867:
        /* <DEDUP_REMOVED lines=11> */
[----:B------:R-:W-:Y:S01]  /*27070*/  R2UR UR6, R12 ;  /* 0x000000000c0672ca */ /* 0x000fe200000e0000 */
[----:B------:R-:W-:Y:S01]  /*27080*/  VIADD R8, R5, 0x2400 ;  /* 0x0000240005087836 */ /* 0x000fe20000000000 */
[----:B------:R-:W-:Y:S02]  /*27090*/  R2UR UR7, R13 ;  /* 0x000000000d0772ca */ /* 0x000fe400000e0000 */
[----:B------:R-:W-:Y:S02]  /*270a0*/  R2UR UR10, R9 ;  /* 0x00000000090a72ca */ /* 0x000fe400000e0000 */
[----:B------:R-:W-:-:S13]  /*270b0*/  PLOP3.LUT P0, PT, PT, PT, PT, 0x80, 0x0 ;  /* 0x000000000000781c */ /* 0x000fda0003f0f070 */
.L_x_1868:
        /* <DEDUP_REMOVED lines=16> */
.L_x_1869:
        /* <DEDUP_REMOVED lines=15> */
.L_x_1870:
        /* <DEDUP_REMOVED lines=10> */
.L_x_1854:
[----:B------:R-:W-:Y:S05]  /*27350*/  BSYNC B1 ;  /* 0x0000000000017941 */ /* 0x000fea0003800000 */
.L_x_1853:
[----:B------:R-:W1:Y:S04]  /*27360*/  LDL.LU R9, [R1+0x18] ;  /* 0x0000180001097983 */ /* 0x000e680000300800 */
[----:B------:R-:W2:Y:S01]  /*27370*/  LDL.LU R8, [R1+0x1c] ;  /* 0x00001c0001087983 */ /* 0x000ea20000300800 */
[----:B------:R-:W-:Y:S01]  /*27380*/  PLOP3.LUT P0, PT, PT, PT, PT, 0x8, 0x0 ;  /* 0x000000000000781c */ /* 0x000fe20003f0e170 */
[----:B-1----:R-:W-:Y:S02]  /*27390*/  VIADD R5, R9, 0x1 ;  /* 0x0000000109057836 */ /* 0x002fe40000000000 */
[----:B------:R-:W-:-:S03]  /*273a0*/  VIADD R9, R4, 0xfffffffe ;  /* 0xfffffffe04097836 */ /* 0x000fc60000000000 */
[----:B------:R-:W-:Y:S02]  /*273b0*/  ISETP.NE.AND P1, PT, R5, 0x2, PT ;  /* 0x000000020500780c */ /* 0x000fe40003f25270 */
[----:B------:R-:W-:Y:S02]  /*273c0*/  ISETP.GE.AND P2, PT, R9, R3, PT ;  /* 0x000000030900720c */ /* 0x000fe40003f46270 */
[----:B------:R-:W-:-:S04]  /*273d0*/  SEL R4, RZ, 0x1, P1 ;  /* 0x00000001ff047807 */ /* 0x000fc80000800000 */
[----:B--2---:R-:W-:Y:S02]  /*273e0*/  LOP3.LUT R8, R8, R4, RZ, 0x3c, !PT ;  /* 0x0000000408087212 */ /* 0x004fe400078e3cff */
[----:B------:R-:W-:-:S05]  /*273f0*/  SEL R4, R5, RZ, P1 ;  /* 0x000000ff05047207 */ /* 0x000fca0000800000 */
[----:B------:R1:W-:Y:S04]  /*27400*/  STL [R1+0x18], R4 ;  /* 0x0000180401007387 */ /* 0x0003e80000100800 */
[----:B------:R1:W-:Y:S01]  /*27410*/  STL [R1+0x1c], R8 ;  /* 0x00001c0801007387 */ /* 0x0003e20000100800 */
[----:B------:R-:W-:Y:S05]  /*27420*/  @!P2 BRA `(.L_x_1847) ;  /* 0x0000000800e8a947 */ /* 0x000fea0003800000 */
.L_x_1889:
        /* <DEDUP_REMOVED lines=13> */
.L_x_2082:
[----:B------:R-:W-:Y:S05]  /*27500*/  BSYNC B2 ;  /* 0x0000000000027941 */ /* 0x000fea0003800000 */
.L_x_1873:
        /* <DEDUP_REMOVED lines=9> */
.L_x_1876:
[----:B------:R-:W-:Y:S05]  /*275a0*/  BSYNC B2 ;  /* 0x0000000000027941 */ /* 0x000fea0003800000 */
.L_x_1875:
[----:B------:R-:W2:Y:S01]  /*275b0*/  LDL R4, [R1+0x18] ;  /* 0x0000180001047983 */ /* 0x000ea20000100800 */
[----:B------:R-:W-:Y:S01]  /*275c0*/  IMAD.MOV.U32 R12, RZ, RZ, RZ ;  /* 0x000000ffff0c7224 */ /* 0x000fe200078e00ff */
[----:B------:R-:W-:Y:S01]  /*275d0*/  UIADD3 UR4, UP0, UR36, 0x570, URZ ;  /* 0x0000057024047890 */ /* 0x000fe2000ff1e03f */
[----:B------:R-:W-:Y:S01]  /*275e0*/  PLOP3.LUT P1, PT, PT, PT, PT, 0x80, 0x0 ;  /* 0x000000000000781c */ /* 0x000fe20003f2f070 */
[----:B------:R-:W-:Y:S01]  /*275f0*/  IMAD R5, R9, 0x40, R0 ;  /* 0x0000004009057824 */ /* 0x000fe200078e0200 */
[----:B------:R-:W-:Y:S01]  /*27600*/  UMOV UR6, 0x0 ;  /* 0x0000000000067882 */ /* 0x000fe20000000000 */
[----:B------:R-:W-:Y:S01]  /*27610*/  R2UR UR10, R12 ;  /* 0x000000000c0a72ca */ /* 0x000fe200000e0000 */
[----:B------:R-:W-:Y:S01]  /*27620*/  UIADD3.X UR5, URZ, UR37, URZ, UP0, !UPT ;  /* 0x000000253f057290 */ /* 0x000fe200087fe43f */
[----:B------:R-:W-:Y:S01]  /*27630*/  UMOV UR7, 0x12f00000 ;  /* 0x12f0000000077882 */ /* 0x000fe20000000000 */
[----:B--2---:R-:W-:Y:S01]  /*27640*/  LEA R6, R4, R18, 0xf ;  /* 0x0000001204067211 */ /* 0x004fe200078e78ff */
[----:B------:R-:W-:-:S04]  /*27650*/  VIADD R4, R8, 0x30890 ;  /* 0x0003089008047836 */ /* 0x000fc80000000000 */
[----:B------:R-:W-:-:S07]  /*27660*/  VIADD R10, R6, 0x20400 ;  /* 0x00020400060a7836 */ /* 0x000fce0000000000 */
.L_x_1877:
        /* <DEDUP_REMOVED lines=10> */
[----:B0-----:R-:W-:Y:S01]  /*27710*/  IMAD.MOV.U32 R15, RZ, RZ, 0x40 ;  /* 0x00000040ff0f7424 */ /* 0x001fe200078e00ff */
[----:B------:R-:W-:Y:S01]  /*27720*/  PLOP3.LUT P1, PT, PT, PT, PT, 0x80, 0x0 ;  /* 0x000000000000781c */ /* 0x000fe20003f2f070 */
[----:B------:R-:W-:Y:S01]  /*27730*/  VIADD R10, R6, 0x22400 ;  /* 0x00022400060a7836 */ /* 0x000fe20000000000 */
[----:B------:R-:W-:Y:S01]  /*27740*/  UMOV UR6, 0x0 ;  /* 0x0000000000067882 */ /* 0x000fe20000000000 */
[----:B------:R-:W-:Y:S01]  /*27750*/  UMOV UR7, 0x12f00000 ;  /* 0x12f0000000077882 */ /* 0x000fe20000000000 */
[----:B------:R-:W-:-:S15]  /*27760*/  R2UR UR10, R15 ;  /* 0x000000000f0a72ca */ /* 0x000fde00000e0000 */
.L_x_1878:
        /* <DEDUP_REMOVED lines=16> */
.L_x_1879:
        /* <DEDUP_REMOVED lines=16> */
.L_x_1880:
        /* <DEDUP_REMOVED lines=13> */
.L_x_2083:
[----:B------:R-:W-:Y:S05]  /*27a40*/  BSYNC B2 ;  /* 0x0000000000027941 */ /* 0x000fea0003800000 */
.L_x_1881:
[----:B------:R-:W-:Y:S01]  /*27a50*/  BSSY B2, `(.L_x_1883) ;  /* 0x000000b000027945 */ /* 0x000fe20003800000 */
[----:B------:R-:W-:Y:S02]  /*27a60*/  IMAD.MOV.U32 R10, RZ, RZ, 0x0 ;  /* 0x00000000ff0a7424 */ /* 0x000fe400078e00ff */
[----:B------:R-:W-:Y:S01]  /*27a70*/  IMAD.MOV.U32 R11, RZ, RZ, 0x12f00000 ;  /* 0x12f00000ff0b7424 */ /* 0x000fe200078e00ff */
[----:B------:R-:W-:Y:S06]  /*27a80*/  @P2 BRA `(.L_x_1884) ;  /* 0x00000000001c2947 */ /* 0x000fec0003800000 */
[----:B01----:R-:W0:Y:S01]  /*27a90*/  S2R R7, SR_TID.X ;  /* 0x0000000000077919 */ /* 0x003e220000002100 */
[----:B------:R-:W-:-:S04]  /*27aa0*/  MOV R4, 0x8000 ;  /* 0x0000800000047802 */ /* 0x000fc80000000f00 */
[----:B------:R2:W-:Y:S01]  /*27ab0*/  SYNCS.ARRIVE.TRANS64 RZ, [R8+URZ+0x308b0], R4 ;  /* 0x0308b00408ff79a7 */ /* 0x0005e2000800003f */
[----:B0-----:R-:W-:-:S04]  /*27ac0*/  LOP3.LUT R7, R7, 0x1f, RZ, 0xc0, !PT ;  /* 0x0000001f07077812 */ /* 0x001fc800078ec0ff */
[----:B------:R-:W-:-:S13]  /*27ad0*/  ISETP.NE.AND P1, PT, R7, RZ, PT ;  /* 0x000000ff0700720c */ /* 0x000fda0003f25270 */
[----:B--2---:R-:W-:Y:S05]  /*27ae0*/  @!P1 BRA `(.L_x_1884) ;  /* 0x0000000000049947 */ /* 0x004fea0003800000 */
[----:B------:R-:W-:Y:S01]  /*27af0*/  BPT.TRAP 0x1 ;  /* 0x000000040000795c */ /* 0x000fe20000300000 */
.L_x_1884:
[----:B------:R-:W-:Y:S05]  /*27b00*/  BSYNC B2 ;  /* 0x0000000000027941 */ /* 0x000fea0003800000 */
.L_x_1883:
[----:B------:R-:W-:Y:S01]  /*27b10*/  R2UR UR10, R12 ;  /* 0x000000000c0a72ca */ /* 0x000fe200000e0000 */
[----:B------:R-:W-:Y:S01]  /*27b20*/  UIADD3 UR4, UP0, UR36, 0x670, URZ ;  /* 0x0000067024047890 */ /* 0x000fe2000ff1e03f */
[----:B------:R-:W-:Y:S01]  /*27b30*/  R2UR UR6, R10 ;  /* 0x000000000a0672ca */ /* 0x000fe200000e0000 */
[----:B01----:R-:W-:Y:S01]  /*27b40*/  VIADD R8, R8, 0x308b0 ;  /* 0x000308b008087836 */ /* 0x003fe20000000000 */
[----:B------:R-:W-:Y:S01]  /*27b50*/  R2UR UR7, R11 ;  /* 0x000000000b0772ca */ /* 0x000fe200000e0000 */
[----:B------:R-:W-:Y:S01]  /*27b60*/  VIADD R4, R6, 0x400 ;  /* 0x0000040006047836 */ /* 0x000fe20000000000 */
[----:B------:R-:W-:Y:S01]  /*27b70*/  PLOP3.LUT P1, PT, PT, PT, PT, 0x80, 0x0 ;  /* 0x000000000000781c */ /* 0x000fe20003f2f070 */
[----:B------:R-:W-:-:S12]  /*27b80*/  UIADD3.X UR5, URZ, UR37, URZ, UP0, !UPT ;  /* 0x000000253f057290 */ /* 0x000fd800087fe43f */
.L_x_1885:
        /* <DEDUP_REMOVED lines=15> */
.L_x_1886:
        /* <DEDUP_REMOVED lines=15> */
.L_x_1887:
        /* <DEDUP_REMOVED lines=15> */
.L_x_1888:
        /* <DEDUP_REMOVED lines=10> */
.L_x_1872:
[----:B------:R-:W-:Y:S05]  /*27f00*/  BSYNC B1 ;  /* 0x0000000000017941 */ /* 0x000fea0003800000 */
.L_x_1871:
[----:B-1----:R-:W2:Y:S04]  /*27f10*/  LDL.LU R4, [R1+0x18] ;  /* 0x0000180001047983 */ /* 0x002ea80000300800 */
[----:B------:R-:W3:Y:S01]  /*27f20*/  LDL.LU R7, [R1+0x1c] ;  /* 0x00001c0001077983 */ /* 0x000ee20000300800 */
[C---:B------:R-:W-:Y:S01]  /*27f30*/  ISETP.GT.AND P2, PT, R9.reuse, R3, PT ;  /* 0x000000030900720c */ /* 0x040fe20003f44270 */
[----:B------:R-:W-:Y:S01]  /*27f40*/  VIADD R9, R9, 0xffffffff ;  /* 0xffffffff09097836 */ /* 0x000fe20000000000 */
[----:B--2---:R-:W-:-:S04]  /*27f50*/  IADD3 R4, R4, 0x1, RZ ;  /* 0x0000000104047810 */ /* 0x004fc80007ffe0ff */
[----:B------:R-:W-:-:S04]  /*27f60*/  ISETP.NE.AND P1, PT, R4, 0x2, PT ;  /* 0x000000020400780c */ /* 0x000fc80003f25270 */
[----:B------:R-:W-:Y:S02]  /*27f70*/  SEL R5, RZ, 0x1, P1 ;  /* 0x00000001ff057807 */ /* 0x000fe40000800000 */
[----:B------:R-:W-:Y:S02]  /*27f80*/  SEL R4, R4, RZ, P1 ;  /* 0x000000ff04047207 */ /* 0x000fe40000800000 */
[----:B---3--:R-:W-:-:S05]  /*27f90*/  LOP3.LUT R7, R7, R5, RZ, 0x3c, !PT ;  /* 0x0000000507077212 */ /* 0x008fca00078e3cff */
[----:B------:R2:W-:Y:S04]  /*27fa0*/  STL [R1+0x1c], R7 ;  /* 0x00001c0701007387 */ /* 0x0005e80000100800 */
[----:B------:R2:W-:Y:S01]  /*27fb0*/  STL [R1+0x18], R4 ;  /* 0x0000180401007387 */ /* 0x0005e20000100800 */
[----:B------:R-:W-:Y:S05]  /*27fc0*/  @P2 BRA `(.L_x_1889) ;  /* 0xfffffff400182947 */ /* 0x000fea000383ffff */
.L_x_1847:
[----:B------:R-:W-:Y:S05]  /*27fd0*/  BSYNC B0 ;  /* 0x0000000000007941 */ /* 0x000fea0003800000 */
.L_x_1846:
[----:B--2---:R-:W2:Y:S01]  /*27fe0*/  LDL R7, [R1+0x30] ;  /* 0x0000300001077983 */ /* 0x004ea20000100800 */
[----:B------:R-:W3:Y:S01]  /*27ff0*/  LDC R0, c[0x0][0x448] ;  /* 0x00011200ff007b82 */ /* 0x000ee20000000800 */
[----:B------:R-:W-:Y:S07]  /*28000*/  @!P0 WARPSYNC.ALL ;  /* 0x0000000000008948 */ /* 0x000fee0003800000 */
[----:B------:R-:W-:Y:S01]  /*28010*/  @!P0 BAR.SYNC.DEFER_BLOCKING 0xc, 0x180 ;  /* 0x0306000000008b1d */ /* 0x000fe20000010000 */
[----:B---3--:R-:W-:-:S13]  /*28020*/  ISETP.NE.AND P1, PT, R0, 0x1, PT ;  /* 0x000000010000780c */ /* 0x008fda0003f25270 */
[----:B------:R-:W3:Y:S08]  /*28030*/  @P1 LDC R0, c[0x0][0x44c] ;  /* 0x00011300ff001b82 */ /* 0x000ef00000000800 */
[----:B------:R-:W4:Y:S01]  /*28040*/  @P1 LDC R3, c[0x0][0x450] ;  /* 0x00011400ff031b82 */ /* 0x000f220000000800 */
[----:B--2---:R-:W-:-:S04]  /*28050*/  VIADD R2, R7, 0x7f ;  /* 0x0000007f07027836 */ /* 0x004fc80000000000 */
[----:B---3--:R-:W-:-:S05]  /*28060*/  @P1 IMAD.HI.U32 R0, R2, R0, RZ ;  /* 0x0000000002001227 */ /* 0x008fca00078e00ff */
[----:B----4-:R-:W-:-:S05]  /*28070*/  @P1 SHF.R.U32.HI R2, RZ, R3, R0 ;  /* 0x00000003ff021219 */ /* 0x010fca0000011600 */
[----:B------:R-:W-:Y:S02]  /*28080*/  IMAD.IADD R0, R21, 0x1, R2 ;  /* 0x0000000115007824 */ /* 0x000fe400078e0202 */
[----:B------:R-:W2:Y:S02]  /*28090*/  LDC.64 R2, c[0x0][0x9e0] ;  /* 0x00027800ff027b82 */ /* 0x000ea40000000a00 */
[----:B--2---:R-:W-:Y:S01]  /*280a0*/  ISETP.GE.AND P2, PT, R3, 0x1, PT ;  /* 0x000000010300780c */ /* 0x004fe20003f46270 */
[----:B------:R-:W-:-:S12]  /*280b0*/  IMAD.IADD R2, R0, 0x1, R2 ;  /* 0x0000000100027824 */ /* 0x000fd800078e0202 */
[----:B------:R-:W-:Y:S05]  /*280c0*/  @!P2 BRA `(.L_x_1890) ;  /* 0x000000000048a947 */ /* 0x000fea0003800000 */
[C---:B------:R-:W-:Y:S01]  /*280d0*/  ISETP.GT.AND P0, PT, R0.reuse, RZ, PT ;  /* 0x000000ff0000720c */ /* 0x040fe20003f04270 */
[----:B------:R-:W-:Y:S01]  /*280e0*/  BSSY B0, `(.L_x_1891) ;  /* 0x000000e000007945 */ /* 0x000fe20003800000 */
[----:B------:R-:W-:-:S11]  /*280f0*/  VIADD R6, R0, 0xffffffff ;  /* 0xffffffff00067836 */ /* 0x000fd60000000000 */
[----:B------:R-:W-:Y:S05]  /*28100*/  @P0 BRA `(.L_x_1892) ;  /* 0x00000000001c0947 */ /* 0x000fea0003800000 */
[----:B------:R-:W-:Y:S02]  /*28110*/  ISETP.NE.AND P0, PT, R3, 0x1, PT ;  /* 0x000000010300780c */ /* 0x000fe40003f05270 */
[----:B------:R-:W-:-:S11]  /*28120*/  IADD3 R0, -R0, RZ, RZ ;  /* 0x000000ff00007210 */ /* 0x000fd60007ffe1ff */
[----:B-1----:R-:W1:Y:S02]  /*28130*/  @P0 LDC.64 R4, c[0x0][0x9e8] ;  /* 0x00027a00ff040b82 */ /* 0x002e640000000a00 */
[----:B-1----:R-:W-:-:S05]  /*28140*/  @P0 IMAD.HI.U32 R4, R0, R4, RZ ;  /* 0x0000000400040227 */ /* 0x002fca00078e00ff */
[----:B------:R-:W-:-:S04]  /*28150*/  @P0 SHF.R.U32.HI R0, RZ, R5, R4 ;  /* 0x00000005ff000219 */ /* 0x000fc80000011604 */
[----:B------:R-:W-:Y:S01]  /*28160*/  LOP3.LUT R6, RZ, R0, RZ, 0x33, !PT ;  /* 0x00000000ff067212 */ /* 0x000fe200078e33ff */
[----:B------:R-:W-:Y:S06]  /*28170*/  BRA `(.L_x_1893) ;  /* 0x0000000000107947 */ /* 0x000fec0003800000 */
.L_x_1892:
[----:B------:R-:W-:-:S13]  /*28180*/  ISETP.NE.AND P0, PT, R3, 0x1, PT ;  /* 0x000000010300780c */ /* 0x000fda0003f05270 */
[----:B-1----:R-:W1:Y:S02]  /*28190*/  @P0 LDC.64 R4, c[0x0][0x9e8] ;  /* 0x00027a00ff040b82 */ /* 0x002e640000000a00 */
[----:B-1----:R-:W-:-:S05]  /*281a0*/  @P0 IMAD.HI.U32 R4, R6, R4, RZ ;  /* 0x0000000406040227 */ /* 0x002fca00078e00ff */
[----:B------:R-:W-:-:S07]  /*281b0*/  @P0 SHF.R.U32.HI R6, RZ, R5, R4 ;  /* 0x00000005ff060219 */ /* 0x000fce0000011604 */
.L_x_1893:
[----:B------:R-:W-:Y:S05]  /*281c0*/  BSYNC B0 ;  /* 0x0000000000007941 */ /* 0x000fea0003800000 */
.L_x_1891:
[----:B------:R-:W-:-:S05]  /*281d0*/  IMAD R6, R6, R3, R3 ;  /* 0x0000000306067224 */ /* 0x000fca00078e0203 */
[----:B------:R-:W-:-:S07]  /*281e0*/  VIMNMX R2, R2, R6, PT ;  /* 0x0000000602027248 */ /* 0x000fce0003fe0100 */
.L_x_1890:
[----:B------:R-:W2:Y:S01]  /*281f0*/  LDL R6, [R1+0x5c] ;  /* 0x00005c0001067983 */ /* 0x000ea20000100800 */
[----:B-1----:R-:W1:Y:S01]  /*28200*/  @P1 LDC R4, c[0x0][0x44c] ;  /* 0x00011300ff041b82 */ /* 0x002e620000000800 */
[----:B------:R-:W-:Y:S01]  /*28210*/  IMAD.MOV.U32 R0, RZ, RZ, R7 ;  /* 0x000000ffff007224 */ /* 0x000fe200078e0007 */
[----:B------:R-:W-:-:S06]  /*28220*/  ULDC UR4, c[0x0][0x9dc] ;  /* 0x0002770000047ab9 */ /* 0x000fcc0000000800 */
[----:B------:R-:W3:Y:S01]  /*28230*/  @P1 LDC R5, c[0x0][0x450] ;  /* 0x00011400ff051b82 */ /* 0x000ee20000000800 */
[----:B-1----:R-:W-:-:S05]  /*28240*/  @P1 IMAD.HI.U32 R4, R7, R4, RZ ;  /* 0x0000000407041227 */ /* 0x002fca00078e00ff */
[----:B---3--:R-:W-:Y:S01]  /*28250*/  @P1 SHF.R.U32.HI R0, RZ, R5, R4 ;  /* 0x00000005ff001219 */ /* 0x008fe20000011604 */
[----:B------:R-:W-:-:S04]  /*28260*/  VIADD R4, R2, 0x3f ;  /* 0x0000003f02047836 */ /* 0x000fc80000000000 */
[----:B------:R-:W-:Y:S01]  /*28270*/  IMAD.IADD R2, R20, 0x1, R0 ;  /* 0x0000000114027824 */ /* 0x000fe200078e0200 */
[----:B------:R-:W-:-:S04]  /*28280*/  SHF.R.S32.HI R0, RZ, 0x1f, R4 ;  /* 0x0000001fff007819 */ /* 0x000fc80000011404 */
[----:B------:R-:W-:-:S04]  /*28290*/  LEA.HI R0, R0, R4, RZ, 0x6 ;  /* 0x0000000400007211 */ /* 0x000fc800078f30ff */
[----:B------:R-:W-:Y:S01]  /*282a0*/  SHF.R.S32.HI R7, RZ, 0x6, R0 ;  /* 0x00000006ff077819 */ /* 0x000fe20000011400 */
[----:B------:R-:W-:-:S04]  /*282b0*/  VIADD R0, R2, -UR4 ;  /* 0x8000000402007c36 */ /* 0x000fc80008000000 */
[----:B------:R1:W-:Y:S01]  /*282c0*/  STL [R1+0x60], R7 ;  /* 0x0000600701007387 */ /* 0x0003e20000100800 */
[----:B--2---:R-:W-:Y:S01]  /*282d0*/  VIMNMX R6, R6, R7, PT ;  /* 0x0000000706067248 */ /* 0x004fe20003fe0100 */
[----:B-1----:R-:W-:Y:S06]  /*282e0*/  @!P2 BRA `(.L_x_1894) ;  /* 0x000000000044a947 */ /* 0x002fec0003800000 */
        /* <DEDUP_REMOVED lines=10> */
.L_x_1896:
[----:B------:R-:W-:-:S13]  /*28390*/  ISETP.NE.AND P0, PT, R3, 0x1, PT ;  /* 0x000000010300780c */ /* 0x000fda0003f05270 */
[----:B------:R-:W1:Y:S02]  /*283a0*/  @P0 LDC.64 R4, c[0x0][0x9e8] ;  /* 0x00027a00ff040b82 */ /* 0x000e640000000a00 */
[----:B-1----:R-:W-:-:S05]  /*283b0*/  @P0 IMAD.HI.U32 R4, R2, R4, RZ ;  /* 0x0000000402040227 */ /* 0x002fca00078e00ff */
[----:B------:R-:W-:-:S07]  /*283c0*/  @P0 SHF.R.U32.HI R2, RZ, R5, R4 ;  /* 0x00000005ff020219 */ /* 0x000fce0000011604 */
.L_x_1897:
[----:B------:R-:W-:Y:S05]  /*283d0*/  BSYNC B0 ;  /* 0x0000000000007941 */ /* 0x000fea0003800000 */
.L_x_1895:
[----:B------:R-:W-:-:S05]  /*283e0*/  IMAD R2, R2, R3, RZ ;  /* 0x0000000302027224 */ /* 0x000fca00078e02ff */
[----:B------:R-:W-:-:S07]  /*283f0*/  VIMNMX R0, R0, R2, !PT ;  /* 0x0000000200007248 */ /* 0x000fce0007fe0100 */
.L_x_1894:
[----:B------:R-:W-:Y:S01]  /*28400*/  SHF.R.S32.HI R2, RZ, 0x1f, R0 ;  /* 0x0000001fff027819 */ /* 0x000fe20000011400 */
[----:B------:R-:W-:Y:S01]  /*28410*/  BSSY B0, `(.L_x_1898) ;  /* 0x0000026000007945 */ /* 0x000fe20003800000 */
[----:B------:R-:W-:Y:S02]  /*28420*/  ISETP.NE.AND P1, PT, R17, RZ, PT ;  /* 0x000000ff1100720c */ /* 0x000fe40003f25270 */
[----:B------:R-:W-:-:S04]  /*28430*/  LEA.HI R2, R2, R0, RZ, 0x6 ;  /* 0x0000000002027211 */ /* 0x000fc800078f30ff */
[----:B------:R-:W-:-:S04]  /*28440*/  SHF.R.S32.HI R2, RZ, 0x6, R2 ;  /* 0x00000006ff027819 */ /* 0x000fc80000011402 */
[----:B------:R-:W-:-:S03]  /*28450*/  VIMNMX R8, RZ, R2, !PT ;  /* 0x00000002ff087248 */ /* 0x000fc60007fe0100 */
[----:B------:R-:W1:Y:S01]  /*28460*/  @!P1 LDC R17, c[0x0][0x9f0] ;  /* 0x00027c00ff119b82 */ /* 0x000e620000000800 */
[----:B------:R-:W-:Y:S01]  /*28470*/  ISETP.GT.AND P0, PT, R6, R8, PT ;  /* 0x000000080600720c */ /* 0x000fe20003f04270 */
[----:B------:R2:W-:Y:S04]  /*28480*/  STL [R1+0x38], R8 ;  /* 0x0000380801007387 */ /* 0x0005e80000100800 */
[----:B------:R2:W-:Y:S08]  /*28490*/  STL [R1+0x40], RZ ;  /* 0x000040ff01007387 */ /* 0x0005f00000100800 */
[----:B--2---:R-:W-:Y:S05]  /*284a0*/  @!P0 BRA `(.L_x_1899) ;  /* 0x0000000000708947 */ /* 0x004fea0003800000 */
[----:B-1----:R-:W-:-:S04]  /*284b0*/  IABS R0, R17 ;  /* 0x0000001100007213 */ /* 0x002fc80000000000 */
[----:B------:R-:W1:Y:S08]  /*284c0*/  I2F.RP R2, R0 ;  /* 0x0000000000027306 */ /* 0x000e700000209400 */
[----:B-1----:R-:W1:Y:S02]  /*284d0*/  MUFU.RCP R2, R2 ;  /* 0x0000000200027308 */ /* 0x002e640000001000 */
[----:B-1----:R-:W-:-:S06]  /*284e0*/  VIADD R2, R2, 0xffffffe ;  /* 0x0ffffffe02027836 */ /* 0x002fcc0000000000 */
[----:B------:R-:W1:Y:S02]  /*284f0*/  F2I.FTZ.U32.TRUNC.NTZ R3, R2 ;  /* 0x0000000200037305 */ /* 0x000e64000021f000 */
[----:B-1----:R-:W-:-:S05]  /*28500*/  IADD3 R2, RZ, -R3, RZ ;  /* 0x80000003ff027210 */ /* 0x002fca0007ffe0ff */
[----:B------:R-:W-:Y:S02]  /*28510*/  IMAD R4, R2, R0, RZ ;  /* 0x0000000002047224 */ /* 0x000fe400078e02ff */
[----:B------:R-:W-:-:S04]  /*28520*/  IMAD.MOV.U32 R2, RZ, RZ, RZ ;  /* 0x000000ffff027224 */ /* 0x000fc800078e00ff */
[----:B------:R-:W-:Y:S01]  /*28530*/  IMAD.HI.U32 R7, R3, R4, R2 ;  /* 0x0000000403077227 */ /* 0x000fe200078e0002 */
[----:B------:R-:W-:Y:S02]  /*28540*/  IADD3 R4, R17, -0x1, R6 ;  /* 0xffffffff11047810 */ /* 0x000fe40007ffe006 */
[----:B------:R-:W-:-:S03]  /*28550*/  IABS R2, R17 ;  /* 0x0000001100027213 */ /* 0x000fc60000000000 */
[----:B------:R-:W-:Y:S02]  /*28560*/  IMAD.IADD R4, R4, 0x1, -R8 ;  /* 0x0000000104047824 */ /* 0x000fe400078e0a08 */
[----:B------:R-:W-:-:S03]  /*28570*/  IMAD.MOV R2, RZ, RZ, -R2 ;  /* 0x000000ffff027224 */ /* 0x000fc600078e0a02 */
[----:B------:R-:W-:Y:S01]  /*28580*/  IABS R3, R4 ;  /* 0x0000000400037213 */ /* 0x000fe20000000000 */
[----:B------:R-:W-:Y:S01]  /*28590*/  IMAD.MOV.U32 R5, RZ, RZ, R2 ;  /* 0x000000ffff057224 */ /* 0x000fe200078e0002 */
[----:B------:R-:W-:-:S03]  /*285a0*/  LOP3.LUT R4, R4, R17, RZ, 0x3c, !PT ;  /* 0x0000001104047212 */ /* 0x000fc600078e3cff */
[----:B------:R-:W-:Y:S01]  /*285b0*/  IMAD.HI.U32 R2, R7, R3, RZ ;  /* 0x0000000307027227 */ /* 0x000fe200078e00ff */
[----:B------:R-:W-:-:S03]  /*285c0*/  ISETP.GE.AND P2, PT, R4, RZ, PT ;  /* 0x000000ff0400720c */ /* 0x000fc60003f46270 */
[----:B------:R-:W-:-:S05]  /*285d0*/  IMAD R3, R2, R5, R3 ;  /* 0x0000000502037224 */ /* 0x000fca00078e0203 */
[----:B------:R-:W-:-:S13]  /*285e0*/  ISETP.GT.U32.AND P1, PT, R0, R3, PT ;  /* 0x000000030000720c */ /* 0x000fda0003f24070 */
[----:B------:R-:W-:Y:S01]  /*285f0*/  @!P1 IMAD.IADD R3, R3, 0x1, -R0 ;  /* 0x0000000103039824 */ /* 0x000fe200078e0a00 */
[----:B------:R-:W-:Y:S02]  /*28600*/  @!P1 IADD3 R2, R2, 0x1, RZ ;  /* 0x0000000102029810 */ /* 0x000fe40007ffe0ff */
[----:B------:R-:W-:Y:S02]  /*28610*/  ISETP.NE.AND P1, PT, R17, RZ, PT ;  /* 0x000000ff1100720c */ /* 0x000fe40003f25270 */
[----:B------:R-:W-:-:S13]  /*28620*/  ISETP.GE.U32.AND P0, PT, R3, R0, PT ;  /* 0x000000000300720c */ /* 0x000fda0003f06070 */
[----:B------:R-:W-:-:S04]  /*28630*/  @P0 VIADD R2, R2, 0x1 ;  /* 0x0000000102020836 */ /* 0x000fc80000000000 */
[----:B------:R-:W-:Y:S01]  /*28640*/  @!P2 IMAD.MOV R2, RZ, RZ, -R2 ;  /* 0x000000ffff02a224 */ /* 0x000fe200078e0a02 */
[----:B------:R-:W-:-:S05]  /*28650*/  @!P1 LOP3.LUT R2, RZ, R17, RZ, 0x33, !PT ;  /* 0x00000011ff029212 */ /* 0x000fca00078e33ff */
[----:B------:R2:W-:Y:S02]  /*28660*/  STL [R1+0x40], R2 ;  /* 0x0000400201007387 */ /* 0x0005e40000100800 */
.L_x_1899:
[----:B------:R-:W-:Y:S05]  /*28670*/  BSYNC B0 ;  /* 0x0000000000007941 */ /* 0x000fea0003800000 */
.L_x_1898:
[----:B------:R-:W3:Y:S04]  /*28680*/  LDL R0, [R1+0x40] ;  /* 0x0000400001007983 */ /* 0x000ee80000100800 */
[----:B--2---:R-:W3:Y:S01]  /*28690*/  LDL R2, [R1+0x54] ;  /* 0x0000540001027983 */ /* 0x004ee20000100800 */
[----:B------:R-:W-:Y:S01]  /*286a0*/  BSSY B7, `(.L_x_1900) ;  /* 0x00004ce000077945 */ /* 0x000fe20003800000 */
[----:B---3--:R-:W-:-:S05]  /*286b0*/  IMAD R2, R2, R0, R8 ;  /* 0x0000000002027224 */ /* 0x008fca00078e0208 */
[----:B------:R-:W-:Y:S01]  /*286c0*/  VIADDMNMX R0, R2, R0, R6, PT ;  /* 0x0000000002007246 */ /* 0x000fe20003800106 */
[----:B------:R2:W-:Y:S03]  /*286d0*/  STL [R1+0x2c], R2 ;  /* 0x00002c0201007387 */ /* 0x0005e60000100800 */
[----:B------:R-:W-:Y:S01]  /*286e0*/  ISETP.GT.AND P0, PT, R0, R2, PT ;  /* 0x000000020000720c */ /* 0x000fe20003f04270 */
[----:B------:R2:W-:-:S12]  /*286f0*/  STL [R1+0x44], R0 ;  /* 0x0000440001007387 */ /* 0x0005d80000100800 */
[----:B--2---:R-:W-:Y:S05]  /*28700*/  @P0 BRA `(.L_x_1901) ;  /* 0x00000000004c0947 */ /* 0x004fea0003800000 */
[----:B------:R-:W2:Y:S02]  /*28710*/  S2R R0, SR_TID.X ;  /* 0x0000000000007919 */ /* 0x000ea40000002100 */
[----:B--2---:R-:W-:-:S04]  /*28720*/  LOP3.LUT R0, R0, 0x7f, RZ, 0xc0, !PT ;  /* 0x0000007f00007812 */ /* 0x004fc800078ec0ff */
[----:B------:R-:W-:-:S13]  /*28730*/  ISETP.NE.AND P0, PT, R0, RZ, PT ;  /* 0x000000ff0000720c */ /* 0x000fda0003f05270 */
[----:B------:R-:W-:Y:S05]  /*28740*/  @P0 BRA `(.L_x_1902) ;  /* 0x0000004c000c0947 */ /* 0x000fea0003800000 */
[----:B------:R-:W2:Y:S01]  /*28750*/  S2R R3, SR_LANEID ;  /* 0x0000000000037919 */ /* 0x000ea20000000000 */
[----:B------:R-:W-:Y:S01]  /*28760*/  VOTEU.ANY UR4, UPT, PT ;  /* 0x0000000000047886 */ /* 0x000fe200038e0100 */
[----:B------:R-:W3:Y:S01]  /*28770*/  LDC.64 R4, c[0x0][0xc60] ;  /* 0x00031800ff047b82 */ /* 0x000ee20000000a00 */
[----:B------:R-:W2:Y:S01]  /*28780*/  FLO.U32 R0, UR4 ;  /* 0x0000000400007d00 */ /* 0x000ea200080e0000 */
[----:B------:R-:W-:-:S07]  /*28790*/  ULDC.64 UR6, c[0x0][0x208] ;  /* 0x0000820000067ab9 */ /* 0x000fce0000000a00 */
[----:B------:R-:W3:Y:S01]  /*287a0*/  POPC R2, UR4 ;  /* 0x0000000400027d09 */ /* 0x000ee20008000000 */
[----:B--2---:R-:W-:-:S13]  /*287b0*/  ISETP.EQ.U32.AND P0, PT, R0, R3, PT ;  /* 0x000000030000720c */ /* 0x004fda0003f02070 */
[----:B---3--:R-:W2:Y:S01]  /*287c0*/  @P0 ATOMG.E.ADD.STRONG.GPU PT, R5, desc[UR6][R4.64], R2 ;  /* 0x00000002040509a8 */ /* 0x008ea200081ee1c6 */
[----:B------:R-:W3:Y:S02]  /*287d0*/  S2R R3, SR_LTMASK ;  /* 0x0000000000037919 */ /* 0x000ee40000003900 */
[----:B---3--:R-:W-:-:S06]  /*287e0*/  LOP3.LUT R3, R3, UR4, RZ, 0xc0, !PT ;  /* 0x0000000403037c12 */ /* 0x008fcc000f8ec0ff */
[----:B------:R-:W3:Y:S01]  /*287f0*/  POPC R3, R3 ;  /* 0x0000000300037309 */ /* 0x000ee20000000000 */
[----:B--2---:R-:W3:Y:S02]  /*28800*/  SHFL.IDX PT, R0, R5, R0, 0x1f ;  /* 0x00001f0005007589 */ /* 0x004ee400000e0000 */
[----:B---3--:R-:W-:-:S05]  /*28810*/  IADD3 R0, R0, UR38, R3 ;  /* 0x0000002600007c10 */ /* 0x008fca000fffe003 */
[----:B------:R3:W-:Y:S01]  /*28820*/  STL [R1], R0 ;  /* 0x0000000001007387 */ /* 0x0007e20000100800 */
[----:B------:R-:W-:Y:S05]  /*28830*/  BRA `(.L_x_1902) ;  /* 0x0000004800d07947 */ /* 0x000fea0003800000 */
.L_x_1901:
        /* <DEDUP_REMOVED lines=10> */
[----:B------:R-:W2:Y:S01]  /*288e0*/  LDC.64 R2, c[0x4][R2] ;  /* 0x0100000002027b82 */ /* 0x000ea20000000a00 */
[----:B------:R-:W-:Y:S01]  /*288f0*/  IMAD.U32 R5, RZ, RZ, UR7 ;  /* 0x00000007ff057e24 */ /* 0x000fe2000f8e00ff */
[----:B------:R-:W-:Y:S01]  /*28900*/  MOV R13, RZ ;  /* 0x000000ff000d7202 */ /* 0x000fe20000000f00 */
[----:B------:R-:W-:Y:S02]  /*28910*/  IMAD.U32 R7, RZ, RZ, UR9 ;  /* 0x00000009ff077e24 */ /* 0x000fe4000f8e00ff */
[----:B------:R-:W-:-:S02]  /*28920*/  IMAD.U32 R10, RZ, RZ, UR4 ;  /* 0x00000004ff0a7e24 */ /* 0x000fc4000f8e00ff */
[----:B------:R-:W-:Y:S02]  /*28930*/  IMAD.U32 R11, RZ, RZ, UR5 ;  /* 0x00000005ff0b7e24 */ /* 0x000fe4000f8e00ff */
[----:B------:R-:W-:Y:S02]  /*28940*/  IMAD.MOV.U32 R8, RZ, RZ, 0x70 ;  /* 0x00000070ff087424 */ /* 0x000fe400078e00ff */
[----:B------:R-:W-:-:S07]  /*28950*/  IMAD.MOV.U32 R12, RZ, RZ, 0x1 ;  /* 0x00000001ff0c7424 */ /* 0x000fce00078e00ff */
[----:B------:R-:W-:-:S07]  /*28960*/  LEPC R20, `(.L_x_1904) ;  /* 0x000000001014794e */ /* 0x000fce0000000000 */
[----:B012---:R-:W-:Y:S05]  /*28970*/  CALL.ABS.NOINC R2 ;  /* 0x0000000002007343 */ /* 0x007fea0003c00000 */
.L_x_1904:
[----:B------:R-:W-:Y:S05]  /*28980*/  BSYNC B6 ;  /* 0x0000000000067941 */ /* 0x000fea0003800000 */
.L_x_1903:
[----:B------:R-:W-:Y:S01]  /*28990*/  VIADD R0, R18, 0x400 ;  /* 0x0000040012007836 */ /* 0x000fe20000000000 */
[----:B------:R-:W-:Y:S04]  /*289a0*/  BSSY B6, `(.L_x_1905) ;  /* 0x0000022000067945 */ /* 0x000fe80003800000 */
[----:B------:R-:W-:-:S13]  /*289b0*/  LOP3.LUT P0, RZ, R0, 0x3ff, RZ, 0xc0, !PT ;  /* 0x000003ff00ff7812 */ /* 0x000fda000780c0ff */
[----:B------:R-:W-:Y:S05]  /*289c0*/  @!P0 BRA `(.L_x_1906) ;  /* 0x00000000007c8947 */ /* 0x000fea0003800000 */
[----:B-1----:R-:W-:Y:S01]  /*289d0*/  MOV R17, 0x0 ;  /* 0x0000000000117802 */ /* 0x002fe20000000f00 */
[----:B------:R-:W-:Y:S01]  /*289e0*/  ULDC.64 UR6, c[0x4][0xa8] ;  /* 0x01002a0000067ab9 */ /* 0x000fe20000000a00 */
[----:B------:R-:W-:Y:S01]  /*289f0*/  ULDC.64 UR8, c[0x4][0xb0] ;  /* 0x01002c0000087ab9 */ /* 0x000fe20000000a00 */
[----:B------:R-:W-:Y:S01]  /*28a00*/  ULDC.64 UR4, c[0x4][0x38] ;  /* 0x01000e0000047ab9 */ /* 0x000fe20000000a00 */
[----:B------:R1:W2:Y:S01]  /*28a10*/  LDC.64 R2, c[0x4][R17] ;  /* 0x0100000011027b82 */ /* 0x0002a20000000a00 */
        /* <DEDUP_REMOVED lines=8> */
[----:B-1----:R-:W-:-:S07]  /*28aa0*/  IMAD.MOV.U32 R13, RZ, RZ, RZ ;  /* 0x000000ffff0d7224 */ /* 0x002fce00078e00ff */
[----:B------:R-:W-:-:S07]  /*28ab0*/  LEPC R20, `(.L_x_1907) ;  /* 0x000000001014794e */ /* 0x000fce0000000000 */
[----:B0-2---:R-:W-:Y:S05]  /*28ac0*/  CALL.ABS.NOINC R2 ;  /* 0x0000000002007343 */ /* 0x005fea0003c00000 */
.L_x_1907:
        /* <DEDUP_REMOVED lines=15> */
.L_x_1906:
[----:B------:R-:W-:Y:S05]  /*28bc0*/  BSYNC B6 ;  /* 0x0000000000067941 */ /* 0x000fea0003800000 */
.L_x_1905:
[----:B------:R-:W2:Y:S01]  /*28bd0*/  LDL R0, [R1+0xc] ;  /* 0x00000c0001007983 */ /* 0x000ea20000100800 */
[----:B------:R-:W-:Y:S02]  /*28be0*/  ULDC.64 UR4, c[0x0][0x9f8] ;  /* 0x00027e0000047ab9 */ /* 0x000fe40000000a00 */
[----:B------:R-:W-:Y:S01]  /*28bf0*/  ISETP.NE.U32.AND P0, PT, RZ, UR4, PT ;  /* 0x00000004ff007c0c */ /* 0x000fe2000bf05070 */
[----:B-1----:R-:W3:Y:S01]  /*28c00*/  LDL R17, [R1+0x44] ;  /* 0x0000440001117983 */ /* 0x002ee20000100800 */
[----:B------:R-:W-:Y:S02]  /*28c10*/  ULDC.64 UR6, c[0x0][0x208] ;  /* 0x0000820000067ab9 */ /* 0x000fe40000000a00 */
[----:B------:R-:W-:Y:S01]  /*28c20*/  ISETP.NE.AND.EX P0, PT, RZ, UR5, PT, P0 ;  /* 0x00000005ff007c0c */ /* 0x000fe2000bf05300 */
[----:B------:R-:W-:-:S12]  /*28c30*/  ULDC.64 UR4, c[0x0][0xa08] ;  /* 0x0002820000047ab9 */ /* 0x000fd80000000a00 */
[----:B------:R-:W1:Y:S01]  /*28c40*/  @P0 LDC.64 R2, c[0x0][0x9f8] ;  /* 0x00027e00ff020b82 */ /* 0x000e620000000a00 */
[----:B--2---:R-:W-:Y:S02]  /*28c50*/  IMAD.MOV.U32 R7, RZ, RZ, R0 ;  /* 0x000000ffff077224 */ /* 0x004fe400078e0000 */
[----:B-1----:R-:W-:-:S05]  /*28c60*/  @P0 IMAD.WIDE R2, R0, 0x4, R2 ;  /* 0x0000000400020825 */ /* 0x002fca00078e0202 */
[----:B------:R1:W2:Y:S01]  /*28c70*/  @P0 LDG.E R7, desc[UR6][R2.64] ;  /* 0x0000000602070981 */ /* 0x0002a2000c1e1900 */
[----:B---3--:R-:W-:Y:S01]  /*28c80*/  VIADD R0, R17, 0xffffffff ;  /* 0xffffffff11007836 */ /* 0x008fe20000000000 */
[----:B-1----:R-:W1:Y:S02]  /*28c90*/  LDC.64 R2, c[0x0][0x418] ;  /* 0x00010600ff027b82 */ /* 0x002e640000000a00 */
[----:B-1----:R-:W-:Y:S01]  /*28ca0*/  LOP3.LUT P0, RZ, R2, UR4, RZ, 0xfc, !PT ;  /* 0x0000000402ff7c12 */ /* 0x002fe2000f80fcff */
[----:B------:R-:W-:-:S03]  /*28cb0*/  UMOV UR4, 0xffffffff ;  /* 0xffffffff00047882 */ /* 0x000fc60000000000 */
[----:B------:R-:W-:Y:S02]  /*28cc0*/  LOP3.LUT P0, RZ, R3, UR5, RZ, 0xfc, P0 ;  /* 0x0000000503ff7c12 */ /* 0x000fe4000800fcff */
[----:B--2---:R-:W-:Y:S01]  /*28cd0*/  SHF.R.S32.HI R8, RZ, 0x1f, R7 ;  /* 0x0000001fff087819 */ /* 0x004fe20000011407 */
[----:B------:R1:W-:Y:S01]  /*28ce0*/  STL [R1+0x8], R7 ;  /* 0x0000080701007387 */ /* 0x0003e20000100800 */
[----:B------:R-:W-:-:S03]  /*28cf0*/  SEL R17, R7, RZ, !P0 ;  /* 0x000000ff07117207 */ /* 0x000fc60004000000 */
[----:B------:R1:W-:Y:S01]  /*28d00*/  STL [R1+0x24], R8 ;  /* 0x0000240801007387 */ /* 0x0003e20000100800 */
[----:B------:R-:W-:Y:S05]  /*28d10*/  BRA.DIV UR4, `(.L_x_1908) ;  /* 0x00000072047c7947 */ /* 0x000fea000b800000 */
[----:B------:R-:W2:Y:S02]  /*28d20*/  S2R R4, SR_TID.X ;  /* 0x0000000000047919 */ /* 0x000ea40000002100 */
[----:B--2---:R-:W-:-:S04]  /*28d30*/  SHF.R.U32.HI R4, RZ, 0x5, R4 ;  /* 0x00000005ff047819 */ /* 0x004fc80000011604 */
[----:B------:R-:W-:-:S05]  /*28d40*/  LOP3.LUT R4, R4, 0x3, RZ, 0xc0, !PT ;  /* 0x0000000304047812 */ /* 0x000fca00078ec0ff */
[----:B------:R2:W3:Y:S02]  /*28d50*/  SHFL.IDX PT, R14, R4, RZ, 0x1f ;  /* 0x00001fff040e7589 */ /* 0x0004e400000e0000 */
.L_x_2086:
[----:B--2---:R-:W2:Y:S01]  /*28d60*/  LDL.LU R4, [R1+0x20] ;  /* 0x0000200001047983 */ /* 0x004ea20000300800 */
[----:B------:R-:W-:Y:S02]  /*28d70*/  PLOP3.LUT P1, PT, PT, PT, PT, 0x8, 0x0 ;  /* 0x000000000000781c */ /* 0x000fe40003f2e170 */
[----:B---3--:R-:W-:Y:S01]  /*28d80*/  ISETP.NE.AND P0, PT, R14, RZ, PT ;  /* 0x000000ff0e00720c */ /* 0x008fe20003f05270 */
[----:B------:R3:W-:Y:S01]  /*28d90*/  STL [R1+0x4], R0 ;  /* 0x0000040001007387 */ /* 0x0007e20000100800 */
[----:B--2---:R-:W-:-:S09]  /*28da0*/  LOP3.LUT R4, R4, 0xfffffffe, RZ, 0xc0, !PT ;  /* 0xfffffffe04047812 */ /* 0x004fd200078ec0ff */
[----:B------:R-:W-:-:S05]  /*28db0*/  @P1 LOP3.LUT R4, R4, 0x1, RZ, 0xfc, !PT ;  /* 0x0000000104041812 */ /* 0x000fca00078efcff */
[----:B------:R3:W-:Y:S01]  /*28dc0*/  STL [R1+0x20], R4 ;  /* 0x0000200401007387 */ /* 0x0007e20000100800 */
[----:B------:R-:W-:Y:S05]  /*28dd0*/  @P0 BRA `(.L_x_1909) ;  /* 0x00000004004c0947 */ /* 0x000fea0003800000 */
[----:B------:R-:W-:-:S03]  /*28de0*/  UMOV UR4, 0xffffffff ;  /* 0xffffffff00047882 */ /* 0x000fc60000000000 */
[----:B------:R-:W-:Y:S05]  /*28df0*/  BRA.DIV UR4, `(.L_x_1910) ;  /* 0x0000007204787947 */ /* 0x000fea000b800000 */
[----:B------:R-:W-:-:S13]  /*28e00*/  ELECT P6, URZ, PT ;  /* 0x00000000003f782f */ /* 0x000fda00038c0000 */
.L_x_2089:
        /* <DEDUP_REMOVED lines=8> */
[----:B---3--:R-:W-:Y:S01]  /*28e90*/  IMAD.MOV.U32 R0, RZ, RZ, R9 ;  /* 0x000000ffff007224 */ /* 0x008fe200078e0009 */
[----:B--2---:R-:W-:-:S13]  /*28ea0*/  ISETP.NE.AND P0, PT, R6, 0x1, PT ;  /* 0x000000010600780c */ /* 0x004fda0003f05270 */
[----:B------:R-:W2:Y:S02]  /*28eb0*/  @P0 LDC.64 R4, c[0x0][0x440] ;  /* 0x00011000ff040b82 */ /* 0x000ea40000000a00 */
[----:B--2---:R-:W-:-:S05]  /*28ec0*/  @P0 IMAD.HI.U32 R4, R9, R4, RZ ;  /* 0x0000000409040227 */ /* 0x004fca00078e00ff */
[----:B------:R-:W-:-:S04]  /*28ed0*/  @P0 SHF.R.U32.HI R0, RZ, R5, R4 ;  /* 0x00000005ff000219 */ /* 0x000fc80000011604 */
[----:B------:R-:W-:Y:S02]  /*28ee0*/  IADD3 R4, -R0, RZ, RZ ;  /* 0x000000ff00047210 */ /* 0x000fe40007ffe1ff */
[----:B------:R-:W-:-:S03]  /*28ef0*/  SHF.R.S32.HI R5, RZ, 0x1f, R0 ;  /* 0x0000001fff057819 */ /* 0x000fc60000011400 */
        /* <DEDUP_REMOVED lines=10> */
.L_x_1911:
[----:B--2---:R-:W2:Y:S01]  /*28fa0*/  LDL R2, [R1+0x10] ;  /* 0x0000100001027983 */ /* 0x004ea20000100800 */
[----:B---3--:R-:W-:Y:S01]  /*28fb0*/  IMAD R0, R19, 0x8, R18 ;  /* 0x0000000813007824 */ /* 0x008fe200078e0212 */
[----:B--2---:R-:W-:-:S04]  /*28fc0*/  SHF.L.U32 R2, R2, 0x1f, RZ ;  /* 0x0000001f02027819 */ /* 0x004fc800000006ff */
[----:B------:R-:W2:Y:S02]  /*28fd0*/  SYNCS.PHASECHK.TRANS64.TRYWAIT P0, [R0+URZ+0x30840], R2 ;  /* 0x03084002000075a7 */ /* 0x000ea4000800017f */
[----:B--2---:R-:W-:Y:S05]  /*28fe0*/  @!P0 BRA `(.L_x_1912) ;  /* 0x00000070001c8947 */ /* 0x004fea0003800000 */
.L_x_2090:
        /* <DEDUP_REMOVED lines=11> */
.L_x_1913:
[----:B--2---:R-:W2:Y:S04]  /*290a0*/  LDL R2, [R1+0x14] ;  /* 0x0000140001027983 */ /* 0x004ea80000100800 */
        /* <DEDUP_REMOVED lines=23> */
[----:B---3--:R-:W-:Y:S01]  /*29220*/  UMOV UR8, UR15 ;  /* 0x0000000f00087c82 */ /* 0x008fe20008000000 */
[----:B------:R-:W-:Y:S01]  /*29230*/  UMOV UR10, UR17 ;  /* 0x00000011000a7c82 */ /* 0x000fe20008000000 */
[----:B------:R-:W-:Y:S01]  /*29240*/  UMOV UR15, 0x80 ;  /* 0x00000080000f7882 */ /* 0x000fe20000000000 */
[----:B------:R3:W-:Y:S02]  /*29250*/  UTMALDG.4D [UR8], [UR4], desc[UR6] ;  /* 0x00000608040075b4 */ /* 0x0007e40008019000 */
[----:B---3--:R-:W-:Y:S01]  /*29260*/  UMOV UR8, UR16 ;  /* 0x0000001000087c82 */ /* 0x008fe20008000000 */
[----:B------:R-:W-:Y:S01]  /*29270*/  UMOV UR10, UR15 ;  /* 0x0000000f000a7c82 */ /* 0x000fe20008000000 */
[----:B------:R-:W-:Y:S01]  /*29280*/  UMOV UR15, 0xc0 ;  /* 0x000000c0000f7882 */ /* 0x000fe20000000000 */
[----:B------:R3:W-:Y:S02]  /*29290*/  UTMALDG.4D [UR8], [UR4], desc[UR6] ;  /* 0x00000608040075b4 */ /* 0x0007e40008019000 */
[----:B---3--:R-:W-:Y:S01]  /*292a0*/  UMOV UR8, UR14 ;  /* 0x0000000e00087c82 */ /* 0x008fe20008000000 */
[----:B------:R-:W-:-:S02]  /*292b0*/  UMOV UR10, UR15 ;  /* 0x0000000f000a7c82 */ /* 0x000fc40008000000 */
[----:B------:R4:W-:Y:S01]  /*292c0*/  UTMALDG.4D [UR8], [UR4], desc[UR6] ;  /* 0x00000608040075b4 */ /* 0x0009e20008019000 */
[----:B--2---:R-:W-:-:S04]  /*292d0*/  LOP3.LUT R2, R2, 0xfffffffe, RZ, 0xc0, !PT ;  /* 0xfffffffe02027812 */ /* 0x004fc800078ec0ff */
[----:B------:R-:W-:-:S05]  /*292e0*/  @P0 LOP3.LUT R2, R2, 0x1, RZ, 0xfc, !PT ;  /* 0x0000000102020812 */ /* 0x000fca00078efcff */
[----:B------:R4:W-:Y:S01]  /*292f0*/  STL [R1+0x20], R2 ;  /* 0x0000200201007387 */ /* 0x0009e20000100800 */
[----:B------:R-:W-:Y:S01]  /*29300*/  NOP ;  /* 0x0000000000007918 */ /* 0x000fe20000000000 */
.L_x_1909:
[----:B------:R-:W3:Y:S01]  /*29310*/  LDL.LU R3, [R1+0x48] ;  /* 0x0000480001037983 */ /* 0x000ee20000300800 */
[----:B------:R-:W-:Y:S05]  /*29320*/  WARPSYNC.ALL ;  /* 0x0000000000007948 */ /* 0x000fea0003800000 */
[----:B----4-:R-:W-:Y:S01]  /*29330*/  ULDC.64 UR4, c[0x0][0x298] ;  /* 0x0000a60000047ab9 */ /* 0x010fe20000000a00 */
[----:B------:R-:W-:Y:S01]  /*29340*/  BSSY B6, `(.L_x_1914) ;  /* 0x000001c000067945 */ /* 0x000fe20003800000 */
[----:B------:R-:W-:Y:S01]  /*29350*/  BAR.SYNC.DEFER_BLOCKING 0x8, 0x180 ;  /* 0x0206000000007b1d */ /* 0x000fe20000010000 */
[----:B---3--:R-:W-:Y:S01]  /*29360*/  SHF.R.S32.HI R0, RZ, 0x1f, R3 ;  /* 0x0000001fff007819 */ /* 0x008fe20000011403 */
[----:B------:R-:W-:-:S04]  /*29370*/  IMAD.WIDE.U32 R4, R3, UR4, RZ ;  /* 0x0000000403047c25 */ /* 0x000fc8000f8e00ff */
[----:B------:R-:W-:Y:S01]  /*29380*/  IMAD R2, R0, UR4, RZ ;  /* 0x0000000400027c24 */ /* 0x000fe2000f8e02ff */
[----:B------:R-:W-:Y:S01]  /*29390*/  IADD3 R0, R18, 0x10400, RZ ;  /* 0x0001040012007810 */ /* 0x000fe20007ffe0ff */
[----:B------:R2:W-:Y:S02]  /*293a0*/  STL.64 [R1+0x48], R4 ;  /* 0x0000480401007387 */ /* 0x0005e40000100a00 */
[----:B------:R-:W-:Y:S01]  /*293b0*/  IMAD R2, R3, UR5, R2 ;  /* 0x0000000503027c24 */ /* 0x000fe2000f8e0202 */
[----:B------:R-:W-:-:S03]  /*293c0*/  LOP3.LUT P0, RZ, R0, 0x3ff, RZ, 0xc0, !PT ;  /* 0x000003ff00ff7812 */ /* 0x000fc6000780c0ff */
[----:B------:R-:W-:-:S05]  /*293d0*/  IMAD.IADD R0, R5, 0x1, R2 ;  /* 0x0000000105007824 */ /* 0x000fca00078e0202 */
[----:B------:R2:W-:Y:S05]  /*293e0*/  STL [R1+0x50], R0 ;  /* 0x0000500001007387 */ /* 0x0005ea0000100800 */
[----:B------:R-:W-:Y:S05]  /*293f0*/  @!P0 BRA `(.L_x_1915) ;  /* 0x0000000000408947 */ /* 0x000fea0003800000 */
[----:B------:R-:W-:Y:S01]  /*29400*/  MOV R2, 0x0 ;  /* 0x0000000000027802 */ /* 0x000fe20000000f00 */
[----:B------:R-:W-:Y:S01]  /*29410*/  ULDC.64 UR4, c[0x4][0xa8] ;  /* 0x01002a0000047ab9 */ /* 0x000fe20000000a00 */
[----:B------:R-:W-:Y:S01]  /*29420*/  ULDC.64 UR6, c[0x4][0xb0] ;  /* 0x01002c0000067ab9 */ /* 0x000fe20000000a00 */
[----:B------:R-:W-:Y:S01]  /*29430*/  ULDC.64 UR8, c[0x4][0x20] ;  /* 0x0100080000087ab9 */ /* 0x000fe20000000a00 */
[----:B--2---:R-:W-:Y:S01]  /*29440*/  IMAD.U32 R4, RZ, RZ, UR4 ;  /* 0x00000004ff047e24 */ /* 0x004fe2000f8e00ff */
[----:B------:R-:W-:Y:S01]  /*29450*/  MOV R10, UR8 ;  /* 0x00000008000a7c02 */ /* 0x000fe20008000f00 */
[----:B------:R-:W2:Y:S01]  /*29460*/  LDC.64 R2, c[0x4][R2] ;  /* 0x0100000002027b82 */ /* 0x000ea20000000a00 */
[----:B------:R-:W-:Y:S02]  /*29470*/  IMAD.U32 R5, RZ, RZ, UR5 ;  /* 0x00000005ff057e24 */ /* 0x000fe4000f8e00ff */
[----:B------:R-:W-:Y:S02]  /*29480*/  IMAD.U32 R6, RZ, RZ, UR6 ;  /* 0x00000006ff067e24 */ /* 0x000fe4000f8e00ff */
[----:B-1----:R-:W-:-:S02]  /*29490*/  IMAD.U32 R7, RZ, RZ, UR7 ;  /* 0x00000007ff077e24 */ /* 0x002fc4000f8e00ff */
[----:B------:R-:W-:Y:S02]  /*294a0*/  IMAD.U32 R11, RZ, RZ, UR9 ;  /* 0x00000009ff0b7e24 */ /* 0x000fe4000f8e00ff */
[----:B------:R-:W-:Y:S02]  /*294b0*/  IMAD.MOV.U32 R8, RZ, RZ, 0x70 ;  /* 0x00000070ff087424 */ /* 0x000fe400078e00ff */
[----:B------:R-:W-:Y:S02]  /*294c0*/  IMAD.MOV.U32 R12, RZ, RZ, 0x1 ;  /* 0x00000001ff0c7424 */ /* 0x000fe400078e00ff */
[----:B------:R-:W-:-:S07]  /*294d0*/  IMAD.MOV.U32 R13, RZ, RZ, RZ ;  /* 0x000000ffff0d7224 */ /* 0x000fce00078e00ff */
[----:B------:R-:W-:-:S07]  /*294e0*/  LEPC R20, `(.L_x_1915) ;  /* 0x000000001014794e */ /* 0x000fce0000000000 */
[----:B0-2---:R-:W-:Y:S05]  /*294f0*/  CALL.ABS.NOINC R2 ;  /* 0x0000000002007343 */ /* 0x005fea0003c00000 */
.L_x_1915:
[----:B------:R-:W-:Y:S05]  /*29500*/  BSYNC B6 ;  /* 0x0000000000067941 */ /* 0x000fea0003800000 */
.L_x_1914:
[----:B--2---:R-:W2:Y:S01]  /*29510*/  LDL.LU R0, [R1+0x50] ;  /* 0x0000500001007983 */ /* 0x004ea20000300800 */
[----:B------:R-:W-:Y:S01]  /*29520*/  ULDC.64 UR6, c[0x0][0xa00] ;  /* 0x0002800000067ab9 */ /* 0x000fe20000000a00 */
[----:B-1----:R-:W1:Y:S01]  /*29530*/  LDC R7, c[0x0][0x448] ;  /* 0x00011200ff077b82 */ /* 0x002e620000000800 */
[----:B------:R-:W-:Y:S01]  /*29540*/  ULDC.64 UR4, c[0x0][0x2d8] ;  /* 0x0000b60000047ab9 */ /* 0x000fe20000000a00 */
[----:B------:R-:W2:Y:S04]  /*29550*/  LDL.LU.64 R2, [R1+0x48] ;  /* 0x0000480001027983 */ /* 0x000ea80000300a00 */
[----:B------:R-:W3:Y:S04]  /*29560*/  LDL R5, [R1+0xc] ;  /* 0x00000c0001057983 */ /* 0x000ee80000100800 */
[----:B------:R-:W4:Y:S01]  /*29570*/  LDL R8, [R1+0x30] ;  /* 0x0000300001087983 */ /* 0x000f220000100800 */
[----:B------:R-:W-:-:S04]  /*29580*/  ISETP.NE.U32.AND P0, PT, RZ, UR6, PT ;  /* 0x00000006ff007c0c */ /* 0x000fc8000bf05070 */
[----:B------:R-:W-:Y:S01]  /*29590*/  ISETP.NE.AND.EX P0, PT, RZ, UR7, PT, P0 ;  /* 0x00000007ff007c0c */ /* 0x000fe2000bf05300 */
[----:B------:R-:W0:Y:S02]  /*295a0*/  S2R R9, SR_TID.X ;  /* 0x0000000000097919 */ /* 0x000e240000002100 */
[----:B0-----:R-:W-:Y:S02]  /*295b0*/  IMAD.SHL.U32 R9, R9, 0x10, RZ ;  /* 0x0000001009097824 */ /* 0x001fe400078e00ff */
[----:B--2---:R-:W-:Y:S01]  /*295c0*/  IMAD.MOV.U32 R3, RZ, RZ, R0 ;  /* 0x000000ffff037224 */ /* 0x004fe200078e0000 */
[----:B---3--:R-:W-:-:S04]  /*295d0*/  SHF.R.S32.HI R0, RZ, 0x1f, R5 ;  /* 0x0000001fff007819 */ /* 0x008fc80000011405 */
[----:B------:R-:W-:Y:S02]  /*295e0*/  SEL R4, R0, RZ, !P0 ;  /* 0x000000ff00047207 */ /* 0x000fe40004000000 */
[----:B------:R-:W-:Y:S02]  /*295f0*/  SEL R0, R5, RZ, !P0 ;  /* 0x000000ff05007207 */ /* 0x000fe40004000000 */
[----:B------:R-:W0:Y:S01]  /*29600*/  S2R R5, SR_TID.X ;  /* 0x0000000000057919 */ /* 0x000e220000002100 */
[----:B-1----:R-:W-:Y:S01]  /*29610*/  ISETP.NE.AND P0, PT, R7, 0x1, PT ;  /* 0x000000010700780c */ /* 0x002fe20003f05270 */
[----:B------:R-:W-:-:S04]  /*29620*/  IMAD.WIDE.U32 R2, R16, UR4, R2 ;  /* 0x0000000410027c25 */ /* 0x000fc8000f8e0002 */
[----:B------:R-:W-:Y:S01]  /*29630*/  IMAD R3, R16, UR5, R3 ;  /* 0x0000000510037c24 */ /* 0x000fe2000f8e0203 */
[----:B------:R-:W-:-:S07]  /*29640*/  ULDC.64 UR4, c[0x0][0x2e0] ;  /* 0x0000b80000047ab9 */ /* 0x000fce0000000a00 */
[----:B------:R-:W1:Y:S01]  /*29650*/  @P0 LDC R6, c[0x0][0x450] ;  /* 0x00011400ff060b82 */ /* 0x000e620000000800 */
[----:B0-----:R-:W-:-:S04]  /*29660*/  LOP3.LUT R5, R5, 0x7f, RZ, 0xc0, !PT ;  /* 0x0000007f05057812 */ /* 0x001fc800078ec0ff */
[----:B------:R-:W-:-:S04]  /*29670*/  SHF.R.U32.HI R5, RZ, 0x3, R5 ;  /* 0x00000003ff057819 */ /* 0x000fc80000011605 */
[----:B------:R-:W-:Y:S02]  /*29680*/  LOP3.LUT R9, R5, 0x70, R9, 0xf8, !PT ;  /* 0x0000007005097812 */ /* 0x000fe400078ef809 */
[----:B------:R-:W0:Y:S01]  /*29690*/  @P0 LDC R5, c[0x0][0x44c] ;  /* 0x00011300ff050b82 */ /* 0x000e220000000800 */
[----:B------:R-:W-:Y:S02]  /*296a0*/  IMAD R4, R4, UR4, RZ ;  /* 0x0000000404047c24 */ /* 0x000fe4000f8e02ff */
[----:B------:R-:W-:-:S04]  /*296b0*/  IMAD.WIDE.U32 R2, R0, UR4, R2 ;  /* 0x0000000400027c25 */ /* 0x000fc8000f8e0002 */
[----:B------:R-:W-:Y:S01]  /*296c0*/  IMAD R0, R0, UR5, R4 ;  /* 0x0000000500007c24 */ /* 0x000fe2000f8e0204 */
[----:B------:R-:W-:Y:S01]  /*296d0*/  ULDC.64 UR4, c[0x0][0x2d0] ;  /* 0x0000b40000047ab9 */ /* 0x000fe20000000a00 */
[----:B----4-:R-:W-:Y:S02]  /*296e0*/  IMAD.IADD R4, R9, 0x1, R8 ;  /* 0x0000000109047824 */ /* 0x010fe400078e0208 */
[----:B------:R-:W2:Y:S01]  /*296f0*/  S2R R9, SR_TID.X ;  /* 0x0000000000097919 */ /* 0x000ea20000002100 */
[----:B------:R-:W-:Y:S01]  /*29700*/  IADD3 R3, R3, R0, RZ ;  /* 0x0000000003037210 */ /* 0x000fe20007ffe0ff */
[----:B------:R-:W-:Y:S02]  /*29710*/  IMAD.MOV.U32 R0, RZ, RZ, R4 ;  /* 0x000000ffff007224 */ /* 0x000fe400078e0004 */
[----:B0-----:R-:W-:-:S05]  /*29720*/  @P0 IMAD.HI.U32 R5, R4, R5, RZ ;  /* 0x0000000504050227 */ /* 0x001fca00078e00ff */
[----:B-1----:R-:W-:-:S05]  /*29730*/  @P0 SHF.R.U32.HI R0, RZ, R6, R5 ;  /* 0x00000006ff000219 */ /* 0x002fca0000011605 */
        /* <DEDUP_REMOVED lines=16> */
[C---:B------:R-:W-:Y:S02]  /*29840*/  LOP3.LUT R11, R9.reuse, 0x80, RZ, 0xfc, !PT ;  /* 0x00000080090b7812 */ /* 0x040fe400078efcff */
[----:B------:R-:W-:Y:S02]  /*29850*/  LOP3.LUT R9, R9, 0xc0, RZ, 0xfc, !PT ;  /* 0x000000c009097812 */ /* 0x000fe400078efcff */
[----:B------:R-:W-:Y:S02]  /*29860*/  IADD3 R3, R3, R4, RZ ;  /* 0x0000000403037210 */ /* 0x000fe40007ffe0ff */
[----:B------:R-:W-:Y:S01]  /*29870*/  LEA R4, P0, R2, UR4, 0x1 ;  /* 0x0000000402047c11 */ /* 0x000fe2000f8008ff */
[----:B------:R-:W-:-:S02]  /*29880*/  ULDC UR4, c[0x0][0x2b8] ;  /* 0x0000ae0000047ab9 */ /* 0x000fc40000000800 */
[----:B------:R-:W-:Y:S02]  /*29890*/  ISETP.GE.AND P3, PT, R9, UR4, PT ;  /* 0x0000000409007c0c */ /* 0x000fe4000bf66270 */
        /* <DEDUP_REMOVED lines=105> */
.L_x_2107:
[----:B------:R-:W-:Y:S01]  /*29f30*/  VIADD R0, R0, 0x70 ;  /* 0x0000007000007836 */ /* 0x000fe20000000000 */
[----:B------:R-:W-:Y:S04]  /*29f40*/  BSSY B0, `(.L_x_1917) ;  /* 0x000000d000007945 */ /* 0x000fe80003800000 */
[----:B------:R-:W-:-:S13]  /*29f50*/  ISETP.GE.AND P4, PT, R0, R2, PT ;  /* 0x000000020000720c */ /* 0x000fda0003f86270 */
[----:B------:R-:W-:Y:S05]  /*29f60*/  @P4 BRA `(.L_x_1918) ;  /* 0x0000000000284947 */ /* 0x000fea0003800000 */
[----:B--2---:R-:W-:Y:S01]  /*29f70*/  LEA R2, P4, R10, R3, 0x1 ;  /* 0x000000030a027211 */ /* 0x004fe200078808ff */
[----:B------:R-:W-:-:S03]  /*29f80*/  ULDC.64 UR4, c[0x0][0x208] ;  /* 0x0000820000047ab9 */ /* 0x000fc60000000a00 */
[----:B01----:R-:W-:-:S05]  /*29f90*/  IADD3.X R3, RZ, R5, RZ, P4, !PT ;  /* 0x00000005ff037210 */ /* 0x003fca00027fe4ff */
[----:B------:R-:W-:Y:S01]  /*29fa0*/  @!PT LDS RZ, [RZ] ;  /* 0x00000000fffff984 */ /* 0x000fe20000000800 */
[----:B------:R-:W-:Y:S01]  /*29fb0*/  @!PT LDS RZ, [RZ] ;  /* 0x00000000fffff984 */ /* 0x000fe20000000800 */
[----:B------:R-:W-:Y:S01]  /*29fc0*/  @!PT LDS RZ, [RZ] ;  /* 0x00000000fffff984 */ /* 0x000fe20000000800 */
[----:B------:R3:W-:Y:S04]  /*29fd0*/  LDGSTS.E.BYPASS.LTC128B.128 [R9+0x13c00], desc[UR4][R2.64], !P0 ;  /* 0x13c0000002097fae */ /* 0x0007e8000c101d44 */
[----:B------:R3:W-:Y:S04]  /*29fe0*/  LDGSTS.E.BYPASS.LTC128B.128 [R9+0x17c00], desc[UR4][R2.64+0x80], !P1 ;  /* 0x17c0008002097fae */ /* 0x0007e8000c901d44 */
[----:B------:R3:W-:Y:S04]  /*29ff0*/  LDGSTS.E.BYPASS.LTC128B.128 [R9+0x1bc00], desc[UR4][R2.64+0x100], !P2 ;  /* 0x1bc0010002097fae */ /* 0x0007e8000d101d44 */
[----:B------:R3:W-:Y:S02]  /*2a000*/  LDGSTS.E.BYPASS.LTC128B.128 [R9+0x1fc00], desc[UR4][R2.64+0x180], !P3 ;  /* 0x1fc0018002097fae */ /* 0x0007e4000d901d44 */
.L_x_1918:
[----:B------:R-:W-:Y:S05]  /*2a010*/  BSYNC B0 ;  /* 0x0000000000007941 */ /* 0x000fea0003800000 */
.L_x_1917:
[----:B------:R-:W-:Y:S01]  /*2a020*/  NOP ;  /* 0x0000000000007918 */ /* 0x000fe20000000000 */
[----:B------:R-:W-:Y:S01]  /*2a030*/  PLOP3.LUT P0, PT, PT, PT, PT, 0x80, 0x0 ;  /* 0x000000000000781c */ /* 0x000fe20003f0f070 */
[----:B------:R-:W-:-:S12]  /*2a040*/  VIADD R11, R18, 0x30800 ;  /* 0x00030800120b7836 */ /* 0x000fd80000000000 */
.L_x_1919:
        /* <DEDUP_REMOVED lines=18> */
.L_x_2108:
[----:B------:R-:W-:Y:S05]  /*2a170*/  BSYNC B0 ;  /* 0x0000000000007941 */ /* 0x000fea0003800000 */
.L_x_1920:
[----:B------:R-:W3:Y:S04]  /*2a180*/  LDL R2, [R1+0x44] ;  /* 0x0000440001027983 */ /* 0x000ee80000100800 */
[----:B0-----:R-:W4:Y:S01]  /*2a190*/  LDL R4, [R1+0x2c] ;  /* 0x00002c0001047983 */ /* 0x001f220000100800 */
[----:B------:R-:W-:Y:S01]  /*2a1a0*/  BSSY B0, `(.L_x_1922) ;  /* 0x00002a8000007945 */ /* 0x000fe20003800000 */
[----:B---3--:R-:W-:-:S05]  /*2a1b0*/  VIADD R0, R2, 0xfffffffe ;  /* 0xfffffffe02007836 */ /* 0x008fca0000000000 */
[----:B----4-:R-:W-:-:S13]  /*2a1c0*/  ISETP.GE.AND P0, PT, R0, R4, PT ;  /* 0x000000040000720c */ /* 0x010fda0003f06270 */
[----:B------:R-:W-:Y:S05]  /*2a1d0*/  @!P0 BRA `(.L_x_1923) ;  /* 0x0000002800908947 */ /* 0x000fea0003800000 */
[----:B--2---:R-:W2:Y:S04]  /*2a1e0*/  LDL.LU R3, [R1+0x54] ;  /* 0x0000540001037983 */ /* 0x004ea80000300800 */
[----:B------:R-:W3:Y:S04]  /*2a1f0*/  LDL.LU R7, [R1+0x40] ;  /* 0x0000400001077983 */ /* 0x000ee80000300800 */
[----:B------:R-:W4:Y:S04]  /*2a200*/  LDL.LU R2, [R1+0x60] ;  /* 0x0000600001027983 */ /* 0x000f280000300800 */
[----:B------:R-:W5:Y:S04]  /*2a210*/  LDL.LU R6, [R1+0x38] ;  /* 0x0000380001067983 */ /* 0x000f680000300800 */
[----:B-1----:R-:W5:Y:S01]  /*2a220*/  LDL.LU R5, [R1+0x5c] ;  /* 0x00005c0001057983 */ /* 0x002f620000300800 */
[----:B------:R-:W-:Y:S01]  /*2a230*/  LOP3.LUT R10, RZ, R4, RZ, 0x33, !PT ;  /* 0x00000004ff0a7212 */ /* 0x000fe200078e33ff */
[----:B------:R-:W-:Y:S01]  /*2a240*/  BSSY B2, `(.L_x_1924) ;  /* 0x00000e9000027945 */ /* 0x000fe20003800000 */
[----:B--2---:R-:W-:-:S04]  /*2a250*/  VIADD R3, R3, 0x1 ;  /* 0x0000000103037836 */ /* 0x004fc80000000000 */
[----:B---3--:R-:W-:Y:S01]  /*2a260*/  IMAD R3, R3, R7, RZ ;  /* 0x0000000703037224 */ /* 0x008fe200078e02ff */
[----:B----4-:R-:W-:-:S04]  /*2a270*/  LOP3.LUT R2, RZ, R2, RZ, 0x33, !PT ;  /* 0x00000002ff027212 */ /* 0x010fc800078e33ff */
[----:B------:R-:W-:-:S04]  /*2a280*/  LOP3.LUT R3, RZ, R3, RZ, 0x33, !PT ;  /* 0x00000003ff037212 */ /* 0x000fc800078e33ff */
[----:B-----5:R-:W-:Y:S02]  /*2a290*/  VIADDMNMX R2, R3, -R6, R2, !PT ;  /* 0x8000000603027246 */ /* 0x020fe40007800102 */
[----:B------:R-:W-:-:S04]  /*2a2a0*/  LOP3.LUT R7, RZ, R5, RZ, 0x33, !PT ;  /* 0x00000005ff077212 */ /* 0x000fc800078e33ff */
[----:B------:R-:W-:-:S04]  /*2a2b0*/  VIMNMX R7, R2, R7, !PT ;  /* 0x0000000702077248 */ /* 0x000fc80007fe0100 */
[----:B------:R-:W-:Y:S02]  /*2a2c0*/  VIADDMNMX R10, R7, 0x2, R10, !PT ;  /* 0x00000002070a7846 */ /* 0x000fe4000780010a */
[----:B------:R-:W-:-:S04]  /*2a2d0*/  LOP3.LUT R2, RZ, R7, RZ, 0x33, !PT ;  /* 0x00000007ff027212 */ /* 0x000fc800078e33ff */
[----:B------:R-:W-:-:S04]  /*2a2e0*/  IADD3 R2, R10, R2, RZ ;  /* 0x000000020a027210 */ /* 0x000fc80007ffe0ff */
        /* <DEDUP_REMOVED lines=38> */
.L_x_1928:
[----:B------:R-:W-:Y:S01]  /*2a550*/  LEA R3, R8, R18, 0x3 ;  /* 0x0000001208037211 */ /* 0x000fe200078e18ff */
[----:B------:R-:W-:Y:S01]  /*2a560*/  BSSY B3, `(.L_x_1929) ;  /* 0x0000004000037945 */ /* 0x000fe20003800000 */
[----:B------:R-:W-:-:S04]  /*2a570*/  SHF.L.U32 R2, R9, 0x1f, RZ ;  /* 0x0000001f09027819 */ /* 0x000fc800000006ff */
[----:B------:R-:W1:Y:S02]  /*2a580*/  SYNCS.PHASECHK.TRANS64.TRYWAIT P0, [R3+URZ+0x30840], R2 ;  /* 0x03084002030075a7 */ /* 0x000e64000800017f */
[----:B-1----:R-:W-:Y:S05]  /*2a590*/  @!P0 BRA `(.L_x_1930) ;  /* 0x0000006400e48947 */ /* 0x002fea0003800000 */
.L_x_2109:
[----:B------:R-:W-:Y:S05]  /*2a5a0*/  BSYNC B3 ;  /* 0x0000000000037941 */ /* 0x000fea0003800000 */
.L_x_1929:
        /* <DEDUP_REMOVED lines=12> */
.L_x_1932:
[----:B------:R-:W-:Y:S05]  /*2a670*/  BSYNC B3 ;  /* 0x0000000000037941 */ /* 0x000fea0003800000 */
.L_x_1931:
        /* <DEDUP_REMOVED lines=12> */
.L_x_1933:
        /* <DEDUP_REMOVED lines=16> */
.L_x_1934:
        /* <DEDUP_REMOVED lines=16> */
.L_x_1935:
        /* <DEDUP_REMOVED lines=16> */
.L_x_1936:
        /* <DEDUP_REMOVED lines=16> */
.L_x_2110:
[----:B------:R-:W-:Y:S05]  /*2ab40*/  BSYNC B3 ;  /* 0x0000000000037941 */ /* 0x000fea0003800000 */
.L_x_1937:
        /* <DEDUP_REMOVED lines=12> */
.L_x_1940:
[----:B------:R-:W-:Y:S05]  /*2ac10*/  BSYNC B3 ;  /* 0x0000000000037941 */ /* 0x000fea0003800000 */
.L_x_1939:
        /* <DEDUP_REMOVED lines=13> */
.L_x_1941:
        /* <DEDUP_REMOVED lines=15> */
.L_x_1942:
        /* <DEDUP_REMOVED lines=15> */
.L_x_1943:
        /* <DEDUP_REMOVED lines=15> */
.L_x_1944:
        /* <DEDUP_REMOVED lines=12> */
.L_x_1927:
[----:B------:R-:W-:Y:S05]  /*2b080*/  BSYNC B1 ;  /* 0x0000000000017941 */ /* 0x000fea0003800000 */
.L_x_1926:
[----:B0-----:R-:W2:Y:S01]  /*2b090*/  LDL.LU R0, [R1+0x44] ;  /* 0x0000440001007983 */ /* 0x001ea20000300800 */
[----:B------:R-:W-:-:S03]  /*2b0a0*/  IMAD.MOV.U32 R19, RZ, RZ, R8 ;  /* 0x000000ffff137224 */ /* 0x000fc600078e0008 */
[----:B------:R0:W-:Y:S02]  /*2b0b0*/  STL [R1+0x10], R9 ;  /* 0x0000100901007387 */ /* 0x0001e40000100800 */
[----:B0-2---:R-:W-:-:S07]  /*2b0c0*/  VIADD R0, R0, 0xfffffffd ;  /* 0xfffffffd00007836 */ /* 0x005fce0000000000 */
.L_x_1925:
[----:B------:R-:W-:Y:S05]  /*2b0d0*/  BSYNC B2 ;  /* 0x0000000000027941 */ /* 0x000fea0003800000 */
.L_x_1924:
[----:B------:R-:W-:-:S05]  /*2b0e0*/  VIADD R10, R10, 0xfffffffe ;  /* 0xfffffffe0a0a7836 */ /* 0x000fca0000000000 */
[----:B------:R-:W-:-:S13]  /*2b0f0*/  ISETP.NE.AND P0, PT, R10, R7, PT ;  /* 0x000000070a00720c */ /* 0x000fda0003f05270 */
[----:B------:R-:W-:Y:S05]  /*2b100*/  @!P0 BRA `(.L_x_1923) ;  /* 0x0000001800c48947 */ /* 0x000fea0003800000 */
[----:B------:R-:W-:-:S07]  /*2b110*/  MOV R9, R17 ;  /* 0x0000001100097202 */ /* 0x000fce0000000f00 */
.L_x_1983:
[----:B--2---:R-:W2:Y:S04]  /*2b120*/  LDL R3, [R1+0x20] ;  /* 0x0000200001037983 */ /* 0x004ea80000100800 */
        /* <DEDUP_REMOVED lines=35> */
.L_x_1947:
[----:B------:R-:W-:Y:S01]  /*2b360*/  LEA R3, R4, R18, 0x3 ;  /* 0x0000001204037211 */ /* 0x000fe200078e18ff */
[----:B------:R-:W-:Y:S01]  /*2b370*/  BSSY B2, `(.L_x_1948) ;  /* 0x0000004000027945 */ /* 0x000fe20003800000 */
[----:B------:R-:W-:-:S04]  /*2b380*/  SHF.L.U32 R2, R5, 0x1f, RZ ;  /* 0x0000001f05027819 */ /* 0x000fc800000006ff */
[----:B------:R-:W1:Y:S02]  /*2b390*/  SYNCS.PHASECHK.TRANS64.TRYWAIT P0, [R3+URZ+0x30840], R2 ;  /* 0x03084002030075a7 */ /* 0x000e64000800017f */
[----:B-1----:R-:W-:Y:S05]  /*2b3a0*/  @!P0 BRA `(.L_x_1949) ;  /* 0x0000005800888947 */ /* 0x002fea0003800000 */
.L_x_2111:
[----:B------:R-:W-:Y:S05]  /*2b3b0*/  BSYNC B2 ;  /* 0x0000000000027941 */ /* 0x000fea0003800000 */
.L_x_1948:
        /* <DEDUP_REMOVED lines=12> */
.L_x_1951:
[----:B------:R-:W-:Y:S05]  /*2b480*/  BSYNC B2 ;  /* 0x0000000000027941 */ /* 0x000fea0003800000 */
.L_x_1950:
        /* <DEDUP_REMOVED lines=12> */
.L_x_1952:
        /* <DEDUP_REMOVED lines=16> */
.L_x_1953:
        /* <DEDUP_REMOVED lines=16> */
.L_x_1954:
        /* <DEDUP_REMOVED lines=16> */
.L_x_1955:
        /* <DEDUP_REMOVED lines=16> */
.L_x_2112:
[----:B------:R-:W-:Y:S05]  /*2b950*/  BSYNC B2 ;  /* 0x0000000000027941 */ /* 0x000fea0003800000 */
.L_x_1956:
        /* <DEDUP_REMOVED lines=11> */
.L_x_1959:
[----:B------:R-:W-:Y:S05]  /*2ba10*/  BSYNC B2 ;  /* 0x0000000000027941 */ /* 0x000fea0003800000 */
.L_x_1958:
        /* <DEDUP_REMOVED lines=10> */
[----:B--2---:R-:W-:Y:S01]  /*2bac0*/  LEA R3, R3, R6, 0x6 ;  /* 0x0000000603037211 */ /* 0x004fe200078e30ff */
[----:B------:R-:W-:-:S10]  /*2bad0*/  VIADD R6, R19, 0x400 ;  /* 0x0000040013067836 */ /* 0x000fd40000000000 */
.L_x_1960:
        /* <DEDUP_REMOVED lines=15> */
.L_x_1961:
        /* <DEDUP_REMOVED lines=15> */
.L_x_1962:
        /* <DEDUP_REMOVED lines=15> */
.L_x_1963:
        /* <DEDUP_REMOVED lines=12> */
.L_x_1946:
[----:B------:R-:W-:Y:S05]  /*2be70*/  BSYNC B1 ;  /* 0x0000000000017941 */ /* 0x000fea0003800000 */
.L_x_1945:
[----:B------:R-:W2:Y:S01]  /*2be80*/  LDL R2, [R1+0x20] ;  /* 0x0000200001027983 */ /* 0x000ea20000100800 */
[----:B------:R-:W-:Y:S01]  /*2be90*/  VIADD R19, R4, 0x1 ;  /* 0x0000000104137836 */ /* 0x000fe20000000000 */
[----:B------:R-:W-:Y:S01]  /*2bea0*/  BSSY B1, `(.L_x_1964) ;  /* 0x00000d3000017945 */ /* 0x000fe20003800000 */
[----:B------:R-:W-:-:S03]  /*2beb0*/  VIADD R6, R0, 0xffffffff ;  /* 0xffffffff00067836 */ /* 0x000fc60000000000 */
        /* <DEDUP_REMOVED lines=13> */
[----:B0-----:R-:W0:Y:S01]  /*2bf90*/  LDC R8, c[0x0][0x43c] ;  /* 0x00010f00ff087b82 */ /* 0x001e220000000800 */
        /* <DEDUP_REMOVED lines=18> */
.L_x_1966:
[----:B------:R-:W-:Y:S01]  /*2c0c0*/  IMAD R2, R19, 0x8, R18 ;  /* 0x0000000813027824 */ /* 0x000fe200078e0212 */
[----:B------:R-:W-:Y:S01]  /*2c0d0*/  SHF.L.U32 R3, R10, 0x1f, RZ ;  /* 0x0000001f0a037819 */ /* 0x000fe200000006ff */
[----:B------:R-:W-:Y:S03]  /*2c0e0*/  BSSY B2, `(.L_x_1967) ;  /* 0x0000003000027945 */ /* 0x000fe60003800000 */
[----:B------:R-:W3:Y:S02]  /*2c0f0*/  SYNCS.PHASECHK.TRANS64.TRYWAIT P0, [R2+URZ+0x30840], R3 ;  /* 0x03084003020075a7 */ /* 0x000ee4000800017f */
[----:B---3--:R-:W-:Y:S05]  /*2c100*/  @!P0 BRA `(.L_x_1968) ;  /* 0x0000004c00588947 */ /* 0x008fea0003800000 */
.L_x_2113:
[----:B------:R-:W-:Y:S05]  /*2c110*/  BSYNC B2 ;  /* 0x0000000000027941 */ /* 0x000fea0003800000 */
.L_x_1967:
[----:B0-2---:R-:W0:Y:S01]  /*2c120*/  S2R R8, SR_TID.X ;  /* 0x0000000000087919 */ /* 0x005e220000002100 */
[----:B------:R-:W-:Y:S01]  /*2c130*/  BSSY B2, `(.L_x_1969) ;  /* 0x000000b000027945 */ /* 0x000fe20003800000 */
[----:B0-----:R-:W-:-:S04]  /*2c140*/  LOP3.LUT R8, R8, 0x7f, RZ, 0xc0, !PT ;  /* 0x0000007f08087812 */ /* 0x001fc800078ec0ff */
[----:B------:R-:W-:-:S13]  /*2c150*/  ISETP.NE.AND P1, PT, R8, RZ, PT ;  /* 0x000000ff0800720c */ /* 0x000fda0003f25270 */
[----:B------:R-:W-:Y:S05]  /*2c160*/  @P1 BRA `(.L_x_1970) ;  /* 0x00000000001c1947 */ /* 0x000fea0003800000 */
[----:B------:R-:W0:Y:S01]  /*2c170*/  S2R R8, SR_TID.X ;  /* 0x0000000000087919 */ /* 0x000e220000002100 */
[----:B---3--:R-:W-:-:S04]  /*2c180*/  IMAD.MOV.U32 R3, RZ, RZ, 0x8000 ;  /* 0x00008000ff037424 */ /* 0x008fc800078e00ff */
[----:B------:R2:W-:Y:S01]  /*2c190*/  SYNCS.ARRIVE.TRANS64 RZ, [R2+URZ+0x30830], R3 ;  /* 0x0308300302ff79a7 */ /* 0x0005e2000800003f */
[----:B0-----:R-:W-:-:S04]  /*2c1a0*/  LOP3.LUT R8, R8, 0x1f, RZ, 0xc0, !PT ;  /* 0x0000001f08087812 */ /* 0x001fc800078ec0ff */
[----:B------:R-:W-:-:S13]  /*2c1b0*/  ISETP.NE.AND P0, PT, R8, RZ, PT ;  /* 0x000000ff0800720c */ /* 0x000fda0003f05270 */
[----:B--2---:R-:W-:Y:S05]  /*2c1c0*/  @!P0 BRA `(.L_x_1970) ;  /* 0x0000000000048947 */ /* 0x004fea0003800000 */
[----:B------:R-:W-:Y:S01]  /*2c1d0*/  BPT.TRAP 0x1 ;  /* 0x000000040000795c */ /* 0x000fe20000300000 */
.L_x_1970:
[----:B------:R-:W-:Y:S05]  /*2c1e0*/  BSYNC B2 ;  /* 0x0000000000027941 */ /* 0x000fea0003800000 */
.L_x_1969:
[----:B---3--:R-:W2:Y:S01]  /*2c1f0*/  LDL R2, [R1+0x14] ;  /* 0x0000140001027983 */ /* 0x008ea20000100800 */
[----:B------:R-:W-:Y:S01]  /*2c200*/  IMAD.MOV.U32 R14, RZ, RZ, RZ ;  /* 0x000000ffff0e7224 */ /* 0x000fe200078e00ff */
[----:B------:R-:W-:Y:S01]  /*2c210*/  UIADD3 UR4, UP0, UR36, 0x370, URZ ;  /* 0x0000037024047890 */ /* 0x000fe2000ff1e03f */
[C---:B------:R-:W-:Y:S01]  /*2c220*/  IMAD R3, R19.reuse, 0x8, R11 ;  /* 0x0000000813037824 */ /* 0x040fe200078e020b */
[----:B------:R-:W-:Y:S01]  /*2c230*/  PLOP3.LUT P0, PT, PT, PT, PT, 0x80, 0x0 ;  /* 0x000000000000781c */ /* 0x000fe20003f0f070 */
[----:B------:R-:W-:Y:S01]  /*2c240*/  IMAD R8, R19, 0x8000, R18 ;  /* 0x0000800013087824 */ /* 0x000fe200078e0212 */
[----:B------:R-:W-:Y:S01]  /*2c250*/  R2UR UR10, R14 ;  /* 0x000000000e0a72ca */ /* 0x000fe200000e0000 */
[----:B------:R-:W-:Y:S01]  /*2c260*/  UIADD3.X UR5, URZ, UR37, URZ, UP0, !UPT ;  /* 0x000000253f057290 */ /* 0x000fe200087fe43f */
[----:B------:R-:W-:Y:S01]  /*2c270*/  IADD3 R3, R3, 0x30, RZ ;  /* 0x0000003003037810 */ /* 0x000fe20007ffe0ff */
[----:B-1----:R-:W-:Y:S01]  /*2c280*/  VIADD R10, R8, 0x20400 ;  /* 0x00020400080a7836 */ /* 0x002fe20000000000 */
[----:B------:R-:W-:Y:S01]  /*2c290*/  UMOV UR6, 0x0 ;  /* 0x0000000000067882 */ /* 0x000fe20000000000 */
[----:B------:R-:W-:Y:S01]  /*2c2a0*/  UMOV UR7, 0x14f00000 ;  /* 0x14f0000000077882 */ /* 0x000fe20000000000 */
[----:B--2---:R-:W-:-:S09]  /*2c2b0*/  IMAD R2, R7, 0x40, R2 ;  /* 0x0000004007027824 */ /* 0x004fd200078e0202 */
.L_x_1971:
        /* <DEDUP_REMOVED lines=16> */
.L_x_1972:
        /* <DEDUP_REMOVED lines=16> */
.L_x_1973:
        /* <DEDUP_REMOVED lines=16> */
.L_x_1974:
        /* <DEDUP_REMOVED lines=15> */
.L_x_2114:
[----:B------:R-:W-:Y:S05]  /*2c6b0*/  BSYNC B2 ;  /* 0x0000000000027941 */ /* 0x000fea0003800000 */
.L_x_1975:
[----:B------:R-:W-:Y:S01]  /*2c6c0*/  BSSY B2, `(.L_x_1977) ;  /* 0x000000b000027945 */ /* 0x000fe20003800000 */
[----:B------:R-:W-:Y:S02]  /*2c6d0*/  IMAD.MOV.U32 R12, RZ, RZ, 0x0 ;  /* 0x00000000ff0c7424 */ /* 0x000fe400078e00ff */
[----:B------:R-:W-:Y:S01]  /*2c6e0*/  IMAD.MOV.U32 R13, RZ, RZ, 0x14f00000 ;  /* 0x14f00000ff0d7424 */ /* 0x000fe200078e00ff */
[----:B------:R-:W-:Y:S06]  /*2c6f0*/  @P1 BRA `(.L_x_1978) ;  /* 0x00000000001c1947 */ /* 0x000fec0003800000 */
[----:B------:R-:W1:Y:S01]  /*2c700*/  S2R R8, SR_TID.X ;  /* 0x0000000000087919 */ /* 0x000e620000002100 */
[----:B------:R-:W-:-:S04]  /*2c710*/  MOV R3, 0x8000 ;  /* 0x0000800000037802 */ /* 0x000fc80000000f00 */
[----:B------:R2:W-:Y:S01]  /*2c720*/  SYNCS.ARRIVE.TRANS64 RZ, [R2+URZ+0x50], R3 ;  /* 0x0000500302ff79a7 */ /* 0x0005e2000800003f */
[----:B-1----:R-:W-:-:S04]  /*2c730*/  LOP3.LUT R8, R8, 0x1f, RZ, 0xc0, !PT ;  /* 0x0000001f08087812 */ /* 0x002fc800078ec0ff */
[----:B------:R-:W-:-:S13]  /*2c740*/  ISETP.NE.AND P0, PT, R8, RZ, PT ;  /* 0x000000ff0800720c */ /* 0x000fda0003f05270 */
[----:B--2---:R-:W-:Y:S05]  /*2c750*/  @!P0 BRA `(.L_x_1978) ;  /* 0x0000000000048947 */ /* 0x004fea0003800000 */
[----:B------:R-:W-:Y:S01]  /*2c760*/  BPT.TRAP 0x1 ;  /* 0x000000040000795c */ /* 0x000fe20000300000 */
.L_x_1978:
[----:B------:R-:W-:Y:S05]  /*2c770*/  BSYNC B2 ;  /* 0x0000000000027941 */ /* 0x000fea0003800000 */
.L_x_1977:
        /* <DEDUP_REMOVED lines=12> */
.L_x_1979:
        /* <DEDUP_REMOVED lines=15> */
.L_x_1980:
        /* <DEDUP_REMOVED lines=15> */
.L_x_1981:
        /* <DEDUP_REMOVED lines=15> */
.L_x_1982:
        /* <DEDUP_REMOVED lines=12> */
.L_x_1965:
[----:B------:R-:W-:Y:S05]  /*2cbd0*/  BSYNC B1 ;  /* 0x0000000000017941 */ /* 0x000fea0003800000 */
.L_x_1964:
[----:B------:R-:W3:Y:S01]  /*2cbe0*/  LDL R2, [R1+0x2c] ;  /* 0x00002c0001027983 */ /* 0x000ee20000100800 */
[----:B------:R-:W-:Y:S01]  /*2cbf0*/  VIADD R0, R0, 0xfffffffe ;  /* 0xfffffffe00007836 */ /* 0x000fe20000000000 */
[----:B---3--:R-:W-:-:S13]  /*2cc00*/  ISETP.GT.AND P0, PT, R6, R2, PT ;  /* 0x000000020600720c */ /* 0x008fda0003f04270 */
[----:B------:R-:W-:Y:S05]  /*2cc10*/  @P0 BRA `(.L_x_1983) ;  /* 0xffffffe400400947 */ /* 0x000fea000383ffff */
.L_x_1923:
[----:B------:R-:W-:Y:S05]  /*2cc20*/  BSYNC B0 ;  /* 0x0000000000007941 */ /* 0x000fea0003800000 */
.L_x_1922:
        /* <DEDUP_REMOVED lines=19> */
.L_x_1985:
[----:B------:R-:W-:Y:S05]  /*2cd60*/  BSYNC B0 ;  /* 0x0000000000007941 */ /* 0x000fea0003800000 */
.L_x_1984:
        /* <DEDUP_REMOVED lines=11> */
.L_x_2115:
[----:B------:R-:W-:Y:S05]  /*2ce20*/  BSYNC B1 ;  /* 0x0000000000017941 */ /* 0x000fea0003800000 */
.L_x_1988:
        /* <DEDUP_REMOVED lines=9> */
.L_x_1991:
[----:B------:R-:W-:Y:S05]  /*2cec0*/  BSYNC B1 ;  /* 0x0000000000017941 */ /* 0x000fea0003800000 */
.L_x_1990:
        /* <DEDUP_REMOVED lines=9> */
[----:B---3--:R-:W-:Y:S01]  /*2cf60*/  LEA R3, R2, R3, 0x6 ;  /* 0x0000000302037211 */ /* 0x008fe200078e30ff */
[----:B------:R-:W-:-:S04]  /*2cf70*/  IMAD R2, R19, 0x8000, R18 ;  /* 0x0000800013027824 */ /* 0x000fc800078e0212 */
[----:B------:R-:W-:-:S07]  /*2cf80*/  VIADD R4, R2, 0x400 ;  /* 0x0000040002047836 */ /* 0x000fce0000000000 */
.L_x_1992:
        /* <DEDUP_REMOVED lines=15> */
.L_x_1993:
        /* <DEDUP_REMOVED lines=15> */
.L_x_1994:
        /* <DEDUP_REMOVED lines=15> */
.L_x_1995:
        /* <DEDUP_REMOVED lines=10> */
.L_x_1987:
[----:B------:R-:W-:Y:S05]  /*2d300*/  BSYNC B0 ;  /* 0x0000000000007941 */ /* 0x000fea0003800000 */
.L_x_1986:
[----:B------:R-:W2:Y:S01]  /*2d310*/  LDL.LU R4, [R1+0x10] ;  /* 0x0000100001047983 */ /* 0x000ea20000300800 */
[----:B------:R-:W-:-:S05]  /*2d320*/  VIADD R19, R19, 0x1 ;  /* 0x0000000113137836 */ /* 0x000fca0000000000 */
[----:B------:R-:W-:-:S04]  /*2d330*/  ISETP.NE.AND P0, PT, R19, 0x2, PT ;  /* 0x000000021300780c */ /* 0x000fc80003f05270 */
[----:B------:R-:W-:Y:S02]  /*2d340*/  SEL R0, RZ, 0x1, P0 ;  /* 0x00000001ff007807 */ /* 0x000fe40000000000 */
[----:B------:R-:W-:Y:S02]  /*2d350*/  SEL R19, R19, RZ, P0 ;  /* 0x000000ff13137207 */ /* 0x000fe40000000000 */
[----:B--2---:R-:W-:-:S05]  /*2d360*/  LOP3.LUT R4, R4, R0, RZ, 0x3c, !PT ;  /* 0x0000000004047212 */ /* 0x004fca00078e3cff */
[----:B------:R2:W-:Y:S02]  /*2d370*/  STL [R1+0x10], R4 ;  /* 0x0000100401007387 */ /* 0x0005e40000100800 */
.L_x_1902:
[----:B------:R-:W-:Y:S05]  /*2d380*/  BSYNC B7 ;  /* 0x0000000000077941 */ /* 0x000fea0003800000 */
.L_x_1900:
        /* <DEDUP_REMOVED lines=9> */
[----:B-12---:R-:W1:Y:S04]  /*2d420*/  LDS.128 R4, [R18+0x308d0] ;  /* 0x0308d00012047984 */ /* 0x006e680000000c00 */
[----:B-1----:R1:W-:Y:S04]  /*2d430*/  STL.64 [R1], R4 ;  /* 0x0000000401007387 */ /* 0x0023e80000100a00 */
[----:B------:R1:W-:Y:S01]  /*2d440*/  STL.64 [R1+0x8], R6 ;  /* 0x0000080601007387 */ /* 0x0003e20000100a00 */
[----:B------:R-:W-:Y:S06]  /*2d450*/  BAR.ARV 0x4, 0x180 ;  /* 0x0106000000007b1d */ /* 0x000fec0000002000 */
[----:B------:R-:W-:Y:S05]  /*2d460*/  BRA `(.L_x_1997) ;  /* 0x0000001000407947 */ /* 0x000fea0003800000 */
.L_x_1996:
[----:B------:R-:W3:Y:S01]  /*2d470*/  S2R R16, SR_TID.X ;  /* 0x0000000000107919 */ /* 0x000ee20000002100 */
[----:B------:R-:W-:Y:S01]  /*2d480*/  UMOV UR4, 0xffffffff ;  /* 0xffffffff00047882 */ /* 0x000fe20000000000 */
[----:B---3--:R-:W-:-:S04]  /*2d490*/  LOP3.LUT R16, R16, 0x1f, RZ, 0xc0, !PT ;  /* 0x0000001f10107812 */ /* 0x008fc800078ec0ff */
[----:B------:R-:W-:Y:S01]  /*2d4a0*/  ISETP.NE.AND P0, PT, R16, 0x1f, PT ;  /* 0x0000001f1000780c */ /* 0x000fe20003f05270 */
[----:B------:R-:W-:-:S12]  /*2d4b0*/  BRA.DIV UR4, `(.L_x_1998) ;  /* 0x0000003a04a87947 */ /* 0x000fd8000b800000 */
[----:B------:R-:W1:Y:S01]  /*2d4c0*/  LDL.LU R2, [R1] ;  /* 0x0000000001027983 */ /* 0x000e620000300800 */
[----:B------:R-:W-:-:S03]  /*2d4d0*/  ULDC UR4, c[0x0][0xc3c] ;  /* 0x00030f0000047ab9 */ /* 0x000fc60000000800 */
[----:B------:R-:W3:Y:S01]  /*2d4e0*/  LDL R3, [R1+0xc] ;  /* 0x00000c0001037983 */ /* 0x000ee20000100800 */
[----:B------:R-:W-:Y:S01]  /*2d4f0*/  ULDC.64 UR6, c[0x0][0x208] ;  /* 0x0000820000067ab9 */ /* 0x000fe20000000a00 */
[----:B-1----:R-:W-:Y:S02]  /*2d500*/  IMAD.MOV.U32 R10, RZ, RZ, R2 ;  /* 0x000000ffff0a7224 */ /* 0x002fe400078e0002 */
[----:B---3--:R-:W-:-:S05]  /*2d510*/  IMAD.IADD R0, R3, 0x1, R16 ;  /* 0x0000000103007824 */ /* 0x008fca00078e0210 */
[----:B------:R-:W-:-:S13]  /*2d520*/  ISETP.GE.OR P1, PT, R0, UR4, !P0 ;  /* 0x0000000400007c0c */ /* 0x000fda000c726670 */
[----:B------:R-:W1:Y:S08]  /*2d530*/  @!P1 LDC.64 R2, c[0x0][0xc80] ;  /* 0x00032000ff029b82 */ /* 0x000e700000000a00 */
[----:B------:R-:W3:Y:S01]  /*2d540*/  @!P1 LDC.64 R6, c[0x0][0xc78] ;  /* 0x00031e00ff069b82 */ /* 0x000ee20000000a00 */
[----:B-1----:R-:W-:-:S05]  /*2d550*/  @!P1 IMAD.WIDE R2, R0, 0x4, R2 ;  /* 0x0000000400029825 */ /* 0x002fca00078e0202 */
[----:B0-----:R3:W4:Y:S02]  /*2d560*/  @!P1 LDG.E R8, desc[UR6][R2.64] ;  /* 0x0000000602089981 */ /* 0x001724000c1e1900 */
[----:B---3--:R-:W-:-:S06]  /*2d570*/  @!P1 IMAD.WIDE R2, R0, 0x4, R6 ;  /* 0x0000000400029825 */ /* 0x008fcc00078e0206 */
[----:B------:R-:W3:Y:S01]  /*2d580*/  @!P1 LDG.E R2, desc[UR6][R2.64] ;  /* 0x0000000602029981 */ /* 0x000ee2000c1e1900 */
        /* <DEDUP_REMOVED lines=8> */
[----:B----4-:R-:W-:Y:S01]  /*2d610*/  @!P1 MOV R4, R8 ;  /* 0x0000000800049202 */ /* 0x010fe20000000f00 */
[----:B------:R-:W-:-:S02]  /*2d620*/  IMAD.MOV.U32 R8, RZ, RZ, RZ ;  /* 0x000000ffff087224 */ /* 0x000fc400078e00ff */
        /* <DEDUP_REMOVED lines=19> */
.L_x_2125:
[----:B------:R-:W-:Y:S02]  /*2d760*/  ULDC UR4, c[0x0][0xc38] ;  /* 0x00030e0000047ab9 */ /* 0x000fe40000000800 */
[----:B------:R-:W-:-:S04]  /*2d770*/  IMAD.U32 R2, RZ, RZ, UR4 ;  /* 0x00000004ff027e24 */ /* 0x000fc8000f8e00ff */
[----:B-1----:R-:W-:-:S04]  /*2d780*/  IMAD R9, R9, R2, RZ ;  /* 0x0000000209097224 */ /* 0x002fc800078e02ff */
[----:B------:R-:W-:-:S05]  /*2d790*/  IMAD.IADD R0, R0, 0x1, R9 ;  /* 0x0000000100007824 */ /* 0x000fca00078e0209 */
[----:B------:R-:W-:-:S13]  /*2d7a0*/  ISETP.GT.AND P6, PT, R0, R5, PT ;  /* 0x000000050000720c */ /* 0x000fda0003fc4270 */
[----:B------:R-:W-:Y:S05]  /*2d7b0*/  @P6 BRA `(.L_x_1999) ;  /* 0x0000000000b06947 */ /* 0x000fea0003800000 */
.L_x_2002:
        /* <DEDUP_REMOVED lines=38> */
.L_x_2133:
[----:B------:R-:W-:Y:S02]  /*2da20*/  ULDC UR4, c[0x0][0xc38] ;  /* 0x00030e0000047ab9 */ /* 0x000fe40000000800 */
[----:B------:R-:W-:-:S04]  /*2da30*/  IMAD.U32 R2, RZ, RZ, UR4 ;  /* 0x00000004ff027e24 */ /* 0x000fc8000f8e00ff */
[----:B-1----:R-:W-:-:S04]  /*2da40*/  IMAD R9, R9, R2, RZ ;  /* 0x0000000209097224 */ /* 0x002fc800078e02ff */
[----:B------:R-:W-:-:S05]  /*2da50*/  IMAD.IADD R0, R9, 0x1, R0 ;  /* 0x0000000109007824 */ /* 0x000fca00078e0200 */
[----:B------:R-:W-:-:S13]  /*2da60*/  ISETP.GT.AND P6, PT, R0, R5, PT ;  /* 0x000000050000720c */ /* 0x000fda0003fc4270 */
[----:B------:R-:W-:Y:S05]  /*2da70*/  @!P6 BRA `(.L_x_2002) ;  /* 0xfffffffc0050e947 */ /* 0x000fea000383ffff */
.L_x_1999:
        /* <DEDUP_REMOVED lines=8> */
[----:B-1----:R1:W3:Y:S04]  /*2db00*/  SHFL.IDX PT, R4, R4, R3, 0x1f ;  /* 0x00001f0304047589 */ /* 0x0022e800000e0000 */
[----:B------:R1:W4:Y:S01]  /*2db10*/  SHFL.IDX PT, R6, R6, R3, 0x1f ;  /* 0x00001f0306067589 */ /* 0x00032200000e0000 */
[----:B--2---:R-:W-:-:S05]  /*2db20*/  IMAD.IADD R10, R3, 0x1, R10 ;  /* 0x00000001030a7824 */ /* 0x004fca00078e020a */
[----:B---34-:R1:W-:Y:S02]  /*2db30*/  STL [R1+0xc], R10 ;  /* 0x00000c0a01007387 */ /* 0x0183e40000100800 */
.L_x_2138:
[----:B------:R-:W-:-:S13]  /*2db40*/  ISETP.NE.AND P0, PT, R0, RZ, PT ;  /* 0x000000ff0000720c */ /* 0x000fda0003f05270 */
[----:B------:R-:W-:Y:S05]  /*2db50*/  @!P0 BRA `(.L_x_2004) ;  /* 0x0000000000148947 */ /* 0x000fea0003800000 */
[----:B------:R-:W-:Y:S01]  /*2db60*/  UMOV UR4, 0xffffffff ;  /* 0xffffffff00047882 */ /* 0x000fe20000000000 */
[----:B-1----:R-:W-:Y:S02]  /*2db70*/  IADD3 R3, R3, -0x1, RZ ;  /* 0xffffffff03037810 */ /* 0x002fe40007ffe0ff */
[----:B------:R-:W-:Y:S05]  /*2db80*/  BRA.DIV UR4, `(.L_x_2005) ;  /* 0x0000003e04987947 */ /* 0x000fea000b800000 */
[----:B------:R1:W3:Y:S02]  /*2db90*/  SHFL.IDX PT, R3, R7, R3, 0x1f ;  /* 0x00001f0307037589 */ /* 0x0002e400000e0000 */
.L_x_2141:
[----:B---3--:R-:W-:-:S07]  /*2dba0*/  IMAD.MOV.U32 R8, RZ, RZ, R3 ;  /* 0x000000ffff087224 */ /* 0x008fce00078e0003 */
.L_x_2004:
[----:B------:R-:W-:Y:S01]  /*2dbb0*/  ISETP.NE.AND P0, PT, R6, 0x1, PT ;  /* 0x000000010600780c */ /* 0x000fe20003f05270 */
[----:B------:R-:W-:-:S05]  /*2dbc0*/  IMAD R0, R8, R2, R9 ;  /* 0x0000000208007224 */ /* 0x000fca00078e0209 */
[----:B------:R3:W-:Y:S02]  /*2dbd0*/  STL [R1], R0 ;  /* 0x0000000001007387 */ /* 0x0007e40000100800 */
[----:B---3--:R-:W-:-:S05]  /*2dbe0*/  IMAD.IADD R0, R5, 0x1, -R0 ;  /* 0x0000000105007824 */ /* 0x008fca00078e0a00 */
[----:B------:R-:W-:Y:S05]  /*2dbf0*/  @!P0 BRA `(.L_x_2006) ;  /* 0x0000000000e48947 */ /* 0x000fea0003800000 */
[----:B------:R-:W-:-:S04]  /*2dc00*/  IABS R5, R4 ;  /* 0x0000000400057213 */ /* 0x000fc80000000000 */
[----:B------:R-:W3:Y:S08]  /*2dc10*/  I2F.RP R2, R5 ;  /* 0x0000000500027306 */ /* 0x000ef00000209400 */
[----:B---3--:R-:W3:Y:S02]  /*2dc20*/  MUFU.RCP R2, R2 ;  /* 0x0000000200027308 */ /* 0x008ee40000001000 */
[----:B---3--:R-:W-:-:S06]  /*2dc30*/  VIADD R2, R2, 0xffffffe ;  /* 0x0ffffffe02027836 */ /* 0x008fcc0000000000 */
[----:B-1----:R-:W1:Y:S02]  /*2dc40*/  F2I.FTZ.U32.TRUNC.NTZ R3, R2 ;  /* 0x0000000200037305 */ /* 0x002e64000021f000 */
[----:B-1----:R-:W-:-:S04]  /*2dc50*/  IMAD.MOV R2, RZ, RZ, -R3 ;  /* 0x000000ffff027224 */ /* 0x002fc800078e0a03 */
[----:B------:R-:W-:Y:S02]  /*2dc60*/  IMAD R8, R2, R5, RZ ;  /* 0x0000000502087224 */ /* 0x000fe400078e02ff */
[----:B------:R-:W-:-:S04]  /*2dc70*/  IMAD.MOV.U32 R2, RZ, RZ, RZ ;  /* 0x000000ffff027224 */ /* 0x000fc800078e00ff */
[----:B------:R-:W-:Y:S01]  /*2dc80*/  IMAD.HI.U32 R8, R3, R8, R2 ;  /* 0x0000000803087227 */ /* 0x000fe200078e0002 */
[----:B------:R-:W-:Y:S02]  /*2dc90*/  IABS R2, R0 ;  /* 0x0000000000027213 */ /* 0x000fe40000000000 */
[----:B------:R-:W-:-:S03]  /*2dca0*/  IABS R3, R4 ;  /* 0x0000000400037213 */ /* 0x000fc60000000000 */
[----:B------:R-:W-:Y:S01]  /*2dcb0*/  IMAD.HI.U32 R8, R8, R2, RZ ;  /* 0x0000000208087227 */ /* 0x000fe200078e00ff */
[----:B------:R-:W-:-:S05]  /*2dcc0*/  IADD3 R3, RZ, -R3, RZ ;  /* 0x80000003ff037210 */ /* 0x000fca0007ffe0ff */
[----:B------:R-:W-:-:S05]  /*2dcd0*/  IMAD R2, R8, R3, R2 ;  /* 0x0000000308027224 */ /* 0x000fca00078e0202 */
[----:B------:R-:W-:-:S13]  /*2dce0*/  ISETP.GT.U32.AND P1, PT, R5, R2, PT ;  /* 0x000000020500720c */ /* 0x000fda0003f24070 */
[----:B------:R-:W-:Y:S02]  /*2dcf0*/  @!P1 IMAD.IADD R2, R2, 0x1, -R5 ;  /* 0x0000000102029824 */ /* 0x000fe400078e0a05 */
[----:B------:R-:W-:Y:S01]  /*2dd00*/  @!P1 VIADD R8, R8, 0x1 ;  /* 0x0000000108089836 */ /* 0x000fe20000000000 */
[----:B------:R-:W-:Y:S02]  /*2dd10*/  ISETP.NE.AND P1, PT, R4, RZ, PT ;  /* 0x000000ff0400720c */ /* 0x000fe40003f25270 */
[----:B------:R-:W-:Y:S02]  /*2dd20*/  ISETP.GE.U32.AND P0, PT, R2, R5, PT ;  /* 0x000000050200720c */ /* 0x000fe40003f06070 */
[----:B------:R-:W-:-:S04]  /*2dd30*/  IABS R5, R6 ;  /* 0x0000000600057213 */ /* 0x000fc80000000000 */
[----:B------:R-:W1:Y:S07]  /*2dd40*/  I2F.RP R2, R5 ;  /* 0x0000000500027306 */ /* 0x000e6e0000209400 */
[----:B------:R-:W-:Y:S01]  /*2dd50*/  @P0 IADD3 R8, R8, 0x1, RZ ;  /* 0x0000000108080810 */ /* 0x000fe20007ffe0ff */
[----:B-1----:R-:W1:Y:S02]  /*2dd60*/  MUFU.RCP R2, R2 ;  /* 0x0000000200027308 */ /* 0x002e640000001000 */
[----:B-1----:R-:W-:-:S06]  /*2dd70*/  VIADD R2, R2, 0xffffffe ;  /* 0x0ffffffe02027836 */ /* 0x002fcc0000000000 */
[----:B------:R-:W1:Y:S02]  /*2dd80*/  F2I.FTZ.U32.TRUNC.NTZ R3, R2 ;  /* 0x0000000200037305 */ /* 0x000e64000021f000 */
[----:B-1----:R-:W-:-:S04]  /*2dd90*/  IMAD.MOV R2, RZ, RZ, -R3 ;  /* 0x000000ffff027224 */ /* 0x002fc800078e0a03 */
[----:B0-----:R-:W-:Y:S02]  /*2dda0*/  IMAD R7, R2, R5, RZ ;  /* 0x0000000502077224 */ /* 0x001fe400078e02ff */
        /* <DEDUP_REMOVED lines=13> */
[----:B------:R-:W-:Y:S01]  /*2de80*/  @!P1 IMAD.IADD R2, R2, 0x1, -R5 ;  /* 0x0000000102029824 */ /* 0x000fe200078e0a05 */
[----:B------:R-:W-:Y:S02]  /*2de90*/  @!P1 IADD3 R7, R7, 0x1, RZ ;  /* 0x0000000107079810 */ /* 0x000fe40007ffe0ff */
        /* <DEDUP_REMOVED lines=9> */
[----:B------:R-:W-:-:S04]  /*2df30*/  IMAD.MOV R2, RZ, RZ, -R7 ;  /* 0x000000ffff027224 */ /* 0x000fc800078e0a07 */
[C---:B------:R-:W-:Y:S02]  /*2df40*/  IMAD R2, R6.reuse, R2, R3 ;  /* 0x0000000206027224 */ /* 0x040fe400078e0203 */
[----:B------:R-:W-:-:S04]  /*2df50*/  IMAD R6, R6, 0x1000000, R7 ;  /* 0x0100000006067824 */ /* 0x000fc800078e0207 */
[----:B------:R-:W-:-:S05]  /*2df60*/  IMAD R2, R2, 0x10000, R6 ;  /* 0x0001000002027824 */ /* 0x000fca00078e0206 */
[----:B------:R1:W-:Y:S01]  /*2df70*/  STL [R1+0x8], R2 ;  /* 0x0000080201007387 */ /* 0x0003e20000100800 */
[----:B------:R-:W-:Y:S05]  /*2df80*/  BRA `(.L_x_2007) ;  /* 0x0000000400007947 */ /* 0x000fea0003800000 */
.L_x_2006:
[----:B-1----:R-:W3:Y:S01]  /*2df90*/  LDL R3, [R1+0xc] ;  /* 0x00000c0001037983 */ /* 0x002ee20000100800 */
[----:B0-----:R-:W3:Y:S01]  /*2dfa0*/  LDC.64 R6, c[0x0][0xc90] ;  /* 0x00032400ff067b82 */ /* 0x001ee20000000a00 */
[----:B------:R-:W-:Y:S01]  /*2dfb0*/  ULDC.64 UR4, c[0x0][0x208] ;  /* 0x0000820000047ab9 */ /* 0x000fe20000000a00 */
[----:B---3--:R-:W-:-:S05]  /*2dfc0*/  IMAD.WIDE R6, R3, 0x4, R6 ;  /* 0x0000000403067825 */ /* 0x008fca00078e0206 */
[----:B------:R-:W3:Y:S02]  /*2dfd0*/  LDG.E R3, desc[UR4][R6.64] ;  /* 0x0000000406037981 */ /* 0x000ee4000c1e1900 */
[----:B---3--:R-:W-:-:S05]  /*2dfe0*/  IMAD R5, R4, R3, RZ ;  /* 0x0000000304057224 */ /* 0x008fca00078e02ff */
[----:B------:R-:W-:-:S04]  /*2dff0*/  IABS R8, R5 ;  /* 0x0000000500087213 */ /* 0x000fc80000000000 */
[----:B------:R-:W0:Y:S08]  /*2e000*/  I2F.RP R6, R8 ;  /* 0x0000000800067306 */ /* 0x000e300000209400 */
[----:B0-----:R-:W0:Y:S02]  /*2e010*/  MUFU.RCP R6, R6 ;  /* 0x0000000600067308 */ /* 0x001e240000001000 */
[----:B0-----:R-:W-:-:S06]  /*2e020*/  IADD3 R6, R6, 0xffffffe, RZ ;  /* 0x0ffffffe06067810 */ /* 0x001fcc0007ffe0ff */
        /* <DEDUP_REMOVED lines=17> */
[----:B------:R-:W-:-:S06]  /*2e140*/  @P0 IADD3 R6, R6, 0x1, RZ ;  /* 0x0000000106060810 */ /* 0x000fcc0007ffe0ff */
        /* <DEDUP_REMOVED lines=11> */
[----:B------:R0:W1:Y:S02]  /*2e200*/  F2I.FTZ.U32.TRUNC.NTZ R3, R2 ;  /* 0x0000000200037305 */ /* 0x000064000021f000 */
[----:B0-----:R-:W-:Y:S01]  /*2e210*/  MOV R2, RZ ;  /* 0x000000ff00027202 */ /* 0x001fe20000000f00 */
[----:B-1----:R-:W-:-:S04]  /*2e220*/  IMAD.MOV R0, RZ, RZ, -R3 ;  /* 0x000000ffff007224 */ /* 0x002fc800078e0a03 */
[----:B------:R-:W-:-:S04]  /*2e230*/  IMAD R0, R0, R9, RZ ;  /* 0x0000000900007224 */ /* 0x000fc800078e02ff */
        /* <DEDUP_REMOVED lines=14> */
[----:B------:R-:W-:-:S04]  /*2e320*/  @P0 VIADD R2, R2, 0x1 ;  /* 0x0000000102020836 */ /* 0x000fc80000000000 */
[----:B------:R-:W-:-:S05]  /*2e330*/  IMAD.MOV.U32 R0, RZ, RZ, R2 ;  /* 0x000000ffff007224 */ /* 0x000fca00078e0002 */
[----:B------:R-:W-:Y:S02]  /*2e340*/  @!P2 IADD3 R0, -R0, RZ, RZ ;  /* 0x000000ff0000a210 */ /* 0x000fe40007ffe1ff */
[----:B------:R-:W-:Y:S01]  /*2e350*/  @!P1 LOP3.LUT R0, RZ, R8, RZ, 0x33, !PT ;  /* 0x00000008ff009212 */ /* 0x000fe200078e33ff */
[----:B------:R-:W-:-:S04]  /*2e360*/  IMAD.MOV R8, RZ, RZ, -R8 ;  /* 0x000000ffff087224 */ /* 0x000fc800078e0a08 */
[----:B------:R-:W-:-:S05]  /*2e370*/  IMAD R2, R0, R8, R6 ;  /* 0x0000000800027224 */ /* 0x000fca00078e0206 */
[----:B------:R0:W-:Y:S02]  /*2e380*/  STL [R1+0x8], R2 ;  /* 0x0000080201007387 */ /* 0x0001e40000100800 */
.L_x_2007:
[----:B------:R-:W-:-:S05]  /*2e390*/  LOP3.LUT R0, RZ, R0, RZ, 0x33, !PT ;  /* 0x00000000ff007212 */ /* 0x000fca00078e33ff */
[----:B------:R-:W-:-:S05]  /*2e3a0*/  IMAD.IADD R0, R4, 0x1, R0 ;  /* 0x0000000104007824 */ /* 0x000fca00078e0200 */
[----:B------:R3:W-:Y:S01]  /*2e3b0*/  STL [R1+0x4], R0 ;  /* 0x0000040001007387 */ /* 0x0007e20000100800 */
[----:B------:R-:W-:Y:S05]  /*2e3c0*/  BRA `(.L_x_2008) ;  /* 0x0000000000287947 */ /* 0x000fea0003800000 */
.L_x_2000:
[----:B------:R-:W-:Y:S01]  /*2e3d0*/  UMOV UR4, URZ ;  /* 0x0000003f00047c82 */ /* 0x000fe20008000000 */
[----:B------:R-:W-:Y:S01]  /*2e3e0*/  ULDC UR6, c[0x0][0xc3c] ;  /* 0x00030f0000067ab9 */ /* 0x000fe20000000800 */
[----:B------:R-:W-:Y:S01]  /*2e3f0*/  UMOV UR5, URZ ;  /* 0x0000003f00057c82 */ /* 0x000fe20008000000 */
[----:B------:R-:W-:Y:S01]  /*2e400*/  IMAD.U32 R3, RZ, RZ, UR4 ;  /* 0x00000004ff037e24 */ /* 0x000fe2000f8e00ff */
[----:B------:R4:W-:Y:S01]  /*2e410*/  STL [R1], R5 ;  /* 0x0000000501007387 */ /* 0x0009e20000100800 */
[----:B------:R-:W-:Y:S02]  /*2e420*/  IMAD.U32 R0, RZ, RZ, UR6 ;  /* 0x00000006ff007e24 */ /* 0x000fe4000f8e00ff */
[----:B------:R-:W-:Y:S01]  /*2e430*/  IMAD.U32 R2, RZ, RZ, UR5 ;  /* 0x00000005ff027e24 */ /* 0x000fe2000f8e00ff */
[----:B------:R4:W-:Y:S04]  /*2e440*/  STL [R1+0x4], R3 ;  /* 0x0000040301007387 */ /* 0x0009e80000100800 */
[----:B------:R4:W-:Y:S04]  /*2e450*/  STL [R1+0xc], R0 ;  /* 0x00000c0001007387 */ /* 0x0009e80000100800 */
[----:B------:R4:W-:Y:S02]  /*2e460*/  STL [R1+0x8], R2 ;  /* 0x0000080201007387 */ /* 0x0009e40000100800 */
.L_x_2008:
[----:B01--4-:R-:W4:Y:S04]  /*2e470*/  LDL R2, [R1+0xc] ;  /* 0x00000c0001027983 */ /* 0x013f280000100800 */
[----:B------:R-:W5:Y:S04]  /*2e480*/  LDL R3, [R1+0x8] ;  /* 0x0000080001037983 */ /* 0x000f680000100800 */
[----:B------:R-:W2:Y:S04]  /*2e490*/  LDL R5, [R1+0x4] ;  /* 0x0000040001057983 */ /* 0x000ea80000100800 */
[----:B------:R-:W2:Y:S01]  /*2e4a0*/  LDL R4, [R1] ;  /* 0x0000000001047983 */ /* 0x000ea20000100800 */
[----:B---3--:R-:W0:Y:S01]  /*2e4b0*/  S2R R0, SR_TID.X ;  /* 0x0000000000007919 */ /* 0x008e220000002100 */
[----:B------:R-:W-:Y:S05]  /*2e4c0*/  WARPSYNC.ALL ;  /* 0x0000000000007948 */ /* 0x000fea0003800000 */
[----:B0-----:R-:W-:Y:S01]  /*2e4d0*/  LOP3.LUT R0, R0, 0x1f, RZ, 0xc0, !PT ;  /* 0x0000001f00007812 */ /* 0x001fe200078ec0ff */
[----:B------:R-:W-:Y:S03]  /*2e4e0*/  BAR.SYNC.DEFER_BLOCKING 0x4, 0x180 ;  /* 0x0106000000007b1d */ /* 0x000fe60000010000 */
[----:B------:R-:W-:-:S13]  /*2e4f0*/  ISETP.NE.AND P0, PT, R0, RZ, PT ;  /* 0x000000ff0000720c */ /* 0x000fda0003f05270 */
[----:B------:R-:W0:Y:S01]  /*2e500*/  @!P0 S2R R0, SR_CgaCtaId ;  /* 0x0000000000008919 */ /* 0x000e220000008800 */
[----:B----4-:R-:W-:Y:S01]  /*2e510*/  IMAD.MOV.U32 R7, RZ, RZ, R2 ;  /* 0x000000ffff077224 */ /* 0x010fe200078e0002 */
[----:B------:R-:W-:Y:S02]  /*2e520*/  @!P0 MOV R2, 0x400 ;  /* 0x0000040000028802 */ /* 0x000fe40000000f00 */
[----:B-----5:R-:W-:Y:S02]  /*2e530*/  MOV R6, R3 ;  /* 0x0000000300067202 */ /* 0x020fe40000000f00 */
[----:B0-----:R-:W-:-:S05]  /*2e540*/  @!P0 LEA R18, R0, R2, 0x18 ;  /* 0x0000000200128211 */ /* 0x001fca00078ec0ff */
[----:B--2---:R2:W-:Y:S01]  /*2e550*/  @!P0 STS.128 [R18+0x308d0], R4 ;  /* 0x0308d00412008388 */ /* 0x0045e20000000c00 */
[----:B------:R-:W-:Y:S06]  /*2e560*/  BAR.ARV 0x5, 0x180 ;  /* 0x0146000000007b1d */ /* 0x000fec0000002000 */
.L_x_1997:
[----:B------:R-:W3:Y:S01]  /*2e570*/  LDL R0, [R1+0xc] ;  /* 0x00000c0001007983 */ /* 0x000ee20000100800 */
[----:B------:R-:W-:Y:S02]  /*2e580*/  ULDC UR4, c[0x0][0xc3c] ;  /* 0x00030f0000047ab9 */ /* 0x000fe40000000800 */
[----:B---3--:R-:W-:-:S13]  /*2e590*/  ISETP.GE.AND P0, PT, R0, UR4, PT ;  /* 0x0000000400007c0c */ /* 0x008fda000bf06270 */
[----:B------:R-:W-:Y:S05]  /*2e5a0*/  @!P0 BRA `(.L_x_2009) ;  /* 0xffffff7000e88947 */ /* 0x000fea000383ffff */
[----:B------:R-:W-:Y:S05]  /*2e5b0*/  BSYNC B8 ;  /* 0x0000000000087941 */ /* 0x000fea0003800000 */
.L_x_1832:
[----:B--2---:R-:W2:Y:S01]  /*2e5c0*/  LDL.LU R0, [R1+0x58] ;  /* 0x0000580001007983 */ /* 0x004ea20000300800 */
[----:B------:R-:W-:Y:S01]  /*2e5d0*/  BSSY B0, `(.L_x_2010) ;  /* 0x000000b000007945 */ /* 0x000fe20003800000 */
[----:B-1----:R-:W1:Y:S01]  /*2e5e0*/  S2R R5, SR_CgaCtaId ;  /* 0x0000000000057919 */ /* 0x002e620000008800 */
[----:B--2---:R-:W-:-:S05]  /*2e5f0*/  VIADD R0, R0, 0x1 ;  /* 0x0000000100007836 */ /* 0x004fca0000000000 */
[----:B0-----:R-:W-:-:S04]  /*2e600*/  LEA.HI R2, R0, R0, RZ, 0x1 ;  /* 0x0000000000027211 */ /* 0x001fc800078f08ff */
[----:B------:R-:W-:-:S05]  /*2e610*/  LOP3.LUT R3, R2, 0xfffffffe, RZ, 0xc0, !PT ;  /* 0xfffffffe02037812 */ /* 0x000fca00078ec0ff */
[----:B------:R-:W-:Y:S01]  /*2e620*/  IMAD.IADD R3, R0, 0x1, -R3 ;  /* 0x0000000100037824 */ /* 0x000fe200078e0a03 */
[----:B------:R-:W-:-:S04]  /*2e630*/  MOV R0, 0x400 ;  /* 0x0000040000007802 */ /* 0x000fc80000000f00 */
[----:B-1----:R-:W-:Y:S02]  /*2e640*/  LEA R0, R5, R0, 0x18 ;  /* 0x0000000005007211 */ /* 0x002fe400078ec0ff */
[----:B------:R-:W-:-:S04]  /*2e650*/  SHF.L.U32 R3, R3, 0x1f, RZ ;  /* 0x0000001f03037819 */ /* 0x000fc800000006ff */
[----:B------:R-:W0:Y:S02]  /*2e660*/  SYNCS.PHASECHK.TRANS64.TRYWAIT P0, [R0+URZ+0x30820], R3 ;  /* 0x03082003000075a7 */ /* 0x000e24000800017f */
[----:B0-----:R-:W-:Y:S05]  /*2e670*/  @!P0 BRA `(.L_x_2011) ;  /* 0x0000003400088947 */ /* 0x001fea0003800000 */
.L_x_2142:
[----:B------:R-:W-:Y:S05]  /*2e680*/  BSYNC B0 ;  /* 0x0000000000007941 */ /* 0x000fea0003800000 */
.L_x_2010:
[----:B------:R-:W-:-:S03]  /*2e690*/  UMOV UR4, 0xffffffff ;  /* 0xffffffff00047882 */ /* 0x000fc60000000000 */
[----:B------:R-:W-:Y:S05]  /*2e6a0*/  BRA.DIV UR4, `(.L_x_2012) ;  /* 0x0000003604107947 */ /* 0x000fea000b800000 */
[----:B------:R-:W1:Y:S02]  /*2e6b0*/  S2R R2, SR_TID.X ;  /* 0x0000000000027919 */ /* 0x000e640000002100 */
[----:B-1----:R-:W-:-:S04]  /*2e6c0*/  SHF.R.U32.HI R2, RZ, 0x5, R2 ;  /* 0x00000005ff027819 */ /* 0x002fc80000011602 */
[----:B------:R-:W-:-:S05]  /*2e6d0*/  LOP3.LUT R2, R2, 0x3, RZ, 0xc0, !PT ;  /* 0x0000000302027812 */ /* 0x000fca00078ec0ff */
[----:B------:R1:W2:Y:S02]  /*2e6e0*/  SHFL.IDX PT, R14, R2, RZ, 0x1f ;  /* 0x00001fff020e7589 */ /* 0x0002a400000e0000 */
.L_x_2145:
[----:B--2---:R-:W-:-:S13]  /*2e6f0*/  ISETP.NE.AND P0, PT, R14, RZ, PT ;  /* 0x000000ff0e00720c */ /* 0x004fda0003f05270 */
[----:B------:R-:W-:Y:S05]  /*2e700*/  @P0 BRA `(.L_x_1526) ;  /* 0x0000000000940947 */ /* 0x000fea0003800000 */
[----:B------:R-:W-:-:S03]  /*2e710*/  UMOV UR4, 0xffffffff ;  /* 0xffffffff00047882 */ /* 0x000fc60000000000 */
[----:B------:R-:W-:Y:S05]  /*2e720*/  BRA.DIV UR4, `(.L_x_2013) ;  /* 0x0000003604247947 */ /* 0x000fea000b800000 */
[----:B------:R-:W-:-:S13]  /*2e730*/  ELECT P6, URZ, PT ;  /* 0x00000000003f782f */ /* 0x000fda00038c0000 */
.L_x_2148:
        /* <DEDUP_REMOVED lines=8> */
.L_x_2014:
[----:B------:R-:W2:Y:S01]  /*2e7c0*/  LDL.LU R7, [R1+0x10] ;  /* 0x0000100001077983 */ /* 0x000ea20000300800 */
[----:B------:R-:W-:Y:S02]  /*2e7d0*/  VIADD R2, R0, 0x30840 ;  /* 0x0003084000027836 */ /* 0x000fe40000000000 */
[----:B0-----:R-:W-:-:S03]  /*2e7e0*/  VIADD R3, R19, 0x1 ;  /* 0x0000000113037836 */ /* 0x001fc60000000000 */
[----:B------:R-:W-:Y:S02]  /*2e7f0*/  LEA R6, R19, R2, 0x3 ;  /* 0x0000000213067211 */ /* 0x000fe400078e18ff */
        /* <DEDUP_REMOVED lines=9> */
.L_x_2149:
[----:B------:R-:W1:Y:S02]  /*2e890*/  SYNCS.PHASECHK.TRANS64.TRYWAIT P0, [R7+URZ], R2 ;  /* 0x00000002070075a7 */ /* 0x000e64000800017f */
[----:B-1----:R-:W-:Y:S05]  /*2e8a0*/  @!P0 BRA `(.L_x_2016) ;  /* 0x0000003000f88947 */ /* 0x002fea0003800000 */
.L_x_2150:
[----:B------:R-:W-:Y:S05]  /*2e8b0*/  @!P2 BRA `(.L_x_2017) ;  /* 0x000000000004a947 */ /* 0x000fea0003800000 */
[----:B------:R-:W-:Y:S01]  /*2e8c0*/  BPT.TRAP 0x1 ;  /* 0x000000040000795c */ /* 0x000fe20000300000 */
.L_x_2017:
[----:B------:R-:W-:-:S04]  /*2e8d0*/  VIADD R0, R0, 0x30860 ;  /* 0x0003086000007836 */ /* 0x000fc80000000000 */
[----:B------:R-:W-:-:S04]  /*2e8e0*/  IMAD R4, R19, 0x8, R0 ;  /* 0x0000000813047824 */ /* 0x000fc800078e0200 */
[----:B------:R-:W2:Y:S02]  /*2e8f0*/  SYNCS.PHASECHK.TRANS64.TRYWAIT P0, [R4+URZ], R5 ;  /* 0x00000005040075a7 */ /* 0x000ea4000800017f */
[----:B--2---:R-:W-:Y:S05]  /*2e900*/  @!P0 BRA `(.L_x_2018) ;  /* 0x0000003000f48947 */ /* 0x004fea0003800000 */
.L_x_2151:
[----:B------:R-:W-:-:S07]  /*2e910*/  IMAD R3, R3, 0x8, R0 ;  /* 0x0000000803037824 */ /* 0x000fce00078e0200 */
.L_x_2019:
[----:B---3--:R3:W4:Y:S02]  /*2e920*/  SYNCS.PHASECHK.TRANS64.TRYWAIT P0, [R3+URZ], R2 ;  /* 0x00000002030075a7 */ /* 0x008724000800017f */
[----:B----4-:R-:W-:Y:S05]  /*2e930*/  @!P0 NANOSLEEP.SYNCS 0x989680 ;  /* 0x009896800000895d */ /* 0x010fea0003900000 */
[----:B------:R-:W4:Y:S02]  /*2e940*/  @!P0 SYNCS.PHASECHK.TRANS64 P0, [R3+URZ], R2 ;  /* 0x00000002030085a7 */ /* 0x000f24000800007f */
[----:B----4-:R-:W-:Y:S05]  /*2e950*/  @!P0 BRA `(.L_x_2019) ;  /* 0xfffffffc00f08947 */ /* 0x010fea000383ffff */
.L_x_1526:
[----:B------:R-:W-:Y:S05]  /*2e960*/  BSYNC B9 ;  /* 0x0000000000097941 */ /* 0x000fea0003800000 */
.L_x_1523:
[----:B------:R-:W-:Y:S05]  /*2e970*/  EXIT ;  /* 0x000000000000794d */ /* 0x000fea0003800000 */
.L_x_1554:
[----:B0-----:R0:W1:Y:S02]  /*2e980*/  SYNCS.PHASECHK.TRANS64.TRYWAIT P5, [R99+URZ+0x30890], R109 ;  /* 0x0308906d630075a7 */ /* 0x00106400080a017f */
[----:B-1----:R-:W-:Y:S05]  /*2e990*/  @!P5 NANOSLEEP.SYNCS 0x989680 ;  /* 0x009896800000d95d */ /* 0x002fea0003900000 */
[----:B------:R-:W1:Y:S02]  /*2e9a0*/  @!P5 SYNCS.PHASECHK.TRANS64 P5, [R99+URZ+0x30890], R109 ;  /* 0x0308906d6300d5a7 */ /* 0x000e6400080a007f */
[----:B-1----:R-:W-:Y:S05]  /*2e9b0*/  @!P5 BRA `(.L_x_1554) ;  /* 0xfffffffc00f0d947 */ /* 0x002fea000383ffff */
[----:B------:R-:W-:Y:S05]  /*2e9c0*/  BRA `(.L_x_2020) ;  /* 0xfffffd5400347947 */ /* 0x000fea000383ffff */
.L_x_1592:
[----:B-1----:R1:W2:Y:S02]  /*2e9d0*/  SYNCS.PHASECHK.TRANS64.TRYWAIT P5, [R99+URZ+0x30890], R109 ;  /* 0x0308906d630075a7 */ /* 0x0022a400080a017f */
[----:B--2---:R-:W-:Y:S05]  /*2e9e0*/  @!P5 NANOSLEEP.SYNCS 0x989680 ;  /* 0x009896800000d95d */ /* 0x004fea0003900000 */
[----:B------:R-:W2:Y:S02]  /*2e9f0*/  @!P5 SYNCS.PHASECHK.TRANS64 P5, [R99+URZ+0x30890], R109 ;  /* 0x0308906d6300d5a7 */ /* 0x000ea400080a007f */
[----:B--2---:R-:W-:Y:S05]  /*2ea00*/  @!P5 BRA `(.L_x_1592) ;  /* 0xfffffffc00f0d947 */ /* 0x004fea000383ffff */
[----:B------:R-:W-:Y:S05]  /*2ea10*/  BRA `(.L_x_2021) ;  /* 0xfffffd7800087947 */ /* 0x000fea000383ffff */
.L_x_1609:
[----:B0-----:R0:W1:Y:S02]  /*2ea20*/  SYNCS.PHASECHK.TRANS64.TRYWAIT P3, [R99+URZ+0x30890], R109 ;  /* 0x0308906d630075a7 */ /* 0x001064000806017f */
[----:B-1----:R-:W-:Y:S05]  /*2ea30*/  @!P3 NANOSLEEP.SYNCS 0x989680 ;  /* 0x009896800000b95d */ /* 0x002fea0003900000 */
[----:B------:R-:W1:Y:S02]  /*2ea40*/  @!P3 SYNCS.PHASECHK.TRANS64 P3, [R99+URZ+0x30890], R109 ;  /* 0x0308906d6300b5a7 */ /* 0x000e64000806007f */
[----:B-1----:R-:W-:Y:S05]  /*2ea50*/  @!P3 BRA `(.L_x_1609) ;  /* 0xfffffffc00f0b947 */ /* 0x002fea000383ffff */
[----:B------:R-:W-:Y:S05]  /*2ea60*/  BRA `(.L_x_2022) ;  /* 0xfffffd9800bc7947 */ /* 0x000fea000383ffff */
.L_x_1615:
[----:B-1----:R1:W2:Y:S02]  /*2ea70*/  SYNCS.PHASECHK.TRANS64.TRYWAIT P2, [R99+URZ+0x308b0], R109 ;  /* 0x0308b06d630075a7 */ /* 0x0022a4000804017f */
[----:B--2---:R-:W-:Y:S05]  /*2ea80*/  @!P2 NANOSLEEP.SYNCS 0x989680 ;  /* 0x009896800000a95d */ /* 0x004fea0003900000 */
[----:B------:R-:W2:Y:S02]  /*2ea90*/  @!P2 SYNCS.PHASECHK.TRANS64 P2, [R99+URZ+0x308b0], R109 ;  /* 0x0308b06d6300a5a7 */ /* 0x000ea4000804007f */
[----:B--2---:R-:W-:Y:S05]  /*2eaa0*/  @!P2 BRA `(.L_x_1615) ;  /* 0xfffffffc00f0a947 */ /* 0x004fea000383ffff */
[----:B------:R-:W-:Y:S05]  /*2eab0*/  BRA `(.L_x_2023) ;  /* 0xfffffd9c00a47947 */ /* 0x000fea000383ffff */
.L_x_1645:
[----:B------:R-:W-:Y:S01]  /*2eac0*/  BSSY B1, `(.L_x_2024) ;  /* 0x0000008000017945 */ /* 0x000fe20003800000 */
[----:B------:R-:W-:Y:S01]  /*2ead0*/  MOV R13, R32 ;  /* 0x00000020000d7202 */ /* 0x000fe20000000f00 */
[----:B------:R-:W-:Y:S02]  /*2eae0*/  IMAD.MOV.U32 R12, RZ, RZ, RZ ;  /* 0x000000ffff0c7224 */ /* 0x000fe400078e00ff */
[----:B------:R-:W-:Y:S02]  /*2eaf0*/  IMAD.MOV.U32 R11, RZ, RZ, 0x181f ;  /* 0x0000181fff0b7424 */ /* 0x000fe400078e00ff */
[----:B------:R-:W-:-:S07]  /*2eb00*/  IMAD.MOV.U32 R15, RZ, RZ, -0x1 ;  /* 0xffffffffff0f7424 */ /* 0x000fce00078e00ff */
[----:B------:R-:W-:Y:S05]  /*2eb10*/  WARPSYNC.COLLECTIVE R15, `(.L_x_2025) ;  /* 0x000000000f087348 */ /* 0x000fea0003c00000 */
[----:B------:R0:W1:Y:S02]  /*2eb20*/  SHFL.IDX P6, R14, R13, R12, R11 ;  /* 0x0000000c0d0e7389 */ /* 0x00006400000c000b */
[----:B01----:R-:W-:Y:S01]  /*2eb30*/  ENDCOLLECTIVE ;  /* 0x000000000000791b */ /* 0x003fe20003800000 */
.L_x_2025:
[----:B------:R-:W-:Y:S05]  /*2eb40*/  BSYNC B1 ;  /* 0x0000000000017941 */ /* 0x000fea0003800000 */
.L_x_2024:
[----:B------:R-:W-:Y:S01]  /*2eb50*/  IMAD.MOV.U32 R13, RZ, RZ, R31 ;  /* 0x000000ffff0d7224 */ /* 0x000fe200078e001f */
[----:B------:R-:W-:Y:S01]  /*2eb60*/  MOV R12, RZ ;  /* 0x000000ff000c7202 */ /* 0x000fe20000000f00 */
[----:B------:R-:W-:Y:S02]  /*2eb70*/  IMAD.MOV.U32 R11, RZ, RZ, 0x181f ;  /* 0x0000181fff0b7424 */ /* 0x000fe400078e00ff */
[----:B------:R-:W-:Y:S02]  /*2eb80*/  IMAD.MOV.U32 R15, RZ, RZ, -0x1 ;  /* 0xffffffffff0f7424 */ /* 0x000fe400078e00ff */
[----:B------:R-:W-:-:S07]  /*2eb90*/  IMAD.MOV.U32 R9, RZ, RZ, R14 ;  /* 0x000000ffff097224 */ /* 0x000fce00078e000e */
[----:B------:R-:W-:Y:S05]  /*2eba0*/  WARPSYNC.COLLECTIVE R15, `(.L_x_2026) ;  /* 0x000000000f087348 */ /* 0x000fea0003c00000 */
[----:B------:R0:W1:Y:S02]  /*2ebb0*/  SHFL.IDX P6, R14, R13, R12, R11 ;  /* 0x0000000c0d0e7389 */ /* 0x00006400000c000b */
[----:B01----:R-:W-:Y:S01]  /*2ebc0*/  ENDCOLLECTIVE ;  /* 0x000000000000791b */ /* 0x003fe20003800000 */
.L_x_2026:
[----:B------:R-:W-:Y:S02]  /*2ebd0*/  IMAD.MOV.U32 R13, RZ, RZ, R33 ;  /* 0x000000ffff0d7224 */ /* 0x000fe400078e0021 */
[----:B------:R-:W-:-:S07]  /*2ebe0*/  IMAD.MOV.U32 R8, RZ, RZ, R14 ;  /* 0x000000ffff087224 */ /* 0x000fce00078e000e */
[----:B------:R-:W-:Y:S05]  /*2ebf0*/  WARPSYNC.COLLECTIVE R15, `(.L_x_2027) ;  /* 0x000000000f087348 */ /* 0x000fea0003c00000 */
[----:B------:R0:W1:Y:S02]  /*2ec00*/  SHFL.IDX P6, R14, R13, R12, R11 ;  /* 0x0000000c0d0e7389 */ /* 0x00006400000c000b */
[----:B01----:R-:W-:Y:S01]  /*2ec10*/  ENDCOLLECTIVE ;  /* 0x000000000000791b */ /* 0x003fe20003800000 */
.L_x_2027:
[----:B------:R-:W-:Y:S01]  /*2ec20*/  MOV R13, R30 ;  /* 0x0000001e000d7202 */ /* 0x000fe20000000f00 */
[----:B------:R-:W-:-:S07]  /*2ec30*/  IMAD.MOV.U32 R26, RZ, RZ, R14 ;  /* 0x000000ffff1a7224 */ /* 0x000fce00078e000e */
[----:B------:R-:W-:Y:S05]  /*2ec40*/  WARPSYNC.COLLECTIVE R15, `(.L_x_2028) ;  /* 0x000000000f087348 */ /* 0x000fea0003c00000 */
[----:B------:R0:W1:Y:S02]  /*2ec50*/  SHFL.IDX P6, R14, R13, R12, R11 ;  /* 0x0000000c0d0e7389 */ /* 0x00006400000c000b */
[----:B01----:R-:W-:Y:S01]  /*2ec60*/  ENDCOLLECTIVE ;  /* 0x000000000000791b */ /* 0x003fe20003800000 */
.L_x_2028:
[----:B------:R-:W-:Y:S01]  /*2ec70*/  IMAD.MOV.U32 R5, RZ, RZ, R14 ;  /* 0x000000ffff057224 */ /* 0x000fe200078e000e */
[----:B------:R-:W-:Y:S06]  /*2ec80*/  BRA `(.L_x_2029) ;  /* 0xfffffdb400507947 */ /* 0x000fec000383ffff */
.L_x_1648:
[----:B------:R-:W-:Y:S01]  /*2ec90*/  BSSY B1, `(.L_x_2030) ;  /* 0x0000008000017945 */ /* 0x000fe20003800000 */
[----:B------:R-:W-:Y:S02]  /*2eca0*/  IMAD.MOV.U32 R13, RZ, RZ, R32 ;  /* 0x000000ffff0d7224 */ /* 0x000fe400078e0020 */
[----:B------:R-:W-:Y:S02]  /*2ecb0*/  IMAD.MOV.U32 R12, RZ, RZ, 0x1 ;  /* 0x00000001ff0c7424 */ /* 0x000fe400078e00ff */
[----:B------:R-:W-:Y:S02]  /*2ecc0*/  IMAD.MOV.U32 R11, RZ, RZ, 0x181f ;  /* 0x0000181fff0b7424 */ /* 0x000fe400078e00ff */
[----:B------:R-:W-:-:S07]  /*2ecd0*/  IMAD.MOV.U32 R15, RZ, RZ, -0x1 ;  /* 0xffffffffff0f7424 */ /* 0x000fce00078e00ff */
[----:B0-23--:R-:W-:Y:S05]  /*2ece0*/  WARPSYNC.COLLECTIVE R15, `(.L_x_2031) ;  /* 0x000000000f087348 */ /* 0x00dfea0003c00000 */
[----:B------:R1:W4:Y:S02]  /*2ecf0*/  SHFL.IDX P6, R14, R13, R12, R11 ;  /* 0x0000000c0d0e7389 */ /* 0x00032400000c000b */
[----:B01234-:R-:W-:Y:S01]  /*2ed00*/  ENDCOLLECTIVE ;  /* 0x000000000000791b */ /* 0x01ffe20003800000 */
.L_x_2031:
[----:B------:R-:W-:Y:S05]  /*2ed10*/  BSYNC B1 ;  /* 0x0000000000017941 */ /* 0x000fea0003800000 */
.L_x_2030:
[----:B------:R-:W-:Y:S01]  /*2ed20*/  IMAD.MOV.U32 R13, RZ, RZ, R31 ;  /* 0x000000ffff0d7224 */ /* 0x000fe200078e001f */
[----:B------:R-:W-:Y:S01]  /*2ed30*/  MOV R9, R14 ;  /* 0x0000000e00097202 */ /* 0x000fe20000000f00 */
[----:B------:R-:W-:Y:S02]  /*2ed40*/  IMAD.MOV.U32 R12, RZ, RZ, 0x1 ;  /* 0x00000001ff0c7424 */ /* 0x000fe400078e00ff */
[----:B------:R-:W-:Y:S02]  /*2ed50*/  IMAD.MOV.U32 R11, RZ, RZ, 0x181f ;  /* 0x0000181fff0b7424 */ /* 0x000fe400078e00ff */
[----:B------:R-:W-:-:S07]  /*2ed60*/  IMAD.MOV.U32 R15, RZ, RZ, -0x1 ;  /* 0xffffffffff0f7424 */ /* 0x000fce00078e00ff */
[----:B------:R-:W-:Y:S05]  /*2ed70*/  WARPSYNC.COLLECTIVE R15, `(.L_x_2032) ;  /* 0x000000000f087348 */ /* 0x000fea0003c00000 */
[----:B------:R0:W1:Y:S02]  /*2ed80*/  SHFL.IDX P6, R14, R13, R12, R11 ;  /* 0x0000000c0d0e7389 */ /* 0x00006400000c000b */
[----:B01----:R-:W-:Y:S01]  /*2ed90*/  ENDCOLLECTIVE ;  /* 0x000000000000791b */ /* 0x003fe20003800000 */
.L_x_2032:
[----:B------:R-:W-:Y:S01]  /*2eda0*/  MOV R13, R33 ;  /* 0x00000021000d7202 */ /* 0x000fe20000000f00 */
[----:B------:R-:W-:-:S07]  /*2edb0*/  IMAD.MOV.U32 R8, RZ, RZ, R14 ;  /* 0x000000ffff087224 */ /* 0x000fce00078e000e */
[----:B------:R-:W-:Y:S05]  /*2edc0*/  WARPSYNC.COLLECTIVE R15, `(.L_x_2033) ;  /* 0x000000000f087348 */ /* 0x000fea0003c00000 */
[----:B------:R0:W1:Y:S02]  /*2edd0*/  SHFL.IDX P6, R14, R13, R12, R11 ;  /* 0x0000000c0d0e7389 */ /* 0x00006400000c000b */
[----:B01----:R-:W-:Y:S01]  /*2ede0*/  ENDCOLLECTIVE ;  /* 0x000000000000791b */ /* 0x003fe20003800000 */
.L_x_2033:
[----:B------:R-:W-:Y:S02]  /*2edf0*/  IMAD.MOV.U32 R13, RZ, RZ, R30 ;  /* 0x000000ffff0d7224 */ /* 0x000fe400078e001e */
[----:B------:R-:W-:-:S07]  /*2ee00*/  IMAD.MOV.U32 R26, RZ, RZ, R14 ;  /* 0x000000ffff1a7224 */ /* 0x000fce00078e000e */
[----:B------:R-:W-:Y:S05]  /*2ee10*/  WARPSYNC.COLLECTIVE R15, `(.L_x_2034) ;  /* 0x000000000f087348 */ /* 0x000fea0003c00000 */
[----:B------:R0:W1:Y:S02]  /*2ee20*/  SHFL.IDX P6, R14, R13, R12, R11 ;  /* 0x0000000c0d0e7389 */ /* 0x00006400000c000b */
[----:B01----:R-:W-:Y:S01]  /*2ee30*/  ENDCOLLECTIVE ;  /* 0x000000000000791b */ /* 0x003fe20003800000 */
.L_x_2034:
[----:B------:R-:W-:Y:S01]  /*2ee40*/  IMAD.MOV.U32 R5, RZ, RZ, R14 ;  /* 0x000000ffff057224 */ /* 0x000fe200078e000e */
[----:B------:R-:W-:Y:S06]  /*2ee50*/  BRA `(.L_x_2035) ;  /* 0xfffffdb800607947 */ /* 0x000fec000383ffff */
.L_x_1651:
[----:B------:R-:W-:Y:S01]  /*2ee60*/  BSSY B1, `(.L_x_2036) ;  /* 0x0000008000017945 */ /* 0x000fe20003800000 */
[----:B------:R-:W-:Y:S01]  /*2ee70*/  IMAD.MOV.U32 R13, RZ, RZ, R32 ;  /* 0x000000ffff0d7224 */ /* 0x000fe200078e0020 */
[----:B------:R-:W-:Y:S01]  /*2ee80*/  MOV R11, 0x181f ;  /* 0x0000181f000b7802 */ /* 0x000fe20000000f00 */
[----:B------:R-:W-:Y:S02]  /*2ee90*/  IMAD.MOV.U32 R12, RZ, RZ, 0x2 ;  /* 0x00000002ff0c7424 */ /* 0x000fe400078e00ff */
[----:B------:R-:W-:-:S07]  /*2eea0*/  IMAD.MOV.U32 R15, RZ, RZ, -0x1 ;  /* 0xffffffffff0f7424 */ /* 0x000fce00078e00ff */
[----:B-1234-:R-:W-:Y:S05]  /*2eeb0*/  WARPSYNC.COLLECTIVE R15, `(.L_x_2037) ;  /* 0x000000000f087348 */ /* 0x01efea0003c00000 */
[----:B------:R0:W0:Y:S02]  /*2eec0*/  SHFL.IDX P6, R14, R13, R12, R11 ;  /* 0x0000000c0d0e7389 */ /* 0x00002400000c000b */
[----:B01234-:R-:W-:Y:S01]  /*2eed0*/  ENDCOLLECTIVE ;  /* 0x000000000000791b */ /* 0x01ffe20003800000 */
.L_x_2037:
[----:B------:R-:W-:Y:S05]  /*2eee0*/  BSYNC B1 ;  /* 0x0000000000017941 */ /* 0x000fea0003800000 */
.L_x_2036:
[----:B------:R-:W-:Y:S01]  /*2eef0*/  IMAD.MOV.U32 R13, RZ, RZ, R31 ;  /* 0x000000ffff0d7224 */ /* 0x000fe200078e001f */
[----:B------:R-:W-:Y:S01]  /*2ef00*/  MOV R15, 0xffffffff ;  /* 0xffffffff000f7802 */ /* 0x000fe20000000f00 */
[----:B------:R-:W-:Y:S02]  /*2ef10*/  IMAD.MOV.U32 R12, RZ, RZ, 0x2 ;  /* 0x00000002ff0c7424 */ /* 0x000fe400078e00ff */
[----:B------:R-:W-:Y:S02]  /*2ef20*/  IMAD.MOV.U32 R11, RZ, RZ, 0x181f ;  /* 0x0000181fff0b7424 */ /* 0x000fe400078e00ff */
[----:B------:R-:W-:-:S07]  /*2ef30*/  IMAD.MOV.U32 R9, RZ, RZ, R14 ;  /* 0x000000ffff097224 */ /* 0x000fce00078e000e */
[----:B------:R-:W-:Y:S05]  /*2ef40*/  WARPSYNC.COLLECTIVE R15, `(.L_x_2038) ;  /* 0x000000000f087348 */ /* 0x000fea0003c00000 */
[----:B------:R0:W1:Y:S02]  /*2ef50*/  SHFL.IDX P6, R14, R13, R12, R11 ;  /* 0x0000000c0d0e7389 */ /* 0x00006400000c000b */
[----:B01----:R-:W-:Y:S01]  /*2ef60*/  ENDCOLLECTIVE ;  /* 0x000000000000791b */ /* 0x003fe20003800000 */
.L_x_2038:
[----:B------:R-:W-:Y:S02]  /*2ef70*/  IMAD.MOV.U32 R13, RZ, RZ, R33 ;  /* 0x000000ffff0d7224 */ /* 0x000fe400078e0021 */
[----:B------:R-:W-:-:S07]  /*2ef80*/  IMAD.MOV.U32 R8, RZ, RZ, R14 ;  /* 0x000000ffff087224 */ /* 0x000fce00078e000e */
[----:B------:R-:W-:Y:S05]  /*2ef90*/  WARPSYNC.COLLECTIVE R15, `(.L_x_2039) ;  /* 0x000000000f087348 */ /* 0x000fea0003c00000 */
[----:B------:R0:W1:Y:S02]  /*2efa0*/  SHFL.IDX P6, R14, R13, R12, R11 ;  /* 0x0000000c0d0e7389 */ /* 0x00006400000c000b */
[----:B01----:R-:W-:Y:S01]  /*2efb0*/  ENDCOLLECTIVE ;  /* 0x000000000000791b */ /* 0x003fe20003800000 */
.L_x_2039:
[----:B------:R-:W-:Y:S02]  /*2efc0*/  IMAD.MOV.U32 R13, RZ, RZ, R30 ;  /* 0x000000ffff0d7224 */ /* 0x000fe400078e001e */
[----:B------:R-:W-:-:S07]  /*2efd0*/  IMAD.MOV.U32 R78, RZ, RZ, R14 ;  /* 0x000000ffff4e7224 */ /* 0x000fce00078e000e */
[----:B------:R-:W-:Y:S05]  /*2efe0*/  WARPSYNC.COLLECTIVE R15, `(.L_x_2040) ;  /* 0x000000000f087348 */ /* 0x000fea0003c00000 */
[----:B------:R0:W1:Y:S02]  /*2eff0*/  SHFL.IDX P6, R14, R13, R12, R11 ;  /* 0x0000000c0d0e7389 */ /* 0x00006400000c000b */
[----:B01----:R-:W-:Y:S01]  /*2f000*/  ENDCOLLECTIVE ;  /* 0x000000000000791b */ /* 0x003fe20003800000 */
.L_x_2040:
[----:B------:R-:W-:Y:S01]  /*2f010*/  IMAD.MOV.U32 R5, RZ, RZ, R14 ;  /* 0x000000ffff057224 */ /* 0x000fe200078e000e */
[----:B------:R-:W-:Y:S06]  /*2f020*/  BRA `(.L_x_2041) ;  /* 0xfffffdbc00507947 */ /* 0x000fec000383ffff */
.L_x_1654:
[----:B------:R-:W-:Y:S01]  /*2f030*/  BSSY B1, `(.L_x_2042) ;  /* 0x0000008000017945 */ /* 0x000fe20003800000 */
[----:B------:R-:W-:Y:S01]  /*2f040*/  MOV R13, R32 ;  /* 0x00000020000d7202 */ /* 0x000fe20000000f00 */
[----:B------:R-:W-:Y:S02]  /*2f050*/  IMAD.MOV.U32 R12, RZ, RZ, 0x3 ;  /* 0x00000003ff0c7424 */ /* 0x000fe400078e00ff */
[----:B------:R-:W-:Y:S02]  /*2f060*/  IMAD.MOV.U32 R11, RZ, RZ, 0x181f ;  /* 0x0000181fff0b7424 */ /* 0x000fe400078e00ff */
[----:B------:R-:W-:-:S07]  /*2f070*/  IMAD.MOV.U32 R15, RZ, RZ, -0x1 ;  /* 0xffffffffff0f7424 */ /* 0x000fce00078e00ff */
[----:B-12-4-:R-:W-:Y:S05]  /*2f080*/  WARPSYNC.COLLECTIVE R15, `(.L_x_2043) ;  /* 0x000000000f087348 */ /* 0x016fea0003c00000 */
[----:B------:R0:W3:Y:S02]  /*2f090*/  SHFL.IDX P6, R14, R13, R12, R11 ;  /* 0x0000000c0d0e7389 */ /* 0x0000e400000c000b */
[----:B01234-:R-:W-:Y:S01]  /*2f0a0*/  ENDCOLLECTIVE ;  /* 0x000000000000791b */ /* 0x01ffe20003800000 */
.L_x_2043:
[----:B------:R-:W-:Y:S05]  /*2f0b0*/  BSYNC B1 ;  /* 0x0000000000017941 */ /* 0x000fea0003800000 */
.L_x_2042:
[----:B------:R-:W-:Y:S01]  /*2f0c0*/  IMAD.MOV.U32 R13, RZ, RZ, R31 ;  /* 0x000000ffff0d7224 */ /* 0x000fe200078e001f */
[----:B------:R-:W-:Y:S01]  /*2f0d0*/  MOV R12, 0x3 ;  /* 0x00000003000c7802 */ /* 0x000fe20000000f00 */
[----:B------:R-:W-:Y:S02]  /*2f0e0*/  IMAD.MOV.U32 R11, RZ, RZ, 0x181f ;  /* 0x0000181fff0b7424 */ /* 0x000fe400078e00ff */
[----:B------:R-:W-:Y:S02]  /*2f0f0*/  IMAD.MOV.U32 R15, RZ, RZ, -0x1 ;  /* 0xffffffffff0f7424 */ /* 0x000fe400078e00ff */
[----:B------:R-:W-:-:S07]  /*2f100*/  IMAD.MOV.U32 R79, RZ, RZ, R14 ;  /* 0x000000ffff4f7224 */ /* 0x000fce00078e000e */
[----:B------:R-:W-:Y:S05]  /*2f110*/  WARPSYNC.COLLECTIVE R15, `(.L_x_2044) ;  /* 0x000000000f087348 */ /* 0x000fea0003c00000 */
[----:B------:R0:W1:Y:S02]  /*2f120*/  SHFL.IDX P6, R14, R13, R12, R11 ;  /* 0x0000000c0d0e7389 */ /* 0x00006400000c000b */
[----:B01----:R-:W-:Y:S01]  /*2f130*/  ENDCOLLECTIVE ;  /* 0x000000000000791b */ /* 0x003fe20003800000 */
.L_x_2044:
[----:B------:R-:W-:Y:S02]  /*2f140*/  IMAD.MOV.U32 R13, RZ, RZ, R33 ;  /* 0x000000ffff0d7224 */ /* 0x000fe400078e0021 */
[----:B------:R-:W-:-:S07]  /*2f150*/  IMAD.MOV.U32 R9, RZ, RZ, R14 ;  /* 0x000000ffff097224 */ /* 0x000fce00078e000e */
[----:B------:R-:W-:Y:S05]  /*2f160*/  WARPSYNC.COLLECTIVE R15, `(.L_x_2045) ;  /* 0x000000000f087348 */ /* 0x000fea0003c00000 */
[----:B------:R0:W1:Y:S02]  /*2f170*/  SHFL.IDX P6, R14, R13, R12, R11 ;  /* 0x0000000c0d0e7389 */ /* 0x00006400000c000b */
[----:B01----:R-:W-:Y:S01]  /*2f180*/  ENDCOLLECTIVE ;  /* 0x000000000000791b */ /* 0x003fe20003800000 */
.L_x_2045:
[----:B------:R-:W-:Y:S01]  /*2f190*/  MOV R13, R30 ;  /* 0x0000001e000d7202 */ /* 0x000fe20000000f00 */
[----:B------:R-:W-:-:S07]  /*2f1a0*/  IMAD.MOV.U32 R80, RZ, RZ, R14 ;  /* 0x000000ffff507224 */ /* 0x000fce00078e000e */
[----:B------:R-:W-:Y:S05]  /*2f1b0*/  WARPSYNC.COLLECTIVE R15, `(.L_x_2046) ;  /* 0x000000000f087348 */ /* 0x000fea0003c00000 */
[----:B------:R0:W1:Y:S02]  /*2f1c0*/  SHFL.IDX P6, R14, R13, R12, R11 ;  /* 0x0000000c0d0e7389 */ /* 0x00006400000c000b */
[----:B01----:R-:W-:Y:S01]  /*2f1d0*/  ENDCOLLECTIVE ;  /* 0x000000000000791b */ /* 0x003fe20003800000 */
.L_x_2046:
[----:B------:R-:W-:Y:S01]  /*2f1e0*/  IMAD.MOV.U32 R78, RZ, RZ, R14 ;  /* 0x000000ffff4e7224 */ /* 0x000fe200078e000e */
[----:B------:R-:W-:Y:S06]  /*2f1f0*/  BRA `(.L_x_2047) ;  /* 0xfffffdc000487947 */ /* 0x000fec000383ffff */
.L_x_1658:
[----:B0-----:R0:W1:Y:S02]  /*2f200*/  SYNCS.PHASECHK.TRANS64.TRYWAIT P0, [R16+URZ+0x30800], R81 ;  /* 0x03080051100075a7 */ /* 0x001064000800017f */
[----:B-1----:R-:W-:Y:S05]  /*2f210*/  @!P0 NANOSLEEP.SYNCS 0x989680 ;  /* 0x009896800000895d */ /* 0x002fea0003900000 */
[----:B------:R-:W1:Y:S02]  /*2f220*/  @!P0 SYNCS.PHASECHK.TRANS64 P0, [R16+URZ+0x30800], R81 ;  /* 0x03080051100085a7 */ /* 0x000e64000800007f */
[----:B-1----:R-:W-:Y:S05]  /*2f230*/  @!P0 BRA `(.L_x_1658) ;  /* 0xfffffffc00f08947 */ /* 0x002fea000383ffff */
[----:B------:R-:W-:Y:S05]  /*2f240*/  BRA `(.L_x_2048) ;  /* 0xfffffdc400a07947 */ /* 0x000fea000383ffff */
.L_x_1690:
[----:B------:R-:W-:Y:S01]  /*2f250*/  BSSY B1, `(.L_x_2049) ;  /* 0x0000008000017945 */ /* 0x000fe20003800000 */
[----:B------:R-:W-:Y:S02]  /*2f260*/  IMAD.MOV.U32 R13, RZ, RZ, R72 ;  /* 0x000000ffff0d7224 */ /* 0x000fe400078e0048 */
[----:B------:R-:W-:Y:S02]  /*2f270*/  IMAD.MOV.U32 R12, RZ, RZ, RZ ;  /* 0x000000ffff0c7224 */ /* 0x000fe400078e00ff */
[----:B------:R-:W-:Y:S02]  /*2f280*/  IMAD.MOV.U32 R11, RZ, RZ, 0x181f ;  /* 0x0000181fff0b7424 */ /* 0x000fe400078e00ff */
[----:B------:R-:W-:-:S07]  /*2f290*/  IMAD.MOV.U32 R15, RZ, RZ, -0x1 ;  /* 0xffffffffff0f7424 */ /* 0x000fce00078e00ff */
[----:B------:R-:W-:Y:S05]  /*2f2a0*/  WARPSYNC.COLLECTIVE R15, `(.L_x_2050) ;  /* 0x000000000f087348 */ /* 0x000fea0003c00000 */
[----:B------:R0:W1:Y:S02]  /*2f2b0*/  SHFL.IDX P6, R14, R13, R12, R11 ;  /* 0x0000000c0d0e7389 */ /* 0x00006400000c000b */
[----:B01----:R-:W-:Y:S01]  /*2f2c0*/  ENDCOLLECTIVE ;  /* 0x000000000000791b */ /* 0x003fe20003800000 */
.L_x_2050:
[----:B------:R-:W-:Y:S05]  /*2f2d0*/  BSYNC B1 ;  /* 0x0000000000017941 */ /* 0x000fea0003800000 */
.L_x_2049:
[----:B------:R-:W-:Y:S01]  /*2f2e0*/  IMAD.MOV.U32 R13, RZ, RZ, R21 ;  /* 0x000000ffff0d7224 */ /* 0x000fe200078e0015 */
[----:B------:R-:W-:Y:S01]  /*2f2f0*/  MOV R5, R14 ;  /* 0x0000000e00057202 */ /* 0x000fe20000000f00 */
[----:B------:R-:W-:Y:S02]  /*2f300*/  IMAD.MOV.U32 R12, RZ, RZ, RZ ;  /* 0x000000ffff0c7224 */ /* 0x000fe400078e00ff */
[----:B------:R-:W-:Y:S02]  /*2f310*/  IMAD.MOV.U32 R11, RZ, RZ, 0x181f ;  /* 0x0000181fff0b7424 */ /* 0x000fe400078e00ff */
[----:B------:R-:W-:-:S07]  /*2f320*/  IMAD.MOV.U32 R15, RZ, RZ, -0x1 ;  /* 0xffffffffff0f7424 */ /* 0x000fce00078e00ff */
[----:B------:R-:W-:Y:S05]  /*2f330*/  WARPSYNC.COLLECTIVE R15, `(.L_x_2051) ;  /* 0x000000000f087348 */ /* 0x000fea0003c00000 */
[----:B------:R0:W1:Y:S02]  /*2f340*/  SHFL.IDX P6, R14, R13, R12, R11 ;  /* 0x0000000c0d0e7389 */ /* 0x00006400000c000b */
[----:B01----:R-:W-:Y:S01]  /*2f350*/  ENDCOLLECTIVE ;  /* 0x000000000000791b */ /* 0x003fe20003800000 */
.L_x_2051:
[----:B------:R-:W-:Y:S01]  /*2f360*/  MOV R13, R73 ;  /* 0x00000049000d7202 */ /* 0x000fe20000000f00 */
[----:B------:R-:W-:-:S07]  /*2f370*/  IMAD.MOV.U32 R8, RZ, RZ, R14 ;  /* 0x000000ffff087224 */ /* 0x000fce00078e000e */
[----:B------:R-:W-:Y:S05]  /*2f380*/  WARPSYNC.COLLECTIVE R15, `(.L_x_2052) ;  /* 0x000000000f087348 */ /* 0x000fea0003c00000 */
[----:B------:R0:W1:Y:S02]  /*2f390*/  SHFL.IDX P6, R14, R13, R12, R11 ;  /* 0x0000000c0d0e7389 */ /* 0x00006400000c000b */
[----:B01----:R-:W-:Y:S01]  /*2f3a0*/  ENDCOLLECTIVE ;  /* 0x000000000000791b */ /* 0x003fe20003800000 */
.L_x_2052:
[----:B------:R-:W-:Y:S02]  /*2f3b0*/  IMAD.MOV.U32 R13, RZ, RZ, R20 ;  /* 0x000000ffff0d7224 */ /* 0x000fe400078e0014 */
[----:B------:R-:W-:-:S07]  /*2f3c0*/  IMAD.MOV.U32 R7, RZ, RZ, R14 ;  /* 0x000000ffff077224 */ /* 0x000fce00078e000e */
[----:B------:R-:W-:Y:S05]  /*2f3d0*/  WARPSYNC.COLLECTIVE R15, `(.L_x_2053) ;  /* 0x000000000f087348 */ /* 0x000fea0003c00000 */
[----:B------:R0:W1:Y:S02]  /*2f3e0*/  SHFL.IDX P6, R14, R13, R12, R11 ;  /* 0x0000000c0d0e7389 */ /* 0x00006400000c000b */
[----:B01----:R-:W-:Y:S01]  /*2f3f0*/  ENDCOLLECTIVE ;  /* 0x000000000000791b */ /* 0x003fe20003800000 */
.L_x_2053:
[----:B------:R-:W-:Y:S05]  /*2f400*/  BRA `(.L_x_2054) ;  /* 0xfffffdf400847947 */ /* 0x000fea000383ffff */
.L_x_1693:
[----:B------:R-:W-:Y:S01]  /*2f410*/  BSSY B1, `(.L_x_2055) ;  /* 0x0000008000017945 */ /* 0x000fe20003800000 */
[----:B------:R-:W-:Y:S01]  /*2f420*/  IMAD.MOV.U32 R13, RZ, RZ, R72 ;  /* 0x000000ffff0d7224 */ /* 0x000fe200078e0048 */
[----:B------:R-:W-:Y:S01]  /*2f430*/  MOV R15, 0xffffffff ;  /* 0xffffffff000f7802 */ /* 0x000fe20000000f00 */
[----:B------:R-:W-:Y:S02]  /*2f440*/  IMAD.MOV.U32 R12, RZ, RZ, 0x1 ;  /* 0x00000001ff0c7424 */ /* 0x000fe400078e00ff */
[----:B------:R-:W-:-:S07]  /*2f450*/  IMAD.MOV.U32 R11, RZ, RZ, 0x181f ;  /* 0x0000181fff0b7424 */ /* 0x000fce00078e00ff */
[----:B0-2-4-:R-:W-:Y:S05]  /*2f460*/  WARPSYNC.COLLECTIVE R15, `(.L_x_2056) ;  /* 0x000000000f087348 */ /* 0x015fea0003c00000 */
[----:B----4-:R1:W3:Y:S02]  /*2f470*/  SHFL.IDX P6, R14, R13, R12, R11 ;  /* 0x0000000c0d0e7389 */ /* 0x0102e400000c000b */
[----:B0123--:R-:W-:Y:S01]  /*2f480*/  ENDCOLLECTIVE ;  /* 0x000000000000791b */ /* 0x00ffe20003800000 */
.L_x_2056:
[----:B------:R-:W-:Y:S05]  /*2f490*/  BSYNC B1 ;  /* 0x0000000000017941 */ /* 0x000fea0003800000 */
.L_x_2055:
[----:B------:R-:W-:Y:S02]  /*2f4a0*/  IMAD.MOV.U32 R13, RZ, RZ, R21 ;  /* 0x000000ffff0d7224 */ /* 0x000fe400078e0015 */
[----:B------:R-:W-:Y:S02]  /*2f4b0*/  IMAD.MOV.U32 R12, RZ, RZ, 0x1 ;  /* 0x00000001ff0c7424 */ /* 0x000fe400078e00ff */
[----:B------:R-:W-:Y:S02]  /*2f4c0*/  IMAD.MOV.U32 R11, RZ, RZ, 0x181f ;  /* 0x0000181fff0b7424 */ /* 0x000fe400078e00ff */
[----:B------:R-:W-:Y:S02]  /*2f4d0*/  IMAD.MOV.U32 R15, RZ, RZ, -0x1 ;  /* 0xffffffffff0f7424 */ /* 0x000fe400078e00ff */
[----:B------:R-:W-:-:S07]  /*2f4e0*/  IMAD.MOV.U32 R5, RZ, RZ, R14 ;  /* 0x000000ffff057224 */ /* 0x000fce00078e000e */
[----:B------:R-:W-:Y:S05]  /*2f4f0*/  WARPSYNC.COLLECTIVE R15, `(.L_x_2057) ;  /* 0x000000000f087348 */ /* 0x000fea0003c00000 */
[----:B------:R0:W1:Y:S02]  /*2f500*/  SHFL.IDX P6, R14, R13, R12, R11 ;  /* 0x0000000c0d0e7389 */ /* 0x00006400000c000b */
[----:B01----:R-:W-:Y:S01]  /*2f510*/  ENDCOLLECTIVE ;  /* 0x000000000000791b */ /* 0x003fe20003800000 */
.L_x_2057:
[----:B------:R-:W-:Y:S01]  /*2f520*/  IMAD.MOV.U32 R13, RZ, RZ, R73 ;  /* 0x000000ffff0d7224 */ /* 0x000fe200078e0049 */
[----:B------:R-:W-:-:S07]  /*2f530*/  MOV R8, R14 ;  /* 0x0000000e00087202 */ /* 0x000fce0000000f00 */
[----:B------:R-:W-:Y:S05]  /*2f540*/  WARPSYNC.COLLECTIVE R15, `(.L_x_2058) ;  /* 0x000000000f087348 */ /* 0x000fea0003c00000 */
[----:B------:R0:W1:Y:S02]  /*2f550*/  SHFL.IDX P6, R14, R13, R12, R11 ;  /* 0x0000000c0d0e7389 */ /* 0x00006400000c000b */
[----:B01----:R-:W-:Y:S01]  /*2f560*/  ENDCOLLECTIVE ;  /* 0x000000000000791b */ /* 0x003fe20003800000 */
.L_x_2058:
[----:B------:R-:W-:Y:S02]  /*2f570*/  IMAD.MOV.U32 R13, RZ, RZ, R20 ;  /* 0x000000ffff0d7224 */ /* 0x000fe400078e0014 */
[----:B------:R-:W-:-:S07]  /*2f580*/  IMAD.MOV.U32 R7, RZ, RZ, R14 ;  /* 0x000000ffff077224 */ /* 0x000fce00078e000e */
[----:B------:R-:W-:Y:S05]  /*2f590*/  WARPSYNC.COLLECTIVE R15, `(.L_x_2059) ;  /* 0x000000000f087348 */ /* 0x000fea0003c00000 */
[----:B------:R0:W1:Y:S02]  /*2f5a0*/  SHFL.IDX P6, R14, R13, R12, R11 ;  /* 0x0000000c0d0e7389 */ /* 0x00006400000c000b */
[----:B01----:R-:W-:Y:S01]  /*2f5b0*/  ENDCOLLECTIVE ;  /* 0x000000000000791b */ /* 0x003fe20003800000 */
.L_x_2059:
[----:B------:R-:W-:Y:S05]  /*2f5c0*/  BRA `(.L_x_2060) ;  /* 0xfffffdf800587947 */ /* 0x000fea000383ffff */
.L_x_1696:
[----:B------:R-:W-:Y:S01]  /*2f5d0*/  BSSY B1, `(.L_x_2061) ;  /* 0x0000008000017945 */ /* 0x000fe20003800000 */
[----:B------:R-:W-:Y:S01]  /*2f5e0*/  IMAD.MOV.U32 R13, RZ, RZ, R72 ;  /* 0x000000ffff0d7224 */ /* 0x000fe200078e0048 */
[----:B------:R-:W-:Y:S01]  /*2f5f0*/  MOV R11, 0x181f ;  /* 0x0000181f000b7802 */ /* 0x000fe20000000f00 */
[----:B------:R-:W-:Y:S02]  /*2f600*/  IMAD.MOV.U32 R12, RZ, RZ, 0x2 ;  /* 0x00000002ff0c7424 */ /* 0x000fe400078e00ff */
[----:B------:R-:W-:-:S07]  /*2f610*/  IMAD.MOV.U32 R15, RZ, RZ, -0x1 ;  /* 0xffffffffff0f7424 */ /* 0x000fce00078e00ff */
[----:B-1--4-:R-:W-:Y:S05]  /*2f620*/  WARPSYNC.COLLECTIVE R15, `(.L_x_2062) ;  /* 0x000000000f087348 */ /* 0x012fea0003c00000 */
[----:B----4-:R0:W2:Y:S02]  /*2f630*/  SHFL.IDX P6, R14, R13, R12, R11 ;  /* 0x0000000c0d0e7389 */ /* 0x0100a400000c000b */
[----:B012---:R-:W-:Y:S01]  /*2f640*/  ENDCOLLECTIVE ;  /* 0x000000000000791b */ /* 0x007fe20003800000 */
.L_x_2062:
[----:B------:R-:W-:Y:S05]  /*2f650*/  BSYNC B1 ;  /* 0x0000000000017941 */ /* 0x000fea0003800000 */
.L_x_2061:
        /* <DEDUP_REMOVED lines=8> */
.L_x_2063:
[----:B------:R-:W-:Y:S02]  /*2f6e0*/  IMAD.MOV.U32 R13, RZ, RZ, R73 ;  /* 0x000000ffff0d7224 */ /* 0x000fe400078e0049 */
[----:B------:R-:W-:-:S07]  /*2f6f0*/  IMAD.MOV.U32 R8, RZ, RZ, R14 ;  /* 0x000000ffff087224 */ /* 0x000fce00078e000e */
[----:B------:R-:W-:Y:S05]  /*2f700*/  WARPSYNC.COLLECTIVE R15, `(.L_x_2064) ;  /* 0x000000000f087348 */ /* 0x000fea0003c00000 */
[----:B------:R0:W1:Y:S02]  /*2f710*/  SHFL.IDX P6, R14, R13, R12, R11 ;  /* 0x0000000c0d0e7389 */ /* 0x00006400000c000b */
[----:B01----:R-:W-:Y:S01]  /*2f720*/  ENDCOLLECTIVE ;  /* 0x000000000000791b */ /* 0x003fe20003800000 */
.L_x_2064:
[----:B------:R-:W-:Y:S02]  /*2f730*/  IMAD.MOV.U32 R13, RZ, RZ, R20 ;  /* 0x000000ffff0d7224 */ /* 0x000fe400078e0014 */
[----:B------:R-:W-:-:S07]  /*2f740*/  IMAD.MOV.U32 R7, RZ, RZ, R14 ;  /* 0x000000ffff077224 */ /* 0x000fce00078e000e */
[----:B------:R-:W-:Y:S05]  /*2f750*/  WARPSYNC.COLLECTIVE R15, `(.L_x_2065) ;  /* 0x000000000f087348 */ /* 0x000fea0003c00000 */
[----:B------:R0:W1:Y:S02]  /*2f760*/  SHFL.IDX P6, R14, R13, R12, R11 ;  /* 0x0000000c0d0e7389 */ /* 0x00006400000c000b */
[----:B01----:R-:W-:Y:S01]  /*2f770*/  ENDCOLLECTIVE ;  /* 0x000000000000791b */ /* 0x003fe20003800000 */
.L_x_2065:
[----:B------:R-:W-:Y:S05]  /*2f780*/  BRA `(.L_x_2066) ;  /* 0xfffffdfc000c7947 */ /* 0x000fea000383ffff */
.L_x_1699:
[----:B------:R-:W-:Y:S01]  /*2f790*/  BSSY B1, `(.L_x_2067) ;  /* 0x0000008000017945 */ /* 0x000fe20003800000 */
[----:B------:R-:W-:Y:S01]  /*2f7a0*/  IMAD.MOV.U32 R13, RZ, RZ, R72 ;  /* 0x000000ffff0d7224 */ /* 0x000fe200078e0048 */
[----:B------:R-:W-:Y:S01]  /*2f7b0*/  MOV R12, 0x3 ;  /* 0x00000003000c7802 */ /* 0x000fe20000000f00 */
[----:B------:R-:W-:Y:S02]  /*2f7c0*/  IMAD.MOV.U32 R11, RZ, RZ, 0x181f ;  /* 0x0000181fff0b7424 */ /* 0x000fe400078e00ff */
[----:B------:R-:W-:-:S07]  /*2f7d0*/  IMAD.MOV.U32 R15, RZ, RZ, -0x1 ;  /* 0xffffffffff0f7424 */ /* 0x000fce00078e00ff */
[----:B-1-34-:R-:W-:Y:S05]  /*2f7e0*/  WARPSYNC.COLLECTIVE R15, `(.L_x_2068) ;  /* 0x000000000f087348 */ /* 0x01afea0003c00000 */
[----:B------:R0:W2:Y:S02]  /*2f7f0*/  SHFL.IDX P6, R14, R13, R12, R11 ;  /* 0x0000000c0d0e7389 */ /* 0x0000a400000c000b */
[----:B01234-:R-:W-:Y:S01]  /*2f800*/  ENDCOLLECTIVE ;  /* 0x000000000000791b */ /* 0x01ffe20003800000 */
.L_x_2068:
[----:B------:R-:W-:Y:S05]  /*2f810*/  BSYNC B1 ;  /* 0x0000000000017941 */ /* 0x000fea0003800000 */
.L_x_2067:
        /* <DEDUP_REMOVED lines=8> */
.L_x_2069:
[----:B------:R-:W-:Y:S02]  /*2f8a0*/  IMAD.MOV.U32 R13, RZ, RZ, R73 ;  /* 0x000000ffff0d7224 */ /* 0x000fe400078e0049 */
[----:B------:R-:W-:-:S07]  /*2f8b0*/  IMAD.MOV.U32 R21, RZ, RZ, R14 ;  /* 0x000000ffff157224 */ /* 0x000fce00078e000e */
[----:B------:R-:W-:Y:S05]  /*2f8c0*/  WARPSYNC.COLLECTIVE R15, `(.L_x_2070) ;  /* 0x000000000f087348 */ /* 0x000fea0003c00000 */
[----:B------:R0:W1:Y:S02]  /*2f8d0*/  SHFL.IDX P6, R14, R13, R12, R11 ;  /* 0x0000000c0d0e7389 */ /* 0x00006400000c000b */
[----:B01----:R-:W-:Y:S01]  /*2f8e0*/  ENDCOLLECTIVE ;  /* 0x000000000000791b */ /* 0x003fe20003800000 */
.L_x_2070:
[----:B------:R-:W-:Y:S02]  /*2f8f0*/  IMAD.MOV.U32 R13, RZ, RZ, R20 ;  /* 0x000000ffff0d7224 */ /* 0x000fe400078e0014 */
[----:B------:R-:W-:-:S07]  /*2f900*/  IMAD.MOV.U32 R80, RZ, RZ, R14 ;  /* 0x000000ffff507224 */ /* 0x000fce00078e000e */
[----:B------:R-:W-:Y:S05]  /*2f910*/  WARPSYNC.COLLECTIVE R15, `(.L_x_2071) ;  /* 0x000000000f087348 */ /* 0x000fea0003c00000 */
[----:B------:R0:W1:Y:S02]  /*2f920*/  SHFL.IDX P6, R14, R13, R12, R11 ;  /* 0x0000000c0d0e7389 */ /* 0x00006400000c000b */
[----:B01----:R-:W-:Y:S01]  /*2f930*/  ENDCOLLECTIVE ;  /* 0x000000000000791b */ /* 0x003fe20003800000 */
.L_x_2071:
[----:B------:R-:W-:Y:S01]  /*2f940*/  MOV R78, R14 ;  /* 0x0000000e004e7202 */ /* 0x000fe20000000f00 */
[----:B------:R-:W-:Y:S06]  /*2f950*/  BRA `(.L_x_2072) ;  /* 0xfffffdfc00bc7947 */ /* 0x000fec000383ffff */
.L_x_1703:
[----:B0-----:R0:W1:Y:S02]  /*2f960*/  SYNCS.PHASECHK.TRANS64.TRYWAIT P0, [R16+URZ+0x30800], R81 ;  /* 0x03080051100075a7 */ /* 0x001064000800017f */
[----:B-1----:R-:W-:Y:S05]  /*2f970*/  @!P0 NANOSLEEP.SYNCS 0x989680 ;  /* 0x009896800000895d */ /* 0x002fea0003900000 */
[----:B------:R-:W1:Y:S02]  /*2f980*/  @!P0 SYNCS.PHASECHK.TRANS64 P0, [R16+URZ+0x30800], R81 ;  /* 0x03080051100085a7 */ /* 0x000e64000800007f */
[----:B-1----:R-:W-:Y:S05]  /*2f990*/  @!P0 BRA `(.L_x_1703) ;  /* 0xfffffffc00f08947 */ /* 0x002fea000383ffff */
[----:B------:R-:W-:Y:S05]  /*2f9a0*/  BRA `(.L_x_2073) ;  /* 0xfffffe0000cc7947 */ /* 0x000fea000383ffff */
.L_x_1721:
[----:B-1----:R1:W2:Y:S02]  /*2f9b0*/  SYNCS.PHASECHK.TRANS64.TRYWAIT P2, [R0+URZ+0x30830], R3 ;  /* 0x03083003000075a7 */ /* 0x0022a4000804017f */
[----:B--2---:R-:W-:Y:S05]  /*2f9c0*/  @!P2 NANOSLEEP.SYNCS 0x989680 ;  /* 0x009896800000a95d */ /* 0x004fea0003900000 */
[----:B------:R-:W2:Y:S02]  /*2f9d0*/  @!P2 SYNCS.PHASECHK.TRANS64 P2, [R0+URZ+0x30830], R3 ;  /* 0x030830030000a5a7 */ /* 0x000ea4000804007f */
[----:B--2---:R-:W-:Y:S05]  /*2f9e0*/  @!P2 BRA `(.L_x_1721) ;  /* 0xfffffffc00f0a947 */ /* 0x004fea000383ffff */
[----:B------:R-:W-:Y:S05]  /*2f9f0*/  BRA `(.L_x_1720) ;  /* 0xfffffe3800907947 */ /* 0x000fea000383ffff */
.L_x_1741:
[----:B-1----:R1:W2:Y:S02]  /*2fa00*/  SYNCS.PHASECHK.TRANS64.TRYWAIT P4, [R2+URZ+0x30830], R154 ;  /* 0x0308309a020075a7 */ /* 0x0022a4000808017f */
[----:B--2---:R-:W-:Y:S05]  /*2fa10*/  @!P4 NANOSLEEP.SYNCS 0x989680 ;  /* 0x009896800000c95d */ /* 0x004fea0003900000 */
[----:B------:R-:W2:Y:S02]  /*2fa20*/  @!P4 SYNCS.PHASECHK.TRANS64 P4, [R2+URZ+0x30830], R154 ;  /* 0x0308309a0200c5a7 */ /* 0x000ea4000808007f */
[----:B--2---:R-:W-:Y:S05]  /*2fa30*/  @!P4 BRA `(.L_x_1741) ;  /* 0xfffffffc00f0c947 */ /* 0x004fea000383ffff */
[----:B------:R-:W-:Y:S05]  /*2fa40*/  BRA `(.L_x_1740) ;  /* 0xfffffe68000c7947 */ /* 0x000fea000383ffff */
.L_x_1746:
[----:B-1----:R1:W2:Y:S02]  /*2fa50*/  SYNCS.PHASECHK.TRANS64.TRYWAIT P4, [R0+URZ+0x30850], R218 ;  /* 0x030850da000075a7 */ /* 0x0022a4000808017f */
[----:B--2---:R-:W-:Y:S05]  /*2fa60*/  @!P4 NANOSLEEP.SYNCS 0x989680 ;  /* 0x009896800000c95d */ /* 0x004fea0003900000 */
[----:B------:R-:W2:Y:S02]  /*2fa70*/  @!P4 SYNCS.PHASECHK.TRANS64 P4, [R0+URZ+0x30850], R218 ;  /* 0x030850da0000c5a7 */ /* 0x000ea4000808007f */
[----:B--2---:R-:W-:Y:S05]  /*2fa80*/  @!P4 BRA `(.L_x_1746) ;  /* 0xfffffffc00f0c947 */ /* 0x004fea000383ffff */
[----:B------:R-:W-:Y:S05]  /*2fa90*/  BRA `(.L_x_1745) ;  /* 0xfffffe7800547947 */ /* 0x000fea000383ffff */
.L_x_1767:
[----:B-1----:R1:W2:Y:S02]  /*2faa0*/  SYNCS.PHASECHK.TRANS64.TRYWAIT P2, [R2+URZ+0x30830], R3 ;  /* 0x03083003020075a7 */ /* 0x0022a4000804017f */
[----:B--2---:R-:W-:Y:S05]  /*2fab0*/  @!P2 NANOSLEEP.SYNCS 0x989680 ;  /* 0x009896800000a95d */ /* 0x004fea0003900000 */
[----:B------:R-:W2:Y:S02]  /*2fac0*/  @!P2 SYNCS.PHASECHK.TRANS64 P2, [R2+URZ+0x30830], R3 ;  /* 0x030830030200a5a7 */ /* 0x000ea4000804007f */
[----:B--2---:R-:W-:Y:S05]  /*2fad0*/  @!P2 BRA `(.L_x_1767) ;  /* 0xfffffffc00f0a947 */ /* 0x004fea000383ffff */
[----:B------:R-:W-:Y:S05]  /*2fae0*/  BRA `(.L_x_1766) ;  /* 0xfffffe9800707947 */ /* 0x000fea000383ffff */
.L_x_1772:
[----:B-1----:R1:W2:Y:S02]  /*2faf0*/  SYNCS.PHASECHK.TRANS64.TRYWAIT P2, [R231+URZ+0x30850], R0 ;  /* 0x03085000e70075a7 */ /* 0x0022a4000804017f */
[----:B--2---:R-:W-:Y:S05]  /*2fb00*/  @!P2 NANOSLEEP.SYNCS 0x989680 ;  /* 0x009896800000a95d */ /* 0x004fea0003900000 */
[----:B------:R-:W2:Y:S02]  /*2fb10*/  @!P2 SYNCS.PHASECHK.TRANS64 P2, [R231+URZ+0x30850], R0 ;  /* 0x03085000e700a5a7 */ /* 0x000ea4000804007f */
[----:B--2---:R-:W-:Y:S05]  /*2fb20*/  @!P2 BRA `(.L_x_1772) ;  /* 0xfffffffc00f0a947 */ /* 0x004fea000383ffff */
[----:B------:R-:W-:Y:S05]  /*2fb30*/  BRA `(.L_x_1771) ;  /* 0xfffffea800b87947 */ /* 0x000fea000383ffff */
.L_x_1780:
[----:B-1----:R1:W2:Y:S02]  /*2fb40*/  SYNCS.PHASECHK.TRANS64.TRYWAIT P2, [R2+URZ+0x30830], R3 ;  /* 0x03083003020075a7 */ /* 0x0022a4000804017f */
[----:B--2---:R-:W-:Y:S05]  /*2fb50*/  @!P2 NANOSLEEP.SYNCS 0x989680 ;  /* 0x009896800000a95d */ /* 0x004fea0003900000 */
[----:B------:R-:W2:Y:S02]  /*2fb60*/  @!P2 SYNCS.PHASECHK.TRANS64 P2, [R2+URZ+0x30830], R3 ;  /* 0x030830030200a5a7 */ /* 0x000ea4000804007f */
[----:B--2---:R-:W-:Y:S05]  /*2fb70*/  @!P2 BRA `(.L_x_1780) ;  /* 0xfffffffc00f0a947 */ /* 0x004fea000383ffff */
[----:B------:R-:W-:Y:S05]  /*2fb80*/  BRA `(.L_x_1779) ;  /* 0xfffffebc00747947 */ /* 0x000fea000383ffff */
.L_x_1785:
[----:B-1----:R1:W2:Y:S02]  /*2fb90*/  SYNCS.PHASECHK.TRANS64.TRYWAIT P2, [R0+URZ+0x30850], R2 ;  /* 0x03085002000075a7 */ /* 0x0022a4000804017f */
[----:B--2---:R-:W-:Y:S05]  /*2fba0*/  @!P2 NANOSLEEP.SYNCS 0x989680 ;  /* 0x009896800000a95d */ /* 0x004fea0003900000 */
[----:B------:R-:W2:Y:S02]  /*2fbb0*/  @!P2 SYNCS.PHASECHK.TRANS64 P2, [R0+URZ+0x30850], R2 ;  /* 0x030850020000a5a7 */ /* 0x000ea4000804007f */
[----:B--2---:R-:W-:Y:S05]  /*2fbc0*/  @!P2 BRA `(.L_x_1785) ;  /* 0xfffffffc00f0a947 */ /* 0x004fea000383ffff */
[----:B------:R-:W-:Y:S05]  /*2fbd0*/  BRA `(.L_x_1784) ;  /* 0xfffffecc00bc7947 */ /* 0x000fea000383ffff */
.L_x_1799:
[----:B-1----:R1:W2:Y:S02]  /*2fbe0*/  SYNCS.PHASECHK.TRANS64.TRYWAIT P0, [R5+URZ+0x30850], R0 ;  /* 0x03085000050075a7 */ /* 0x0022a4000800017f */
[----:B--2---:R-:W-:Y:S05]  /*2fbf0*/  @!P0 NANOSLEEP.SYNCS 0x989680 ;  /* 0x009896800000895d */ /* 0x004fea0003900000 */
[----:B------:R-:W2:Y:S02]  /*2fc00*/  @!P0 SYNCS.PHASECHK.TRANS64 P0, [R5+URZ+0x30850], R0 ;  /* 0x03085000050085a7 */ /* 0x000ea4000800007f */
[----:B--2---:R-:W-:Y:S05]  /*2fc10*/  @!P0 BRA `(.L_x_1799) ;  /* 0xfffffffc00f08947 */ /* 0x004fea000383ffff */
[----:B------:R-:W-:Y:S05]  /*2fc20*/  BRA `(.L_x_1798) ;  /* 0xfffffef000e47947 */ /* 0x000fea000383ffff */
.L_x_1848:
[----:B------:R-:W1:Y:S01]  /*2fc30*/  S2R R5, SR_TID.X ;  /* 0x0000000000057919 */ /* 0x000e620000002100 */
[----:B------:R-:W-:Y:S01]  /*2fc40*/  BSSY B1, `(.L_x_2074) ;  /* 0x000000a000017945 */ /* 0x000fe20003800000 */
[----:B------:R-:W-:Y:S02]  /*2fc50*/  IMAD.MOV.U32 R12, RZ, RZ, RZ ;  /* 0x000000ffff0c7224 */ /* 0x000fe400078e00ff */
[----:B------:R-:W-:Y:S02]  /*2fc60*/  IMAD.MOV.U32 R11, RZ, RZ, 0x1f ;  /* 0x0000001fff0b7424 */ /* 0x000fe400078e00ff */
[----:B0-----:R-:W-:Y:S01]  /*2fc70*/  IMAD.MOV.U32 R15, RZ, RZ, -0x1 ;  /* 0xffffffffff0f7424 */ /* 0x001fe200078e00ff */
[----:B-1----:R-:W-:-:S04]  /*2fc80*/  SHF.R.U32.HI R5, RZ, 0x5, R5 ;  /* 0x00000005ff057819 */ /* 0x002fc80000011605 */
[----:B------:R-:W-:-:S05]  /*2fc90*/  LOP3.LUT R5, R5, 0x3, RZ, 0xc0, !PT ;  /* 0x0000000305057812 */ /* 0x000fca00078ec0ff */
[----:B------:R-:W-:-:S07]  /*2fca0*/  IMAD.MOV.U32 R13, RZ, RZ, R5 ;  /* 0x000000ffff0d7224 */ /* 0x000fce00078e0005 */
[----:B------:R-:W-:Y:S05]  /*2fcb0*/  WARPSYNC.COLLECTIVE R15, `(.L_x_2075) ;  /* 0x000000000f087348 */ /* 0x000fea0003c00000 */
[----:B------:R0:W1:Y:S02]  /*2fcc0*/  SHFL.IDX P6, R14, R13, R12, R11 ;  /* 0x0000000c0d0e7389 */ /* 0x00006400000c000b */
[----:B01----:R-:W-:Y:S01]  /*2fcd0*/  ENDCOLLECTIVE ;  /* 0x000000000000791b */ /* 0x003fe20003800000 */
.L_x_2075:
[----:B------:R-:W-:Y:S05]  /*2fce0*/  BSYNC B1 ;  /* 0x0000000000017941 */ /* 0x000fea0003800000 */
.L_x_2074:
[----:B------:R-:W-:Y:S05]  /*2fcf0*/  BRA `(.L_x_2076) ;  /* 0xffffff6800907947 */ /* 0x000fea000383ffff */
.L_x_1850:
[----:B------:R-:W-:Y:S01]  /*2fd00*/  BSSY B1, `(.L_x_2077) ;  /* 0x0000006000017945 */ /* 0x000fe20003800000 */
[----:B0-----:R-:W-:-:S07]  /*2fd10*/  IMAD.MOV.U32 R15, RZ, RZ, -0x1 ;  /* 0xffffffffff0f7424 */ /* 0x001fce00078e00ff */
[----:B-1----:R-:W-:Y:S05]  /*2fd20*/  WARPSYNC.COLLECTIVE R15, `(.L_x_2078) ;  /* 0x000000000f0c7348 */ /* 0x002fea0003c00000 */
[----:B------:R-:W-:Y:S02]  /*2fd30*/  ELECT P6, UR62, PT ;  /* 0x00000000003e782f */ /* 0x000fe400038c0000 */
[----:B------:R-:W-:Y:S01]  /*2fd40*/  MOV R14, UR62 ;  /* 0x0000003e000e7c02 */ /* 0x000fe20008000f00 */
[----:B-1----:R-:W-:Y:S10]  /*2fd50*/  ENDCOLLECTIVE ;  /* 0x000000000000791b */ /* 0x002ff40003800000 */
.L_x_2078:
[----:B------:R-:W-:Y:S05]  /*2fd60*/  BSYNC B1 ;  /* 0x0000000000017941 */ /* 0x000fea0003800000 */
.L_x_2077:
[----:B------:R-:W-:Y:S05]  /*2fd70*/  BRA `(.L_x_1849) ;  /* 0xffffff6800887947 */ /* 0x000fea000383ffff */
.L_x_1852:
[----:B-1----:R1:W2:Y:S02]  /*2fd80*/  SYNCS.PHASECHK.TRANS64.TRYWAIT P0, [R18+URZ+0x30820], R5 ;  /* 0x03082005120075a7 */ /* 0x0022a4000800017f */
[----:B--2---:R-:W-:Y:S05]  /*2fd90*/  @!P0 NANOSLEEP.SYNCS 0x989680 ;  /* 0x009896800000895d */ /* 0x004fea0003900000 */
[----:B------:R-:W2:Y:S02]  /*2fda0*/  @!P0 SYNCS.PHASECHK.TRANS64 P0, [R18+URZ+0x30820], R5 ;  /* 0x03082005120085a7 */ /* 0x000ea4000800007f */
[----:B--2---:R-:W-:Y:S05]  /*2fdb0*/  @!P0 BRA `(.L_x_1852) ;  /* 0xfffffffc00f08947 */ /* 0x004fea000383ffff */
[----:B------:R-:W-:Y:S05]  /*2fdc0*/  BRA `(.L_x_2079) ;  /* 0xffffff6800987947 */ /* 0x000fea000383ffff */
.L_x_1856:
[----:B--2---:R2:W3:Y:S02]  /*2fdd0*/  SYNCS.PHASECHK.TRANS64.TRYWAIT P0, [R7+URZ+0x308a0], R10 ;  /* 0x0308a00a070075a7 */ /* 0x0044e4000800017f */
[----:B---3--:R-:W-:Y:S05]  /*2fde0*/  @!P0 NANOSLEEP.SYNCS 0x989680 ;  /* 0x009896800000895d */ /* 0x008fea0003900000 */
[----:B------:R-:W3:Y:S02]  /*2fdf0*/  @!P0 SYNCS.PHASECHK.TRANS64 P0, [R7+URZ+0x308a0], R10 ;  /* 0x0308a00a070085a7 */ /* 0x000ee4000800007f */
[----:B---3--:R-:W-:Y:S05]  /*2fe00*/  @!P0 BRA `(.L_x_1856) ;  /* 0xfffffffc00f08947 */ /* 0x008fea000383ffff */
[----:B------:R-:W-:Y:S05]  /*2fe10*/  BRA `(.L_x_2080) ;  /* 0xffffff6800b87947 */ /* 0x000fea000383ffff */
.L_x_1864:
[----:B0-----:R0:W1:Y:S02]  /*2fe20*/  SYNCS.PHASECHK.TRANS64.TRYWAIT P0, [R7+URZ+0x308c0], R10 ;  /* 0x0308c00a070075a7 */ /* 0x001064000800017f */
[----:B-1----:R-:W-:Y:S05]  /*2fe30*/  @!P0 NANOSLEEP.SYNCS 0x989680 ;  /* 0x009896800000895d */ /* 0x002fea0003900000 */
[----:B------:R-:W1:Y:S02]  /*2fe40*/  @!P0 SYNCS.PHASECHK.TRANS64 P0, [R7+URZ+0x308c0], R10 ;  /* 0x0308c00a070085a7 */ /* 0x000e64000800007f */
[----:B-1----:R-:W-:Y:S05]  /*2fe50*/  @!P0 BRA `(.L_x_1864) ;  /* 0xfffffffc00f08947 */ /* 0x002fea000383ffff */
[----:B------:R-:W-:Y:S05]  /*2fe60*/  BRA `(.L_x_2081) ;  /* 0xffffff6c00fc7947 */ /* 0x000fea000383ffff */
.L_x_1874:
[----:B-1----:R1:W2:Y:S02]  /*2fe70*/  SYNCS.PHASECHK.TRANS64.TRYWAIT P1, [R8+URZ+0x308a0], R7 ;  /* 0x0308a007080075a7 */ /* 0x0022a4000802017f */
[----:B--2---:R-:W-:Y:S05]  /*2fe80*/  @!P1 NANOSLEEP.SYNCS 0x989680 ;  /* 0x009896800000995d */ /* 0x004fea0003900000 */
[----:B------:R-:W2:Y:S02]  /*2fe90*/  @!P1 SYNCS.PHASECHK.TRANS64 P1, [R8+URZ+0x308a0], R7 ;  /* 0x0308a007080095a7 */ /* 0x000ea4000802007f */
[----:B--2---:R-:W-:Y:S05]  /*2fea0*/  @!P1 BRA `(.L_x_1874) ;  /* 0xfffffffc00f09947 */ /* 0x004fea000383ffff */
[----:B------:R-:W-:Y:S05]  /*2feb0*/  BRA `(.L_x_2082) ;  /* 0xffffff7400907947 */ /* 0x000fea000383ffff */
.L_x_1882:
[----:B0-----:R0:W2:Y:S02]  /*2fec0*/  SYNCS.PHASECHK.TRANS64.TRYWAIT P1, [R8+URZ+0x308c0], R7 ;  /* 0x0308c007080075a7 */ /* 0x0010a4000802017f */
[----:B--2---:R-:W-:Y:S05]  /*2fed0*/  @!P1 NANOSLEEP.SYNCS 0x989680 ;  /* 0x009896800000995d */ /* 0x004fea0003900000 */
[----:B------:R-:W2:Y:S02]  /*2fee0*/  @!P1 SYNCS.PHASECHK.TRANS64 P1, [R8+URZ+0x308c0], R7 ;  /* 0x0308c007080095a7 */ /* 0x000ea4000802007f */
[----:B--2---:R-:W-:Y:S05]  /*2fef0*/  @!P1 BRA `(.L_x_1882) ;  /* 0xfffffffc00f09947 */ /* 0x004fea000383ffff */
[----:B------:R-:W-:Y:S05]  /*2ff00*/  BRA `(.L_x_2083) ;  /* 0xffffff7800cc7947 */ /* 0x000fea000383ffff */
.L_x_1908:
[----:B------:R-:W2:Y:S01]  /*2ff10*/  S2R R4, SR_TID.X ;  /* 0x0000000000047919 */ /* 0x000ea20000002100 */
[----:B------:R-:W-:Y:S01]  /*2ff20*/  BSSY B0, `(.L_x_2084) ;  /* 0x000000a000007945 */ /* 0x000fe20003800000 */
[----:B------:R-:W-:Y:S02]  /*2ff30*/  IMAD.MOV.U32 R12, RZ, RZ, RZ ;  /* 0x000000ffff0c7224 */ /* 0x000fe400078e00ff */
[----:B------:R-:W-:Y:S02]  /*2ff40*/  IMAD.MOV.U32 R11, RZ, RZ, 0x1f ;  /* 0x0000001fff0b7424 */ /* 0x000fe400078e00ff */
[----:B0-----:R-:W-:Y:S01]  /*2ff50*/  IMAD.MOV.U32 R15, RZ, RZ, -0x1 ;  /* 0xffffffffff0f7424 */ /* 0x001fe200078e00ff */
[----:B--2---:R-:W-:-:S04]  /*2ff60*/  SHF.R.U32.HI R4, RZ, 0x5, R4 ;  /* 0x00000005ff047819 */ /* 0x004fc80000011604 */
[----:B------:R-:W-:-:S04]  /*2ff70*/  LOP3.LUT R4, R4, 0x3, RZ, 0xc0, !PT ;  /* 0x0000000304047812 */ /* 0x000fc800078ec0ff */
[----:B------:R-:W-:-:S07]  /*2ff80*/  MOV R13, R4 ;  /* 0x00000004000d7202 */ /* 0x000fce0000000f00 */
[----:B-1----:R-:W-:Y:S05]  /*2ff90*/  WARPSYNC.COLLECTIVE R15, `(.L_x_2085) ;  /* 0x000000000f087348 */ /* 0x002fea0003c00000 */
[----:B------:R0:W2:Y:S02]  /*2ffa0*/  SHFL.IDX P6, R14, R13, R12, R11 ;  /* 0x0000000c0d0e7389 */ /* 0x0000a400000c000b */
[----:B012---:R-:W-:Y:S01]  /*2ffb0*/  ENDCOLLECTIVE ;  /* 0x000000000000791b */ /* 0x007fe20003800000 */
.L_x_2085:
[----:B------:R-:W-:Y:S05]  /*2ffc0*/  BSYNC B0 ;  /* 0x0000000000007941 */ /* 0x000fea0003800000 */
.L_x_2084:
[----:B------:R-:W-:Y:S05]  /*2ffd0*/  BRA `(.L_x_2086) ;  /* 0xffffff8c00607947 */ /* 0x000fea000383ffff */
.L_x_1910:
[----:B------:R-:W-:Y:S01]  /*2ffe0*/  BSSY B0, `(.L_x_2087) ;  /* 0x0000006000007945 */ /* 0x000fe20003800000 */
[----:B0-----:R-:W-:-:S07]  /*2fff0*/  IMAD.MOV.U32 R15, RZ, RZ, -0x1 ;  /* 0xffffffffff0f7424 */ /* 0x001fce00078e00ff */
[----:B-1-3--:R-:W-:Y:S05]  /*30000*/  WARPSYNC.COLLECTIVE R15, `(.L_x_2088) ;  /* 0x000000000f0c7348 */ /* 0x00afea0003c00000 */
[----:B------:R-:W-:Y:S02]  /*30010*/  ELECT P6, UR62, PT ;  /* 0x00000000003e782f */ /* 0x000fe400038c0000 */
[----:B------:R-:W-:Y:S01]  /*30020*/  MOV R14, UR62 ;  /* 0x0000003e000e7c02 */ /* 0x000fe20008000f00 */
[----:B-1-3--:R-:W-:Y:S10]  /*30030*/  ENDCOLLECTIVE ;  /* 0x000000000000791b */ /* 0x00aff40003800000 */
.L_x_2088:
[----:B------:R-:W-:Y:S05]  /*30040*/  BSYNC B0 ;  /* 0x0000000000007941 */ /* 0x000fea0003800000 */
.L_x_2087:
[----:B------:R-:W-:Y:S05]  /*30050*/  BRA `(.L_x_2089) ;  /* 0xffffff8c006c7947 */ /* 0x000fea000383ffff */
.L_x_1912:
[----:B--2---:R2:W3:Y:S02]  /*30060*/  SYNCS.PHASECHK.TRANS64.TRYWAIT P0, [R0+URZ+0x30840], R2 ;  /* 0x03084002000075a7 */ /* 0x0044e4000800017f */
[----:B---3--:R-:W-:Y:S05]  /*30070*/  @!P0 NANOSLEEP.SYNCS 0x989680 ;  /* 0x009896800000895d */ /* 0x008fea0003900000 */
[----:B------:R-:W3:Y:S02]  /*30080*/  @!P0 SYNCS.PHASECHK.TRANS64 P0, [R0+URZ+0x30840], R2 ;  /* 0x03084002000085a7 */ /* 0x000ee4000800007f */
[----:B---3--:R-:W-:Y:S05]  /*30090*/  @!P0 BRA `(.L_x_1912) ;  /* 0xfffffffc00f08947 */ /* 0x008fea000383ffff */
[----:B------:R-:W-:Y:S05]  /*300a0*/  BRA `(.L_x_2090) ;  /* 0xffffff8c00d07947 */ /* 0x000fea000383ffff */
.L_x_1916:
[----:B------:R-:W2:Y:S01]  /*300b0*/  LDL.LU R11, [R1+0x3c] ;  /* 0x00003c00010b7983 */ /* 0x000ea20000300800 */
[----:B------:R-:W-:Y:S01]  /*300c0*/  IMAD.MOV.U32 R13, RZ, RZ, R3 ;  /* 0x000000ffff0d7224 */ /* 0x000fe200078e0003 */
[----:B------:R-:W-:Y:S01]  /*300d0*/  MOV R12, RZ ;  /* 0x000000ff000c7202 */ /* 0x000fe20000000f00 */
[----:B------:R-:W-:Y:S01]  /*300e0*/  IMAD.MOV.U32 R15, RZ, RZ, -0x1 ;  /* 0xffffffffff0f7424 */ /* 0x000fe200078e00ff */
[----:B------:R-:W0:Y:S02]  /*300f0*/  S2R R5, SR_TID.X ;  /* 0x0000000000057919 */ /* 0x000e240000002100 */
[----:B0-----:R-:W-:-:S04]  /*30100*/  LOP3.LUT R5, R5, 0x7f, RZ, 0xc0, !PT ;  /* 0x0000007f05057812 */ /* 0x001fc800078ec0ff */
[----:B------:R-:W-:-:S04]  /*30110*/  SHF.R.U32.HI R0, RZ, 0x3, R5 ;  /* 0x00000003ff007819 */ /* 0x000fc80000011605 */
[----:B------:R-:W-:-:S05]  /*30120*/  IADD3 R0, R0, R8, RZ ;  /* 0x0000000800007210 */ /* 0x000fca0007ffe0ff */
[----:B------:R-:W-:Y:S02]  /*30130*/  VIADD R5, R0, 0x10 ;  /* 0x0000001000057836 */ /* 0x000fe40000000000 */
[----:B--2---:R-:W-:Y:S02]  /*30140*/  IMAD R2, R11, R7, RZ ;  /* 0x000000070b027224 */ /* 0x004fe400078e02ff */
[----:B------:R-:W-:-:S03]  /*30150*/  IMAD.MOV.U32 R11, RZ, RZ, 0x181f ;  /* 0x0000181fff0b7424 */ /* 0x000fc600078e00ff */
[----:B------:R-:W-:-:S13]  /*30160*/  ISETP.GE.AND P5, PT, R0, R2, PT ;  /* 0x000000020000720c */ /* 0x000fda0003fa6270 */
[----:B-----5:R-:W-:Y:S05]  /*30170*/  WARPSYNC.COLLECTIVE R15, `(.L_x_2091) ;  /* 0x000000000f087348 */ /* 0x020fea0003c00000 */
[----:B------:R0:W1:Y:S02]  /*30180*/  SHFL.IDX P6, R14, R13, R12, R11 ;  /* 0x0000000c0d0e7389 */ /* 0x00006400000c000b */
[----:B01---5:R-:W-:Y:S01]  /*30190*/  ENDCOLLECTIVE ;  /* 0x000000000000791b */ /* 0x023fe20003800000 */
.L_x_2091:
[----:B------:R-:W-:Y:S02]  /*301a0*/  IMAD.MOV.U32 R13, RZ, RZ, R4 ;  /* 0x000000ffff0d7224 */ /* 0x000fe400078e0004 */
[----:B------:R-:W-:-:S07]  /*301b0*/  IMAD.MOV.U32 R6, RZ, RZ, R14 ;  /* 0x000000ffff067224 */ /* 0x000fce00078e000e */
[----:B------:R-:W-:Y:S05]  /*301c0*/  WARPSYNC.COLLECTIVE R15, `(.L_x_2092) ;  /* 0x000000000f087348 */ /* 0x000fea0003c00000 */
[----:B------:R0:W1:Y:S02]  /*301d0*/  SHFL.IDX P6, R14, R13, R12, R11 ;  /* 0x0000000c0d0e7389 */ /* 0x00006400000c000b */
[----:B01----:R-:W-:Y:S01]  /*301e0*/  ENDCOLLECTIVE ;  /* 0x000000000000791b */ /* 0x003fe20003800000 */
.L_x_2092:
        /* <DEDUP_REMOVED lines=20> */
.L_x_2093:
[----:B------:R-:W-:Y:S01]  /*30330*/  MOV R13, R4 ;  /* 0x00000004000d7202 */ /* 0x000fe20000000f00 */
[----:B------:R-:W-:-:S07]  /*30340*/  IMAD.MOV.U32 R6, RZ, RZ, R14 ;  /* 0x000000ffff067224 */ /* 0x000fce00078e000e */
[----:B------:R-:W-:Y:S05]  /*30350*/  WARPSYNC.COLLECTIVE R15, `(.L_x_2094) ;  /* 0x000000000f087348 */ /* 0x000fea0003c00000 */
[----:B------:R0:W1:Y:S02]  /*30360*/  SHFL.IDX P6, R14, R13, R12, R11 ;  /* 0x0000000c0d0e7389 */ /* 0x00006400000c000b */
[----:B01----:R-:W-:Y:S01]  /*30370*/  ENDCOLLECTIVE ;  /* 0x000000000000791b */ /* 0x003fe20003800000 */
.L_x_2094:
[----:B------:R-:W-:Y:S01]  /*30380*/  ULDC.64 UR4, c[0x0][0x208] ;  /* 0x0000820000047ab9 */ /* 0x000fe20000000a00 */
[----:B------:R-:W-:Y:S01]  /*30390*/  MOV R13, R3 ;  /* 0x00000003000d7202 */ /* 0x000fe20000000f00 */
        /* <DEDUP_REMOVED lines=18> */
.L_x_2095:
[----:B------:R-:W-:Y:S02]  /*304c0*/  IMAD.MOV.U32 R13, RZ, RZ, R4 ;  /* 0x000000ffff0d7224 */ /* 0x000fe400078e0004 */
[----:B------:R-:W-:-:S07]  /*304d0*/  IMAD.MOV.U32 R6, RZ, RZ, R14 ;  /* 0x000000ffff067224 */ /* 0x000fce00078e000e */
[----:B------:R-:W-:Y:S05]  /*304e0*/  WARPSYNC.COLLECTIVE R15, `(.L_x_2096) ;  /* 0x000000000f087348 */ /* 0x000fea0003c00000 */
[----:B------:R0:W1:Y:S02]  /*304f0*/  SHFL.IDX P6, R14, R13, R12, R11 ;  /* 0x0000000c0d0e7389 */ /* 0x00006400000c000b */
[----:B01----:R-:W-:Y:S01]  /*30500*/  ENDCOLLECTIVE ;  /* 0x000000000000791b */ /* 0x003fe20003800000 */
.L_x_2096:
[----:B------:R-:W-:Y:S01]  /*30510*/  ULDC.64 UR4, c[0x0][0x208] ;  /* 0x0000820000047ab9 */ /* 0x000fe20000000a00 */
[----:B------:R-:W-:Y:S02]  /*30520*/  IMAD.MOV.U32 R13, RZ, RZ, R3 ;  /* 0x000000ffff0d7224 */ /* 0x000fe400078e0003 */
[----:B------:R-:W-:Y:S02]  /*30530*/  IMAD.MOV.U32 R12, RZ, RZ, 0x3 ;  /* 0x00000003ff0c7424 */ /* 0x000fe400078e00ff */
[----:B------:R-:W-:-:S05]  /*30540*/  IMAD.MOV.U32 R5, RZ, RZ, R14 ;  /* 0x000000ffff057224 */ /* 0x000fca00078e000e */
[----:B------:R-:W-:-:S05]  /*30550*/  @!P5 LEA R5, P4, R10, R5, 0x1 ;  /* 0x000000050a05d211 */ /* 0x000fca00078808ff */
[----:B------:R-:W-:-:S05]  /*30560*/  @!P5 IMAD.X R6, RZ, RZ, R6, P4 ;  /* 0x000000ffff06d224 */ /* 0x000fca00020e0606 */
[----:B------:R-:W-:Y:S01]  /*30570*/  @!P5 MOV R7, R6 ;  /* 0x000000060007d202 */ /* 0x000fe20000000f00 */
        /* <DEDUP_REMOVED lines=13> */
.L_x_2097:
[----:B------:R-:W-:Y:S01]  /*30650*/  MOV R13, R4 ;  /* 0x00000004000d7202 */ /* 0x000fe20000000f00 */
[----:B------:R-:W-:-:S07]  /*30660*/  IMAD.MOV.U32 R6, RZ, RZ, R14 ;  /* 0x000000ffff067224 */ /* 0x000fce00078e000e */
[----:B------:R-:W-:Y:S05]  /*30670*/  WARPSYNC.COLLECTIVE R15, `(.L_x_2098) ;  /* 0x000000000f087348 */ /* 0x000fea0003c00000 */
[----:B------:R0:W1:Y:S02]  /*30680*/  SHFL.IDX P6, R14, R13, R12, R11 ;  /* 0x0000000c0d0e7389 */ /* 0x00006400000c000b */
[----:B01----:R-:W-:Y:S01]  /*30690*/  ENDCOLLECTIVE ;  /* 0x000000000000791b */ /* 0x003fe20003800000 */
.L_x_2098:
        /* <DEDUP_REMOVED lines=20> */
.L_x_2099:
[----:B------:R-:W-:Y:S02]  /*307e0*/  IMAD.MOV.U32 R13, RZ, RZ, R4 ;  /* 0x000000ffff0d7224 */ /* 0x000fe400078e0004 */
[----:B------:R-:W-:-:S07]  /*307f0*/  IMAD.MOV.U32 R6, RZ, RZ, R14 ;  /* 0x000000ffff067224 */ /* 0x000fce00078e000e */
[----:B------:R-:W-:Y:S05]  /*30800*/  WARPSYNC.COLLECTIVE R15, `(.L_x_2100) ;  /* 0x000000000f087348 */ /* 0x000fea0003c00000 */
[----:B------:R0:W1:Y:S02]  /*30810*/  SHFL.IDX P6, R14, R13, R12, R11 ;  /* 0x0000000c0d0e7389 */ /* 0x00006400000c000b */
[----:B01----:R-:W-:Y:S01]  /*30820*/  ENDCOLLECTIVE ;  /* 0x000000000000791b */ /* 0x003fe20003800000 */
.L_x_2100:
        /* <DEDUP_REMOVED lines=20> */
.L_x_2101:
[----:B------:R-:W-:Y:S01]  /*30970*/  MOV R13, R4 ;  /* 0x00000004000d7202 */ /* 0x000fe20000000f00 */
[----:B------:R-:W-:-:S07]  /*30980*/  IMAD.MOV.U32 R6, RZ, RZ, R14 ;  /* 0x000000ffff067224 */ /* 0x000fce00078e000e */
[----:B------:R-:W-:Y:S05]  /*30990*/  WARPSYNC.COLLECTIVE R15, `(.L_x_2102) ;  /* 0x000000000f087348 */ /* 0x000fea0003c00000 */
[----:B------:R0:W1:Y:S02]  /*309a0*/  SHFL.IDX P6, R14, R13, R12, R11 ;  /* 0x0000000c0d0e7389 */ /* 0x00006400000c000b */
[----:B01----:R-:W-:Y:S01]  /*309b0*/  ENDCOLLECTIVE ;  /* 0x000000000000791b */ /* 0x003fe20003800000 */
.L_x_2102:
[----:B------:R-:W-:Y:S01]  /*309c0*/  ULDC.64 UR4, c[0x0][0x208] ;  /* 0x0000820000047ab9 */ /* 0x000fe20000000a00 */
[----:B------:R-:W-:Y:S01]  /*309d0*/  IMAD.MOV.U32 R13, RZ, RZ, R3 ;  /* 0x000000ffff0d7224 */ /* 0x000fe200078e0003 */
[----:B------:R-:W-:Y:S01]  /*309e0*/  MOV R12, 0x6 ;  /* 0x00000006000c7802 */ /* 0x000fe20000000f00 */
        /* <DEDUP_REMOVED lines=15> */
.L_x_2103:
[----:B------:R-:W-:-:S05]  /*30ae0*/  VIADD R7, R0, 0x60 ;  /* 0x0000006000077836 */ /* 0x000fca0000000000 */
[----:B------:R-:W-:Y:S01]  /*30af0*/  ISETP.GE.AND P5, PT, R7, R2, PT ;  /* 0x000000020700720c */ /* 0x000fe20003fa6270 */
[----:B------:R-:W-:Y:S02]  /*30b00*/  IMAD.MOV.U32 R13, RZ, RZ, R4 ;  /* 0x000000ffff0d7224 */ /* 0x000fe400078e0004 */
[----:B------:R-:W-:-:S10]  /*30b10*/  IMAD.MOV.U32 R8, RZ, RZ, R14 ;  /* 0x000000ffff087224 */ /* 0x000fd400078e000e */
[----:B------:R-:W-:Y:S05]  /*30b20*/  WARPSYNC.COLLECTIVE R15, `(.L_x_2104) ;  /* 0x000000000f087348 */ /* 0x000fea0003c00000 */
[----:B------:R0:W1:Y:S02]  /*30b30*/  SHFL.IDX P6, R14, R13, R12, R11 ;  /* 0x0000000c0d0e7389 */ /* 0x00006400000c000b */
[----:B01----:R-:W-:Y:S01]  /*30b40*/  ENDCOLLECTIVE ;  /* 0x000000000000791b */ /* 0x003fe20003800000 */
.L_x_2104:
[----:B------:R-:W-:Y:S01]  /*30b50*/  ULDC.64 UR4, c[0x0][0x208] ;  /* 0x0000820000047ab9 */ /* 0x000fe20000000a00 */
[----:B------:R-:W-:Y:S02]  /*30b60*/  IMAD.MOV.U32 R13, RZ, RZ, R3 ;  /* 0x000000ffff0d7224 */ /* 0x000fe400078e0003 */
[----:B------:R-:W-:Y:S02]  /*30b70*/  IMAD.MOV.U32 R12, RZ, RZ, 0x7 ;  /* 0x00000007ff0c7424 */ /* 0x000fe400078e00ff */
[----:B------:R-:W-:-:S05]  /*30b80*/  IMAD.MOV.U32 R5, RZ, RZ, R14 ;  /* 0x000000ffff057224 */ /* 0x000fca00078e000e */
[----:B------:R-:W-:-:S05]  /*30b90*/  @!P5 LEA R5, P4, R10, R5, 0x1 ;  /* 0x000000050a05d211 */ /* 0x000fca00078808ff */
[----:B------:R-:W-:-:S05]  /*30ba0*/  @!P5 IMAD.X R6, RZ, RZ, R8, P4 ;  /* 0x000000ffff06d224 */ /* 0x000fca00020e0608 */
[----:B------:R-:W-:Y:S01]  /*30bb0*/  @!P5 MOV R7, R6 ;  /* 0x000000060007d202 */ /* 0x000fe20000000f00 */
        /* <DEDUP_REMOVED lines=11> */
.L_x_2105:
[----:B------:R-:W-:Y:S02]  /*30c70*/  IMAD.MOV.U32 R13, RZ, RZ, R4 ;  /* 0x000000ffff0d7224 */ /* 0x000fe400078e0004 */
[----:B------:R-:W-:-:S07]  /*30c80*/  IMAD.MOV.U32 R5, RZ, RZ, R14 ;  /* 0x000000ffff057224 */ /* 0x000fce00078e000e */
[----:B------:R-:W-:Y:S05]  /*30c90*/  WARPSYNC.COLLECTIVE R15, `(.L_x_2106) ;  /* 0x000000000f087348 */ /* 0x000fea0003c00000 */
[----:B------:R0:W1:Y:S02]  /*30ca0*/  SHFL.IDX P6, R14, R13, R12, R11 ;  /* 0x0000000c0d0e7389 */ /* 0x00006400000c000b */
[----:B01----:R-:W-:Y:S01]  /*30cb0*/  ENDCOLLECTIVE ;  /* 0x000000000000791b */ /* 0x003fe20003800000 */
.L_x_2106:
[----:B------:R-:W-:Y:S01]  /*30cc0*/  MOV R3, R14 ;  /* 0x0000000e00037202 */ /* 0x000fe20000000f00 */
[----:B------:R-:W-:Y:S06]  /*30cd0*/  BRA `(.L_x_2107) ;  /* 0xffffff9000947947 */ /* 0x000fec000383ffff */
.L_x_1921:
[----:B---3--:R3:W4:Y:S02]  /*30ce0*/  SYNCS.PHASECHK.TRANS64.TRYWAIT P0, [R18+URZ+0x30820], R0 ;  /* 0x03082000120075a7 */ /* 0x008724000800017f */
[----:B----4-:R-:W-:Y:S05]  /*30cf0*/  @!P0 NANOSLEEP.SYNCS 0x989680 ;  /* 0x009896800000895d */ /* 0x010fea0003900000 */
[----:B------:R-:W4:Y:S02]  /*30d00*/  @!P0 SYNCS.PHASECHK.TRANS64 P0, [R18+URZ+0x30820], R0 ;  /* 0x03082000120085a7 */ /* 0x000f24000800007f */
[----:B----4-:R-:W-:Y:S05]  /*30d10*/  @!P0 BRA `(.L_x_1921) ;  /* 0xfffffffc00f08947 */ /* 0x010fea000383ffff */
[----:B------:R-:W-:Y:S05]  /*30d20*/  BRA `(.L_x_2108) ;  /* 0xffffff9400107947 */ /* 0x000fea000383ffff */
.L_x_1930:
[----:B-1----:R1:W2:Y:S02]  /*30d30*/  SYNCS.PHASECHK.TRANS64.TRYWAIT P0, [R3+URZ+0x30840], R2 ;  /* 0x03084002030075a7 */ /* 0x0022a4000800017f */
[----:B--2---:R-:W-:Y:S05]  /*30d40*/  @!P0 NANOSLEEP.SYNCS 0x989680 ;  /* 0x009896800000895d */ /* 0x004fea0003900000 */
[----:B------:R-:W2:Y:S02]  /*30d50*/  @!P0 SYNCS.PHASECHK.TRANS64 P0, [R3+URZ+0x30840], R2 ;  /* 0x03084002030085a7 */ /* 0x000ea4000800007f */
[----:B--2---:R-:W-:Y:S05]  /*30d60*/  @!P0 BRA `(.L_x_1930) ;  /* 0xfffffffc00f08947 */ /* 0x004fea000383ffff */
[----:B------:R-:W-:Y:S05]  /*30d70*/  BRA `(.L_x_2109) ;  /* 0xffffff9800087947 */ /* 0x000fea000383ffff */
.L_x_1938:
[----:B0-----:R0:W1:Y:S02]  /*30d80*/  SYNCS.PHASECHK.TRANS64.TRYWAIT P0, [R3+URZ+0x60], R2 ;  /* 0x00006002030075a7 */ /* 0x001064000800017f */
[----:B-1----:R-:W-:Y:S05]  /*30d90*/  @!P0 NANOSLEEP.SYNCS 0x989680 ;  /* 0x009896800000895d */ /* 0x002fea0003900000 */
[----:B------:R-:W1:Y:S02]  /*30da0*/  @!P0 SYNCS.PHASECHK.TRANS64 P0, [R3+URZ+0x60], R2 ;  /* 0x00006002030085a7 */ /* 0x000e64000800007f */
[----:B-1----:R-:W-:Y:S05]  /*30db0*/  @!P0 BRA `(.L_x_1938) ;  /* 0xfffffffc00f08947 */ /* 0x002fea000383ffff */
[----:B------:R-:W-:Y:S05]  /*30dc0*/  BRA `(.L_x_2110) ;  /* 0xffffff9c005c7947 */ /* 0x000fea000383ffff */
.L_x_1949:
[----:B-1----:R1:W2:Y:S02]  /*30dd0*/  SYNCS.PHASECHK.TRANS64.TRYWAIT P0, [R3+URZ+0x30840], R2 ;  /* 0x03084002030075a7 */ /* 0x0022a4000800017f */
[----:B--2---:R-:W-:Y:S05]  /*30de0*/  @!P0 NANOSLEEP.SYNCS 0x989680 ;  /* 0x009896800000895d */ /* 0x004fea0003900000 */
[----:B------:R-:W2:Y:S02]  /*30df0*/  @!P0 SYNCS.PHASECHK.TRANS64 P0, [R3+URZ+0x30840], R2 ;  /* 0x03084002030085a7 */ /* 0x000ea4000800007f */
[----:B--2---:R-:W-:Y:S05]  /*30e00*/  @!P0 BRA `(.L_x_1949) ;  /* 0xfffffffc00f08947 */ /* 0x004fea000383ffff */
[----:B------:R-:W-:Y:S05]  /*30e10*/  BRA `(.L_x_2111) ;  /* 0xffffffa400647947 */ /* 0x000fea000383ffff */
.L_x_1957:
[----:B0-----:R0:W1:Y:S02]  /*30e20*/  SYNCS.PHASECHK.TRANS64.TRYWAIT P0, [R2+URZ+0x60], R3 ;  /* 0x00006003020075a7 */ /* 0x001064000800017f */
[----:B-1----:R-:W-:Y:S05]  /*30e30*/  @!P0 NANOSLEEP.SYNCS 0x989680 ;  /* 0x009896800000895d */ /* 0x002fea0003900000 */
[----:B------:R-:W1:Y:S02]  /*30e40*/  @!P0 SYNCS.PHASECHK.TRANS64 P0, [R2+URZ+0x60], R3 ;  /* 0x00006003020085a7 */ /* 0x000e64000800007f */
[----:B-1----:R-:W-:Y:S05]  /*30e50*/  @!P0 BRA `(.L_x_1957) ;  /* 0xfffffffc00f08947 */ /* 0x002fea000383ffff */
[----:B------:R-:W-:Y:S05]  /*30e60*/  BRA `(.L_x_2112) ;  /* 0xffffffa800b87947 */ /* 0x000fea000383ffff */
.L_x_1968:
[----:B---3--:R3:W4:Y:S02]  /*30e70*/  SYNCS.PHASECHK.TRANS64.TRYWAIT P0, [R2+URZ+0x30840], R3 ;  /* 0x03084003020075a7 */ /* 0x008724000800017f */
[----:B----4-:R-:W-:Y:S05]  /*30e80*/  @!P0 NANOSLEEP.SYNCS 0x989680 ;  /* 0x009896800000895d */ /* 0x010fea0003900000 */
[----:B------:R-:W4:Y:S02]  /*30e90*/  @!P0 SYNCS.PHASECHK.TRANS64 P0, [R2+URZ+0x30840], R3 ;  /* 0x03084003020085a7 */ /* 0x000f24000800007f */
[----:B----4-:R-:W-:Y:S05]  /*30ea0*/  @!P0 BRA `(.L_x_1968) ;  /* 0xfffffffc00f08947 */ /* 0x010fea000383ffff */
[----:B------:R-:W-:Y:S05]  /*30eb0*/  BRA `(.L_x_2113) ;  /* 0xffffffb000947947 */ /* 0x000fea000383ffff */
.L_x_1976:
[----:B0-----:R0:W1:Y:S02]  /*30ec0*/  SYNCS.PHASECHK.TRANS64.TRYWAIT P0, [R2+URZ+0x60], R5 ;  /* 0x00006005020075a7 */ /* 0x001064000800017f */
[----:B-1----:R-:W-:Y:S05]  /*30ed0*/  @!P0 NANOSLEEP.SYNCS 0x989680 ;  /* 0x009896800000895d */ /* 0x002fea0003900000 */
[----:B------:R-:W1:Y:S02]  /*30ee0*/  @!P0 SYNCS.PHASECHK.TRANS64 P0, [R2+URZ+0x60], R5 ;  /* 0x00006005020085a7 */ /* 0x000e64000800007f */
[----:B-1----:R-:W-:Y:S05]  /*30ef0*/  @!P0 BRA `(.L_x_1976) ;  /* 0xfffffffc00f08947 */ /* 0x002fea000383ffff */
[----:B------:R-:W-:Y:S05]  /*30f00*/  BRA `(.L_x_2114) ;  /* 0xffffffb400e87947 */ /* 0x000fea000383ffff */
.L_x_1989:
[----:B--2---:R2:W3:Y:S02]  /*30f10*/  SYNCS.PHASECHK.TRANS64.TRYWAIT P0, [R0+URZ+0x30860], R2 ;  /* 0x03086002000075a7 */ /* 0x0044e4000800017f */
[----:B---3--:R-:W-:Y:S05]  /*30f20*/  @!P0 NANOSLEEP.SYNCS 0x989680 ;  /* 0x009896800000895d */ /* 0x008fea0003900000 */
[----:B------:R-:W3:Y:S02]  /*30f30*/  @!P0 SYNCS.PHASECHK.TRANS64 P0, [R0+URZ+0x30860], R2 ;  /* 0x03086002000085a7 */ /* 0x000ee4000800007f */
[----:B---3--:R-:W-:Y:S05]  /*30f40*/  @!P0 BRA `(.L_x_1989) ;  /* 0xfffffffc00f08947 */ /* 0x008fea000383ffff */
[----:B------:R-:W-:Y:S05]  /*30f50*/  BRA `(.L_x_2115) ;  /* 0xffffffbc00b07947 */ /* 0x000fea000383ffff */
.L_x_1998:
[----:B------:R-:W3:Y:S01]  /*30f60*/  LDL R0, [R1] ;  /* 0x0000000001007983 */ /* 0x000ee20000100800 */
[----:B------:R-:W-:Y:S01]  /*30f70*/  BSSY B0, `(.L_x_2116) ;  /* 0x0000008000007945 */ /* 0x000fe20003800000 */
[----:B------:R-:W-:Y:S02]  /*30f80*/  IMAD.MOV.U32 R12, RZ, RZ, RZ ;  /* 0x000000ffff0c7224 */ /* 0x000fe400078e00ff */
[----:B------:R-:W-:Y:S02]  /*30f90*/  IMAD.MOV.U32 R11, RZ, RZ, 0x1f ;  /* 0x0000001fff0b7424 */ /* 0x000fe400078e00ff */
[----:B0-----:R-:W-:Y:S02]  /*30fa0*/  IMAD.MOV.U32 R15, RZ, RZ, -0x1 ;  /* 0xffffffffff0f7424 */ /* 0x001fe400078e00ff */
[----:B---3--:R-:W-:-:S07]  /*30fb0*/  IMAD.MOV.U32 R13, RZ, RZ, R0 ;  /* 0x000000ffff0d7224 */ /* 0x008fce00078e0000 */
[----:B-12---:R-:W-:Y:S05]  /*30fc0*/  WARPSYNC.COLLECTIVE R15, `(.L_x_2117) ;  /* 0x000000000f087348 */ /* 0x006fea0003c00000 */
[----:B------:R0:W3:Y:S02]  /*30fd0*/  SHFL.IDX P6, R14, R13, R12, R11 ;  /* 0x0000000c0d0e7389 */ /* 0x0000e400000c000b */
[----:B0123--:R-:W-:Y:S01]  /*30fe0*/  ENDCOLLECTIVE ;  /* 0x000000000000791b */ /* 0x00ffe20003800000 */
.L_x_2117:
[----:B------:R-:W-:Y:S05]  /*30ff0*/  BSYNC B0 ;  /* 0x0000000000007941 */ /* 0x000fea0003800000 */
.L_x_2116:
[----:B------:R0:W5:Y:S01]  /*31000*/  LDL R2, [R1+0xc] ;  /* 0x00000c0001027983 */ /* 0x0001620000100800 */
[----:B------:R-:W-:Y:S01]  /*31010*/  MOV R13, R0 ;  /* 0x00000000000d7202 */ /* 0x000fe20000000f00 */
[----:B------:R-:W-:Y:S02]  /*31020*/  IMAD.MOV.U32 R12, RZ, RZ, 0x1 ;  /* 0x00000001ff0c7424 */ /* 0x000fe400078e00ff */
[----:B------:R-:W-:Y:S02]  /*31030*/  IMAD.MOV.U32 R11, RZ, RZ, 0x1f ;  /* 0x0000001fff0b7424 */ /* 0x000fe400078e00ff */
[----:B------:R-:W-:Y:S02]  /*31040*/  IMAD.MOV.U32 R15, RZ, RZ, -0x1 ;  /* 0xffffffffff0f7424 */ /* 0x000fe400078e00ff */
[----:B0-----:R-:W-:-:S07]  /*31050*/  IMAD.MOV.U32 R5, RZ, RZ, R14 ;  /* 0x000000ffff057224 */ /* 0x001fce00078e000e */
[----:B-----5:R-:W-:Y:S05]  /*31060*/  WARPSYNC.COLLECTIVE R15, `(.L_x_2118) ;  /* 0x000000000f087348 */ /* 0x020fea0003c00000 */
[----:B------:R0:W1:Y:S02]  /*31070*/  SHFL.IDX P6, R14, R13, R12, R11 ;  /* 0x0000000c0d0e7389 */ /* 0x00006400000c000b */
[----:B01---5:R-:W-:Y:S01]  /*31080*/  ENDCOLLECTIVE ;  /* 0x000000000000791b */ /* 0x023fe20003800000 */
.L_x_2118:
        /* <DEDUP_REMOVED lines=12> */
[----:B------:R-:W-:Y:S01]  /*31150*/  MOV R4, RZ ;  /* 0x000000ff00047202 */ /* 0x000fe20000000f00 */
[----:B------:R-:W-:Y:S01]  /*31160*/  IMAD.MOV.U32 R6, RZ, RZ, RZ ;  /* 0x000000ffff067224 */ /* 0x000fe200078e00ff */
[C---:B------:R-:W-:Y:S02]  /*31170*/  ISETP.GE.U32.AND P2, PT, R16.reuse, 0x2, PT ;  /* 0x000000021000780c */ /* 0x040fe40003f46070 */
[C---:B------:R-:W-:Y:S02]  /*31180*/  ISETP.GE.U32.AND P3, PT, R16.reuse, 0x4, PT ;  /* 0x000000041000780c */ /* 0x040fe40003f66070 */
[C---:B------:R-:W-:Y:S02]  /*31190*/  ISETP.GE.U32.AND P4, PT, R16.reuse, 0x8, PT ;  /* 0x000000081000780c */ /* 0x040fe40003f86070 */
[----:B------:R-:W-:Y:S01]  /*311a0*/  ISETP.GE.U32.AND P5, PT, R16, 0x10, PT ;  /* 0x000000101000780c */ /* 0x000fe20003fa6070 */
[----:B--2---:R-:W-:-:S02]  /*311b0*/  @!P1 IMAD.MOV.U32 R4, RZ, RZ, R8 ;  /* 0x000000ffff049224 */ /* 0x004fc400078e0008 */
[----:B------:R-:W-:Y:S02]  /*311c0*/  IMAD.MOV.U32 R8, RZ, RZ, RZ ;  /* 0x000000ffff087224 */ /* 0x000fe400078e00ff */
[----:B---3--:R-:W-:Y:S01]  /*311d0*/  @!P1 IMAD.MOV.U32 R6, RZ, RZ, R2 ;  /* 0x000000ffff069224 */ /* 0x008fe200078e0002 */
[----:B------:R-:W-:-:S03]  /*311e0*/  ISETP.NE.AND P1, PT, R16, RZ, PT ;  /* 0x000000ff1000720c */ /* 0x000fc60003f25270 */
[----:B------:R-:W-:-:S04]  /*311f0*/  IMAD R2, R6, R4, RZ ;  /* 0x0000000406027224 */ /* 0x000fc800078e02ff */
[----:B------:R-:W-:-:S07]  /*31200*/  IMAD.MOV.U32 R13, RZ, RZ, R2 ;  /* 0x000000ffff0d7224 */ /* 0x000fce00078e0002 */
[----:B------:R-:W-:Y:S05]  /*31210*/  WARPSYNC.COLLECTIVE R15, `(.L_x_2119) ;  /* 0x000000000f087348 */ /* 0x000fea0003c00000 */
[----:B------:R0:W1:Y:S02]  /*31220*/  SHFL.UP P6, R14, R13, R12, R11 ;  /* 0x0400000c0d0e7389 */ /* 0x00006400000c000b */
[----:B01----:R-:W-:Y:S01]  /*31230*/  ENDCOLLECTIVE ;  /* 0x000000000000791b */ /* 0x003fe20003800000 */
.L_x_2119:
[----:B------:R-:W-:Y:S01]  /*31240*/  IMAD.MOV.U32 R12, RZ, RZ, 0x2 ;  /* 0x00000002ff0c7424 */ /* 0x000fe200078e00ff */
[----:B------:R-:W-:-:S04]  /*31250*/  MOV R3, R14 ;  /* 0x0000000e00037202 */ /* 0x000fc80000000f00 */
[----:B------:R-:W-:-:S05]  /*31260*/  SEL R3, R3, RZ, P1 ;  /* 0x000000ff03037207 */ /* 0x000fca0000800000 */
[----:B------:R-:W-:-:S04]  /*31270*/  IMAD.IADD R2, R2, 0x1, R3 ;  /* 0x0000000102027824 */ /* 0x000fc800078e0203 */
[----:B------:R-:W-:-:S07]  /*31280*/  IMAD.MOV.U32 R13, RZ, RZ, R2 ;  /* 0x000000ffff0d7224 */ /* 0x000fce00078e0002 */
[----:B------:R-:W-:Y:S05]  /*31290*/  WARPSYNC.COLLECTIVE R15, `(.L_x_2120) ;  /* 0x000000000f087348 */ /* 0x000fea0003c00000 */
[----:B------:R0:W1:Y:S02]  /*312a0*/  SHFL.UP P6, R14, R13, R12, R11 ;  /* 0x0400000c0d0e7389 */ /* 0x00006400000c000b */
[----:B01----:R-:W-:Y:S01]  /*312b0*/  ENDCOLLECTIVE ;  /* 0x000000000000791b */ /* 0x003fe20003800000 */
.L_x_2120:
        /* <DEDUP_REMOVED lines=8> */
.L_x_2121:
        /* <DEDUP_REMOVED lines=8> */
.L_x_2122:
        /* <DEDUP_REMOVED lines=8> */
.L_x_2123:
[----:B------:R-:W-:Y:S02]  /*31440*/  IMAD.MOV.U32 R12, RZ, RZ, 0x1f ;  /* 0x0000001fff0c7424 */ /* 0x000fe400078e00ff */
[----:B------:R-:W-:Y:S02]  /*31450*/  IMAD.MOV.U32 R11, RZ, RZ, 0x1f ;  /* 0x0000001fff0b7424 */ /* 0x000fe400078e00ff */
[----:B------:R-:W-:-:S05]  /*31460*/  IMAD.MOV.U32 R3, RZ, RZ, R14 ;  /* 0x000000ffff037224 */ /* 0x000fca00078e000e */
[----:B------:R-:W-:-:S05]  /*31470*/  SEL R3, R3, RZ, P5 ;  /* 0x000000ff03037207 */ /* 0x000fca0002800000 */
[----:B------:R-:W-:-:S05]  /*31480*/  IMAD.IADD R7, R2, 0x1, R3 ;  /* 0x0000000102077824 */ /* 0x000fca00078e0203 */
[----:B------:R-:W-:-:S07]  /*31490*/  MOV R13, R7 ;  /* 0x00000007000d7202 */ /* 0x000fce0000000f00 */
[----:B------:R-:W-:Y:S05]  /*314a0*/  WARPSYNC.COLLECTIVE R15, `(.L_x_2124) ;  /* 0x000000000f087348 */ /* 0x000fea0003c00000 */
[----:B------:R0:W1:Y:S02]  /*314b0*/  SHFL.IDX P6, R14, R13, R12, R11 ;  /* 0x0000000c0d0e7389 */ /* 0x00006400000c000b */
[----:B01----:R-:W-:Y:S01]  /*314c0*/  ENDCOLLECTIVE ;  /* 0x000000000000791b */ /* 0x003fe20003800000 */
.L_x_2124:
[----:B------:R-:W-:Y:S01]  /*314d0*/  IMAD.MOV.U32 R9, RZ, RZ, R14 ;  /* 0x000000ffff097224 */ /* 0x000fe200078e000e */
[----:B------:R-:W-:Y:S06]  /*314e0*/  BRA `(.L_x_2125) ;  /* 0xffffffc0009c7947 */ /* 0x000fec000383ffff */
.L_x_2001:
[----:B------:R-:W-:Y:S01]  /*314f0*/  BSSY B0, `(.L_x_2126) ;  /* 0x0000008000007945 */ /* 0x000fe20003800000 */
[----:B------:R-:W-:Y:S01]  /*31500*/  IMAD.MOV.U32 R13, RZ, RZ, R2 ;  /* 0x000000ffff0d7224 */ /* 0x000fe200078e0002 */
[----:B------:R-:W-:Y:S01]  /*31510*/  MOV R12, 0x1 ;  /* 0x00000001000c7802 */ /* 0x000fe20000000f00 */
[----:B------:R-:W-:Y:S02]  /*31520*/  IMAD.MOV.U32 R11, RZ, RZ, RZ ;  /* 0x000000ffff0b7224 */ /* 0x000fe400078e00ff */
[----:B------:R-:W-:-:S07]  /*31530*/  IMAD.MOV.U32 R15, RZ, RZ, -0x1 ;  /* 0xffffffffff0f7424 */ /* 0x000fce00078e00ff */
[----:B0-----:R-:W-:Y:S05]  /*31540*/  WARPSYNC.COLLECTIVE R15, `(.L_x_2127) ;  /* 0x000000000f087348 */ /* 0x001fea0003c00000 */
[----:B------:R1:W2:Y:S02]  /*31550*/  SHFL.UP P6, R14, R13, R12, R11 ;  /* 0x0400000c0d0e7389 */ /* 0x0002a400000c000b */
[----:B012---:R-:W-:Y:S01]  /*31560*/  ENDCOLLECTIVE ;  /* 0x000000000000791b */ /* 0x007fe20003800000 */
.L_x_2127:
[----:B------:R-:W-:Y:S05]  /*31570*/  BSYNC B0 ;  /* 0x0000000000007941 */ /* 0x000fea0003800000 */
.L_x_2126:
[----:B------:R-:W-:Y:S01]  /*31580*/  IMAD.MOV.U32 R3, RZ, RZ, R14 ;  /* 0x000000ffff037224 */ /* 0x000fe200078e000e */
[----:B------:R-:W-:Y:S01]  /*31590*/  MOV R12, 0x2 ;  /* 0x00000002000c7802 */ /* 0x000fe20000000f00 */
[----:B------:R-:W-:Y:S02]  /*315a0*/  IMAD.MOV.U32 R11, RZ, RZ, RZ ;  /* 0x000000ffff0b7224 */ /* 0x000fe400078e00ff */
[----:B------:R-:W-:Y:S01]  /*315b0*/  IMAD.MOV.U32 R15, RZ, RZ, -0x1 ;  /* 0xffffffffff0f7424 */ /* 0x000fe200078e00ff */
[----:B------:R-:W-:-:S05]  /*315c0*/  SEL R3, R3, RZ, P1 ;  /* 0x000000ff03037207 */ /* 0x000fca0000800000 */
[----:B------:R-:W-:-:S04]  /*315d0*/  IMAD.IADD R2, R2, 0x1, R3 ;  /* 0x0000000102027824 */ /* 0x000fc800078e0203 */
[----:B------:R-:W-:-:S07]  /*315e0*/  IMAD.MOV.U32 R13, RZ, RZ, R2 ;  /* 0x000000ffff0d7224 */ /* 0x000fce00078e0002 */
[----:B------:R-:W-:Y:S05]  /*315f0*/  WARPSYNC.COLLECTIVE R15, `(.L_x_2128) ;  /* 0x000000000f087348 */ /* 0x000fea0003c00000 */
[----:B------:R0:W1:Y:S02]  /*31600*/  SHFL.UP P6, R14, R13, R12, R11 ;  /* 0x0400000c0d0e7389 */ /* 0x00006400000c000b */
[----:B01----:R-:W-:Y:S01]  /*31610*/  ENDCOLLECTIVE ;  /* 0x000000000000791b */ /* 0x003fe20003800000 */
.L_x_2128:
[----:B------:R-:W-:Y:S01]  /*31620*/  MOV R12, 0x4 ;  /* 0x00000004000c7802 */ /* 0x000fe20000000f00 */
[----:B------:R-:W-:-:S05]  /*31630*/  IMAD.MOV.U32 R3, RZ, RZ, R14 ;  /* 0x000000ffff037224 */ /* 0x000fca00078e000e */
[----:B------:R-:W-:-:S05]  /*31640*/  SEL R3, R3, RZ, P2 ;  /* 0x000000ff03037207 */ /* 0x000fca0001000000 */
[----:B------:R-:W-:-:S04]  /*31650*/  IMAD.IADD R2, R2, 0x1, R3 ;  /* 0x0000000102027824 */ /* 0x000fc800078e0203 */
[----:B------:R-:W-:-:S07]  /*31660*/  IMAD.MOV.U32 R13, RZ, RZ, R2 ;  /* 0x000000ffff0d7224 */ /* 0x000fce00078e0002 */
[----:B------:R-:W-:Y:S05]  /*31670*/  WARPSYNC.COLLECTIVE R15, `(.L_x_2129) ;  /* 0x000000000f087348 */ /* 0x000fea0003c00000 */
[----:B------:R0:W1:Y:S02]  /*31680*/  SHFL.UP P6, R14, R13, R12, R11 ;  /* 0x0400000c0d0e7389 */ /* 0x00006400000c000b */
[----:B01----:R-:W-:Y:S01]  /*31690*/  ENDCOLLECTIVE ;  /* 0x000000000000791b */ /* 0x003fe20003800000 */
.L_x_2129:
        /* <DEDUP_REMOVED lines=8> */
.L_x_2130:
        /* <DEDUP_REMOVED lines=8> */
.L_x_2131:
[----:B------:R-:W-:Y:S01]  /*317a0*/  MOV R12, 0x1f ;  /* 0x0000001f000c7802 */ /* 0x000fe20000000f00 */
        /* <DEDUP_REMOVED lines=8> */
.L_x_2132:
[----:B------:R-:W-:Y:S01]  /*31830*/  IMAD.MOV.U32 R9, RZ, RZ, R14 ;  /* 0x000000ffff097224 */ /* 0x000fe200078e000e */
[----:B------:R-:W-:Y:S06]  /*31840*/  BRA `(.L_x_2133) ;  /* 0xffffffc000747947 */ /* 0x000fec000383ffff */
.L_x_2003:
[----:B------:R-:W-:Y:S01]  /*31850*/  BSSY B0, `(.L_x_2134) ;  /* 0x0000006000007945 */ /* 0x000fe20003800000 */
[----:B------:R-:W-:Y:S01]  /*31860*/  PLOP3.LUT P6, PT, P6, PT, PT, 0x8, 0x0 ;  /* 0x000000000000781c */ /* 0x000fe200037ce170 */
[----:B------:R-:W-:-:S12]  /*31870*/  IMAD.MOV.U32 R15, RZ, RZ, -0x1 ;  /* 0xffffffffff0f7424 */ /* 0x000fd800078e00ff */
[----:B0-----:R-:W-:Y:S05]  /*31880*/  WARPSYNC.COLLECTIVE R15, `(.L_x_2135) ;  /* 0x000000000f087348 */ /* 0x001fea0003c00000 */
[----:B------:R-:W-:Y:S01]  /*31890*/  VOTE.ANY R14, PT, P6 ;  /* 0x00000000000e7806 */ /* 0x000fe200030e0100 */
[----:B0-----:R-:W-:Y:S06]  /*318a0*/  ENDCOLLECTIVE ;  /* 0x000000000000791b */ /* 0x001fec0003800000 */
.L_x_2135:
[----:B------:R-:W-:Y:S05]  /*318b0*/  BSYNC B0 ;  /* 0x0000000000007941 */ /* 0x000fea0003800000 */
.L_x_2134:
[----:B------:R0:W5:Y:S01]  /*318c0*/  LDL.LU R10, [R1+0xc] ;  /* 0x00000c00010a7983 */ /* 0x0001620000300800 */
[----:B------:R-:W-:Y:S02]  /*318d0*/  IMAD.MOV.U32 R0, RZ, RZ, R14 ;  /* 0x000000ffff007224 */ /* 0x000fe400078e000e */
[----:B------:R-:W-:Y:S02]  /*318e0*/  IMAD.MOV.U32 R13, RZ, RZ, R4 ;  /* 0x000000ffff0d7224 */ /* 0x000fe400078e0004 */
[----:B------:R-:W1:Y:S01]  /*318f0*/  POPC R3, R0 ;  /* 0x0000000000037309 */ /* 0x000e620000000000 */
[----:B------:R-:W-:Y:S02]  /*31900*/  IMAD.MOV.U32 R11, RZ, RZ, 0x1f ;  /* 0x0000001fff0b7424 */ /* 0x000fe400078e00ff */
[----:B------:R-:W-:Y:S01]  /*31910*/  IMAD.MOV.U32 R15, RZ, RZ, -0x1 ;  /* 0xffffffffff0f7424 */ /* 0x000fe200078e00ff */
[----:B01----:R-:W-:-:S07]  /*31920*/  MOV R12, R3 ;  /* 0x00000003000c7202 */ /* 0x003fce0000000f00 */
[----:B-----5:R-:W-:Y:S05]  /*31930*/  WARPSYNC.COLLECTIVE R15, `(.L_x_2136) ;  /* 0x000000000f087348 */ /* 0x020fea0003c00000 */
[----:B------:R0:W1:Y:S02]  /*31940*/  SHFL.IDX P6, R14, R13, R12, R11 ;  /* 0x0000000c0d0e7389 */ /* 0x00006400000c000b */
[----:B01---5:R-:W-:Y:S01]  /*31950*/  ENDCOLLECTIVE ;  /* 0x000000000000791b */ /* 0x023fe20003800000 */
.L_x_2136:
[----:B------:R-:W-:Y:S02]  /*31960*/  IMAD.MOV.U32 R13, RZ, RZ, R6 ;  /* 0x000000ffff0d7224 */ /* 0x000fe400078e0006 */
[----:B------:R-:W-:-:S07]  /*31970*/  IMAD.MOV.U32 R4, RZ, RZ, R14 ;  /* 0x000000ffff047224 */ /* 0x000fce00078e000e */
[----:B------:R-:W-:Y:S05]  /*31980*/  WARPSYNC.COLLECTIVE R15, `(.L_x_2137) ;  /* 0x000000000f087348 */ /* 0x000fea0003c00000 */
[----:B------:R0:W1:Y:S02]  /*31990*/  SHFL.IDX P6, R14, R13, R12, R11 ;  /* 0x0000000c0d0e7389 */ /* 0x00006400000c000b */
[----:B01----:R-:W-:Y:S01]  /*319a0*/  ENDCOLLECTIVE ;  /* 0x000000000000791b */ /* 0x003fe20003800000 */
.L_x_2137:
[----:B------:R-:W-:Y:S01]  /*319b0*/  IMAD.MOV.U32 R6, RZ, RZ, R14 ;  /* 0x000000ffff067224 */ /* 0x000fe200078e000e */
[----:B------:R-:W-:-:S05]  /*319c0*/  IADD3 R10, R3, R10, RZ ;  /* 0x0000000a030a7210 */ /* 0x000fca0007ffe0ff */
[----:B------:R2:W-:Y:S01]  /*319d0*/  STL [R1+0xc], R10 ;  /* 0x00000c0a01007387 */ /* 0x0005e20000100800 */
[----:B------:R-:W-:Y:S05]  /*319e0*/  BRA `(.L_x_2138) ;  /* 0xffffffc000547947 */ /* 0x000fea000383ffff */
.L_x_2005:
[----:B------:R-:W-:Y:S01]  /*319f0*/  BSSY B0, `(.L_x_2139) ;  /* 0x0000008000007945 */ /* 0x000fe20003800000 */
[----:B------:R-:W-:Y:S02]  /*31a00*/  IMAD.MOV.U32 R13, RZ, RZ, R7 ;  /* 0x000000ffff0d7224 */ /* 0x000fe400078e0007 */
[----:B------:R-:W-:Y:S02]  /*31a10*/  IMAD.MOV.U32 R12, RZ, RZ, R3 ;  /* 0x000000ffff0c7224 */ /* 0x000fe400078e0003 */
[----:B------:R-:W-:Y:S02]  /*31a20*/  IMAD.MOV.U32 R11, RZ, RZ, 0x1f ;  /* 0x0000001fff0b7424 */ /* 0x000fe400078e00ff */
[----:B------:R-:W-:-:S07]  /*31a30*/  IMAD.MOV.U32 R15, RZ, RZ, -0x1 ;  /* 0xffffffffff0f7424 */ /* 0x000fce00078e00ff */
[----:B0-2---:R-:W-:Y:S05]  /*31a40*/  WARPSYNC.COLLECTIVE R15, `(.L_x_2140) ;  /* 0x000000000f087348 */ /* 0x005fea0003c00000 */
[----:B------:R1:W3:Y:S02]  /*31a50*/  SHFL.IDX P6, R14, R13, R12, R11 ;  /* 0x0000000c0d0e7389 */ /* 0x0002e400000c000b */
[----:B0123--:R-:W-:Y:S01]  /*31a60*/  ENDCOLLECTIVE ;  /* 0x000000000000791b */ /* 0x00ffe20003800000 */
.L_x_2140:
[----:B------:R-:W-:Y:S05]  /*31a70*/  BSYNC B0 ;  /* 0x0000000000007941 */ /* 0x000fea0003800000 */
.L_x_2139:
[----:B------:R-:W-:Y:S01]  /*31a80*/  IMAD.MOV.U32 R3, RZ, RZ, R14 ;  /* 0x000000ffff037224 */ /* 0x000fe200078e000e */
[----:B------:R-:W-:Y:S06]  /*31a90*/  BRA `(.L_x_2141) ;  /* 0xffffffc000407947 */ /* 0x000fec000383ffff */
.L_x_2011:
[----:B0-----:R0:W1:Y:S02]  /*31aa0*/  SYNCS.PHASECHK.TRANS64.TRYWAIT P0, [R0+URZ+0x30820], R3 ;  /* 0x03082003000075a7 */ /* 0x001064000800017f */
[----:B-1----:R-:W-:Y:S05]  /*31ab0*/  @!P0 NANOSLEEP.SYNCS 0x989680 ;  /* 0x009896800000895d */ /* 0x002fea0003900000 */
[----:B------:R-:W1:Y:S02]  /*31ac0*/  @!P0 SYNCS.PHASECHK.TRANS64 P0, [R0+URZ+0x30820], R3 ;  /* 0x03082003000085a7 */ /* 0x000e64000800007f */
[----:B-1----:R-:W-:Y:S05]  /*31ad0*/  @!P0 BRA `(.L_x_2011) ;  /* 0xfffffffc00f08947 */ /* 0x002fea000383ffff */
[----:B------:R-:W-:Y:S05]  /*31ae0*/  BRA `(.L_x_2142) ;  /* 0xffffffc800e47947 */ /* 0x000fea000383ffff */
.L_x_2012:
[----:B------:R-:W1:Y:S01]  /*31af0*/  S2R R2, SR_TID.X ;  /* 0x0000000000027919 */ /* 0x000e620000002100 */
[----:B------:R-:W-:Y:S01]  /*31b00*/  BSSY B0, `(.L_x_2143) ;  /* 0x000000a000007945 */ /* 0x000fe20003800000 */
[----:B------:R-:W-:Y:S02]  /*31b10*/  IMAD.MOV.U32 R12, RZ, RZ, RZ ;  /* 0x000000ffff0c7224 */ /* 0x000fe400078e00ff */
[----:B------:R-:W-:Y:S02]  /*31b20*/  IMAD.MOV.U32 R11, RZ, RZ, 0x1f ;  /* 0x0000001fff0b7424 */ /* 0x000fe400078e00ff */
[----:B------:R-:W-:Y:S01]  /*31b30*/  IMAD.MOV.U32 R15, RZ, RZ, -0x1 ;  /* 0xffffffffff0f7424 */ /* 0x000fe200078e00ff */
[----:B-1----:R-:W-:-:S04]  /*31b40*/  SHF.R.U32.HI R2, RZ, 0x5, R2 ;  /* 0x00000005ff027819 */ /* 0x002fc80000011602 */
[----:B------:R-:W-:-:S04]  /*31b50*/  LOP3.LUT R2, R2, 0x3, RZ, 0xc0, !PT ;  /* 0x0000000302027812 */ /* 0x000fc800078ec0ff */
[----:B------:R-:W-:-:S07]  /*31b60*/  MOV R13, R2 ;  /* 0x00000002000d7202 */ /* 0x000fce0000000f00 */
[----:B0-----:R-:W-:Y:S05]  /*31b70*/  WARPSYNC.COLLECTIVE R15, `(.L_x_2144) ;  /* 0x000000000f087348 */ /* 0x001fea0003c00000 */
[----:B------:R1:W2:Y:S02]  /*31b80*/  SHFL.IDX P6, R14, R13, R12, R11 ;  /* 0x0000000c0d0e7389 */ /* 0x0002a400000c000b */
[----:B012---:R-:W-:Y:S01]  /*31b90*/  ENDCOLLECTIVE ;  /* 0x000000000000791b */ /* 0x007fe20003800000 */
.L_x_2144:
[----:B------:R-:W-:Y:S05]  /*31ba0*/  BSYNC B0 ;  /* 0x0000000000007941 */ /* 0x000fea0003800000 */
.L_x_2143:
[----:B------:R-:W-:Y:S05]  /*31bb0*/  BRA `(.L_x_2145) ;  /* 0xffffffc800cc7947 */ /* 0x000fea000383ffff */
.L_x_2013:
[----:B------:R-:W-:Y:S01]  /*31bc0*/  BSSY B0, `(.L_x_2146) ;  /* 0x0000006000007945 */ /* 0x000fe20003800000 */
[----:B------:R-:W-:-:S07]  /*31bd0*/  IMAD.MOV.U32 R15, RZ, RZ, -0x1 ;  /* 0xffffffffff0f7424 */ /* 0x000fce00078e00ff */
[----:B01----:R-:W-:Y:S05]  /*31be0*/  WARPSYNC.COLLECTIVE R15, `(.L_x_2147) ;  /* 0x000000000f0c7348 */ /* 0x003fea0003c00000 */
[----:B------:R-:W-:Y:S02]  /*31bf0*/  ELECT P6, UR62, PT ;  /* 0x00000000003e782f */ /* 0x000fe400038c0000 */
[----:B------:R-:W-:Y:S01]  /*31c00*/  MOV R14, UR62 ;  /* 0x0000003e000e7c02 */ /* 0x000fe20008000f00 */
[----:B01----:R-:W-:Y:S10]  /*31c10*/  ENDCOLLECTIVE ;  /* 0x000000000000791b */ /* 0x003ff40003800000 */
.L_x_2147:
[----:B------:R-:W-:Y:S05]  /*31c20*/  BSYNC B0 ;  /* 0x0000000000007941 */ /* 0x000fea0003800000 */
.L_x_2146:
[----:B------:R-:W-:Y:S05]  /*31c30*/  BRA `(.L_x_2148) ;  /* 0xffffffc800c07947 */ /* 0x000fea000383ffff */
.L_x_2015:
[----:B0-----:R0:W1:Y:S02]  /*31c40*/  SYNCS.PHASECHK.TRANS64.TRYWAIT P0, [R6+URZ], R5 ;  /* 0x00000005060075a7 */ /* 0x001064000800017f */
[----:B-1----:R-:W-:Y:S05]  /*31c50*/  @!P0 NANOSLEEP.SYNCS 0x989680 ;  /* 0x009896800000895d */ /* 0x002fea0003900000 */
[----:B------:R-:W1:Y:S02]  /*31c60*/  @!P0 SYNCS.PHASECHK.TRANS64 P0, [R6+URZ], R5 ;  /* 0x00000005060085a7 */ /* 0x000e64000800007f */
[----:B-1----:R-:W-:Y:S05]  /*31c70*/  @!P0 BRA `(.L_x_2015) ;  /* 0xfffffffc00f08947 */ /* 0x002fea000383ffff */
[----:B------:R-:W-:Y:S05]  /*31c80*/  BRA `(.L_x_2149) ;  /* 0xffffffcc00007947 */ /* 0x000fea000383ffff */
.L_x_2016:
[----:B-1----:R1:W2:Y:S02]  /*31c90*/  SYNCS.PHASECHK.TRANS64.TRYWAIT P0, [R7+URZ], R2 ;  /* 0x00000002070075a7 */ /* 0x0022a4000800017f */
[----:B--2---:R-:W-:Y:S05]  /*31ca0*/  @!P0 NANOSLEEP.SYNCS 0x989680 ;  /* 0x009896800000895d */ /* 0x004fea0003900000 */
[----:B------:R-:W2:Y:S02]  /*31cb0*/  @!P0 SYNCS.PHASECHK.TRANS64 P0, [R7+URZ], R2 ;  /* 0x00000002070085a7 */ /* 0x000ea4000800007f */
[----:B--2---:R-:W-:Y:S05]  /*31cc0*/  @!P0 BRA `(.L_x_2016) ;  /* 0xfffffffc00f08947 */ /* 0x004fea000383ffff */
[----:B------:R-:W-:Y:S05]  /*31cd0*/  BRA `(.L_x_2150) ;  /* 0xffffffc800f47947 */ /* 0x000fea000383ffff */
.L_x_2018:
[----:B--2---:R2:W3:Y:S02]  /*31ce0*/  SYNCS.PHASECHK.TRANS64.TRYWAIT P0, [R4+URZ], R5 ;  /* 0x00000005040075a7 */ /* 0x0044e4000800017f */
[----:B---3--:R-:W-:Y:S05]  /*31cf0*/  @!P0 NANOSLEEP.SYNCS 0x989680 ;  /* 0x009896800000895d */ /* 0x008fea0003900000 */
[----:B------:R-:W3:Y:S02]  /*31d00*/  @!P0 SYNCS.PHASECHK.TRANS64 P0, [R4+URZ], R5 ;  /* 0x00000005040085a7 */ /* 0x000ee4000800007f */
[----:B---3--:R-:W-:Y:S05]  /*31d10*/  @!P0 BRA `(.L_x_2018) ;  /* 0xfffffffc00f08947 */ /* 0x008fea000383ffff */
[----:B------:R-:W-:Y:S05]  /*31d20*/  BRA `(.L_x_2151) ;  /* 0xffffffc800f87947 */ /* 0x000fea000383ffff */
.L_x_2152:
        /* <DEDUP_REMOVED lines=13> */
.L_x_3205:


//--------------------- .text._ZN7cutlass13device_kernelIN5flash11enable_sm90INS1_16FlashAttnFwdSm90INS1_25CollectiveMainloopFwdSm90ILi2EN4cute5tupleIJNS5_1CILi1EEES8_S8_EEENS6_IJNS7_ILi128EEENS7_ILi80EEENS7_ILi256EEEEEELi256ENS_6half_tEfNS_4arch4Sm90ELb1ELb0ELb1ELb0ELb0ELb0ELb0ELb1ELb1ELb1ELb1ELb0EEENS1_21CollectiveEpilogueFwdINS6_IJSA_SC_SB_EEES9_SE_SG_Li256ELb0ELb1ELb1ELb0EEENS1_19SingleTileSchedulerILb0ELb1ELb1ELi128EEEEEEEEEvNT_6ParamsE --------------------------
	.section	.text._ZN7cutlass13device_kernelIN5flash11enable_sm90INS1_16FlashAttnFwdSm90INS1_25CollectiveMainloopFwdSm90ILi2EN4cute5tupleIJNS5_1CILi1EEES8_S8_EEENS6_IJNS7_ILi128EEENS7_ILi80EEENS7_ILi256EEEEEELi256ENS_6half_tEfNS_4arch4Sm90ELb1ELb0ELb1ELb0ELb0ELb0ELb0ELb1ELb1ELb1ELb1ELb0EEENS1_21CollectiveEpilogueFwdINS6_IJSA_SC_SB_EEES9_SE_SG_Li256ELb0ELb1ELb1ELb0EEENS1_19SingleTileSchedulerILb0ELb1ELb1ELi128EEEEEEEEEvNT_6ParamsE,"ax",@progbits
	.align	128
.text._ZN7cutlass13device_kernelIN5flash11enable_sm90INS1_16FlashAttnFwdSm90INS1_25CollectiveMainloopFwdSm90ILi2EN4cute5tupleIJNS5_1CILi1EEES8_S8_EEENS6_IJNS7_ILi128EEENS7_ILi80EEENS7_ILi256EEEEEELi256ENS_6half_tEfNS_4arch4Sm90ELb1ELb0ELb1ELb0ELb0ELb0ELb0ELb1ELb1ELb1ELb1ELb0EEENS1_21CollectiveEpilogueFwdINS6_IJSA_SC_SB_EEES9_SE_SG_Li256ELb0ELb1ELb1ELb0EEENS1_19SingleTileSchedulerILb0ELb1ELb1ELi128EEEEEEEEEvNT_6ParamsE:
        .type           _ZN7cutlass13device_kernelIN5flash11enable_sm90INS1_16FlashAttnFwdSm90INS1_25CollectiveMainloopFwdSm90ILi2EN4cute5tupleIJNS5_1CILi1EEES8_S8_EEENS6_IJNS7_ILi128EEENS7_ILi80EEENS7_ILi256EEEEEELi256ENS_6half_tEfNS_4arch4Sm90ELb1ELb0ELb1ELb0ELb0ELb0ELb0ELb1ELb1ELb1ELb1ELb0EEENS1_21CollectiveEpilogueFwdINS6_IJSA_SC_SB_EEES9_SE_SG_Li256ELb0ELb1ELb1ELb0EEENS1_19SingleTileSchedulerILb0ELb1ELb1ELi128EEEEEEEEEvNT_6ParamsE,@function
        .size           _ZN7cutlass13device_kernelIN5flash11enable_sm90INS1_16FlashAttnFwdSm90INS1_25CollectiveMainloopFwdSm90ILi2EN4cute5tupleIJNS5_1CILi1EEES8_S8_EEENS6_IJNS7_ILi128EEENS7_ILi80EEENS7_ILi256EEEEEELi256ENS_6half_tEfNS_4arch4Sm90ELb1ELb0ELb1ELb0ELb0ELb0ELb0ELb1ELb1ELb1ELb1ELb0EEENS1_21CollectiveEpilogueFwdINS6_IJSA_SC_SB_EEES9_SE_SG_Li256ELb0ELb1ELb1ELb0EEENS1_19SingleTileSchedulerILb0ELb1ELb1ELi128EEEEEEEEEvNT_6ParamsE,(.L_x_3206 - _ZN7cutlass13device_kernelIN5flash11enable_sm90INS1_16FlashAttnFwdSm90INS1_25CollectiveMainloopFwdSm90ILi2EN4cute5tupleIJNS5_1CILi1EEES8_S8_EEENS6_IJNS7_ILi128EEENS7_ILi80EEENS7_ILi256EEEEEELi256ENS_6half_tEfNS_4arch4Sm90ELb1ELb0ELb1ELb0ELb0ELb0ELb0ELb1ELb1ELb1ELb1ELb0EEENS1_21CollectiveEpilogueFwdINS6_IJSA_SC_SB_EEES9_SE_SG_Li256ELb0ELb1ELb1ELb0EEENS1_19SingleTileSchedulerILb0ELb1ELb1ELi128EEEEEEEEEvNT_6ParamsE)
        .other          _ZN7cutlass13device_kernelIN5flash11enable_sm90INS1_16FlashAttnFwdSm90INS1_25CollectiveMainloopFwdSm90ILi2EN4cute5tupleIJNS5_1CILi1EEES8_S8_EEENS6_IJNS7_ILi128EEENS7_ILi80EEENS7_ILi256EEEEEELi256ENS_6half_tEfNS_4arch4Sm90ELb1ELb0ELb1ELb0ELb0ELb0ELb0ELb1ELb1ELb1ELb1ELb0EEENS1_21CollectiveEpilogueFwdINS6_IJSA_SC_SB_EEES9_SE_SG_Li256ELb0ELb1ELb1ELb0EEENS1_19SingleTileSchedulerILb0ELb1ELb1ELi128EEEEEEEEEvNT_6ParamsE,@"STO_CUDA_ENTRY STV_DEFAULT"
_ZN7cutlass13device_kernelIN5flash11enable_sm90INS1_16FlashAttnFwdSm90INS1_25CollectiveMainloopFwdSm90ILi2EN4cute5tupleIJNS5_1CILi1EEES8_S8_EEENS6_IJNS7_ILi128EEENS7_ILi80EEENS7_ILi256EEEEEELi256ENS_6half_tEfNS_4arch4Sm90ELb1ELb0ELb1ELb0ELb0ELb0ELb0ELb1ELb1ELb1ELb1ELb0EEENS1_21CollectiveEpilogueFwdINS6_IJSA_SC_SB_EEES9_SE_SG_Li256ELb0ELb1ELb1ELb0EEENS1_19SingleTileSchedulerILb0ELb1ELb1ELi128EEEEEEEEEvNT_6ParamsE:
        /* <DEDUP_REMOVED lines=17> */
.L_x_2154:
[----:B------:R-:W-:Y:S05]  /*0110*/  BSYNC B0 ;  /* 0x0000000000007941 */ /* 0x000fea0003800000 */
.L_x_2153:
        /* <DEDUP_REMOVED lines=40> */
.L_x_2155:
        /* <DEDUP_REMOVED lines=22> */
.L_x_2156:
        /* <DEDUP_REMOVED lines=18> */
.L_x_2157:
        /* <DEDUP_REMOVED lines=22> */
.L_x_2158:
        /* <DEDUP_REMOVED lines=22> */
.L_x_2159:
        /* <DEDUP_REMOVED lines=8> */
.L_x_2162:
        /* <DEDUP_REMOVED lines=18> */
[----:B------:R-:W0:Y:S01]  /*0a80*/  LDC R0, c[0x0][0x448] ;  /* 0x00011200ff007b82 */ /* 0x000e220000000800 */
[----:B------:R-:W1:Y:S01]  /*0a90*/  S2R R23, SR_CTAID.X ;  /* 0x0000000000177919 */ /* 0x000e620000002500 */
[----:B------:R-:W-:-:S06]  /*0aa0*/  IMAD.MOV.U32 R153, RZ, RZ, RZ ;  /* 0x000000ffff997224 */ /* 0x000fcc00078e00ff */
[----:B------:R-:W2:Y:S08]  /*0ab0*/  LDC.64 R6, c[0x0][0x418] ;  /* 0x00010600ff067b82 */ /* 0x000eb00000000a00 */
[----:B------:R-:W3:Y:S01]  /*0ac0*/  LDC R4, c[0x0][0x288] ;  /* 0x0000a200ff047b82 */ /* 0x000ee20000000800 */
[----:B0-----:R-:W-:-:S07]  /*0ad0*/  ISETP.NE.AND P1, PT, R0, 0x1, PT ;  /* 0x000000010000780c */ /* 0x001fce0003f25270 */
[----:B------:R-:W0:Y:S01]  /*0ae0*/  LDC R17, c[0x0][0x424] ;  /* 0x00010900ff117b82 */ /* 0x000e220000000800 */
[----:B--2---:R-:W-:-:S07]  /*0af0*/  ISETP.NE.U32.AND P0, PT, R6, RZ, PT ;  /* 0x000000ff0600720c */ /* 0x004fce0003f05070 */
[----:B------:R-:W2:Y:S01]  /*0b00*/  LDC R152, c[0x0][0x2f0] ;  /* 0x0000bc00ff987b82 */ /* 0x000ea20000000800 */
[----:B-1----:R-:W-:Y:S02]  /*0b10*/  SHF.L.U32 R23, R23, 0x7, RZ ;  /* 0x0000000717177819 */ /* 0x002fe400000006ff */
[----:B------:R-:W-:-:S03]  /*0b20*/  ISETP.NE.AND.EX P0, PT, R7, RZ, PT, P0 ;  /* 0x000000ff0700720c */ /* 0x000fc60003f05300 */
[----:B------:R-:W-:Y:S01]  /*0b30*/  @P1 VIADD R0, R23, 0x7f ;  /* 0x0000007f17001836 */ /* 0x000fe20000000000 */
[----:B---3--:R-:W-:Y:S01]  /*0b40*/  IADD3 R4, -R4, 0x50, RZ ;  /* 0x0000005004047810 */ /* 0x008fe20007ffe1ff */
[----:B------:R-:W1:Y:S08]  /*0b50*/  @P1 LDC R3, c[0x0][0x44c] ;  /* 0x00011300ff031b82 */ /* 0x000e700000000800 */
[----:B------:R-:W3:Y:S01]  /*0b60*/  @P1 LDC R5, c[0x0][0x450] ;  /* 0x00011400ff051b82 */ /* 0x000ee20000000800 */
[----:B0-----:R-:W-:Y:S01]  /*0b70*/  SEL R17, R17, 0x1, P0 ;  /* 0x0000000111117807 */ /* 0x001fe20000000000 */
[----:B-1----:R-:W-:-:S04]  /*0b80*/  @P1 IMAD.HI.U32 R2, R0, R3, RZ ;  /* 0x0000000300021227 */ /* 0x002fc800078e00ff */
[----:B------:R-:W-:Y:S02]  /*0b90*/  VIADD R0, R23, 0x7f ;  /* 0x0000007f17007836 */ /* 0x000fe40000000000 */
[CC--:B--2---:R-:W-:Y:S01]  /*0ba0*/  IMAD R3, R17.reuse, R152.reuse, R4 ;  /* 0x0000009811037224 */ /* 0x0c4fe200078e0204 */
[----:B------:R-:W-:Y:S02]  /*0bb0*/  SHF.R.U32.HI R4, RZ, 0x10, R18 ;  /* 0x00000010ff047819 */ /* 0x000fe40000011612 */
[----:B---3--:R-:W-:Y:S01]  /*0bc0*/  @P1 SHF.R.U32.HI R0, RZ, R5, R2 ;  /* 0x00000005ff001219 */ /* 0x008fe20000011602 */
[----:B------:R-:W-:Y:S01]  /*0bd0*/  IMAD R2, R17, R152, 0x4f ;  /* 0x0000004f11027424 */ /* 0x000fe200078e0298 */
[----:B------:R-:W-:Y:S02]  /*0be0*/  ISETP.NE.AND P0, PT, R4, RZ, PT ;  /* 0x000000ff0400720c */ /* 0x000fe40003f05270 */
[----:B------:R-:W-:Y:S01]  /*0bf0*/  LOP3.LUT R18, R18, 0xffff, RZ, 0xc0, !PT ;  /* 0x0000ffff12127812 */ /* 0x000fe200078ec0ff */
[----:B------:R-:W-:-:S02]  /*0c00*/  IMAD.IADD R0, R3, 0x1, R0 ;  /* 0x0000000103007824 */ /* 0x000fc400078e0200 */
[----:B------:R-:W-:-:S04]  /*0c10*/  IMAD.HI R2, R2, 0x66666667, RZ ;  /* 0x6666666702027827 */ /* 0x000fc800078e02ff */
[----:B------:R-:W-:Y:S01]  /*0c20*/  IMAD.HI R0, R0, 0x66666667, RZ ;  /* 0x6666666700007827 */ /* 0x000fe200078e02ff */
[----:B------:R-:W-:-:S03]  /*0c30*/  SHF.R.U32.HI R3, RZ, 0x1f, R2 ;  /* 0x0000001fff037819 */ /* 0x000fc60000011602 */
[----:B------:R-:W0:Y:S01]  /*0c40*/  @!P0 LDC R4, c[0x0][0x9f0] ;  /* 0x00027c00ff048b82 */ /* 0x000e220000000800 */
[----:B------:R-:W-:Y:S02]  /*0c50*/  SHF.R.U32.HI R5, RZ, 0x1f, R0 ;  /* 0x0000001fff057819 */ /* 0x000fe40000011600 */
[----:B------:R-:W-:Y:S02]  /*0c60*/  LEA.HI.SX32 R3, R2, R3, 0x1b ;  /* 0x0000000302037211 */ /* 0x000fe400078fdaff */
[----:B------:R-:W-:-:S04]  /*0c70*/  LEA.HI.SX32 R0, R0, R5, 0x1b ;  /* 0x0000000500007211 */ /* 0x000fc800078fdaff */
[----:B------:R-:W-:-:S04]  /*0c80*/  VIMNMX R11, R3, R0, PT ;  /* 0x00000000030b7248 */ /* 0x000fc80003fe0100 */
[----:B------:R-:W-:-:S13]  /*0c90*/  ISETP.GE.AND P1, PT, R11, 0x1, PT ;  /* 0x000000010b00780c */ /* 0x000fda0003f26270 */
[----:B------:R-:W-:Y:S05]  /*0ca0*/  @!P1 BRA `(.L_x_2164) ;  /* 0x00000000006c9947 */ /* 0x000fea0003800000 */
[-C--:B0-----:R-:W-:Y:S02]  /*0cb0*/  IABS R7, R4.reuse ;  /* 0x0000000400077213 */ /* 0x081fe40000000000 */
[----:B------:R-:W-:Y:S02]  /*0cc0*/  IADD3 R5, R4, -0x1, R11 ;  /* 0xffffffff04057810 */ /* 0x000fe40007ffe00b */
[----:B------:R-:W0:Y:S01]  /*0cd0*/  I2F.RP R0, R7 ;  /* 0x0000000700007306 */ /* 0x000e220000209400 */
[----:B------:R-:W-:-:S05]  /*0ce0*/  IABS R8, R4 ;  /* 0x0000000400087213 */ /* 0x000fca0000000000 */
[----:B------:R-:W-:Y:S02]  /*0cf0*/  IMAD.MOV R8, RZ, RZ, -R8 ;  /* 0x000000ffff087224 */ /* 0x000fe400078e0a08 */
[----:B0-----:R-:W0:Y:S02]  /*0d00*/  MUFU.RCP R0, R0 ;  /* 0x0000000000007308 */ /* 0x001e240000001000 */
[----:B0-----:R-:W-:Y:S02]  /*0d10*/  IADD3 R2, R0, 0xffffffe, RZ ;  /* 0x0ffffffe00027810 */ /* 0x001fe40007ffe0ff */
[----:B------:R-:W-:-:S04]  /*0d20*/  IABS R0, R5 ;  /* 0x0000000500007213 */ /* 0x000fc80000000000 */
[----:B------:R0:W1:Y:S01]  /*0d30*/  F2I.FTZ.U32.TRUNC.NTZ R3, R2 ;  /* 0x0000000200037305 */ /* 0x000062000021f000 */
[----:B------:R-:W-:-:S04]  /*0d40*/  LOP3.LUT R5, R5, R4, RZ, 0x3c, !PT ;  /* 0x0000000405057212 */ /* 0x000fc800078e3cff */
[----:B------:R-:W-:Y:S01]  /*0d50*/  ISETP.GE.AND P2, PT, R5, RZ, PT ;  /* 0x000000ff0500720c */ /* 0x000fe20003f46270 */
[----:B0-----:R-:W-:Y:S02]  /*0d60*/  IMAD.MOV.U32 R2, RZ, RZ, RZ ;  /* 0x000000ffff027224 */ /* 0x001fe400078e00ff */
[----:B-1----:R-:W-:-:S04]  /*0d70*/  IMAD.MOV R6, RZ, RZ, -R3 ;  /* 0x000000ffff067224 */ /* 0x002fc800078e0a03 */
[----:B------:R-:W-:-:S04]  /*0d80*/  IMAD R9, R6, R7, RZ ;  /* 0x0000000706097224 */ /* 0x000fc800078e02ff */
[----:B------:R-:W-:-:S04]  /*0d90*/  IMAD.HI.U32 R3, R3, R9, R2 ;  /* 0x0000000903037227 */ /* 0x000fc800078e0002 */
        /* <DEDUP_REMOVED lines=11> */
[----:B------:R-:W-:-:S07]  /*0e50*/  IMAD.MOV.U32 R153, RZ, RZ, R3 ;  /* 0x000000ffff997224 */ /* 0x000fce00078e0003 */
.L_x_2164:
[----:B------:R-:W1:Y:S01]  /*0e60*/  S2R R0, SR_TID.X ;  /* 0x0000000000007919 */ /* 0x000e620000002100 */
[-C--:B------:R-:W-:Y:S01]  /*0e70*/  IMAD R18, R18, R153.reuse, RZ ;  /* 0x0000009912127224 */ /* 0x080fe200078e02ff */
[----:B------:R-:W-:Y:S01]  /*0e80*/  PLOP3.LUT P0, PT, PT, PT, PT, 0x80, 0x0 ;  /* 0x000000000000781c */ /* 0x000fe20003f0f070 */
[----:B------:R-:W-:Y:S01]  /*0e90*/  IMAD.MOV.U32 R2, RZ, RZ, RZ ;  /* 0x000000ffff027224 */ /* 0x000fe200078e00ff */
[----:B------:R-:W-:Y:S02]  /*0ea0*/  CS2R R150, SRZ ;  /* 0x0000000000967805 */ /* 0x000fe4000001ff00 */
[----:B------:R-:W-:Y:S02]  /*0eb0*/  CS2R R148, SRZ ;  /* 0x0000000000947805 */ /* 0x000fe4000001ff00 */
[----:B------:R-:W-:Y:S02]  /*0ec0*/  VIADDMNMX R153, R18, R153, R11, PT ;  /* 0x0000009912997246 */ /* 0x000fe4000380010b */
[----:B------:R-:W-:-:S02]  /*0ed0*/  CS2R R146, SRZ ;  /* 0x0000000000927805 */ /* 0x000fc4000001ff00 */
[----:B------:R-:W-:Y:S02]  /*0ee0*/  CS2R R144, SRZ ;  /* 0x0000000000907805 */ /* 0x000fe4000001ff00 */
[----:B------:R-:W-:Y:S02]  /*0ef0*/  CS2R R142, SRZ ;  /* 0x00000000008e7805 */ /* 0x000fe4000001ff00 */
[----:B------:R-:W-:Y:S02]  /*0f00*/  ISETP.GT.AND P1, PT, R153, R18, PT ;  /* 0x000000129900720c */ /* 0x000fe40003f24270 */
        /* <DEDUP_REMOVED lines=21> */
[----:B-1----:R-:W-:Y:S01]  /*1060*/  IADD3 R19, R0, -0x80, RZ ;  /* 0xffffff8000137810 */ /* 0x002fe20007ffe0ff */
[----:B------:R-:W-:Y:S01]  /*1070*/  IMAD.MOV.U32 R0, RZ, RZ, RZ ;  /* 0x000000ffff007224 */ /* 0x000fe200078e00ff */
        /* <DEDUP_REMOVED lines=37> */
[----:B------:R-:W-:Y:S01]  /*12d0*/  CS2R R24, SRZ ;  /* 0x0000000000187805 */ /* 0x000fe2000001ff00 */
[----:B------:R-:W-:Y:S01]  /*12e0*/  IMAD R152, R17, R152, RZ ;  /* 0x0000009811987224 */ /* 0x000fe200078e02ff */
[----:B------:R-:W-:Y:S06]  /*12f0*/  @!P1 BRA `(.L_x_2165) ;  /* 0x000000dc003c9947 */ /* 0x000fec0003800000 */
[----:B------:R-:W-:Y:S01]  /*1300*/  SHF.R.S32.HI R64, RZ, 0x1f, R19 ;  /* 0x0000001fff407819 */ /* 0x000fe20000011413 */
[----:B------:R-:W1:Y:S01]  /*1310*/  S2UR UR7, SR_CgaCtaId ;  /* 0x00000000000779c3 */ /* 0x000e620000008800 */
[----:B------:R-:W-:Y:S02]  /*1320*/  UMOV UR6, 0x400 ;  /* 0x0000040000067882 */ /* 0x000fe40000000000 */
[----:B------:R-:W-:-:S04]  /*1330*/  LEA.HI R65, R64, R19, RZ, 0x7 ;  /* 0x0000001340417211 */ /* 0x000fc800078f38ff */
[----:B------:R-:W-:-:S05]  /*1340*/  SHF.R.S32.HI R66, RZ, 0x7, R65 ;  /* 0x00000007ff427819 */ /* 0x000fca0000011441 */
[----:B------:R-:W2:Y:S01]  /*1350*/  SHFL.IDX PT, R0, R66, RZ, 0x1f ;  /* 0x00001fff42007589 */ /* 0x000ea200000e0000 */
[----:B-1----:R-:W-:-:S04]  /*1360*/  ULEA UR8, UR7, UR6, 0x18 ;  /* 0x0000000607087291 */ /* 0x002fc8000f8ec03f */
[----:B------:R-:W-:Y:S02]  /*1370*/  UIADD3 UR6, UR8, 0x14400, URZ ;  /* 0x0001440008067890 */ /* 0x000fe4000fffe03f */
[----:B------:R-:W-:Y:S02]  /*1380*/  IMAD.U32 R16, RZ, RZ, UR8 ;  /* 0x00000008ff107e24 */ /* 0x000fe4000f8e00ff */
[----:B------:R-:W-:Y:S01]  /*1390*/  ULOP3.LUT UP0, URZ, UR6, 0x9f, URZ, 0xc0, !UPT ;  /* 0x0000009f063f7892 */ /* 0x000fe2000f80c03f */
[----:B--2---:R-:W-:-:S05]  /*13a0*/  R2UR UR4, R0 ;  /* 0x00000000000472ca */ /* 0x004fca00000e0000 */
        /* <DEDUP_REMOVED lines=11> */
[----:B0-----:R-:W-:Y:S01]  /*1460*/  IMAD.U32 R4, RZ, RZ, UR4 ;  /* 0x00000004ff047e24 */ /* 0x001fe2000f8e00ff */
        /* <DEDUP_REMOVED lines=12> */
.L_x_2166:
[----:B------:R-:W2:Y:S01]  /*1530*/  LDL.LU R20, [R1+0x14] ;  /* 0x0000140001147983 */ /* 0x000ea20000300800 */
[----:B------:R-:W-:Y:S02]  /*1540*/  R2UR UR4, R16 ;  /* 0x00000000100472ca */ /* 0x000fe400000e0000 */
[----:B------:R-:W-:-:S11]  /*1550*/  SHF.L.U32 R2, RZ, 0x1f, RZ ;  /* 0x0000001fff027819 */ /* 0x000fd600000006ff */
[----:B------:R-:W1:Y:S01]  /*1560*/  SYNCS.PHASECHK.TRANS64.TRYWAIT P1, [UR4+0x38800], R2 ;  /* 0x03880002ff0075a7 */ /* 0x000e620008020144 */
[----:B--2---:R-:W-:-:S04]  /*1570*/  LOP3.LUT R0, R20, 0x1, RZ, 0xfc, !PT ;  /* 0x0000000114007812 */ /* 0x004fc800078efcff */
[----:B------:R-:W-:Y:S01]  /*1580*/  ISETP.NE.AND P0, PT, R0, 0x3, PT ;  /* 0x000000030000780c */ /* 0x000fe20003f05270 */
[----:B-1----:R-:W-:-:S12]  /*1590*/  @!P1 BRA `(.L_x_2167) ;  /* 0x0000014800009947 */ /* 0x002fd80003800000 */
.L_x_2295:
[----:B------:R-:W-:Y:S05]  /*15a0*/  @!P0 BRA `(.L_x_2168) ;  /* 0x0000000000048947 */ /* 0x000fea0003800000 */
[----:B------:R-:W-:Y:S01]  /*15b0*/  BPT.TRAP 0x1 ;  /* 0x000000040000795c */ /* 0x000fe20000300000 */
.L_x_2168:
[----:B------:R-:W-:-:S13]  /*15c0*/  R2UR UR4, R16 ;  /* 0x00000000100472ca */ /* 0x000fda00000e0000 */
[----:B------:R2:W3:Y:S01]  /*15d0*/  SYNCS.PHASECHK.TRANS64.TRYWAIT P2, [UR4+0x38830], R2 ;  /* 0x03883002ff0075a7 */ /* 0x0004e20008040144 */
[----:B------:R-:W-:Y:S05]  /*15e0*/  @!P0 BRA `(.L_x_2169) ;  /* 0x0000000000048947 */ /* 0x000fea0003800000 */
[----:B------:R-:W-:Y:S01]  /*15f0*/  BPT.TRAP 0x1 ;  /* 0x000000040000795c */ /* 0x000fe20000300000 */
.L_x_2169:
[----:B------:R-:W4:Y:S01]  /*1600*/  S2R R0, SR_TID.X ;  /* 0x0000000000007919 */ /* 0x000f220000002100 */
[----:B0-----:R-:W-:-:S05]  /*1610*/  IMAD.U32 R4, RZ, RZ, UR36 ;  /* 0x00000024ff047e24 */ /* 0x001fca000f8e00ff */
[----:B------:R-:W-:Y:S02]  /*1620*/  LOP3.LUT R4, R4, 0x10000, RZ, 0xfc, !PT ;  /* 0x0001000004047812 */ /* 0x000fe400078efcff */
[----:B----4-:R-:W-:-:S04]  /*1630*/  LOP3.LUT R0, R0, 0x7f, RZ, 0xc0, !PT ;  /* 0x0000007f00007812 */ /* 0x010fc800078ec0ff */
[----:B------:R-:W-:Y:S01]  /*1640*/  ISETP.NE.AND P1, PT, R0, RZ, PT ;  /* 0x000000ff0000720c */ /* 0x000fe20003f25270 */
[----:B---3--:R-:W-:-:S12]  /*1650*/  @P2 BRA `(.L_x_2170) ;  /* 0x00000000000c2947 */ /* 0x008fd80003800000 */
[----:B------:R-:W-:-:S13]  /*1660*/  R2UR UR4, R16 ;  /* 0x00000000100472ca */ /* 0x000fda00000e0000 */
[----:B------:R-:W0:Y:S02]  /*1670*/  SYNCS.PHASECHK.TRANS64.TRYWAIT P2, [UR4+0x38830], R2 ;  /* 0x03883002ff0075a7 */ /* 0x000e240008040144 */
[----:B0-----:R-:W-:Y:S05]  /*1680*/  @!P2 BRA `(.L_x_2171) ;  /* 0x0000014400e0a947 */ /* 0x001fea0003800000 */
.L_x_2170:
[----:B------:R-:W-:Y:S05]  /*1690*/  WARPSYNC.ALL ;  /* 0x0000000000007948 */ /* 0x000fea0003800000 */
        /* <DEDUP_REMOVED lines=27> */
[----:B012---:R-:W0:Y:S01]  /*1850*/  LDC R2, c[0x0][0x448] ;  /* 0x00011200ff027b82 */ /* 0x007e220000000800 */
[----:B------:R-:W-:Y:S01]  /*1860*/  UMOV UR35, 0x40000040 ;  /* 0x4000004000237882 */ /* 0x000fe20000000000 */
[----:B------:R-:W-:Y:S01]  /*1870*/  UMOV UR37, 0x40000040 ;  /* 0x4000004000257882 */ /* 0x000fe20000000000 */
[----:B------:R-:W-:Y:S01]  /*1880*/  UIADD3 UR4, UR61, 0x80, URZ ;  /* 0x000000803d047890 */ /* 0x000fe2000fffe03f */
[----:B------:R-:W-:Y:S01]  /*1890*/  LOP3.LUT R0, R65, 0xffffff80, RZ, 0xc0, !PT ;  /* 0xffffff8041007812 */ /* 0x000fe200078ec0ff */
[----:B------:R-:W-:Y:S01]  /*18a0*/  UIADD3 UR30, UR61, 0x500, URZ ;  /* 0x000005003d1e7890 */ /* 0x000fe2000fffe03f */
[----:B------:R-:W-:Y:S01]  /*18b0*/  LEA.HI R64, R64, R19, RZ, 0x2 ;  /* 0x0000001340407211 */ /* 0x000fe200078f10ff */
[----:B------:R-:W-:Y:S01]  /*18c0*/  UMOV UR10, UR61 ;  /* 0x0000003d000a7c82 */ /* 0x000fe20008000000 */
[----:B------:R-:W-:Y:S01]  /*18d0*/  UIADD3 UR34, UR61, 0x502, URZ ;  /* 0x000005023d227890 */ /* 0x000fe2000fffe03f */
[----:B------:R-:W-:Y:S01]  /*18e0*/  HGMMA.64x16x16.F32 R56, gdesc[UR8], RZ, !UPT, gsb0 ;  /* 0x00200000083879f0 */ /* 0x000fe2000c0008ff */
[----:B------:R-:W-:Y:S01]  /*18f0*/  UMOV UR14, UR4 ;  /* 0x00000004000e7c82 */ /* 0x000fe20008000000 */
[----:B------:R-:W-:Y:S01]  /*1900*/  UIADD3 UR8, UR61, 0x100, URZ ;  /* 0x000001003d087890 */ /* 0x000fe2000fffe03f */
[----:B------:R-:W-:Y:S01]  /*1910*/  IADD3 R0, R19, -R0, RZ ;  /* 0x8000000013007210 */ /* 0x000fe20007ffe0ff */
[----:B------:R-:W-:Y:S01]  /*1920*/  UIADD3 UR10, UR61, 0x180, URZ ;  /* 0x000001803d0a7890 */ /* 0x000fe2000fffe03f */
[----:B------:R-:W-:Y:S01]  /*1930*/  LOP3.LUT R64, R64, 0xfffffffc, RZ, 0xc0, !PT ;  /* 0xfffffffc40407812 */ /* 0x000fe200078ec0ff */
[----:B------:R-:W-:Y:S01]  /*1940*/  UIADD3 UR4, UR61, 0x200, URZ ;  /* 0x000002003d047890 */ /* 0x000fe2000fffe03f */
[----:B------:R-:W-:Y:S01]  /*1950*/  SHF.R.S32.HI R3, RZ, 0x1f, R0 ;  /* 0x0000001fff037819 */ /* 0x000fe20000011400 */
[----:B------:R-:W-:Y:S01]  /*1960*/  UIADD3 UR5, UR6, 0x2, URZ ;  /* 0x0000000206057890 */ /* 0x000fe2000fffe03f */
[----:B------:R-:W-:Y:S01]  /*1970*/  LEA.HI R7, R66, R66, RZ, 0x1 ;  /* 0x0000004242077211 */ /* 0x000fe200078f08ff */
[----:B------:R-:W-:Y:S01]  /*1980*/  UMOV UR18, UR8 ;  /* 0x0000000800127c82 */ /* 0x000fe20008000000 */
[----:B------:R-:W-:Y:S01]  /*1990*/  UMOV UR22, UR10 ;  /* 0x0000000a00167c82 */ /* 0x000fe20008000000 */
[----:B------:R-:W-:Y:S01]  /*19a0*/  UIADD3 UR10, UR61, 0x2, URZ ;  /* 0x000000023d0a7890 */ /* 0x000fe2000fffe03f */
[CC--:B------:R-:W-:Y:S01]  /*19b0*/  LEA.HI R6, R3.reuse, R0.reuse, RZ, 0x5 ;  /* 0x0000000003067211 */ /* 0x0c0fe200078f28ff */
[----:B------:R-:W-:Y:S01]  /*19c0*/  UMOV UR26, UR4 ;  /* 0x00000004001a7c82 */ /* 0x000fe20008000000 */
[----:B------:R-:W-:Y:S01]  /*19d0*/  UMOV UR28, UR5 ;  /* 0x00000005001c7c82 */ /* 0x000fe20008000000 */
[----:B------:R-:W-:Y:S01]  /*19e0*/  UMOV UR9, UR29 ;  /* 0x0000001d00097c82 */ /* 0x000fe20008000000 */
[----:B------:R-:W-:Y:S01]  /*19f0*/  UMOV UR8, UR28 ;  /* 0x0000001c00087c82 */ /* 0x000fe20008000000 */
[----:B------:R-:W-:Y:S01]  /*1a00*/  UMOV UR11, 0x40000040 ;  /* 0x40000040000b7882 */ /* 0x000fe20000000000 */
[----:B------:R-:W-:Y:S01]  /*1a10*/  UIADD3 UR4, UR61, 0x102, URZ ;  /* 0x000001023d047890 */ /* 0x000fe2000fffe03f */
[----:B------:R-:W-:Y:S01]  /*1a20*/  IMAD.U32 R12, RZ, RZ, UR28 ;  /* 0x0000001cff0c7e24 */ /* 0x000fe2000f8e00ff */
[----:B------:R-:W-:Y:S01]  /*1a30*/  UIADD3 UR5, UR61, 0x182, URZ ;  /* 0x000001823d057890 */ /* 0x000fe2000fffe03f */
[----:B0-----:R-:W-:Y:S01]  /*1a40*/  ISETP.NE.AND P2, PT, R2, 0x1, PT ;  /* 0x000000010200780c */ /* 0x001fe20003f45270 */
[----:B------:R-:W-:Y:S01]  /*1a50*/  UIADD3 UR7, UR6, 0x4, URZ ;  /* 0x0000000406077890 */ /* 0x000fe2000fffe03f */
[----:B------:R-:W-:Y:S01]  /*1a60*/  LEA.HI R2, R3, R0, RZ, 0x2 ;  /* 0x0000000003027211 */ /* 0x000fe200078f10ff */
[----:B------:R-:W-:Y:S01]  /*1a70*/  UIADD3 UR32, UR6, 0x802, URZ ;  /* 0x0000080206207890 */ /* 0x000fe2000fffe03f */
[----:B------:R-:W-:Y:S01]  /*1a80*/  SHF.R.S32.HI R6, RZ, 0x5, R6 ;  /* 0x00000005ff067819 */ /* 0x000fe20000011406 */
[----:B------:R-:W-:Y:S01]  /*1a90*/  UIADD3 UR36, UR6, 0x804, URZ ;  /* 0x0000080406247890 */ /* 0x000fe2000fffe03f */
[--C-:B------:R-:W-:Y:S01]  /*1aa0*/  SHF.R.S32.HI R3, RZ, 0x2, R2.reuse ;  /* 0x00000002ff037819 */ /* 0x100fe20000011402 */
[----:B------:R-:W-:Y:S01]  /*1ab0*/  UIADD3 UR38, UR61, 0x504, URZ ;  /* 0x000005043d267890 */ /* 0x000fe2000fffe03f */
[----:B------:R-:W-:Y:S01]  /*1ac0*/  SHF.R.S32.HI R8, RZ, 0x1f, R2 ;  /* 0x0000001fff087819 */ /* 0x000fe20000011402 */
[----:B------:R-:W-:Y:S01]  /*1ad0*/  UMOV UR39, 0x40000040 ;  /* 0x4000004000277882 */ /* 0x000fe20000000000 */
[----:B------:R-:W-:Y:S01]  /*1ae0*/  UIADD3 UR40, UR6, 0x806, URZ ;  /* 0x0000080606287890 */ /* 0x000fe2000fffe03f */
[----:B------:R-:W-:Y:S01]  /*1af0*/  IMAD R6, R6, 0x10, R23 ;  /* 0x0000001006067824 */ /* 0x000fe200078e0217 */
[----:B------:R-:W-:Y:S01]  /*1b00*/  UIADD3 UR42, UR61, 0x506, URZ ;  /* 0x000005063d2a7890 */ /* 0x000fe2000fffe03f */
[-C--:B------:R-:W-:Y:S01]  /*1b10*/  LEA.HI R8, R8, R3.reuse, RZ, 0x3 ;  /* 0x0000000308087211 */ /* 0x080fe200078f18ff */
[----:B------:R-:W-:Y:S01]  /*1b20*/  UMOV UR41, 0x40000040 ;  /* 0x4000004000297882 */ /* 0x000fe20000000000 */
[----:B------:R-:W-:Y:S01]  /*1b30*/  UMOV UR43, 0x40000040 ;  /* 0x40000040002b7882 */ /* 0x000fe20000000000 */
[----:B------:R-:W-:Y:S01]  /*1b40*/  UIADD3 UR44, UR6, 0xc00, URZ ;  /* 0x00000c00062c7890 */ /* 0x000fe2000fffe03f */
[----:B------:R-:W-:Y:S01]  /*1b50*/  LOP3.LUT R8, R8, 0xfffffff8, RZ, 0xc0, !PT ;  /* 0xfffffff808087812 */ /* 0x000fe200078ec0ff */
[----:B------:R-:W-:Y:S01]  /*1b60*/  UIADD3 UR46, UR61, 0x780, URZ ;  /* 0x000007803d2e7890 */ /* 0x000fe2000fffe03f */
[----:B------:R-:W-:Y:S01]  /*1b70*/  IMAD.IADD R64, R19, 0x1, -R64 ;  /* 0x0000000113407824 */ /* 0x000fe200078e0a40 */
[----:B------:R-:W-:Y:S01]  /*1b80*/  UMOV UR45, 0x40000040 ;  /* 0x40000040002d7882 */ /* 0x000fe20000000000 */
[----:B------:R-:W-:Y:S01]  /*1b90*/  UMOV UR47, 0x40000040 ;  /* 0x40000040002f7882 */ /* 0x000fe20000000000 */
[----:B------:R-:W-:Y:S01]  /*1ba0*/  UIADD3 UR48, UR6, 0xc02, URZ ;  /* 0x00000c0206307890 */ /* 0x000fe2000fffe03f */
[----:B------:R-:W-:Y:S01]  /*1bb0*/  IADD3 R6, R6, R3, -R8 ;  /* 0x0000000306067210 */ /* 0x000fe20007ffe808 */
[----:B------:R-:W-:Y:S01]  /*1bc0*/  UIADD3 UR50, UR61, 0x782, URZ ;  /* 0x000007823d327890 */ /* 0x000fe2000fffe03f */
[----:B------:R-:W0:Y:S01]  /*1bd0*/  @P2 LDC R8, c[0x0][0x44c] ;  /* 0x00011300ff082b82 */ /* 0x000e220000000800 */
[----:B------:R-:W-:Y:S01]  /*1be0*/  UMOV UR49, 0x40000040 ;  /* 0x4000004000317882 */ /* 0x000fe20000000000 */
[----:B------:R-:W-:Y:S01]  /*1bf0*/  UMOV UR51, 0x40000040 ;  /* 0x4000004000337882 */ /* 0x000fe20000000000 */
[----:B------:R-:W-:Y:S01]  /*1c00*/  UIADD3 UR52, UR6, 0xc04, URZ ;  /* 0x00000c0406347890 */ /* 0x000fe2000fffe03f */
[----:B------:R-:W-:Y:S01]  /*1c10*/  LOP3.LUT R7, R7, 0x3fffffe, RZ, 0xc0, !PT ;  /* 0x03fffffe07077812 */ /* 0x000fe200078ec0ff */
[----:B------:R-:W-:-:S02]  /*1c20*/  WARPGROUP.DEPBAR.LE gsb0, 0x0 ;  /* 0x00008000000079c5 */ /* 0x000fc40000010000 */
[----:B------:R-:W-:Y:S01]  /*1c30*/  WARPGROUP.ARRIVE ;  /* 0x00000000000079c5 */ /* 0x000fe20000000000 */
[----:B------:R-:W-:Y:S01]  /*1c40*/  UIADD3 UR54, UR61, 0x784, URZ ;  /* 0x000007843d367890 */ /* 0x000fe2000fffe03f */
[----:B------:R-:W1:Y:S01]  /*1c50*/  @P2 LDC R20, c[0x0][0x450] ;  /* 0x00011400ff142b82 */ /* 0x000e620000000800 */
[----:B------:R-:W-:Y:S01]  /*1c60*/  UMOV UR53, 0x40000040 ;  /* 0x4000004000357882 */ /* 0x000fe20000000000 */
[----:B------:R-:W-:Y:S01]  /*1c70*/  UMOV UR55, 0x40000040 ;  /* 0x4000004000377882 */ /* 0x000fe20000000000 */
[----:B------:R-:W-:Y:S01]  /*1c80*/  UIADD3 UR58, UR61, 0x786, URZ ;  /* 0x000007863d3a7890 */ /* 0x000fe2000fffe03f */
[----:B------:R-:W-:Y:S01]  /*1c90*/  HGMMA.64x16x16.F32 R48, gdesc[UR12], RZ, !UPT, gsb0 ;  /* 0x002000000c3079f0 */ /* 0x000fe2000c0008ff */
[----:B------:R-:W-:Y:S01]  /*1ca0*/  UIADD3 UR12, UR61, 0x4, URZ ;  /* 0x000000043d0c7890 */ /* 0x000fe2000fffe03f */
[----:B------:R-:W-:Y:S01]  /*1cb0*/  LEA.HI R3, R64, R64, RZ, 0x1 ;  /* 0x0000004040037211 */ /* 0x000fe200078f08ff */
[----:B------:R-:W-:Y:S01]  /*1cc0*/  UIADD3 UR13, UR6, 0x6, URZ ;  /* 0x00000006060d7890 */ /* 0x000fe2000fffe03f */
[----:B------:R-:W-:Y:S01]  /*1cd0*/  IMAD.IADD R7, R66, 0x1, -R7 ;  /* 0x0000000142077824 */ /* 0x000fe200078e0a07 */
[----:B------:R-:W-:Y:S01]  /*1ce0*/  UIADD3 UR14, UR6, 0x400, URZ ;  /* 0x00000400060e7890 */ /* 0x000fe2000fffe03f */
[----:B------:R-:W-:Y:S01]  /*1cf0*/  LOP3.LUT R3, R3, 0x1ffffffe, RZ, 0xc0, !PT ;  /* 0x1ffffffe03037812 */ /* 0x000fe200078ec0ff */
[----:B------:R-:W-:Y:S01]  /*1d00*/  UMOV UR15, 0x40000040 ;  /* 0x40000040000f7882 */ /* 0x000fe20000000000 */
[----:B------:R-:W-:Y:S01]  /*1d10*/  UMOV UR59, 0x40000040 ;  /* 0x40000040003b7882 */ /* 0x000fe20000000000 */
[----:B------:R-:W-:Y:S01]  /*1d20*/  LEA R6, R7, R6, 0x6 ;  /* 0x0000000607067211 */ /* 0x000fe200078e30ff */
[----:B------:R-:W2:Y:S01]  /*1d30*/  LDC R9, c[0x0][0x288] ;  /* 0x0000a200ff097b82 */ /* 0x000ea20000000800 */
[----:B------:R-:W-:Y:S01]  /*1d40*/  IMAD.IADD R3, R64, 0x1, -R3 ;  /* 0x0000000140037824 */ /* 0x000fe200078e0a03 */
[----:B------:R-:W-:Y:S01]  /*1d50*/  MOV R15, UR61 ;  /* 0x0000003d000f7c02 */ /* 0x000fe20008000f00 */
[----:B------:R-:W-:Y:S01]  /*1d60*/  IMAD R7, R153, -0x50, R152 ;  /* 0xffffffb099077824 */ /* 0x000fe200078e0298 */
[----:B------:R-:W-:Y:S01]  /*1d70*/  CS2R R150, SRZ ;  /* 0x0000000000967805 */ /* 0x000fe2000001ff00 */
[----:B------:R-:W-:Y:S01]  /*1d80*/  IMAD R19, R3, 0x8, R6 ;  /* 0x0000000803137824 */ /* 0x000fe200078e0206 */
[----:B------:R-:W-:-:S02]  /*1d90*/  CS2R R148, SRZ ;  /* 0x0000000000947805 */ /* 0x000fc4000001ff00 */
[----:B------:R-:W-:Y:S02]  /*1da0*/  CS2R R146, SRZ ;  /* 0x0000000000927805 */ /* 0x000fe4000001ff00 */
[----:B------:R-:W-:Y:S01]  /*1db0*/  IADD3 R7, R7, 0x50, RZ ;  /* 0x0000005007077810 */ /* 0x000fe20007ffe0ff */
[----:B0-----:R-:W-:Y:S01]  /*1dc0*/  @P2 IMAD.HI.U32 R3, R19, R8, RZ ;  /* 0x0000000813032227 */ /* 0x001fe200078e00ff */
[----:B------:R-:W-:Y:S02]  /*1dd0*/  CS2R R144, SRZ ;  /* 0x0000000000907805 */ /* 0x000fe4000001ff00 */
[----:B------:R-:W-:Y:S02]  /*1de0*/  CS2R R142, SRZ ;  /* 0x00000000008e7805 */ /* 0x000fe4000001ff00 */
[----:B------:R-:W-:Y:S01]  /*1df0*/  CS2R R140, SRZ ;  /* 0x00000000008c7805 */ /* 0x000fe2000001ff00 */
[----:B------:R-:W-:Y:S01]  /*1e00*/  IMAD.MOV.U32 R6, RZ, RZ, R19 ;  /* 0x000000ffff067224 */ /* 0x000fe200078e0013 */
[----:B-1----:R-:W-:-:S02]  /*1e10*/  @P2 SHF.R.U32.HI R6, RZ, R20, R3 ;  /* 0x00000014ff062219 */ /* 0x002fc40000011603 */
[----:B------:R-:W-:Y:S02]  /*1e20*/  CS2R R138, SRZ ;  /* 0x00000000008a7805 */ /* 0x000fe4000001ff00 */
[----:B------:R-:W-:Y:S02]  /*1e30*/  LOP3.LUT R3, R2, 0x7ffffffc, RZ, 0xc0, !PT ;  /* 0x7ffffffc02037812 */ /* 0x000fe400078ec0ff */
[----:B------:R-:W-:Y:S02]  /*1e40*/  CS2R R136, SRZ ;  /* 0x0000000000887805 */ /* 0x000fe4000001ff00 */
[----:B------:R-:W-:Y:S01]  /*1e50*/  CS2R R134, SRZ ;  /* 0x0000000000867805 */ /* 0x000fe2000001ff00 */
[----:B------:R-:W0:Y:S01]  /*1e60*/  SHFL.IDX PT, R8, R6, 0x1, 0x1c1f ;  /* 0x003c1f0006087f89 */ /* 0x000e2200000e0000 */
[----:B------:R-:W-:Y:S01]  /*1e70*/  CS2R R132, SRZ ;  /* 0x0000000000847805 */ /* 0x000fe2000001ff00 */
[----:B------:R-:W-:Y:S01]  /*1e80*/  IMAD.IADD R20, R0, 0x1, -R3 ;  /* 0x0000000100147824 */ /* 0x000fe200078e0a03 */
[----:B------:R-:W-:-:S02]  /*1e90*/  CS2R R130, SRZ ;  /* 0x0000000000827805 */ /* 0x000fc4000001ff00 */
[----:B------:R-:W-:Y:S02]  /*1ea0*/  CS2R R128, SRZ ;  /* 0x0000000000807805 */ /* 0x000fe4000001ff00 */
[----:B------:R-:W-:Y:S01]  /*1eb0*/  CS2R R126, SRZ ;  /* 0x00000000007e7805 */ /* 0x000fe2000001ff00 */
[----:B------:R-:W-:Y:S01]  /*1ec0*/  IMAD R7, R20, -0x2, R7 ;  /* 0xfffffffe14077824 */ /* 0x000fe200078e0207 */
        /* <DEDUP_REMOVED lines=16> */
[----:B------:R-:W-:-:S02]  /*1fd0*/  WARPGROUP.DEPBAR.LE gsb0, 0x0 ;  /* 0x00008000000079c5 */ /* 0x000fc40000010000 */
[----:B------:R-:W-:Y:S01]  /*1fe0*/  WARPGROUP.ARRIVE ;  /* 0x00000000000079c5 */ /* 0x000fe20000000000 */
[----:B------:R-:W-:-:S05]  /*1ff0*/  CS2R R92, SRZ ;  /* 0x00000000005c7805 */ /* 0x000fca000001ff00 */
        /* <DEDUP_REMOVED lines=435> */
[----:B------:R-:W-:Y:S01]  /*3b30*/  MUFU.TANH R14, R56 ;  /* 0x00000038000e7308 */ /* 0x000fe20000002400 */
[----:B------:R-:W-:Y:S01]  /*3b40*/  HGMMA.64x16x16.F32 R48, gdesc[UR56], R48, gsb0 ;  /* 0x00200000383079f0 */ /* 0x000fe20008000830 */
[----:B------:R-:W-:Y:S01]  /*3b50*/  UIADD3 UR58, UR61, 0x886, URZ ;  /* 0x000008863d3a7890 */ /* 0x000fe2000fffe03f */
[----:B------:R-:W-:Y:S01]  /*3b60*/  FMUL.FTZ R63, R63, UR6 ;  /* 0x000000063f3f7c20 */ /* 0x000fe20008410000 */
[----:B------:R-:W-:Y:S01]  /*3b70*/  UMOV UR56, UR14 ;  /* 0x0000000e00387c82 */ /* 0x000fe20008000000 */
[----:B------:R-:W-:Y:S01]  /*3b80*/  UMOV UR57, UR15 ;  /* 0x0000000f00397c82 */ /* 0x000fe20008000000 */
[----:B------:R-:W-:Y:S01]  /*3b90*/  UMOV UR59, 0x40000040 ;  /* 0x40000040003b7882 */ /* 0x000fe20000000000 */
[----:B------:R-:W-:Y:S01]  /*3ba0*/  FMUL.FTZ R60, R60, UR6 ;  /* 0x000000063c3c7c20 */ /* 0x000fe20008410000 */
[----:B------:R-:W-:Y:S01]  /*3bb0*/  MUFU.TANH R58, R58 ;  /* 0x0000003a003a7308 */ /* 0x000fe20000002400 */
[----:B------:R-:W-:Y:S01]  /*3bc0*/  FMUL.FTZ R57, R57, UR6 ;  /* 0x0000000639397c20 */ /* 0x000fe20008410000 */
[----:B------:R-:W-:-:S06]  /*3bd0*/  FMUL.FTZ R61, R61, UR6 ;  /* 0x000000063d3d7c20 */ /* 0x000fcc0008410000 */
[----:B------:R-:W1:Y:S08]  /*3be0*/  MUFU.TANH R21, R59 ;  /* 0x0000003b00157308 */ /* 0x000e700000002400 */
        /* <DEDUP_REMOVED lines=8> */
[----:B------:R-:W-:Y:S01]  /*3c70*/  FMUL.FTZ R54, R54, UR6 ;  /* 0x0000000636367c20 */ /* 0x000fe20008410000 */
[----:B------:R-:W-:Y:S01]  /*3c80*/  FMUL.FTZ R55, R55, UR6 ;  /* 0x0000000637377c20 */ /* 0x000fe20008410000 */
[----:B------:R3:W4:Y:S01]  /*3c90*/  MUFU.TANH R56, R50 ;  /* 0x0000003200387308 */ /* 0x0007220000002400 */
[----:B------:R-:W-:Y:S01]  /*3ca0*/  HGMMA.64x16x16.F32 R40, gdesc[UR56], R40, gsb0 ;  /* 0x00200000382879f0 */ /* 0x000fe20008000828 */
[----:B------:R-:W-:Y:S01]  /*3cb0*/  UIADD3 UR58, UR61, 0x906, URZ ;  /* 0x000009063d3a7890 */ /* 0x000fe2000fffe03f */
[----:B------:R-:W-:Y:S01]  /*3cc0*/  FMUL.FTZ R48, R48, UR6 ;  /* 0x0000000630307c20 */ /* 0x000fe20008410000 */
[----:B------:R-:W-:Y:S01]  /*3cd0*/  UMOV UR56, UR14 ;  /* 0x0000000e00387c82 */ /* 0x000fe20008000000 */
[----:B------:R-:W-:Y:S01]  /*3ce0*/  UMOV UR57, UR15 ;  /* 0x0000000f00397c82 */ /* 0x000fe20008000000 */
[----:B------:R-:W-:Y:S01]  /*3cf0*/  UMOV UR59, 0x40000040 ;  /* 0x40000040003b7882 */ /* 0x000fe20000000000 */
[----:B------:R-:W-:Y:S01]  /*3d00*/  FMUL.FTZ R49, R49, UR6 ;  /* 0x0000000631317c20 */ /* 0x000fe20008410000 */
[----:B------:R-:W5:Y:S01]  /*3d10*/  MUFU.TANH R51, R51 ;  /* 0x0000003300337308 */ /* 0x000f620000002400 */
[----:B---3--:R-:W-:-:S02]  /*3d20*/  IMAD.MOV.U32 R50, RZ, RZ, -0x50 ;  /* 0xffffffb0ff327424 */ /* 0x008fc400078e00ff */
[----:B------:R-:W-:Y:S01]  /*3d30*/  FMUL.FTZ R52, R52, UR6 ;  /* 0x0000000634347c20 */ /* 0x000fe20008410000 */
[----:B------:R-:W-:Y:S01]  /*3d40*/  FMUL.FTZ R53, R53, UR6 ;  /* 0x0000000635357c20 */ /* 0x000fe20008410000 */
[----:B------:R-:W-:-:S03]  /*3d50*/  IMAD R3, R153, R50, 0x51 ;  /* 0x0000005199037424 */ /* 0x000fc600078e0232 */
[----:B------:R4:W3:Y:S01]  /*3d60*/  MUFU.TANH R59, R54 ;  /* 0x00000036003b7308 */ /* 0x0008e20000002400 */
[----:B------:R-:W-:-:S05]  /*3d70*/  IMAD R3, R20, -0x2, R3 ;  /* 0xfffffffe14037824 */ /* 0x000fca00078e0203 */
[----:B--2---:R-:W-:Y:S02]  /*3d80*/  IADD3 R0, R3, -R9, R152 ;  /* 0x8000000903007210 */ /* 0x004fe40007ffe098 */
[----:B------:R-:W2:Y:S02]  /*3d90*/  MUFU.TANH R55, R55 ;  /* 0x0000003700377308 */ /* 0x000ea40000002400 */
[----:B0-----:R-:W-:-:S04]  /*3da0*/  VIADDMNMX R8, R8, R0, R7, PT ;  /* 0x0000000008087246 */ /* 0x001fc80003800107 */
[C---:B------:R-:W-:Y:S02]  /*3db0*/  ISETP.GT.AND P3, PT, R8.reuse, RZ, PT ;  /* 0x000000ff0800720c */ /* 0x040fe40003f64270 */
[C---:B------:R-:W-:Y:S01]  /*3dc0*/  ISETP.GT.AND P4, PT, R8.reuse, 0x1, PT ;  /* 0x000000010800780c */ /* 0x040fe20003f84270 */
[----:B------:R-:W-:Y:S01]  /*3dd0*/  MUFU.TANH R61, R61 ;  /* 0x0000003d003d7308 */ /* 0x000fe20000002400 */
[C---:B------:R-:W-:Y:S02]  /*3de0*/  ISETP.GT.AND P5, PT, R8.reuse, 0x8, PT ;  /* 0x000000080800780c */ /* 0x040fe40003fa4270 */
[----:B-1----:R-:W-:Y:S02]  /*3df0*/  FSEL R21, R21, -INF , P4 ;  /* 0xff80000015157808 */ /* 0x002fe40002000000 */
[----:B------:R-:W-:-:S03]  /*3e00*/  ISETP.GT.AND P4, PT, R8, 0x10, PT ;  /* 0x000000100800780c */ /* 0x000fc60003f84270 */
[----:B------:R-:W-:Y:S01]  /*3e10*/  MUFU.TANH R48, R48 ;  /* 0x0000003000307308 */ /* 0x000fe20000002400 */
[----:B----4-:R-:W-:Y:S02]  /*3e20*/  FSEL R54, R56, -INF , P4 ;  /* 0xff80000038367808 */ /* 0x010fe40002000000 */
[----:B------:R-:W-:-:S05]  /*3e30*/  ISETP.GT.AND P4, PT, R8, 0x18, PT ;  /* 0x000000180800780c */ /* 0x000fca0003f84270 */
[----:B------:R-:W-:Y:S01]  /*3e40*/  MUFU.TANH R52, R52 ;  /* 0x0000003400347308 */ /* 0x000fe20000002400 */
[----:B------:R-:W-:Y:S02]  /*3e50*/  WARPGROUP.DEPBAR.LE gsb0, 0x0 ;  /* 0x00008000000079c5 */ /* 0x000fe40000010000 */
[----:B------:R-:W-:Y:S01]  /*3e60*/  WARPGROUP.ARRIVE ;  /* 0x00000000000079c5 */ /* 0x000fe20000000000 */
[----:B------:R-:W-:Y:S01]  /*3e70*/  FMUL.FTZ R42, R42, UR6 ;  /* 0x000000062a2a7c20 */ /* 0x000fe20008410000 */
[----:B------:R-:W-:Y:S01]  /*3e80*/  FMUL.FTZ R46, R46, UR6 ;  /* 0x000000062e2e7c20 */ /* 0x000fe20008410000 */
[----:B------:R-:W-:Y:S01]  /*3e90*/  FMUL.FTZ R43, R43, UR6 ;  /* 0x000000062b2b7c20 */ /* 0x000fe20008410000 */
[----:B------:R-:W-:Y:S01]  /*3ea0*/  FMUL.FTZ R47, R47, UR6 ;  /* 0x000000062f2f7c20 */ /* 0x000fe20008410000 */
[----:B------:R0:W1:Y:S01]  /*3eb0*/  MUFU.TANH R64, R42 ;  /* 0x0000002a00407308 */ /* 0x0000620000002400 */
[----:B------:R-:W-:Y:S01]  /*3ec0*/  HGMMA.64x16x16.F32 R32, gdesc[UR56], R32, gsb0 ;  /* 0x00200000382079f0 */ /* 0x000fe20008000820 */
[----:B------:R-:W-:Y:S01]  /*3ed0*/  UIADD3 UR58, UR61, 0x986, URZ ;  /* 0x000009863d3a7890 */ /* 0x000fe2000fffe03f */
[----:B------:R-:W-:Y:S01]  /*3ee0*/  FMUL.FTZ R40, R40, UR6 ;  /* 0x0000000628287c20 */ /* 0x000fe20008410000 */
[----:B------:R-:W-:Y:S01]  /*3ef0*/  UMOV UR56, UR14 ;  /* 0x0000000e00387c82 */ /* 0x000fe20008000000 */
[----:B------:R-:W-:Y:S01]  /*3f00*/  UMOV UR57, UR15 ;  /* 0x0000000f00397c82 */ /* 0x000fe20008000000 */
[----:B------:R-:W-:Y:S01]  /*3f10*/  UMOV UR59, 0x40000040 ;  /* 0x40000040003b7882 */ /* 0x000fe20000000000 */
[----:B------:R-:W-:Y:S01]  /*3f20*/  FMUL.FTZ R41, R41, UR6 ;  /* 0x0000000629297c20 */ /* 0x000fe20008410000 */
[----:B------:R4:W-:Y:S01]  /*3f30*/  MUFU.TANH R66, R46 ;  /* 0x0000002e00427308 */ /* 0x0009e20000002400 */
[----:B0-----:R-:W-:Y:S01]  /*3f40*/  FSEL R42, R58, -INF , P3 ;  /* 0xff8000003a2a7808 */ /* 0x001fe20001800000 */
[----:B------:R-:W-:Y:S01]  /*3f50*/  FMUL.FTZ R44, R44, UR6 ;  /* 0x000000062c2c7c20 */ /* 0x000fe20008410000 */
[----:B------:R-:W-:Y:S01]  /*3f60*/  ISETP.GT.AND P3, PT, R8, 0x9, PT ;  /* 0x000000090800780c */ /* 0x000fe20003f64270 */
[----:B------:R-:W-:Y:S01]  /*3f70*/  FMUL.FTZ R45, R45, UR6 ;  /* 0x000000062d2d7c20 */ /* 0x000fe20008410000 */
[----:B------:R-:W-:Y:S01]  /*3f80*/  FMNMX.FTZ R3, R42, R21, !PT ;  /* 0x000000152a037209 */ /* 0x000fe20007810000 */
[----:B------:R-:W-:Y:S01]  /*3f90*/  UMOV UR61, URZ ;  /* 0x0000003f003d7c82 */ /* 0x000fe20008000000 */
[----:B------:R-:W-:Y:S01]  /*3fa0*/  FSEL R50, R63, -INF , P3 ;  /* 0xff8000003f327808 */ /* 0x000fe20001800000 */
[----:B------:R-:W0:Y:S01]  /*3fb0*/  MUFU.TANH R43, R43 ;  /* 0x0000002b002b7308 */ /* 0x000e220000002400 */
[----:B----4-:R-:W-:-:S02]  /*3fc0*/  FSEL R46, R62, -INF , P5 ;  /* 0xff8000003e2e7808 */ /* 0x010fc40002800000 */
[----:B------:R-:W-:Y:S02]  /*3fd0*/  ISETP.GT.AND P3, PT, R8, 0x11, PT ;  /* 0x000000110800780c */ /* 0x000fe40003f64270 */
[----:B------:R-:W-:Y:S02]  /*3fe0*/  FMNMX.FTZ R3, R46, R3, !PT ;  /* 0x000000032e037209 */ /* 0x000fe40007810000 */
[----:B-----5:R-:W-:Y:S01]  /*3ff0*/  FSEL R56, R51, -INF , P3 ;  /* 0xff80000033387808 */ /* 0x020fe20001800000 */
[----:B------:R-:W4:Y:S01]  /*4000*/  MUFU.TANH R47, R47 ;  /* 0x0000002f002f7308 */ /* 0x000f220000002400 */
[----:B------:R-:W-:Y:S02]  /*4010*/  FMNMX.FTZ R3, R50, R3, !PT ;  /* 0x0000000332037209 */ /* 0x000fe40007810000 */
[----:B------:R-:W-:Y:S02]  /*4020*/  ISETP.GT.AND P3, PT, R8, 0x19, PT ;  /* 0x000000190800780c */ /* 0x000fe40003f64270 */
[----:B------:R-:W-:-:S02]  /*4030*/  FMNMX.FTZ R3, R54, R3, !PT ;  /* 0x0000000336037209 */ /* 0x000fc40007810000 */
[----:B---3--:R-:W-:Y:S01]  /*4040*/  FSEL R58, R59, -INF , P4 ;  /* 0xff8000003b3a7808 */ /* 0x008fe20002000000 */
[----:B------:R-:W-:Y:S01]  /*4050*/  MUFU.TANH R40, R40 ;  /* 0x0000002800287308 */ /* 0x000fe20000002400 */
[----:B------:R-:W-:Y:S02]  /*4060*/  FMNMX.FTZ R3, R56, R3, !PT ;  /* 0x0000000338037209 */ /* 0x000fe40007810000 */
[----:B------:R-:W-:Y:S02]  /*4070*/  ISETP.GT.AND P4, PT, R8, 0x20, PT ;  /* 0x000000200800780c */ /* 0x000fe40003f84270 */
[----:B--2---:R-:W-:Y:S02]  /*4080*/  FSEL R60, R55, -INF , P3 ;  /* 0xff800000373c7808 */ /* 0x004fe40001800000 */
[----:B------:R-:W-:Y:S01]  /*4090*/  FMNMX.FTZ R3, R58, R3, !PT ;  /* 0x000000033a037209 */ /* 0x000fe20007810000 */
[----:B------:R-:W-:Y:S01]  /*40a0*/  MUFU.TANH R41, R41 ;  /* 0x0000002900297308 */ /* 0x000fe20000002400 */
[----:B------:R-:W-:-:S02]  /*40b0*/  ISETP.GT.AND P3, PT, R8, 0x21, PT ;  /* 0x000000210800780c */ /* 0x000fc40003f64270 */
[----:B-1----:R-:W-:Y:S02]  /*40c0*/  FSEL R62, R64, -INF , P4 ;  /* 0xff800000403e7808 */ /* 0x002fe40002000000 */
[----:B------:R-:W-:Y:S02]  /*40d0*/  FMNMX.FTZ R3, R60, R3, !PT ;  /* 0x000000033c037209 */ /* 0x000fe40007810000 */
[----:B------:R-:W-:Y:S01]  /*40e0*/  ISETP.GT.AND P4, PT, R8, 0x28, PT ;  /* 0x000000280800780c */ /* 0x000fe20003f84270 */
[----:B------:R-:W-:Y:S01]  /*40f0*/  MUFU.TANH R45, R45 ;  /* 0x0000002d002d7308 */ /* 0x000fe20000002400 */
[----:B0-----:R-:W-:Y:S02]  /*4100*/  FSEL R64, R43, -INF , P3 ;  /* 0xff8000002b407808 */ /* 0x001fe40001800000 */
[----:B------:R-:W-:Y:S01]  /*4110*/  FMNMX.FTZ R3, R62, R3, !PT ;  /* 0x000000033e037209 */ /* 0x000fe20007810000 */
[----:B------:R-:W-:Y:S02]  /*4120*/  WARPGROUP.DEPBAR.LE gsb0, 0x0 ;  /* 0x00008000000079c5 */ /* 0x000fe40000010000 */
[----:B------:R-:W-:Y:S01]  /*4130*/  WARPGROUP.ARRIVE ;  /* 0x00000000000079c5 */ /* 0x000fe20000000000 */
[----:B------:R-:W-:Y:S01]  /*4140*/  FMUL.FTZ R34, R34, UR6 ;  /* 0x0000000622227c20 */ /* 0x000fe20008410000 */
[----:B------:R-:W-:Y:S01]  /*4150*/  FMUL.FTZ R35, R35, UR6 ;  /* 0x0000000623237c20 */ /* 0x000fe20008410000 */
[----:B------:R-:W-:Y:S01]  /*4160*/  FMUL.FTZ R38, R38, UR6 ;  /* 0x0000000626267c20 */ /* 0x000fe20008410000 */
[----:B------:R-:W-:Y:S01]  /*4170*/  FMUL.FTZ R39, R39, UR6 ;  /* 0x0000000627277c20 */ /* 0x000fe20008410000 */
[----:B------:R-:W-:Y:S01]  /*4180*/  ISETP.GT.AND P3, PT, R8, 0x29, PT ;  /* 0x000000290800780c */ /* 0x000fe20003f64270 */
[----:B------:R-:W-:Y:S01]  /*4190*/  HGMMA.64x16x16.F32 R24, gdesc[UR56], R24, gsb0 ;  /* 0x00200000381879f0 */ /* 0x000fe20008000818 */
[----:B------:R-:W0:Y:S01]  /*41a0*/  MUFU.TANH R34, R34 ;  /* 0x0000002200227308 */ /* 0x000e220000002400 */
[----:B------:R-:W-:Y:S01]  /*41b0*/  FSEL R66, R66, -INF , P4 ;  /* 0xff80000042427808 */ /* 0x000fe20002000000 */
[----:B------:R-:W-:Y:S01]  /*41c0*/  FMUL.FTZ R32, R32, UR6 ;  /* 0x0000000620207c20 */ /* 0x000fe20008410000 */
[----:B------:R-:W-:Y:S01]  /*41d0*/  FMNMX.FTZ R3, R64, R3, !PT ;  /* 0x0000000340037209 */ /* 0x000fe20007810000 */
[----:B------:R-:W-:Y:S01]  /*41e0*/  FMUL.FTZ R33, R33, UR6 ;  /* 0x0000000621217c20 */ /* 0x000fe20008410000 */
[----:B------:R-:W-:Y:S01]  /*41f0*/  ISETP.GT.AND P4, PT, R8, 0x30, PT ;  /* 0x000000300800780c */ /* 0x000fe20003f84270 */
[----:B------:R-:W-:Y:S01]  /*4200*/  FMUL.FTZ R36, R36, UR6 ;  /* 0x0000000624247c20 */ /* 0x000fe20008410000 */
[----:B----4-:R-:W-:Y:S01]  /*4210*/  FSEL R68, R47, -INF , P3 ;  /* 0xff8000002f447808 */ /* 0x010fe20001800000 */
[----:B------:R-:W1:Y:S01]  /*4220*/  MUFU.TANH R35, R35 ;  /* 0x0000002300237308 */ /* 0x000e620000002400 */
[----:B------:R-:W-:Y:S01]  /*4230*/  FMNMX.FTZ R3, R66, R3, !PT ;  /* 0x0000000342037209 */ /* 0x000fe20007810000 */
[----:B------:R-:W-:Y:S01]  /*4240*/  FMUL.FTZ R37, R37, UR6 ;  /* 0x0000000625257c20 */ /* 0x000fe20008410000 */
[----:B------:R-:W-:-:S02]  /*4250*/  ISETP.GT.AND P3, PT, R8, 0x31, PT ;  /* 0x000000310800780c */ /* 0x000fc40003f64270 */
[----:B------:R-:W-:-:S03]  /*4260*/  FMNMX.FTZ R3, R68, R3, !PT ;  /* 0x0000000344037209 */ /* 0x000fc60007810000 */
[----:B------:R-:W2:Y:S01]  /*4270*/  MUFU.TANH R38, R38 ;  /* 0x0000002600267308 */ /* 0x000ea20000002400 */
[----:B0-----:R-:W-:Y:S02]  /*4280*/  FSEL R70, R34, -INF , P4 ;  /* 0xff80000022467808 */ /* 0x001fe40002000000 */
[----:B------:R-:W-:Y:S02]  /*4290*/  ISETP.GT.AND P4, PT, R8, 0x38, PT ;  /* 0x000000380800780c */ /* 0x000fe40003f84270 */
[----:B------:R-:W-:-:S03]  /*42a0*/  FMNMX.FTZ R3, R70, R3, !PT ;  /* 0x0000000346037209 */ /* 0x000fc60007810000 */
[----:B------:R-:W0:Y:S01]  /*42b0*/  MUFU.TANH R39, R39 ;  /* 0x0000002700277308 */ /* 0x000e220000002400 */
[----:B-1----:R-:W-:Y:S02]  /*42c0*/  FSEL R72, R35, -INF , P3 ;  /* 0xff80000023487808 */ /* 0x002fe40001800000 */
[----:B------:R-:W-:Y:S02]  /*42d0*/  ISETP.GT.AND P3, PT, R8, 0x39, PT ;  /* 0x000000390800780c */ /* 0x000fe40003f64270 */
[----:B------:R-:W-:-:S03]  /*42e0*/  FMNMX.FTZ R3, R72, R3, !PT ;  /* 0x0000000348037209 */ /* 0x000fc60007810000 */
[----:B------:R-:W-:Y:S01]  /*42f0*/  MUFU.TANH R34, R53 ;  /* 0x0000003500227308 */ /* 0x000fe20000002400 */
[----:B--2---:R-:W-:Y:S02]  /*4300*/  FSEL R74, R38, -INF , P4 ;  /* 0xff800000264a7808 */ /* 0x004fe40002000000 */
[----:B------:R-:W-:Y:S02]  /*4310*/  ISETP.GT.AND P4, PT, R8, 0x40, PT ;  /* 0x000000400800780c */ /* 0x000fe40003f84270 */
[----:B------:R-:W-:-:S03]  /*4320*/  FMNMX.FTZ R3, R74, R3, !PT ;  /* 0x000000034a037209 */ /* 0x000fc60007810000 */
[----:B------:R-:W-:Y:S01]  /*4330*/  MUFU.TANH R38, R44 ;  /* 0x0000002c00267308 */ /* 0x000fe20000002400 */
[----:B0-----:R-:W-:Y:S02]  /*4340*/  FSEL R76, R39, -INF , P3 ;  /* 0xff800000274c7808 */ /* 0x001fe40001800000 */
[----:B------:R-:W-:Y:S02]  /*4350*/  ISETP.GT.AND P3, PT, R8, 0x41, PT ;  /* 0x000000410800780c */ /* 0x000fe40003f64270 */
[----:B------:R-:W-:-:S03]  /*4360*/  FMNMX.FTZ R3, R76, R3, !PT ;  /* 0x000000034c037209 */ /* 0x000fc60007810000 */
[----:B------:R-:W-:Y:S01]  /*4370*/  MUFU.TANH R33, R33 ;  /* 0x0000002100217308 */ /* 0x000fe20000002400 */
[----:B------:R-:W-:Y:S02]  /*4380*/  WARPGROUP.DEPBAR.LE gsb0, 0x0 ;  /* 0x00008000000079c5 */ /* 0x000fe40000010000 */
[----:B------:R-:W-:Y:S01]  /*4390*/  FMUL.FTZ R26, R26, UR6 ;  /* 0x000000061a1a7c20 */ /* 0x000fe20008410000 */
[----:B------:R-:W-:Y:S01]  /*43a0*/  FMUL.FTZ R27, R27, UR6 ;  /* 0x000000061b1b7c20 */ /* 0x000fe20008410000 */
[----:B------:R-:W-:Y:S01]  /*43b0*/  FMUL.FTZ R30, R30, UR6 ;  /* 0x000000061e1e7c20 */ /* 0x000fe20008410000 */
[----:B------:R-:W-:Y:S01]  /*43c0*/  FMUL.FTZ R31, R31, UR6 ;  /* 0x000000061f1f7c20 */ /* 0x000fe20008410000 */
[----:B------:R-:W-:Y:S01]  /*43d0*/  FMUL.FTZ R24, R24, UR6 ;  /* 0x0000000618187c20 */ /* 0x000fe20008410000 */
[----:B------:R-:W-:Y:S01]  /*43e0*/  FMUL.FTZ R25, R25, UR6 ;  /* 0x0000000619197c20 */ /* 0x000fe20008410000 */
[----:B------:R-:W0:Y:S01]  /*43f0*/  MUFU.TANH R26, R26 ;  /* 0x0000001a001a7308 */ /* 0x000e220000002400 */
[----:B------:R-:W-:Y:S01]  /*4400*/  FMUL.FTZ R28, R28, UR6 ;  /* 0x000000061c1c7c20 */ /* 0x000fe20008410000 */
[----:B------:R-:W-:Y:S01]  /*4410*/  FMUL.FTZ R29, R29, UR6 ;  /* 0x000000061d1d7c20 */ /* 0x000fe20008410000 */
[----:B------:R-:W-:-:S05]  /*4420*/  ULDC UR6, c[0x0][0x988] ;  /* 0x0002620000067ab9 */ /* 0x000fca0000000800 */
[----:B------:R-:W1:Y:S08]  /*4430*/  MUFU.TANH R27, R27 ;  /* 0x0000001b001b7308 */ /* 0x000e700000002400 */
[----:B------:R-:W2:Y:S01]  /*4440*/  MUFU.TANH R30, R30 ;  /* 0x0000001e001e7308 */ /* 0x000ea20000002400 */
[----:B0-----:R-:W-:Y:S02]  /*4450*/  FSEL R78, R26, -INF , P4 ;  /* 0xff8000001a4e7808 */ /* 0x001fe40002000000 */
[----:B------:R-:W-:-:S02]  /*4460*/  ISETP.GT.AND P4, PT, R8, 0x48, PT ;  /* 0x000000480800780c */ /* 0x000fc40003f84270 */
[----:B------:R-:W-:-:S03]  /*4470*/  FMNMX.FTZ R3, R78, R3, !PT ;  /* 0x000000034e037209 */ /* 0x000fc60007810000 */
[----:B------:R-:W0:Y:S01]  /*4480*/  MUFU.TANH R31, R31 ;  /* 0x0000001f001f7308 */ /* 0x000e220000002400 */
[----:B-1----:R-:W-:Y:S02]  /*4490*/  FSEL R80, R27, -INF , P3 ;  /* 0xff8000001b507808 */ /* 0x002fe40001800000 */
[----:B------:R-:W-:Y:S02]  /*44a0*/  ISETP.GT.AND P3, PT, R8, 0x49, PT ;  /* 0x000000490800780c */ /* 0x000fe40003f64270 */
[----:B------:R-:W-:-:S03]  /*44b0*/  FMNMX.FTZ R3, R80, R3, !PT ;  /* 0x0000000350037209 */ /* 0x000fc60007810000 */
[----:B------:R1:W-:Y:S01]  /*44c0*/  MUFU.TANH R39, R24 ;  /* 0x0000001800277308 */ /* 0x0003e20000002400 */
[----:B--2---:R-:W-:-:S04]  /*44d0*/  FSEL R82, R30, -INF , P4 ;  /* 0xff8000001e527808 */ /* 0x004fc80002000000 */
[----:B------:R-:W-:-:S03]  /*44e0*/  FMNMX.FTZ R3, R82, R3, !PT ;  /* 0x0000000352037209 */ /* 0x000fc60007810000 */
[----:B------:R-:W2:Y:S01]  /*44f0*/  MUFU.TANH R30, R49 ;  /* 0x00000031001e7308 */ /* 0x000ea20000002400 */
[----:B0-----:R-:W-:-:S04]  /*4500*/  FSEL R84, R31, -INF , P3 ;  /* 0xff8000001f547808 */ /* 0x001fc80001800000 */
[----:B------:R-:W-:-:S03]  /*4510*/  FMNMX.FTZ R3, R84, R3, !PT ;  /* 0x0000000354037209 */ /* 0x000fc60007810000 */
[----:B------:R0:W3:Y:S02]  /*4520*/  MUFU.TANH R31, R32 ;  /* 0x00000020001f7308 */ /* 0x0000e40000002400 */
[----:B------:R-:W4:Y:S06]  /*4530*/  SHFL.BFLY PT, R2, R3, 0x2, 0x1f ;  /* 0x0c401f0003027f89 */ /* 0x000f2c00000e0000 */
[----:B------:R5:W-:Y:S08]  /*4540*/  MUFU.TANH R47, R28 ;  /* 0x0000001c002f7308 */ /* 0x000bf00000002400 */
[----:B------:R3:W3:Y:S08]  /*4550*/  MUFU.TANH R35, R36 ;  /* 0x0000002400237308 */ /* 0x0006f00000002400 */
[----:B------:R-:W3:Y:S01]  /*4560*/  MUFU.TANH R37, R37 ;  /* 0x0000002500257308 */ /* 0x000ee20000002400 */
[----:B----4-:R-:W-:-:S02]  /*4570*/  FMNMX.FTZ R8, R3, R2, !PT ;  /* 0x0000000203087209 */ /* 0x010fc40007810000 */
[----:B------:R-:W4:Y:S04]  /*4580*/  SHFL.IDX PT, R2, R6, RZ, 0x1c1f ;  /* 0x001c1fff06027589 */ /* 0x000f2800000e0000 */
[----:B------:R-:W1:Y:S01]  /*4590*/  SHFL.BFLY PT, R3, R8, 0x1, 0x1f ;  /* 0x0c201f0008037f89 */ /* 0x000e6200000e0000 */
[----:B------:R3:W3:Y:S08]  /*45a0*/  MUFU.TANH R43, R25 ;  /* 0x00000019002b7308 */ /* 0x0006f00000002400 */
[----:B------:R-:W3:Y:S01]  /*45b0*/  MUFU.TANH R29, R29 ;  /* 0x0000001d001d7308 */ /* 0x000ee20000002400 */
[----:B----4-:R-:W-:-:S04]  /*45c0*/  VIADDMNMX R2, R2, R0, R7, PT ;  /* 0x0000000002027246 */ /* 0x010fc80003800107 */
[C---:B------:R-:W-:Y:S02]  /*45d0*/  ISETP.GT.AND P3, PT, R2.reuse, RZ, PT ;  /* 0x000000ff0200720c */ /* 0x040fe40003f64270 */
[----:B------:R-:W-:Y:S02]  /*45e0*/  ISETP.GT.AND P5, PT, R2, 0x1, PT ;  /* 0x000000010200780c */ /* 0x000fe40003fa4270 */
[----:B-1----:R-:W-:Y:S01]  /*45f0*/  FMNMX.FTZ R6, R8, R3, !PT ;  /* 0x0000000308067209 */ /* 0x002fe20007810000 */
[----:B------:R-:W-:Y:S01]  /*4600*/  IMAD.U32 R3, RZ, RZ, UR6 ;  /* 0x00000006ff037e24 */ /* 0x000fe2000f8e00ff */
[----:B------:R-:W-:Y:S02]  /*4610*/  ISETP.GT.AND P4, PT, R2, 0x8, PT ;  /* 0x000000080200780c */ /* 0x000fe40003f84270 */
[----:B------:R-:W-:Y:S01]  /*4620*/  FSEL R0, R14, -INF , P3 ;  /* 0xff8000000e007808 */ /* 0x000fe20001800000 */
[----:B------:R-:W-:Y:S01]  /*4630*/  FMUL.FTZ R27, R6, R3 ;  /* 0x00000003061b7220 */ /* 0x000fe20000410000 */
[----:B------:R-:W-:-:S02]  /*4640*/  FSEL R8, R57, -INF , P5 ;  /* 0xff80000039087808 */ /* 0x000fc40002800000 */
[----:B------:R-:W-:Y:S02]  /*4650*/  ISETP.GT.AND P5, PT, R2, 0x9, PT ;  /* 0x000000090200780c */ /* 0x000fe40003fa4270 */
[----:B------:R-:W-:Y:S02]  /*4660*/  FSEL R14, R65, -INF , P4 ;  /* 0xff800000410e7808 */ /* 0x000fe40002000000 */
[----:B------:R-:W-:Y:S02]  /*4670*/  FMNMX.FTZ R7, R0, R8, !PT ;  /* 0x0000000800077209 */ /* 0x000fe40007810000 */
[----:B------:R-:W-:Y:S02]  /*4680*/  ISETP.GT.AND P3, PT, R2, 0x10, PT ;  /* 0x000000100200780c */ /* 0x000fe40003f64270 */
[----:B------:R-:W-:Y:S02]  /*4690*/  FSEL R26, R61, -INF , P5 ;  /* 0xff8000003d1a7808 */ /* 0x000fe40002800000 */
[----:B------:R-:W-:-:S02]  /*46a0*/  FMNMX.FTZ R7, R14, R7, !PT ;  /* 0x000000070e077209 */ /* 0x000fc40007810000 */
[----:B------:R-:W-:Y:S02]  /*46b0*/  ISETP.GT.AND P6, PT, R2, 0x11, PT ;  /* 0x000000110200780c */ /* 0x000fe40003fc4270 */
[----:B------:R-:W-:Y:S02]  /*46c0*/  FSEL R24, R48, -INF , P3 ;  /* 0xff80000030187808 */ /* 0x000fe40001800000 */
[----:B------:R-:W-:Y:S02]  /*46d0*/  FMNMX.FTZ R7, R26, R7, !PT ;  /* 0x000000071a077209 */ /* 0x000fe40007810000 */
[----:B------:R-:W-:Y:S02]  /*46e0*/  ISETP.GT.AND P4, PT, R2, 0x18, PT ;  /* 0x000000180200780c */ /* 0x000fe40003f84270 */
[----:B--2---:R-:W-:Y:S02]  /*46f0*/  FSEL R30, R30, -INF , P6 ;  /* 0xff8000001e1e7808 */ /* 0x004fe40003000000 */
[----:B------:R-:W-:-:S02]  /*4700*/  FMNMX.FTZ R7, R24, R7, !PT ;  /* 0x0000000718077209 */ /* 0x000fc40007810000 */
[----:B------:R-:W-:Y:S02]  /*4710*/  ISETP.GT.AND P5, PT, R2, 0x19, PT ;  /* 0x000000190200780c */ /* 0x000fe40003fa4270 */
[----:B0-----:R-:W-:Y:S02]  /*4720*/  FSEL R32, R52, -INF , P4 ;  /* 0xff80000034207808 */ /* 0x001fe40002000000 */
[----:B------:R-:W-:Y:S02]  /*4730*/  FMNMX.FTZ R7, R30, R7, !PT ;  /* 0x000000071e077209 */ /* 0x000fe40007810000 */
[----:B------:R-:W-:Y:S02]  /*4740*/  ISETP.GT.AND P3, PT, R2, 0x20, PT ;  /* 0x000000200200780c */ /* 0x000fe40003f64270 */
[----:B------:R-:W-:Y:S02]  /*4750*/  FSEL R34, R34, -INF , P5 ;  /* 0xff80000022227808 */ /* 0x000fe40002800000 */
[----:B------:R-:W-:-:S02]  /*4760*/  FMNMX.FTZ R7, R32, R7, !PT ;  /* 0x0000000720077209 */ /* 0x000fc40007810000 */
[----:B------:R-:W-:Y:S02]  /*4770*/  ISETP.GT.AND P4, PT, R2, 0x21, PT ;  /* 0x000000210200780c */ /* 0x000fe40003f84270 */
[----:B-----5:R-:W-:Y:S02]  /*4780*/  FSEL R28, R40, -INF , P3 ;  /* 0xff800000281c7808 */ /* 0x020fe40001800000 */
[----:B------:R-:W-:Y:S02]  /*4790*/  FMNMX.FTZ R7, R34, R7, !PT ;  /* 0x0000000722077209 */ /* 0x000fe40007810000 */
[----:B------:R-:W-:Y:S02]  /*47a0*/  FSETP.NEU.FTZ.AND P6, PT, R6, -INF , PT ;  /* 0xff8000000600780b */ /* 0x000fe40003fdd000 */
[----:B------:R-:W-:Y:S02]  /*47b0*/  ISETP.GT.AND P3, PT, R2, 0x28, PT ;  /* 0x000000280200780c */ /* 0x000fe40003f64270 */
[----:B---3--:R-:W-:-:S02]  /*47c0*/  FSEL R36, R41, -INF , P4 ;  /* 0xff80000029247808 */ /* 0x008fc40002000000 */
[----:B------:R-:W-:Y:S02]  /*47d0*/  FMNMX.FTZ R7, R28, R7, !PT ;  /* 0x000000071c077209 */ /* 0x000fe40007810000 */
[----:B------:R-:W-:Y:S02]  /*47e0*/  FSEL R27, R27, RZ, P6 ;  /* 0x000000ff1b1b7208 */ /* 0x000fe40003000000 */
[----:B------:R-:W-:Y:S02]  /*47f0*/  ISETP.GT.AND P4, PT, R2, 0x29, PT ;  /* 0x000000290200780c */ /* 0x000fe40003f84270 */
[----:B------:R-:W-:Y:S01]  /*4800*/  FSEL R38, R38, -INF , P3 ;  /* 0xff80000026267808 */ /* 0x000fe20001800000 */
[--C-:B------:R-:W-:Y:S01]  /*4810*/  FFMA.FTZ R42, R42, R3, -R27.reuse ;  /* 0x000000032a2a7223 */ /* 0x100fe2000001081b */
[----:B------:R-:W-:Y:S01]  /*4820*/  FMNMX.FTZ R7, R36, R7, !PT ;  /* 0x0000000724077209 */ /* 0x000fe20007810000 */
[-CC-:B------:R-:W-:Y:S01]  /*4830*/  FFMA.FTZ R25, R46, R3.reuse, -R27.reuse ;  /* 0x000000032e197223 */ /* 0x180fe2000001081b */
[----:B------:R-:W-:Y:S01]  /*4840*/  ISETP.GT.AND P3, PT, R2, 0x30, PT ;  /* 0x000000300200780c */ /* 0x000fe20003f64270 */
[----:B------:R0:W-:Y:S01]  /*4850*/  MUFU.EX2 R209, R42 ;  /* 0x0000002a00d17308 */ /* 0x0001e20000000800 */
[----:B------:R-:W-:Y:S01]  /*4860*/  FSEL R40, R45, -INF , P4 ;  /* 0xff8000002d287808 */ /* 0x000fe20002000000 */
[--C-:B------:R-:W-:Y:S01]  /*4870*/  FFMA.FTZ R21, R21, R3, -R27.reuse ;  /* 0x0000000315157223 */ /* 0x100fe2000001081b */
[----:B------:R-:W-:Y:S01]  /*4880*/  FMNMX.FTZ R7, R38, R7, !PT ;  /* 0x0000000726077209 */ /* 0x000fe20007810000 */
[-CC-:B------:R-:W-:Y:S01]  /*4890*/  FFMA.FTZ R58, R58, R3.reuse, -R27.reuse ;  /* 0x000000033a3a7223 */ /* 0x180fe2000001081b */
[----:B------:R-:W-:Y:S01]  /*48a0*/  ISETP.GT.AND P4, PT, R2, 0x31, PT ;  /* 0x000000310200780c */ /* 0x000fe20003f84270 */
[--C-:B------:R-:W-:Y:S01]  /*48b0*/  FFMA.FTZ R60, R60, R3, -R27.reuse ;  /* 0x000000033c3c7223 */ /* 0x100fe2000001081b */
[----:B------:R-:W-:Y:S01]  /*48c0*/  FMNMX.FTZ R7, R40, R7, !PT ;  /* 0x0000000728077209 */ /* 0x000fe20007810000 */
[----:B------:R1:W2:Y:S01]  /*48d0*/  MUFU.EX2 R86, R21 ;  /* 0x0000001500567308 */ /* 0x0002a20000000800 */
[----:B0-----:R-:W-:Y:S01]  /*48e0*/  FSEL R42, R31, -INF , P3 ;  /* 0xff8000001f2a7808 */ /* 0x001fe20001800000 */
[-CC-:B------:R-:W-:Y:S01]  /*48f0*/  FFMA.FTZ R62, R62, R3.reuse, -R27.reuse ;  /* 0x000000033e3e7223 */ /* 0x180fe2000001081b */
[----:B------:R-:W-:Y:S01]  /*4900*/  ISETP.GT.AND P3, PT, R2, 0x38, PT ;  /* 0x000000380200780c */ /* 0x000fe20003f64270 */
[-CC-:B------:R-:W-:Y:S01]  /*4910*/  FFMA.FTZ R64, R64, R3.reuse, -R27.reuse ;  /* 0x0000000340407223 */ /* 0x180fe2000001081b */
[----:B------:R-:W-:Y:S01]  /*4920*/  FSEL R44, R33, -INF , P4 ;  /* 0xff800000212c7808 */ /* 0x000fe20002000000 */
[--C-:B------:R-:W-:Y:S01]  /*4930*/  FFMA.FTZ R66, R66, R3, -R27.reuse ;  /* 0x0000000342427223 */ /* 0x100fe2000001081b */
[----:B------:R-:W-:Y:S01]  /*4940*/  FMNMX.FTZ R7, R42, R7, !PT ;  /* 0x000000072a077209 */ /* 0x000fe20007810000 */
[----:B------:R0:W3:Y:S01]  /*4950*/  MUFU.EX2 R211, R25 ;  /* 0x0000001900d37308 */ /* 0x0000e20000000800 */
[----:B------:R-:W-:Y:S01]  /*4960*/  ISETP.GT.AND P4, PT, R2, 0x39, PT ;  /* 0x000000390200780c */ /* 0x000fe20003f84270 */
[-CC-:B-1----:R-:W-:Y:S01]  /*4970*/  FFMA.FTZ R21, R50, R3.reuse, -R27.reuse ;  /* 0x0000000332157223 */ /* 0x182fe2000001081b */
[----:B------:R-:W-:Y:S01]  /*4980*/  FSEL R46, R35, -INF , P3 ;  /* 0xff800000232e7808 */ /* 0x000fe20001800000 */
[--C-:B------:R-:W-:Y:S01]  /*4990*/  FFMA.FTZ R68, R68, R3, -R27.reuse ;  /* 0x0000000344447223 */ /* 0x100fe2000001081b */
[----:B------:R-:W-:Y:S01]  /*49a0*/  FMNMX.FTZ R7, R44, R7, !PT ;  /* 0x000000072c077209 */ /* 0x000fe20007810000 */
[-CC-:B------:R-:W-:Y:S01]  /*49b0*/  FFMA.FTZ R70, R70, R3.reuse, -R27.reuse ;  /* 0x0000000346467223 */ /* 0x180fe2000001081b */
[----:B------:R-:W-:Y:S01]  /*49c0*/  ISETP.GT.AND P3, PT, R2, 0x40, PT ;  /* 0x000000400200780c */ /* 0x000fe20003f64270 */
[----:B------:R1:W4:Y:S01]  /*49d0*/  MUFU.EX2 R88, R21 ;  /* 0x0000001500587308 */ /* 0x0003220000000800 */
[----:B------:R-:W-:Y:S01]  /*49e0*/  FSEL R48, R37, -INF , P4 ;  /* 0xff80000025307808 */ /* 0x000fe20002000000 */
[--C-:B0-----:R-:W-:Y:S01]  /*49f0*/  FFMA.FTZ R25, R54, R3, -R27.reuse ;  /* 0x0000000336197223 */ /* 0x101fe2000001081b */
[----:B------:R-:W-:Y:S01]  /*4a00*/  FMNMX.FTZ R7, R46, R7, !PT ;  /* 0x000000072e077209 */ /* 0x000fe20007810000 */
[-CC-:B------:R-:W-:Y:S01]  /*4a10*/  FFMA.FTZ R72, R72, R3.reuse, -R27.reuse ;  /* 0x0000000348487223 */ /* 0x180fe2000001081b */
[----:B------:R-:W-:Y:S01]  /*4a20*/  ISETP.GT.AND P4, PT, R2, 0x41, PT ;  /* 0x000000410200780c */ /* 0x000fe20003f84270 */
[--C-:B------:R-:W-:Y:S01]  /*4a30*/  FFMA.FTZ R74, R74, R3, -R27.reuse ;  /* 0x000000034a4a7223 */ /* 0x100fe2000001081b */
[----:B------:R-:W-:Y:S01]  /*4a40*/  FSEL R50, R39, -INF , P3 ;  /* 0xff80000027327808 */ /* 0x000fe20001800000 */
[----:B------:R-:W-:Y:S01]  /*4a50*/  MUFU.EX2 R205, R25 ;  /* 0x0000001900cd7308 */ /* 0x000fe20000000800 */
[----:B------:R-:W-:Y:S01]  /*4a60*/  FMNMX.FTZ R7, R48, R7, !PT ;  /* 0x0000000730077209 */ /* 0x000fe20007810000 */
[-CC-:B-1----:R-:W-:Y:S01]  /*4a70*/  FFMA.FTZ R21, R56, R3.reuse, -R27.reuse ;  /* 0x0000000338157223 */ /* 0x182fe2000001081b */
[----:B------:R-:W-:Y:S01]  /*4a80*/  ISETP.GT.AND P3, PT, R2, 0x48, PT ;  /* 0x000000480200780c */ /* 0x000fe20003f64270 */
[----:B------:R-:W0:Y:S01]  /*4a90*/  @P2 LDC R39, c[0x0][0x450] ;  /* 0x00011400ff272b82 */ /* 0x000e220000000800 */
[----:B------:R-:W-:Y:S01]  /*4aa0*/  FSEL R52, R43, -INF , P4 ;  /* 0xff8000002b347808 */ /* 0x000fe20002000000 */
[--C-:B------:R-:W-:Y:S01]  /*4ab0*/  FFMA.FTZ R76, R76, R3, -R27.reuse ;  /* 0x000000034c4c7223 */ /* 0x100fe2000001081b */
[----:B------:R-:W-:Y:S01]  /*4ac0*/  FMNMX.FTZ R7, R50, R7, !PT ;  /* 0x0000000732077209 */ /* 0x000fe20007810000 */
[----:B------:R-:W-:Y:S01]  /*4ad0*/  MUFU.EX2 R90, R21 ;  /* 0x00000015005a7308 */ /* 0x000fe20000000800 */
[----:B------:R-:W-:Y:S01]  /*4ae0*/  ISETP.GT.AND P4, PT, R2, 0x49, PT ;  /* 0x000000490200780c */ /* 0x000fe20003f84270 */
[-CC-:B------:R-:W-:Y:S01]  /*4af0*/  FFMA.FTZ R78, R78, R3.reuse, -R27.reuse ;  /* 0x000000034e4e7223 */ /* 0x180fe2000001081b */
[----:B------:R-:W-:Y:S01]  /*4b00*/  FSEL R2, R47, -INF , P3 ;  /* 0xff8000002f027808 */ /* 0x000fe20001800000 */
[--C-:B------:R-:W-:Y:S01]  /*4b10*/  FFMA.FTZ R80, R80, R3, -R27.reuse ;  /* 0x0000000350507223 */ /* 0x100fe2000001081b */
[----:B------:R-:W-:Y:S01]  /*4b20*/  FMNMX.FTZ R7, R52, R7, !PT ;  /* 0x0000000734077209 */ /* 0x000fe20007810000 */
[--C-:B------:R-:W-:Y:S01]  /*4b30*/  FFMA.FTZ R82, R82, R3, -R27.reuse ;  /* 0x0000000352527223 */ /* 0x100fe2000001081b */
[----:B------:R-:W-:Y:S01]  /*4b40*/  FSEL R54, R29, -INF , P4 ;  /* 0xff8000001d367808 */ /* 0x000fe20002000000 */
[----:B------:R-:W-:Y:S01]  /*4b50*/  MUFU.EX2 R58, R58 ;  /* 0x0000003a003a7308 */ /* 0x000fe20000000800 */
[----:B------:R-:W-:Y:S01]  /*4b60*/  FMNMX.FTZ R7, R2, R7, !PT ;  /* 0x0000000702077209 */ /* 0x000fe20007810000 */
[----:B------:R-:W-:-:S03]  /*4b70*/  FFMA.FTZ R84, R84, R3, -R27 ;  /* 0x0000000354547223 */ /* 0x000fc6000001081b */
[----:B------:R-:W-:-:S03]  /*4b80*/  FMNMX.FTZ R7, R54, R7, !PT ;  /* 0x0000000736077209 */ /* 0x000fc60007810000 */
[----:B------:R1:W-:Y:S02]  /*4b90*/  MUFU.EX2 R207, R60 ;  /* 0x0000003c00cf7308 */ /* 0x0003e40000000800 */
[----:B------:R-:W5:Y:S06]  /*4ba0*/  SHFL.BFLY PT, R56, R7, 0x2, 0x1f ;  /* 0x0c401f0007387f89 */ /* 0x000f6c00000e0000 */
[----:B------:R-:W-:Y:S01]  /*4bb0*/  MUFU.EX2 R62, R62 ;  /* 0x0000003e003e7308 */ /* 0x000fe20000000800 */
[----:B-1----:R-:W-:-:S07]  /*4bc0*/  CS2R R60, SRZ ;  /* 0x00000000003c7805 */ /* 0x002fce000001ff00 */
[----:B------:R1:W-:Y:S08]  /*4bd0*/  MUFU.EX2 R201, R64 ;  /* 0x0000004000c97308 */ /* 0x0003f00000000800 */
[----:B------:R-:W-:Y:S01]  /*4be0*/  MUFU.EX2 R66, R66 ;  /* 0x0000004200427308 */ /* 0x000fe20000000800 */
[----:B-1----:R-:W-:Y:S02]  /*4bf0*/  CS2R R64, SRZ ;  /* 0x0000000000407805 */ /* 0x002fe4000001ff00 */
[----:B-----5:R-:W-:-:S05]  /*4c00*/  FMNMX.FTZ R56, R7, R56, !PT ;  /* 0x0000003807387209 */ /* 0x020fca0007810000 */
[----:B------:R-:W1:Y:S01]  /*4c10*/  SHFL.BFLY PT, R7, R56, 0x1, 0x1f ;  /* 0x0c201f0038077f89 */ /* 0x000e6200000e0000 */
[----:B------:R5:W-:Y:S08]  /*4c20*/  MUFU.EX2 R203, R68 ;  /* 0x0000004400cb7308 */ /* 0x000bf00000000800 */
[----:B------:R-:W-:Y:S01]  /*4c30*/  MUFU.EX2 R70, R70 ;  /* 0x0000004600467308 */ /* 0x000fe20000000800 */
[----:B-----5:R-:W-:-:S07]  /*4c40*/  CS2R R68, SRZ ;  /* 0x0000000000447805 */ /* 0x020fce000001ff00 */
[----:B------:R5:W-:Y:S01]  /*4c50*/  MUFU.EX2 R197, R72 ;  /* 0x0000004800c57308 */ /* 0x000be20000000800 */
[----:B-1----:R-:W-:-:S07]  /*4c60*/  FMNMX.FTZ R7, R56, R7, !PT ;  /* 0x0000000738077209 */ /* 0x002fce0007810000 */
[----:B------:R-:W-:Y:S01]  /*4c70*/  MUFU.EX2 R74, R74 ;  /* 0x0000004a004a7308 */ /* 0x000fe20000000800 */
[----:B-----5:R-:W-:Y:S02]  /*4c80*/  CS2R R72, SRZ ;  /* 0x0000000000487805 */ /* 0x020fe4000001ff00 */
[----:B------:R-:W-:Y:S02]  /*4c90*/  CS2R R56, SRZ ;  /* 0x0000000000387805 */ /* 0x000fe4000001ff00 */
[C---:B------:R-:W-:Y:S01]  /*4ca0*/  FSETP.NEU.FTZ.AND P3, PT, R7.reuse, -INF , PT ;  /* 0xff8000000700780b */ /* 0x040fe20003f7d000 */
[----:B------:R-:W-:Y:S02]  /*4cb0*/  FMUL.FTZ R21, R7, R3 ;  /* 0x0000000307157220 */ /* 0x000fe40000410000 */
[----:B------:R-:W-:Y:S03]  /*4cc0*/  MUFU.EX2 R199, R76 ;  /* 0x0000004c00c77308 */ /* 0x000fe60000000800 */
[----:B------:R-:W-:-:S05]  /*4cd0*/  FSEL R21, R21, RZ, P3 ;  /* 0x000000ff15157208 */ /* 0x000fca0001800000 */
[-CC-:B------:R-:W-:Y:S01]  /*4ce0*/  FFMA.FTZ R8, R8, R3.reuse, -R21.reuse ;  /* 0x0000000308087223 */ /* 0x180fe20000010815 */
[-CC-:B------:R-:W-:Y:S01]  /*4cf0*/  FFMA.FTZ R0, R0, R3.reuse, -R21.reuse ;  /* 0x0000000300007223 */ /* 0x180fe20000010815 */
[-CC-:B------:R-:W-:Y:S01]  /*4d00*/  FFMA.FTZ R14, R14, R3.reuse, -R21.reuse ;  /* 0x000000030e0e7223 */ /* 0x180fe20000010815 */
[-CC-:B------:R-:W-:Y:S01]  /*4d10*/  FFMA.FTZ R26, R26, R3.reuse, -R21.reuse ;  /* 0x000000031a1a7223 */ /* 0x180fe20000010815 */
[----:B------:R1:W-:Y:S01]  /*4d20*/  MUFU.EX2 R25, R8 ;  /* 0x0000000800197308 */ /* 0x0003e20000000800 */
[-CC-:B------:R-:W-:Y:S01]  /*4d30*/  FFMA.FTZ R24, R24, R3.reuse, -R21.reuse ;  /* 0x0000000318187223 */ /* 0x180fe20000010815 */
[-CC-:B------:R-:W-:Y:S01]  /*4d40*/  FFMA.FTZ R30, R30, R3.reuse, -R21.reuse ;  /* 0x000000031e1e7223 */ /* 0x180fe20000010815 */
[-CC-:B------:R-:W-:Y:S01]  /*4d50*/  FFMA.FTZ R32, R32, R3.reuse, -R21.reuse ;  /* 0x0000000320207223 */ /* 0x180fe20000010815 */
[-CC-:B------:R-:W-:Y:S01]  /*4d60*/  FFMA.FTZ R34, R34, R3.reuse, -R21.reuse ;  /* 0x0000000322227223 */ /* 0x180fe20000010815 */
[-CC-:B------:R-:W-:Y:S01]  /*4d70*/  FFMA.FTZ R28, R28, R3.reuse, -R21.reuse ;  /* 0x000000031c1c7223 */ /* 0x180fe20000010815 */
[-CC-:B------:R-:W-:Y:S01]  /*4d80*/  FFMA.FTZ R36, R36, R3.reuse, -R21.reuse ;  /* 0x0000000324247223 */ /* 0x180fe20000010815 */
[-CC-:B------:R-:W-:Y:S01]  /*4d90*/  FFMA.FTZ R38, R38, R3.reuse, -R21.reuse ;  /* 0x0000000326267223 */ /* 0x180fe20000010815 */
[----:B------:R2:W-:Y:S01]  /*4da0*/  MUFU.EX2 R208, R0 ;  /* 0x0000000000d07308 */ /* 0x0005e20000000800 */
[----:B-1----:R-:W1:Y:S01]  /*4db0*/  @P2 LDC R8, c[0x0][0x44c] ;  /* 0x00011300ff082b82 */ /* 0x002e620000000800 */
[-CC-:B------:R-:W-:Y:S01]  /*4dc0*/  FFMA.FTZ R40, R40, R3.reuse, -R21.reuse ;  /* 0x0000000328287223 */ /* 0x180fe20000010815 */
[-CC-:B------:R-:W-:Y:S01]  /*4dd0*/  FFMA.FTZ R42, R42, R3.reuse, -R21.reuse ;  /* 0x000000032a2a7223 */ /* 0x180fe20000010815 */
[-CC-:B------:R-:W-:Y:S01]  /*4de0*/  FFMA.FTZ R44, R44, R3.reuse, -R21.reuse ;  /* 0x000000032c2c7223 */ /* 0x180fe20000010815 */
[-CC-:B------:R-:W-:Y:S01]  /*4df0*/  FFMA.FTZ R46, R46, R3.reuse, -R21.reuse ;  /* 0x000000032e2e7223 */ /* 0x180fe20000010815 */
[-CC-:B------:R-:W-:Y:S01]  /*4e00*/  FFMA.FTZ R48, R48, R3.reuse, -R21.reuse ;  /* 0x0000000330307223 */ /* 0x180fe20000010815 */
[-CC-:B------:R-:W-:Y:S01]  /*4e10*/  FFMA.FTZ R50, R50, R3.reuse, -R21.reuse ;  /* 0x0000000332327223 */ /* 0x180fe20000010815 */
[----:B------:R-:W-:Y:S01]  /*4e20*/  MUFU.EX2 R14, R14 ;  /* 0x0000000e000e7308 */ /* 0x000fe20000000800 */
[----:B--2---:R-:W-:Y:S01]  /*4e30*/  FADD.FTZ R0, R209, R86 ;  /* 0x00000056d1007221 */ /* 0x004fe20000010000 */
[-CC-:B------:R-:W-:Y:S01]  /*4e40*/  FFMA.FTZ R52, R52, R3.reuse, -R21.reuse ;  /* 0x0000000334347223 */ /* 0x180fe20000010815 */
[-CC-:B------:R-:W-:Y:S01]  /*4e50*/  FFMA.FTZ R2, R2, R3.reuse, -R21.reuse ;  /* 0x0000000302027223 */ /* 0x180fe20000010815 */
[----:B------:R-:W-:Y:S01]  /*4e60*/  FFMA.FTZ R54, R54, R3, -R21 ;  /* 0x0000000336367223 */ /* 0x000fe20000010815 */
[----:B---3--:R-:W-:Y:S01]  /*4e70*/  FADD.FTZ R37, R211, R0 ;  /* 0x00000000d3257221 */ /* 0x008fe20000010000 */
[----:B------:R-:W-:-:S02]  /*4e80*/  F2FP.F16.F32.PACK_AB R209, R86, R209 ;  /* 0x000000d156d1723e */ /* 0x000fc400000000ff */
[----:B------:R-:W-:Y:S01]  /*4e90*/  CS2R R86, SRZ ;  /* 0x0000000000567805 */ /* 0x000fe2000001ff00 */
[----:B------:R-:W2:Y:S01]  /*4ea0*/  MUFU.EX2 R27, R26 ;  /* 0x0000001a001b7308 */ /* 0x000ea20000000800 */
[C---:B----4-:R-:W-:Y:S01]  /*4eb0*/  FADD.FTZ R0, R88.reuse, R37 ;  /* 0x0000002558007221 */ /* 0x050fe20000010000 */
[----:B------:R-:W-:Y:S02]  /*4ec0*/  F2FP.F16.F32.PACK_AB R211, R88, R211 ;  /* 0x000000d358d3723e */ /* 0x000fe400000000ff */
[----:B------:R-:W-:Y:S02]  /*4ed0*/  CS2R R88, SRZ ;  /* 0x0000000000587805 */ /* 0x000fe4000001ff00 */
[----:B------:R-:W-:Y:S02]  /*4ee0*/  CS2R R76, SRZ ;  /* 0x00000000004c7805 */ /* 0x000fe4000001ff00 */
[----:B------:R-:W3:Y:S01]  /*4ef0*/  MUFU.EX2 R24, R24 ;  /* 0x0000001800187308 */ /* 0x000ee20000000800 */
[----:B-1----:R-:W-:-:S05]  /*4f00*/  @P2 IMAD.HI.U32 R8, R23, R8, RZ ;  /* 0x0000000817082227 */ /* 0x002fca00078e00ff */
[----:B0-----:R-:W-:Y:S01]  /*4f10*/  @P2 SHF.R.U32.HI R23, RZ, R39, R8 ;  /* 0x00000027ff172219 */ /* 0x001fe20000011608 */
[----:B------:R-:W-:Y:S01]  /*4f20*/  IMAD.U32 R8, RZ, RZ, UR60 ;  /* 0x0000003cff087e24 */ /* 0x000fe2000f8e00ff */
[----:B------:R-:W0:Y:S01]  /*4f30*/  MUFU.EX2 R29, R30 ;  /* 0x0000001e001d7308 */ /* 0x000e220000000800 */
[----:B--2---:R-:W-:Y:S02]  /*4f40*/  F2FP.F16.F32.PACK_AB R210, R27, R14 ;  /* 0x0000000e1bd2723e */ /* 0x004fe400000000ff */
[----:B------:R-:W-:Y:S01]  /*4f50*/  IADD3 R152, R23, -R9, R152 ;  /* 0x8000000917987210 */ /* 0x000fe20007ffe098 */
[----:B------:R-:W-:Y:S01]  /*4f60*/  FADD.FTZ R23, R205, R0 ;  /* 0x00000000cd177221 */ /* 0x000fe20000010000 */
[----:B------:R-:W-:Y:S01]  /*4f70*/  FADD.FTZ R9, R208, R25 ;  /* 0x00000019d0097221 */ /* 0x000fe20000010000 */
[----:B------:R-:W-:Y:S01]  /*4f80*/  @!P1 VIADD R0, R8, 0x38840 ;  /* 0x0003884008009836 */ /* 0x000fe20000000000 */
[----:B------:R-:W-:Y:S01]  /*4f90*/  F2FP.F16.F32.PACK_AB R208, R25, R208 ;  /* 0x000000d019d0723e */ /* 0x000fe200000000ff */
[----:B------:R-:W-:Y:S01]  /*4fa0*/  FADD.FTZ R23, R90, R23 ;  /* 0x000000175a177221 */ /* 0x000fe20000010000 */
[----:B------:R-:W1:Y:S01]  /*4fb0*/  MUFU.EX2 R32, R32 ;  /* 0x0000002000207308 */ /* 0x000e620000000800 */
[----:B------:R-:W-:Y:S01]  /*4fc0*/  FADD.FTZ R8, R14, R9 ;  /* 0x000000090e087221 */ /* 0x000fe20000010000 */
[----:B------:R-:W-:Y:S01]  /*4fd0*/  @!P1 PRMT R0, RZ, 0x654, R0 ;  /* 0x00000654ff009816 */ /* 0x000fe20000000000 */
[----:B------:R-:W-:Y:S01]  /*4fe0*/  FADD.FTZ R26, R58, R23 ;  /* 0x000000173a1a7221 */ /* 0x000fe20000010000 */
[----:B------:R-:W-:-:S04]  /*4ff0*/  IMAD.HI R152, R152, 0x66666667, RZ ;  /* 0x6666666798987827 */ /* 0x000fc800078e02ff */
[----:B------:R-:W-:Y:S01]  /*5000*/  FADD.FTZ R9, R27, R8 ;  /* 0x000000081b097221 */ /* 0x000fe20000010000 */
[----:B------:R3:W-:Y:S01]  /*5010*/  @!P1 SYNCS.ARRIVE.TRANS64.RED.A1T0 RZ, [R0+URZ], RZ ;  /* 0x000000ff00ff99a7 */ /* 0x0007e2000810043f */
[----:B------:R-:W-:Y:S01]  /*5020*/  FADD.FTZ R37, R207, R26 ;  /* 0x0000001acf257221 */ /* 0x000fe20000010000 */
[----:B------:R-:W2:Y:S01]  /*5030*/  MUFU.EX2 R31, R34 ;  /* 0x00000022001f7308 */ /* 0x000ea20000000800 */
[----:B------:R-:W-:Y:S02]  /*5040*/  SHF.R.U32.HI R21, RZ, 0x1f, R152 ;  /* 0x0000001fff157819 */ /* 0x000fe40000011698 */
[----:B------:R-:W-:Y:S01]  /*5050*/  CS2R R26, SRZ ;  /* 0x00000000001a7805 */ /* 0x000fe2000001ff00 */
[----:B------:R-:W-:Y:S01]  /*5060*/  FADD.FTZ R8, R62, R37 ;  /* 0x000000253e087221 */ /* 0x000fe20000010000 */
[----:B------:R-:W-:Y:S02]  /*5070*/  F2FP.F16.F32.PACK_AB R205, R90, R205 ;  /* 0x000000cd5acd723e */ /* 0x000fe400000000ff */
[----:B------:R-:W-:Y:S01]  /*5080*/  CS2R R90, SRZ ;  /* 0x00000000005a7805 */ /* 0x000fe2000001ff00 */
[----:B---3--:R-:W-:Y:S01]  /*5090*/  FADD.FTZ R0, R24, R9 ;  /* 0x0000000918007221 */ /* 0x008fe20000010000 */
[----:B------:R-:W-:Y:S01]  /*50a0*/  FADD.FTZ R37, R201, R8 ;  /* 0x00000008c9257221 */ /* 0x000fe20000010000 */
[----:B------:R-:W3:Y:S01]  /*50b0*/  MUFU.EX2 R28, R28 ;  /* 0x0000001c001c7308 */ /* 0x000ee20000000800 */
[----:B------:R-:W-:Y:S01]  /*50c0*/  LEA.HI.SX32 R155, R152, R21, 0x1b ;  /* 0x00000015989b7211 */ /* 0x000fe200078fdaff */
[----:B0-----:R-:W-:Y:S01]  /*50d0*/  FADD.FTZ R9, R29, R0 ;  /* 0x000000001d097221 */ /* 0x001fe20000010000 */
[----:B------:R-:W-:Y:S01]  /*50e0*/  FADD.FTZ R8, R66, R37 ;  /* 0x0000002542087221 */ /* 0x000fe20000010000 */
[----:B------:R-:W-:-:S02]  /*50f0*/  F2FP.F16.F32.PACK_AB R207, R207, R58 ;  /* 0x0000003acfcf723e */ /* 0x000fc400000000ff */
[----:B------:R-:W-:Y:S01]  /*5100*/  CS2R R58, SRZ ;  /* 0x00000000003a7805 */ /* 0x000fe2000001ff00 */
[----:B-1----:R-:W-:Y:S01]  /*5110*/  FADD.FTZ R0, R32, R9 ;  /* 0x0000000920007221 */ /* 0x002fe20000010000 */
[----:B------:R-:W-:Y:S01]  /*5120*/  FADD.FTZ R39, R203, R8 ;  /* 0x00000008cb277221 */ /* 0x000fe20000010000 */
[----:B------:R-:W0:Y:S01]  /*5130*/  MUFU.EX2 R33, R36 ;  /* 0x0000002400217308 */ /* 0x000e220000000800 */
[----:B------:R-:W-:Y:S01]  /*5140*/  VIMNMX R214, R18, R155, !PT ;  /* 0x0000009b12d67248 */ /* 0x000fe20007fe0100 */
[----:B--2---:R-:W-:Y:S01]  /*5150*/  FADD.FTZ R9, R31, R0 ;  /* 0x000000001f097221 */ /* 0x004fe20000010000 */
[----:B------:R-:W-:Y:S01]  /*5160*/  FADD.FTZ R8, R70, R39 ;  /* 0x0000002746087221 */ /* 0x000fe20000010000 */
[----:B------:R-:W-:Y:S02]  /*5170*/  F2FP.F16.F32.PACK_AB R201, R201, R62 ;  /* 0x0000003ec9c9723e */ /* 0x000fe400000000ff */
[----:B------:R-:W-:Y:S02]  /*5180*/  CS2R R62, SRZ ;  /* 0x00000000003e7805 */ /* 0x000fe4000001ff00 */
[----:B------:R-:W-:Y:S01]  /*5190*/  F2FP.F16.F32.PACK_AB R203, R203, R66 ;  /* 0x00000042cbcb723e */ /* 0x000fe200000000ff */
[C---:B------:R-:W-:Y:S01]  /*51a0*/  FADD.FTZ R21, R197.reuse, R8 ;  /* 0x00000008c5157221 */ /* 0x040fe20000010000 */
[----:B------:R-:W1:Y:S01]  /*51b0*/  MUFU.EX2 R38, R38 ;  /* 0x0000002600267308 */ /* 0x000e620000000800 */
[----:B---3--:R-:W-:Y:S01]  /*51c0*/  FADD.FTZ R0, R28, R9 ;  /* 0x000000091c007221 */ /* 0x008fe20000010000 */
[----:B------:R-:W-:Y:S01]  /*51d0*/  F2FP.F16.F32.PACK_AB R197, R197, R70 ;  /* 0x00000046c5c5723e */ /* 0x000fe200000000ff */
[----:B------:R-:W-:Y:S01]  /*51e0*/  FADD.FTZ R8, R74, R21 ;  /* 0x000000154a087221 */ /* 0x000fe20000010000 */
[----:B------:R-:W-:-:S02]  /*51f0*/  F2FP.F16.F32.PACK_AB R204, R29, R24 ;  /* 0x000000181dcc723e */ /* 0x000fc400000000ff */
[----:B------:R-:W-:Y:S02]  /*5200*/  CS2R R70, SRZ ;  /* 0x0000000000467805 */ /* 0x000fe4000001ff00 */
[----:B------:R-:W-:Y:S01]  /*5210*/  F2FP.F16.F32.PACK_AB R206, R31, R32 ;  /* 0x000000201fce723e */ /* 0x000fe200000000ff */
[----:B------:R-:W-:Y:S01]  /*5220*/  FADD.FTZ R39, R199, R8 ;  /* 0x00000008c7277221 */ /* 0x000fe20000010000 */
[----:B------:R-:W2:Y:S01]  /*5230*/  MUFU.EX2 R35, R40 ;  /* 0x0000002800237308 */ /* 0x000ea20000000800 */
[----:B0-----:R-:W-:Y:S01]  /*5240*/  FADD.FTZ R9, R33, R0 ;  /* 0x0000000021097221 */ /* 0x001fe20000010000 */
[----:B------:R-:W-:Y:S02]  /*5250*/  F2FP.F16.F32.PACK_AB R199, R199, R74 ;  /* 0x0000004ac7c7723e */ /* 0x000fe400000000ff */
[----:B------:R-:W-:Y:S02]  /*5260*/  CS2R R74, SRZ ;  /* 0x00000000004a7805 */ /* 0x000fe4000001ff00 */
[----:B------:R-:W-:-:S02]  /*5270*/  F2FP.F16.F32.PACK_AB R200, R33, R28 ;  /* 0x0000001c21c8723e */ /* 0x000fc400000000ff */
[----:B------:R-:W-:Y:S02]  /*5280*/  CS2R R66, SRZ ;  /* 0x0000000000427805 */ /* 0x000fe4000001ff00 */
[----:B------:R-:W-:Y:S02]  /*5290*/  CS2R R32, SRZ ;  /* 0x0000000000207805 */ /* 0x000fe4000001ff00 */
[----:B------:R-:W-:Y:S01]  /*52a0*/  CS2R R30, SRZ ;  /* 0x00000000001e7805 */ /* 0x000fe2000001ff00 */
[----:B------:R-:W0:Y:S01]  /*52b0*/  MUFU.EX2 R42, R42 ;  /* 0x0000002a002a7308 */ /* 0x000e220000000800 */
[----:B-1----:R-:W-:Y:S01]  /*52c0*/  FADD.FTZ R0, R38, R9 ;  /* 0x0000000926007221 */ /* 0x002fe20000010000 */
[----:B------:R-:W-:-:S06]  /*52d0*/  CS2R R28, SRZ ;  /* 0x00000000001c7805 */ /* 0x000fcc000001ff00 */
[----:B------:R-:W1:Y:S01]  /*52e0*/  MUFU.EX2 R78, R78 ;  /* 0x0000004e004e7308 */ /* 0x000e620000000800 */
[C---:B--2---:R-:W-:Y:S01]  /*52f0*/  FADD.FTZ R9, R35.reuse, R0 ;  /* 0x0000000023097221 */ /* 0x044fe20000010000 */
[----:B------:R-:W-:Y:S02]  /*5300*/  F2FP.F16.F32.PACK_AB R202, R35, R38 ;  /* 0x0000002623ca723e */ /* 0x000fe400000000ff */
[----:B------:R-:W-:-:S04]  /*5310*/  CS2R R34, SRZ ;  /* 0x0000000000227805 */ /* 0x000fc8000001ff00 */
[----:B------:R2:W3:Y:S01]  /*5320*/  MUFU.EX2 R23, R44 ;  /* 0x0000002c00177308 */ /* 0x0004e20000000800 */
[----:B0-----:R-:W-:-:S07]  /*5330*/  FADD.FTZ R0, R42, R9 ;  /* 0x000000092a007221 */ /* 0x001fce0000010000 */
[----:B------:R0:W4:Y:S01]  /*5340*/  MUFU.EX2 R193, R80 ;  /* 0x0000005000c17308 */ /* 0x0001220000000800 */
[----:B-1----:R-:W-:Y:S01]  /*5350*/  FADD.FTZ R8, R78, R39 ;  /* 0x000000274e087221 */ /* 0x002fe20000010000 */
[----:B--2---:R-:W-:-:S06]  /*5360*/  CS2R R44, SRZ ;  /* 0x00000000002c7805 */ /* 0x004fcc000001ff00 */
[----:B------:R-:W1:Y:S01]  /*5370*/  MUFU.EX2 R46, R46 ;  /* 0x0000002e002e7308 */ /* 0x000e620000000800 */
[C---:B---3--:R-:W-:Y:S01]  /*5380*/  FADD.FTZ R9, R23.reuse, R0 ;  /* 0x0000000017097221 */ /* 0x048fe20000010000 */
[----:B------:R-:W-:Y:S01]  /*5390*/  F2FP.F16.F32.PACK_AB R196, R23, R42 ;  /* 0x0000002a17c4723e */ /* 0x000fe200000000ff */
[----:B------:R-:W-:Y:S01]  /*53a0*/  VIADD R23, R153, 0xfffffffe ;  /* 0xfffffffe99177836 */ /* 0x000fe20000000000 */
[----:B0-----:R-:W-:Y:S02]  /*53b0*/  CS2R R80, SRZ ;  /* 0x0000000000507805 */ /* 0x001fe4000001ff00 */
[----:B------:R-:W-:Y:S02]  /*53c0*/  CS2R R42, SRZ ;  /* 0x00000000002a7805 */ /* 0x000fe4000001ff00 */
[----:B------:R-:W0:Y:S01]  /*53d0*/  MUFU.EX2 R82, R82 ;  /* 0x0000005200527308 */ /* 0x000e220000000800 */
[----:B----4-:R-:W-:Y:S01]  /*53e0*/  FADD.FTZ R39, R193, R8 ;  /* 0x00000008c1277221 */ /* 0x010fe20000010000 */
[----:B------:R-:W-:-:S02]  /*53f0*/  ISETP.GE.AND P3, PT, R23, R214, PT ;  /* 0x000000d61700720c */ /* 0x000fc40003f66270 */
[----:B------:R-:W-:Y:S02]  /*5400*/  F2FP.F16.F32.PACK_AB R193, R193, R78 ;  /* 0x0000004ec1c1723e */ /* 0x000fe400000000ff */
[----:B------:R-:W-:Y:S02]  /*5410*/  CS2R R78, SRZ ;  /* 0x00000000004e7805 */ /* 0x000fe4000001ff00 */
[----:B------:R2:W3:Y:S01]  /*5420*/  MUFU.EX2 R37, R48 ;  /* 0x0000003000257308 */ /* 0x0004e20000000800 */
[----:B-1----:R-:W-:-:S07]  /*5430*/  FADD.FTZ R0, R46, R9 ;  /* 0x000000092e007221 */ /* 0x002fce0000010000 */
[----:B------:R-:W1:Y:S01]  /*5440*/  MUFU.EX2 R50, R50 ;  /* 0x0000003200327308 */ /* 0x000e620000000800 */
[----:B0-----:R-:W-:Y:S01]  /*5450*/  FADD.FTZ R8, R82, R39 ;  /* 0x0000002752087221 */ /* 0x001fe20000010000 */
[----:B--2---:R-:W-:-:S06]  /*5460*/  CS2R R48, SRZ ;  /* 0x0000000000307805 */ /* 0x004fcc000001ff00 */
[----:B------:R0:W2:Y:S01]  /*5470*/  MUFU.EX2 R21, R52 ;  /* 0x0000003400157308 */ /* 0x0000a20000000800 */
[C---:B---3--:R-:W-:Y:S01]  /*5480*/  FADD.FTZ R41, R37.reuse, R0 ;  /* 0x0000000025297221 */ /* 0x048fe20000010000 */
[----:B------:R-:W-:Y:S02]  /*5490*/  F2FP.F16.F32.PACK_AB R198, R37, R46 ;  /* 0x0000002e25c6723e */ /* 0x000fe400000000ff */
[----:B------:R-:W-:Y:S02]  /*54a0*/  CS2R R46, SRZ ;  /* 0x00000000002e7805 */ /* 0x000fe4000001ff00 */
[----:B------:R-:W-:Y:S02]  /*54b0*/  CS2R R36, SRZ ;  /* 0x0000000000247805 */ /* 0x000fe4000001ff00 */
[----:B------:R-:W3:Y:S01]  /*54c0*/  MUFU.EX2 R2, R2 ;  /* 0x0000000200027308 */ /* 0x000ee20000000800 */
[----:B-1----:R-:W-:Y:S01]  /*54d0*/  FADD.FTZ R0, R50, R41 ;  /* 0x0000002932007221 */ /* 0x002fe20000010000 */
[----:B0-----:R-:W-:-:S02]  /*54e0*/  CS2R R52, SRZ ;  /* 0x0000000000347805 */ /* 0x001fc4000001ff00 */
[----:B------:R-:W-:-:S04]  /*54f0*/  CS2R R40, SRZ ;  /* 0x0000000000287805 */ /* 0x000fc8000001ff00 */
[----:B------:R0:W1:Y:S01]  /*5500*/  MUFU.EX2 R195, R84 ;  /* 0x0000005400c37308 */ /* 0x0000620000000800 */
[C---:B--2---:R-:W-:Y:S01]  /*5510*/  FADD.FTZ R25, R21.reuse, R0 ;  /* 0x0000000015197221 */ /* 0x044fe20000010000 */
[----:B------:R-:W-:Y:S02]  /*5520*/  F2FP.F16.F32.PACK_AB R192, R21, R50 ;  /* 0x0000003215c0723e */ /* 0x000fe400000000ff */
[----:B------:R-:W-:Y:S02]  /*5530*/  CS2R R50, SRZ ;  /* 0x0000000000327805 */ /* 0x000fe4000001ff00 */
[----:B------:R-:W-:Y:S02]  /*5540*/  MOV R0, 0x3f800000 ;  /* 0x3f80000000007802 */ /* 0x000fe40000000f00 */
[----:B------:R2:W4:Y:S01]  /*5550*/  MUFU.EX2 R39, R54 ;  /* 0x0000003600277308 */ /* 0x0005220000000800 */
[----:B---3--:R-:W-:Y:S01]  /*5560*/  FADD.FTZ R14, R2, R25 ;  /* 0x00000019020e7221 */ /* 0x008fe20000010000 */
[----:B0-----:R-:W-:-:S02]  /*5570*/  CS2R R84, SRZ ;  /* 0x0000000000547805 */ /* 0x001fc4000001ff00 */
[----:B------:R-:W-:Y:S01]  /*5580*/  CS2R R24, SRZ ;  /* 0x0000000000187805 */ /* 0x000fe2000001ff00 */
[C---:B-1----:R-:W-:Y:S01]  /*5590*/  FADD.FTZ R9, R195.reuse, R8 ;  /* 0x00000008c3097221 */ /* 0x042fe20000010000 */
[----:B------:R-:W-:Y:S01]  /*55a0*/  F2FP.F16.F32.PACK_AB R195, R195, R82 ;  /* 0x00000052c3c3723e */ /* 0x000fe200000000ff */
[----:B------:R-:W-:Y:S01]  /*55b0*/  IMAD.MOV.U32 R8, RZ, RZ, RZ ;  /* 0x000000ffff087224 */ /* 0x000fe200078e00ff */
[----:B------:R-:W-:Y:S02]  /*55c0*/  CS2R R82, SRZ ;  /* 0x0000000000527805 */ /* 0x000fe4000001ff00 */
[----:B--2---:R-:W-:Y:S01]  /*55d0*/  CS2R R54, SRZ ;  /* 0x0000000000367805 */ /* 0x004fe2000001ff00 */
[C---:B----4-:R-:W-:Y:S01]  /*55e0*/  FADD.FTZ R14, R39.reuse, R14 ;  /* 0x0000000e270e7221 */ /* 0x050fe20000010000 */
[----:B------:R-:W-:Y:S01]  /*55f0*/  F2FP.F16.F32.PACK_AB R194, R39, R2 ;  /* 0x0000000227c2723e */ /* 0x000fe200000000ff */
[----:B------:R-:W-:Y:S01]  /*5600*/  IMAD.MOV.U32 R2, RZ, RZ, 0x3f800000 ;  /* 0x3f800000ff027424 */ /* 0x000fe200078e00ff */
[----:B------:R-:W-:Y:S01]  /*5610*/  CS2R R38, SRZ ;  /* 0x0000000000267805 */ /* 0x000fe2000001ff00 */
[----:B------:R-:W-:Y:S06]  /*5620*/  @!P3 BRA `(.L_x_2172) ;  /* 0x00000044006cb947 */ /* 0x000fec0003800000 */
[----:B------:R-:W-:Y:S01]  /*5630*/  UMOV UR6, URZ ;  /* 0x0000003f00067c82 */ /* 0x000fe20008000000 */
[----:B------:R-:W-:Y:S01]  /*5640*/  IMAD.MOV.U32 R21, RZ, RZ, R6 ;  /* 0x000000ffff157224 */ /* 0x000fe200078e0006 */
[----:B------:R-:W-:Y:S01]  /*5650*/  MOV R215, RZ ;  /* 0x000000ff00d77202 */ /* 0x000fe20000000f00 */
[----:B------:R-:W-:Y:S02]  /*5660*/  IMAD.MOV.U32 R212, RZ, RZ, R7 ;  /* 0x000000ffffd47224 */ /* 0x000fe400078e0007 */
[----:B------:R-:W-:Y:S02]  /*5670*/  IMAD.MOV.U32 R2, RZ, RZ, 0x3f800000 ;  /* 0x3f800000ff027424 */ /* 0x000fe400078e00ff */
[----:B------:R-:W-:Y:S02]  /*5680*/  IMAD.U32 R218, RZ, RZ, UR6 ;  /* 0x00000006ffda7e24 */ /* 0x000fe4000f8e00ff */
[----:B------:R-:W-:Y:S02]  /*5690*/  IMAD.MOV.U32 R0, RZ, RZ, 0x3f800000 ;  /* 0x3f800000ff007424 */ /* 0x000fe400078e00ff */
[----:B------:R-:W-:-:S07]  /*56a0*/  IMAD.MOV.U32 R151, RZ, RZ, RZ ;  /* 0x000000ffff977224 */ /* 0x000fce00078e00ff */
.L_x_2181:
[----:B------:R-:W-:-:S13]  /*56b0*/  R2UR UR6, R218 ;  /* 0x00000000da0672ca */ /* 0x000fda00000e0000 */
[----:B------:R-:W-:-:S04]  /*56c0*/  UIADD3 UR6, UR6, 0x1, URZ ;  /* 0x0000000106067890 */ /* 0x000fc8000fffe03f */
[----:B------:R-:W-:-:S04]  /*56d0*/  UISETP.NE.AND UP0, UPT, UR6, 0x2, UPT ;  /* 0x000000020600788c */ /* 0x000fc8000bf05270 */
[----:B------:R-:W-:Y:S02]  /*56e0*/  USEL UR7, URZ, 0x1, UP0 ;  /* 0x000000013f077887 */ /* 0x000fe40008000000 */
[----:B------:R-:W-:-:S04]  /*56f0*/  USEL UR61, UR6, URZ, UP0 ;  /* 0x0000003f063d7287 */ /* 0x000fc80008000000 */
[----:B------:R-:W-:Y:S01]  /*5700*/  LOP3.LUT R8, R215, UR7, RZ, 0x3c, !PT ;  /* 0x00000007d7087c12 */ /* 0x000fe2000f8e3cff */
[----:B------:R-:W-:Y:S07]  /*5710*/  @!P0 BRA `(.L_x_2173) ;  /* 0x0000000000048947 */ /* 0x000fee0003800000 */
[----:B------:R-:W-:Y:S01]  /*5720*/  BPT.TRAP 0x1 ;  /* 0x000000040000795c */ /* 0x000fe20000300000 */
.L_x_2173:
[----:B------:R-:W-:Y:S02]  /*5730*/  R2UR UR6, R16 ;  /* 0x00000000100672ca */ /* 0x000fe400000e0000 */
[----:B------:R-:W-:-:S11]  /*5740*/  SHF.L.U32 R3, R8, 0x1f, RZ ;  /* 0x0000001f08037819 */ /* 0x000fd600000006ff */
[----:B------:R-:W-:-:S06]  /*5750*/  ULEA UR6, UR61, UR6, 0x3 ;  /* 0x000000063d067291 */ /* 0x000fcc000f8e183f */
[----:B------:R-:W-:-:S03]  /*5760*/  MOV R213, UR6 ;  /* 0x0000000600d57c02 */ /* 0x000fc60008000f00 */
[----:B------:R0:W1:Y:S01]  /*5770*/  SYNCS.PHASECHK.TRANS64.TRYWAIT P3, [UR6+0x38830], R3 ;  /* 0x03883003ff0075a7 */ /* 0x0000620008060146 */
[----:B------:R-:W-:Y:S05]  /*5780*/  @!P0 BRA `(.L_x_2174) ;  /* 0x0000000000048947 */ /* 0x000fea0003800000 */
[----:B------:R-:W-:Y:S01]  /*5790*/  BPT.TRAP 0x1 ;  /* 0x000000040000795c */ /* 0x000fe20000300000 */
.L_x_2174:
[----:B-1----:R-:W-:Y:S05]  /*57a0*/  @P3 BRA `(.L_x_2175) ;  /* 0x00000000000c3947 */ /* 0x002fea0003800000 */
[----:B------:R-:W-:-:S13]  /*57b0*/  R2UR UR6, R213 ;  /* 0x00000000d50672ca */ /* 0x000fda00000e0000 */
[----:B------:R-:W1:Y:S02]  /*57c0*/  SYNCS.PHASECHK.TRANS64.TRYWAIT P3, [UR6+0x38830], R3 ;  /* 0x03883003ff0075a7 */ /* 0x000e640008060146 */
[----:B-1----:R-:W-:Y:S05]  /*57d0*/  @!P3 BRA `(.L_x_2176) ;  /* 0x0000010400a8b947 */ /* 0x002fea0003800000 */
.L_x_2175:
[----:B------:R-:W-:Y:S01]  /*57e0*/  R2UR UR6, R15 ;  /* 0x000000000f0672ca */ /* 0x000fe200000e0000 */
[----:B------:R-:W-:Y:S01]  /*57f0*/  WARPGROUP.ARRIVE ;  /* 0x00000000000079c5 */ /* 0x000fe20000000000 */
        /* <DEDUP_REMOVED lines=42> */
[----:B------:R-:W-:Y:S01]  /*5aa0*/  UMOV UR19, 0x40000040 ;  /* 0x4000004000137882 */ /* 0x000fe20000000000 */
        /* <DEDUP_REMOVED lines=8> */
[----:B------:R-:W-:Y:S01]  /*5b30*/  UMOV UR10, UR52 ;  /* 0x00000034000a7c82 */ /* 0x000fe20008000000 */
[----:B------:R-:W-:Y:S01]  /*5b40*/  UMOV UR11, UR53 ;  /* 0x00000035000b7c82 */ /* 0x000fe20008000000 */
        /* <DEDUP_REMOVED lines=594> */
.L_x_2177:
[----:B------:R-:W-:Y:S02]  /*8070*/  R2UR UR7, R16 ;  /* 0x00000000100772ca */ /* 0x000fe400000e0000 */
[----:B------:R-:W-:Y:S02]  /*8080*/  R2UR UR6, R218 ;  /* 0x00000000da0672ca */ /* 0x000fe400000e0000 */
[----:B------:R-:W-:-:S11]  /*8090*/  SHF.L.U32 R0, R215, 0x1f, RZ ;  /* 0x0000001fd7007819 */ /* 0x000fd600000006ff */
[----:B------:R-:W-:-:S09]  /*80a0*/  ULEA UR7, UR6, UR7, 0x3 ;  /* 0x0000000706077291 */ /* 0x000fd2000f8e183f */
[----:B------:R0:W1:Y:S01]  /*80b0*/  SYNCS.PHASECHK.TRANS64.TRYWAIT P3, [UR7+0x38850], R0 ;  /* 0x03885000ff0075a7 */ /* 0x0000620008060147 */
[----:B------:R-:W-:Y:S05]  /*80c0*/  @!P0 BRA `(.L_x_2178) ;  /* 0x0000000000048947 */ /* 0x000fea0003800000 */
[----:B------:R-:W-:Y:S01]  /*80d0*/  BPT.TRAP 0x1 ;  /* 0x000000040000795c */ /* 0x000fe20000300000 */
.L_x_2178:
[----:B-1----:R-:W-:Y:S05]  /*80e0*/  @P3 BRA `(.L_x_2179) ;  /* 0x0000000000083947 */ /* 0x002fea0003800000 */
[----:B------:R-:W1:Y:S02]  /*80f0*/  SYNCS.PHASECHK.TRANS64.TRYWAIT P3, [UR7+0x38850], R0 ;  /* 0x03885000ff0075a7 */ /* 0x000e640008060147 */
[----:B-1----:R-:W-:Y:S05]  /*8100*/  @!P3 BRA `(.L_x_2180) ;  /* 0x000000dc0078b947 */ /* 0x002fea0003800000 */
.L_x_2179:
[----:B------:R-:W-:Y:S01]  /*8110*/  R2UR UR6, R16 ;  /* 0x00000000100672ca */ /* 0x000fe200000e0000 */
[----:B------:R-:W-:Y:S01]  /*8120*/  WARPGROUP.ARRIVE ;  /* 0x00000000000079c5 */ /* 0x000fe20000000000 */
[----:B------:R-:W-:Y:S01]  /*8130*/  R2UR UR10, R218 ;  /* 0x00000000da0a72ca */ /* 0x000fe200000e0000 */
[----:B------:R-:W-:Y:S01]  /*8140*/  UMOV UR11, 0x40000040 ;  /* 0x40000040000b7882 */ /* 0x000fe20000000000 */
[----:B------:R-:W-:Y:S01]  /*8150*/  ULDC UR14, c[0x0][0x9d8] ;  /* 0x00027600000e7ab9 */ /* 0x000fe20000000800 */
[----:B-1----:R-:W-:Y:S02]  /*8160*/  IMAD.MOV.U32 R3, RZ, RZ, R19 ;  /* 0x000000ffff037224 */ /* 0x002fe400078e0013 */
[----:B------:R-:W-:Y:S01]  /*8170*/  FMUL.FTZ R182, R182, UR14 ;  /* 0x0000000eb6b67c20 */ /* 0x000fe20008410000 */
[----:B------:R-:W-:Y:S01]  /*8180*/  FMUL.FTZ R2, R185, UR14 ;  /* 0x0000000eb9027c20 */ /* 0x000fe20008410000 */
[----:B------:R-:W-:Y:S01]  /*8190*/  FMUL.FTZ R6, R188, UR14 ;  /* 0x0000000ebc067c20 */ /* 0x000fe20008410000 */
[----:B------:R-:W-:Y:S01]  /*81a0*/  FMUL.FTZ R185, R179, UR14 ;  /* 0x0000000eb3b97c20 */ /* 0x000fe20008410000 */
[----:B------:R1:W-:Y:S01]  /*81b0*/  MUFU.TANH R188, R182 ;  /* 0x000000b600bc7308 */ /* 0x0003e20000002400 */
[----:B------:R-:W-:Y:S01]  /*81c0*/  FMUL.FTZ R179, R180, UR14 ;  /* 0x0000000eb4b37c20 */ /* 0x000fe20008410000 */
[----:B------:R-:W-:Y:S01]  /*81d0*/  FMUL.FTZ R180, R183, UR14 ;  /* 0x0000000eb7b47c20 */ /* 0x000fe20008410000 */
[----:B------:R-:W-:Y:S01]  /*81e0*/  UIADD3 UR6, UR6, 0x400, URZ ;  /* 0x0000040006067890 */ /* 0x000fe2000fffe03f */
[----:B------:R-:W-:Y:S01]  /*81f0*/  FMUL.FTZ R183, R168, UR14 ;  /* 0x0000000ea8b77c20 */ /* 0x000fe20008410000 */
[----:B------:R-:W-:Y:S01]  /*8200*/  FMUL.FTZ R168, R171, UR14 ;  /* 0x0000000eaba87c20 */ /* 0x000fe20008410000 */
[----:B------:R-:W-:Y:S01]  /*8210*/  ULDC UR18, c[0x0][0x2f0] ;  /* 0x0000bc0000127ab9 */ /* 0x000fe20000000800 */
[----:B------:R-:W-:Y:S01]  /*8220*/  USHF.R.U32.HI UR6, URZ, 0x4, UR6 ;  /* 0x000000043f067899 */ /* 0x000fe20008011606 */
[----:B0-----:R-:W-:Y:S01]  /*8230*/  FMUL.FTZ R0, R184, UR14 ;  /* 0x0000000eb8007c20 */ /* 0x001fe20008410000 */
[----:B-1----:R-:W-:-:S02]  /*8240*/  IMAD.MOV.U32 R182, RZ, RZ, -0x50 ;  /* 0xffffffb0ffb67424 */ /* 0x002fc400078e00ff */
[----:B------:R-:W-:Y:S01]  /*8250*/  FMUL.FTZ R184, R191, UR14 ;  /* 0x0000000ebfb87c20 */ /* 0x000fe20008410000 */
[----:B------:R-:W-:Y:S01]  /*8260*/  ULOP3.LUT UR6, UR6, 0x3fff, URZ, 0xc0, !UPT ;  /* 0x00003fff06067892 */ /* 0x000fe2000f8ec03f */
[----:B------:R-:W-:Y:S01]  /*8270*/  FMUL.FTZ R178, R178, UR14 ;  /* 0x0000000eb2b27c20 */ /* 0x000fe20008410000 */
[----:B------:R-:W-:Y:S01]  /*8280*/  IMAD R171, R23, R182, 0x1 ;  /* 0x0000000117ab7424 */ /* 0x000fe200078e02b6 */
[----:B------:R-:W-:Y:S01]  /*8290*/  ULDC UR15, c[0x0][0x288] ;  /* 0x0000a200000f7ab9 */ /* 0x000fe20000000800 */
[----:B------:R-:W-:Y:S01]  /*82a0*/  ULOP3.LUT UR6, UR6, 0x2800000, URZ, 0xfc, !UPT ;  /* 0x0280000006067892 */ /* 0x000fe2000f8efc3f */
[----:B------:R-:W-:Y:S01]  /*82b0*/  MUFU.TANH R184, R184 ;  /* 0x000000b800b87308 */ /* 0x000fe20000002400 */
[----:B------:R-:W-:Y:S02]  /*82c0*/  IMAD R182, R20, -0x2, R171 ;  /* 0xfffffffe14b67824 */ /* 0x000fe400078e02ab */
[----:B------:R-:W-:Y:S01]  /*82d0*/  FMUL.FTZ R170, R170, UR14 ;  /* 0x0000000eaaaa7c20 */ /* 0x000fe20008410000 */
[----:B------:R-:W-:Y:S01]  /*82e0*/  UIMAD UR6, UR10, 0xa00, UR6 ;  /* 0x00000a000a0678a4 */ /* 0x000fe2000f8e0206 */
[----:B------:R-:W-:Y:S01]  /*82f0*/  FMUL.FTZ R7, R189, UR14 ;  /* 0x0000000ebd077c20 */ /* 0x000fe20008410000 */
[----:B------:R-:W-:-:S02]  /*8300*/  IMAD R171, R17, UR18, R182 ;  /* 0x0000001211ab7c24 */ /* 0x000fc4000f8e02b6 */
[----:B------:R-:W-:Y:S01]  /*8310*/  FMUL.FTZ R182, R175, UR14 ;  /* 0x0000000eafb67c20 */ /* 0x000fe20008410000 */
[----:B------:R-:W-:Y:S01]  /*8320*/  FMUL.FTZ R162, R162, UR14 ;  /* 0x0000000ea2a27c20 */ /* 0x000fe20008410000 */
[----:B------:R-:W-:Y:S01]  /*8330*/  MUFU.TANH R178, R178 ;  /* 0x000000b200b27308 */ /* 0x000fe20000002400 */
[----:B------:R-:W-:Y:S01]  /*8340*/  FMUL.FTZ R174, R174, UR14 ;  /* 0x0000000eaeae7c20 */ /* 0x000fe20008410000 */
        /* <DEDUP_REMOVED lines=19> */
[----:B------:R-:W-:-:S03]  /*8480*/  IMAD.MOV.U32 R215, RZ, RZ, R8 ;  /* 0x000000ffffd77224 */ /* 0x000fc600078e0008 */
[----:B------:R0:W-:Y:S08]  /*8490*/  MUFU.TANH R189, R170 ;  /* 0x000000aa00bd7308 */ /* 0x0001f00000002400 */
[----:B------:R-:W-:Y:S01]  /*84a0*/  MUFU.TANH R191, R162 ;  /* 0x000000a200bf7308 */ /* 0x000fe20000002400 */
[----:B0-----:R-:W-:-:S07]  /*84b0*/  FMUL.FTZ R170, R166, UR14 ;  /* 0x0000000ea6aa7c20 */ /* 0x001fce0008410000 */
        /* <DEDUP_REMOVED lines=20> */
[----:B------:R-:W-:Y:S02]  /*8600*/  FMUL.FTZ R208, R186, UR14 ;  /* 0x0000000ebad07c20 */ /* 0x000fe40008410000 */
[----:B------:R-:W0:Y:S03]  /*8610*/  @P2 LDC R186, c[0x0][0x44c] ;  /* 0x00011300ffba2b82 */ /* 0x000e260000000800 */
[----:B------:R-:W-:Y:S01]  /*8620*/  HGMMA.64x256x16.F32 R24, R204, gdesc[UR8].tnspB, R24, gsb0 ;  /* 0x43e00008cc187df0 */ /* 0x000fe20008000818 */
[----:B------:R-:W-:Y:S01]  /*8630*/  UIADD3 UR10, UR6, 0x100, URZ ;  /* 0x00000100060a7890 */ /* 0x000fe2000fffe03f */
[----:B------:R-:W1:Y:S01]  /*8640*/  MUFU.TANH R208, R208 ;  /* 0x000000d000d07308 */ /* 0x000e620000002400 */
[----:B------:R-:W-:Y:S01]  /*8650*/  UMOV UR11, 0x40000040 ;  /* 0x40000040000b7882 */ /* 0x000fe20000000000 */
[----:B0-----:R-:W-:Y:S01]  /*8660*/  @P2 IMAD.HI.U32 R186, R19, R186, RZ ;  /* 0x000000ba13ba2227 */ /* 0x001fe200078e00ff */
[----:B------:R-:W-:-:S02]  /*8670*/  WARPGROUP.DEPBAR.LE gsb0, 0x0 ;  /* 0x00008000000079c5 */ /* 0x000fc40000010000 */
[----:B------:R-:W-:Y:S01]  /*8680*/  WARPGROUP.ARRIVE ;  /* 0x00000000000079c5 */ /* 0x000fe20000000000 */
[----:B------:R-:W-:Y:S01]  /*8690*/  FMUL.FTZ R206, R187, UR14 ;  /* 0x0000000ebbce7c20 */ /* 0x000fe20008410000 */
[----:B------:R-:W-:Y:S01]  /*86a0*/  FMUL.FTZ R204, R190, UR14 ;  /* 0x0000000ebecc7c20 */ /* 0x000fe20008410000 */
[----:B------:R-:W0:Y:S01]  /*86b0*/  @P2 LDC R187, c[0x0][0x450] ;  /* 0x00011400ffbb2b82 */ /* 0x000e220000000800 */
[----:B------:R-:W-:-:S15]  /*86c0*/  MUFU.TANH R190, R168 ;  /* 0x000000a800be7308 */ /* 0x000fde0000002400 */
[----:B------:R-:W-:-:S02]  /*86d0*/  NOP ;  /* 0x0000000000007918 */ /* 0x000fc40000000000 */
[----:B------:R-:W-:Y:S01]  /*86e0*/  HGMMA.64x256x16.F32 R24, R200, gdesc[UR8].tnspB, R24, gsb0 ;  /* 0x43e00008c8187df0 */ /* 0x000fe20008000818 */
[----:B------:R-:W-:Y:S01]  /*86f0*/  UIADD3 UR10, UR6, 0x180, URZ ;  /* 0x00000180060a7890 */ /* 0x000fe2000fffe03f */
[----:B------:R-:W-:Y:S01]  /*8700*/  UMOV UR11, 0x40000040 ;  /* 0x40000040000b7882 */ /* 0x000fe20000000000 */
[----:B------:R-:W-:Y:S01]  /*8710*/  UIADD3 UR6, UR6, 0x200, URZ ;  /* 0x0000020006067890 */ /* 0x000fe2000fffe03f */
[----:B------:R-:W2:Y:S08]  /*8720*/  MUFU.TANH R206, R206 ;  /* 0x000000ce00ce7308 */ /* 0x000eb00000002400 */
[----:B------:R-:W3:Y:S01]  /*8730*/  MUFU.TANH R204, R204 ;  /* 0x000000cc00cc7308 */ /* 0x000ee20000002400 */
[----:B0-----:R-:W-:-:S05]  /*8740*/  @P2 SHF.R.U32.HI R3, RZ, R187, R186 ;  /* 0x000000bbff032219 */ /* 0x001fca00000116ba */
[----:B------:R-:W0:Y:S04]  /*8750*/  SHFL.IDX PT, R186, R3, 0x1, 0x1c1f ;  /* 0x003c1f0003ba7f89 */ /* 0x000e2800000e0000 */
[----:B------:R4:W5:Y:S02]  /*8760*/  SHFL.IDX PT, R210, R3, RZ, 0x1c1f ;  /* 0x001c1fff03d27589 */ /* 0x00096400000e0000 */
[----:B----4-:R-:W4:Y:S01]  /*8770*/  LDC R3, c[0x0][0x988] ;  /* 0x00026200ff037b82 */ /* 0x010f220000000800 */
[----:B0-----:R-:W-:-:S04]  /*8780*/  IADD3 R175, R186, -UR15, R171 ;  /* 0x8000000fbaaf7c10 */ /* 0x001fc8000fffe0ab */
[C---:B------:R-:W-:Y:S02]  /*8790*/  ISETP.GT.AND P3, PT, R175.reuse, RZ, PT ;  /* 0x000000ffaf00720c */ /* 0x040fe40003f64270 */
[C---:B------:R-:W-:Y:S02]  /*87a0*/  ISETP.GT.AND P4, PT, R175.reuse, 0x1, PT ;  /* 0x00000001af00780c */ /* 0x040fe40003f84270 */
[----:B-1----:R-:W-:Y:S02]  /*87b0*/  FSEL R208, R208, -INF , P3 ;  /* 0xff800000d0d07808 */ /* 0x002fe40001800000 */
[----:B------:R-:W-:Y:S02]  /*87c0*/  ISETP.GT.AND P3, PT, R175, 0x8, PT ;  /* 0x00000008af00780c */ /* 0x000fe40003f64270 */
[----:B--2---:R-:W-:Y:S02]  /*87d0*/  FSEL R206, R206, -INF , P4 ;  /* 0xff800000cece7808 */ /* 0x004fe40002000000 */
[----:B------:R-:W-:-:S02]  /*87e0*/  FMNMX.FTZ R187, R208, R21, !PT ;  /* 0x00000015d0bb7209 */ /* 0x000fc40007810000 */
[C---:B------:R-:W-:Y:S02]  /*87f0*/  ISETP.GT.AND P4, PT, R175.reuse, 0x9, PT ;  /* 0x00000009af00780c */ /* 0x040fe40003f84270 */
[----:B---3--:R-:W-:Y:S02]  /*8800*/  FSEL R204, R204, -INF , P3 ;  /* 0xff800000cccc7808 */ /* 0x008fe40001800000 */
[----:B------:R-:W-:Y:S02]  /*8810*/  FMNMX.FTZ R187, R206, R187, !PT ;  /* 0x000000bbcebb7209 */ /* 0x000fe40007810000 */
[----:B------:R-:W-:Y:S02]  /*8820*/  ISETP.GT.AND P3, PT, R175, 0x10, PT ;  /* 0x00000010af00780c */ /* 0x000fe40003f64270 */
[----:B------:R-:W-:Y:S02]  /*8830*/  FMNMX.FTZ R187, R204, R187, !PT ;  /* 0x000000bbccbb7209 */ /* 0x000fe40007810000 */
[----:B------:R-:W-:-:S02]  /*8840*/  FSEL R166, R178, -INF , P3 ;  /* 0xff800000b2a67808 */ /* 0x000fc40001800000 */
[C---:B------:R-:W-:Y:S02]  /*8850*/  ISETP.GT.AND P3, PT, R175.reuse, 0x18, PT ;  /* 0x00000018af00780c */ /* 0x040fe40003f64270 */
[----:B-----5:R-:W-:Y:S02]  /*8860*/  IADD3 R171, R210, -UR15, R171 ;  /* 0x8000000fd2ab7c10 */ /* 0x020fe4000fffe0ab */
[----:B------:R-:W-:Y:S02]  /*8870*/  FSEL R186, R188, -INF , P3 ;  /* 0xff800000bcba7808 */ /* 0x000fe40001800000 */
[----:B------:R-:W-:Y:S01]  /*8880*/  ISETP.GT.AND P3, PT, R175, 0x20, PT ;  /* 0x00000020af00780c */ /* 0x000fe20003f64270 */
[----:B------:R0:W-:Y:S01]  /*8890*/  MUFU.TANH R188, R155 ;  /* 0x0000009b00bc7308 */ /* 0x0001e20000002400 */
[C---:B------:R-:W-:Y:S02]  /*88a0*/  ISETP.GT.AND P5, PT, R171.reuse, 0x20, PT ;  /* 0x00000020ab00780c */ /* 0x040fe40003fa4270 */
[----:B------:R-:W-:-:S02]  /*88b0*/  ISETP.GT.AND P6, PT, R171, 0x21, PT ;  /* 0x00000021ab00780c */ /* 0x000fc40003fc4270 */
[----:B------:R-:W-:Y:S02]  /*88c0*/  FSEL R210, R183, -INF , P5 ;  /* 0xff800000b7d27808 */ /* 0x000fe40002800000 */
[----:B------:R-:W-:Y:S01]  /*88d0*/  ISETP.GT.AND P5, PT, R171, 0x29, PT ;  /* 0x00000029ab00780c */ /* 0x000fe20003fa4270 */
[----:B0-----:R-:W-:Y:S01]  /*88e0*/  FMUL.FTZ R155, R169, UR14 ;  /* 0x0000000ea99b7c20 */ /* 0x001fe20008410000 */
[----:B------:R-:W-:-:S05]  /*88f0*/  FMUL.FTZ R169, R164, UR14 ;  /* 0x0000000ea4a97c20 */ /* 0x000fca0008410000 */
[----:B------:R-:W0:Y:S08]  /*8900*/  MUFU.TANH R155, R155 ;  /* 0x0000009b009b7308 */ /* 0x000e300000002400 */
[----:B------:R-:W-:Y:S01]  /*8910*/  MUFU.TANH R169, R169 ;  /* 0x000000a900a97308 */ /* 0x000fe20000002400 */
[----:B0-----:R-:W-:Y:S01]  /*8920*/  FSEL R218, R155, -INF , P6 ;  /* 0xff8000009bda7808 */ /* 0x001fe20003000000 */
[----:B------:R-:W-:-:S02]  /*8930*/  WARPGROUP.DEPBAR.LE gsb0, 0x0 ;  /* 0x00008000000079c5 */ /* 0x000fc40000010000 */
[----:B------:R-:W-:Y:S01]  /*8940*/  WARPGROUP.ARRIVE ;  /* 0x00000000000079c5 */ /* 0x000fe20000000000 */
[----:B------:R-:W-:-:S03]  /*8950*/  FSEL R202, R184, -INF , P4 ;  /* 0xff800000b8ca7808 */ /* 0x000fc60002000000 */
[----:B------:R0:W1:Y:S01]  /*8960*/  MUFU.TANH R200, R163 ;  /* 0x000000a300c87308 */ /* 0x0000620000002400 */
[----:B------:R-:W-:Y:S02]  /*8970*/  ISETP.GT.AND P4, PT, R175, 0x11, PT ;  /* 0x00000011af00780c */ /* 0x000fe40003f84270 */
[----:B------:R-:W-:Y:S01]  /*8980*/  FMNMX.FTZ R187, R202, R187, !PT ;  /* 0x000000bbcabb7209 */ /* 0x000fe20007810000 */
[----:B------:R-:W-:Y:S01]  /*8990*/  HGMMA.64x256x16.F32 R24, R196, gdesc[UR8].tnspB, R24, gsb0 ;  /* 0x43e00008c4187df0 */ /* 0x000fe20008000818 */
[----:B------:R-:W-:Y:S01]  /*89a0*/  FSEL R162, R185, -INF , P4 ;  /* 0xff800000b9a27808 */ /* 0x000fe20002000000 */
[----:B------:R-:W-:Y:S01]  /*89b0*/  UMOV UR10, UR6 ;  /* 0x00000006000a7c82 */ /* 0x000fe20008000000 */
[----:B------:R-:W-:Y:S01]  /*89c0*/  FMNMX.FTZ R187, R166, R187, !PT ;  /* 0x000000bba6bb7209 */ /* 0x000fe20007810000 */
[----:B------:R-:W2:Y:S01]  /*89d0*/  MUFU.TANH R184, R170 ;  /* 0x000000aa00b87308 */ /* 0x000ea20000002400 */
[----:B------:R-:W-:Y:S01]  /*89e0*/  ISETP.GT.AND P4, PT, R175, 0x19, PT ;  /* 0x00000019af00780c */ /* 0x000fe20003f84270 */
[----:B0-----:R-:W-:Y:S01]  /*89f0*/  FMUL.FTZ R163, R154, UR14 ;  /* 0x0000000e9aa37c20 */ /* 0x001fe20008410000 */
[----:B------:R-:W-:Y:S01]  /*8a00*/  FMNMX.FTZ R187, R162, R187, !PT ;  /* 0x000000bba2bb7209 */ /* 0x000fe20007810000 */
[----:B------:R-:W-:Y:S01]  /*8a10*/  UMOV UR11, 0x40000040 ;  /* 0x40000040000b7882 */ /* 0x000fe20000000000 */
[----:B------:R-:W-:-:S02]  /*8a20*/  FSEL R168, R180, -INF , P4 ;  /* 0xff800000b4a87808 */ /* 0x000fc40002000000 */
[----:B------:R-:W-:Y:S01]  /*8a30*/  FMNMX.FTZ R187, R186, R187, !PT ;  /* 0x000000bbbabb7209 */ /* 0x000fe20007810000 */
[----:B------:R0:W3:Y:S01]  /*8a40*/  MUFU.TANH R185, R163 ;  /* 0x000000a300b97308 */ /* 0x0000e20000002400 */
[----:B------:R-:W-:Y:S02]  /*8a50*/  ISETP.GT.AND P4, PT, R175, 0x21, PT ;  /* 0x00000021af00780c */ /* 0x000fe40003f84270 */
[----:B------:R-:W-:Y:S02]  /*8a60*/  FSEL R180, R189, -INF , P3 ;  /* 0xff800000bdb47808 */ /* 0x000fe40001800000 */
[----:B------:R-:W-:Y:S02]  /*8a70*/  FMNMX.FTZ R187, R168, R187, !PT ;  /* 0x000000bba8bb7209 */ /* 0x000fe40007810000 */
[----:B------:R-:W-:Y:S01]  /*8a80*/  ISETP.GT.AND P3, PT, R175, 0x28, PT ;  /* 0x00000028af00780c */ /* 0x000fe20003f64270 */
[----:B------:R5:W-:Y:S01]  /*8a90*/  MUFU.TANH R189, R159 ;  /* 0x0000009f00bd7308 */ /* 0x000be20000002400 */
[----:B------:R-:W-:Y:S01]  /*8aa0*/  FSEL R154, R190, -INF , P4 ;  /* 0xff800000be9a7808 */ /* 0x000fe20002000000 */
[----:B0-----:R-:W-:Y:S01]  /*8ab0*/  FMUL.FTZ R163, R158, UR14 ;  /* 0x0000000e9ea37c20 */ /* 0x001fe20008410000 */
[----:B------:R-:W-:-:S02]  /*8ac0*/  FMNMX.FTZ R187, R180, R187, !PT ;  /* 0x000000bbb4bb7209 */ /* 0x000fc40007810000 */
[C---:B------:R-:W-:Y:S02]  /*8ad0*/  ISETP.GT.AND P4, PT, R175.reuse, 0x29, PT ;  /* 0x00000029af00780c */ /* 0x040fe40003f84270 */
[----:B------:R-:W-:Y:S01]  /*8ae0*/  FSEL R174, R174, -INF , P3 ;  /* 0xff800000aeae7808 */ /* 0x000fe20001800000 */
[----:B------:R-:W0:Y:S01]  /*8af0*/  MUFU.TANH R163, R163 ;  /* 0x000000a300a37308 */ /* 0x000e220000002400 */
[----:B------:R-:W-:Y:S01]  /*8b00*/  FMNMX.FTZ R187, R154, R187, !PT ;  /* 0x000000bb9abb7209 */ /* 0x000fe20007810000 */
[----:B-----5:R-:W-:Y:S01]  /*8b10*/  FMUL.FTZ R159, R172, UR14 ;  /* 0x0000000eac9f7c20 */ /* 0x020fe20008410000 */
[C---:B------:R-:W-:Y:S02]  /*8b20*/  ISETP.GT.AND P3, PT, R175.reuse, 0x30, PT ;  /* 0x00000030af00780c */ /* 0x040fe40003f64270 */
[----:B------:R-:W-:Y:S02]  /*8b30*/  FSEL R170, R182, -INF , P4 ;  /* 0xff800000b6aa7808 */ /* 0x000fe40002000000 */
[----:B------:R-:W-:Y:S01]  /*8b40*/  FMNMX.FTZ R187, R174, R187, !PT ;  /* 0x000000bbaebb7209 */ /* 0x000fe20007810000 */
[----:B------:R-:W-:Y:S01]  /*8b50*/  MUFU.TANH R159, R159 ;  /* 0x0000009f009f7308 */ /* 0x000fe20000002400 */
[----:B------:R-:W-:-:S02]  /*8b60*/  ISETP.GT.AND P4, PT, R175, 0x31, PT ;  /* 0x00000031af00780c */ /* 0x000fc40003f84270 */
[----:B------:R-:W-:Y:S02]  /*8b70*/  FSEL R158, R191, -INF , P3 ;  /* 0xff800000bf9e7808 */ /* 0x000fe40001800000 */
[----:B------:R-:W-:Y:S02]  /*8b80*/  FMNMX.FTZ R187, R170, R187, !PT ;  /* 0x000000bbaabb7209 */ /* 0x000fe40007810000 */
[C---:B------:R-:W-:Y:S02]  /*8b90*/  ISETP.GT.AND P3, PT, R175.reuse, 0x38, PT ;  /* 0x00000038af00780c */ /* 0x040fe40003f64270 */
[----:B-1----:R-:W-:Y:S02]  /*8ba0*/  FSEL R178, R200, -INF , P4 ;  /* 0xff800000c8b27808 */ /* 0x002fe40002000000 */
[----:B------:R-:W-:Y:S02]  /*8bb0*/  FMNMX.FTZ R187, R158, R187, !PT ;  /* 0x000000bb9ebb7209 */ /* 0x000fe40007810000 */
[----:B------:R-:W-:-:S02]  /*8bc0*/  ISETP.GT.AND P4, PT, R175, 0x39, PT ;  /* 0x00000039af00780c */ /* 0x000fc40003f84270 */
[----:B--2---:R-:W-:Y:S02]  /*8bd0*/  FSEL R184, R184, -INF , P3 ;  /* 0xff800000b8b87808 */ /* 0x004fe40001800000 */
[----:B------:R-:W-:Y:S02]  /*8be0*/  FMNMX.FTZ R187, R178, R187, !PT ;  /* 0x000000bbb2bb7209 */ /* 0x000fe40007810000 */
[----:B------:R-:W-:Y:S02]  /*8bf0*/  ISETP.GT.AND P3, PT, R175, 0x40, PT ;  /* 0x00000040af00780c */ /* 0x000fe40003f64270 */
[----:B------:R-:W-:Y:S01]  /*8c00*/  FSEL R190, R167, -INF , P4 ;  /* 0xff800000a7be7808 */ /* 0x000fe20002000000 */
[----:B------:R-:W-:Y:S01]  /*8c10*/  FMUL.FTZ R167, R160, UR14 ;  /* 0x0000000ea0a77c20 */ /* 0x000fe20008410000 */
[----:B------:R-:W-:Y:S02]  /*8c20*/  FMNMX.FTZ R187, R184, R187, !PT ;  /* 0x000000bbb8bb7209 */ /* 0x000fe40007810000 */
[----:B------:R-:W-:-:S02]  /*8c30*/  ISETP.GT.AND P4, PT, R175, 0x41, PT ;  /* 0x00000041af00780c */ /* 0x000fc40003f84270 */
[----:B---3--:R-:W-:Y:S01]  /*8c40*/  FSEL R182, R185, -INF , P3 ;  /* 0xff800000b9b67808 */ /* 0x008fe20001800000 */
[----:B------:R-:W-:Y:S01]  /*8c50*/  MUFU.TANH R167, R167 ;  /* 0x000000a700a77308 */ /* 0x000fe20000002400 */
[----:B------:R-:W-:Y:S02]  /*8c60*/  FMNMX.FTZ R187, R190, R187, !PT ;  /* 0x000000bbbebb7209 */ /* 0x000fe40007810000 */
[C---:B------:R-:W-:Y:S02]  /*8c70*/  ISETP.GT.AND P3, PT, R175.reuse, 0x48, PT ;  /* 0x00000048af00780c */ /* 0x040fe40003f64270 */
[----:B------:R-:W-:Y:S02]  /*8c80*/  FSEL R188, R188, -INF , P4 ;  /* 0xff800000bcbc7808 */ /* 0x000fe40002000000 */
[----:B------:R-:W-:Y:S02]  /*8c90*/  FMNMX.FTZ R187, R182, R187, !PT ;  /* 0x000000bbb6bb7209 */ /* 0x000fe40007810000 */
[----:B------:R-:W-:-:S02]  /*8ca0*/  ISETP.GT.AND P4, PT, R175, 0x49, PT ;  /* 0x00000049af00780c */ /* 0x000fc40003f84270 */
[----:B0-----:R-:W-:Y:S01]  /*8cb0*/  FSEL R200, R163, -INF , P3 ;  /* 0xff800000a3c87808 */ /* 0x001fe20001800000 */
[----:B------:R-:W-:Y:S01]  /*8cc0*/  FMUL.FTZ R163, R173, UR14 ;  /* 0x0000000eada37c20 */ /* 0x000fe20008410000 */
[----:B------:R-:W-:Y:S02]  /*8cd0*/  FMNMX.FTZ R187, R188, R187, !PT ;  /* 0x000000bbbcbb7209 */ /* 0x000fe40007810000 */
[----:B------:R-:W-:Y:S02]  /*8ce0*/  FSEL R172, R189, -INF , P4 ;  /* 0xff800000bdac7808 */ /* 0x000fe40002000000 */
[----:B------:R-:W-:Y:S01]  /*8cf0*/  FMNMX.FTZ R187, R200, R187, !PT ;  /* 0x000000bbc8bb7209 */ /* 0x000fe20007810000 */
[----:B------:R-:W0:Y:S01]  /*8d00*/  MUFU.TANH R163, R163 ;  /* 0x000000a300a37308 */ /* 0x000e220000002400 */
[----:B------:R-:W-:Y:S02]  /*8d10*/  ISETP.GT.AND P3, PT, R171, RZ, PT ;  /* 0x000000ffab00720c */ /* 0x000fe40003f64270 */
[----:B------:R-:W-:-:S02]  /*8d20*/  FMNMX.FTZ R187, R172, R187, !PT ;  /* 0x000000bbacbb7209 */ /* 0x000fc40007810000 */
[C---:B------:R-:W-:Y:S02]  /*8d30*/  ISETP.GT.AND P4, PT, R171.reuse, 0x1, PT ;  /* 0x00000001ab00780c */ /* 0x040fe40003f84270 */
[----:B------:R-:W-:Y:S01]  /*8d40*/  FSEL R0, R0, -INF , P3 ;  /* 0xff80000000007808 */ /* 0x000fe20001800000 */
[----:B------:R-:W1:Y:S01]  /*8d50*/  SHFL.BFLY PT, R216, R187, 0x2, 0x1f ;  /* 0x0c401f00bbd87f89 */ /* 0x000e6200000e0000 */
[C---:B------:R-:W-:Y:S02]  /*8d60*/  ISETP.GT.AND P3, PT, R171.reuse, 0x8, PT ;  /* 0x00000008ab00780c */ /* 0x040fe40003f64270 */
[----:B------:R-:W-:Y:S02]  /*8d70*/  FSEL R2, R2, -INF , P4 ;  /* 0xff80000002027808 */ /* 0x000fe40002000000 */
[----:B------:R-:W-:Y:S02]  /*8d80*/  FMNMX.FTZ R153, R0, R212, !PT ;  /* 0x000000d400997209 */ /* 0x000fe40007810000 */
[----:B------:R-:W-:-:S02]  /*8d90*/  ISETP.GT.AND P4, PT, R171, 0x9, PT ;  /* 0x00000009ab00780c */ /* 0x000fc40003f84270 */
[----:B------:R-:W-:Y:S02]  /*8da0*/  FSEL R156, R6, -INF , P3 ;  /* 0xff800000069c7808 */ /* 0x000fe40001800000 */
[----:B------:R-:W-:Y:S02]  /*8db0*/  FMNMX.FTZ R153, R2, R153, !PT ;  /* 0x0000009902997209 */ /* 0x000fe40007810000 */
[----:B------:R-:W-:Y:S02]  /*8dc0*/  ISETP.GT.AND P3, PT, R171, 0x10, PT ;  /* 0x00000010ab00780c */ /* 0x000fe40003f64270 */
[----:B------:R-:W-:Y:S02]  /*8dd0*/  FSEL R160, R7, -INF , P4 ;  /* 0xff80000007a07808 */ /* 0x000fe40002000000 */
[----:B------:R-:W-:Y:S02]  /*8de0*/  FMNMX.FTZ R153, R156, R153, !PT ;  /* 0x000000999c997209 */ /* 0x000fe40007810000 */
[----:B------:R-:W-:-:S02]  /*8df0*/  ISETP.GT.AND P4, PT, R171, 0x11, PT ;  /* 0x00000011ab00780c */ /* 0x000fc40003f84270 */
[----:B------:R-:W-:Y:S02]  /*8e00*/  FSEL R176, R176, -INF , P3 ;  /* 0xff800000b0b07808 */ /* 0x000fe40001800000 */
[----:B------:R-:W-:Y:S02]  /*8e10*/  FMNMX.FTZ R153, R160, R153, !PT ;  /* 0x00000099a0997209 */ /* 0x000fe40007810000 */
[----:B-1----:R-:W-:Y:S02]  /*8e20*/  FMNMX.FTZ R216, R187, R216, !PT ;  /* 0x000000d8bbd87209 */ /* 0x002fe40007810000 */
[----:B------:R-:W-:Y:S02]  /*8e30*/  ISETP.GT.AND P3, PT, R171, 0x18, PT ;  /* 0x00000018ab00780c */ /* 0x000fe40003f64270 */
[----:B------:R-:W-:Y:S01]  /*8e40*/  FSEL R164, R177, -INF , P4 ;  /* 0xff800000b1a47808 */ /* 0x000fe20002000000 */
[----:B------:R-:W1:Y:S01]  /*8e50*/  SHFL.BFLY PT, R173, R216, 0x1, 0x1f ;  /* 0x0c201f00d8ad7f89 */ /* 0x000e6200000e0000 */
[----:B------:R-:W-:-:S02]  /*8e60*/  FMNMX.FTZ R153, R176, R153, !PT ;  /* 0x00000099b0997209 */ /* 0x000fc40007810000 */
[----:B------:R-:W-:Y:S02]  /*8e70*/  ISETP.GT.AND P4, PT, R171, 0x19, PT ;  /* 0x00000019ab00780c */ /* 0x000fe40003f84270 */
[----:B------:R-:W-:Y:S02]  /*8e80*/  FMNMX.FTZ R153, R164, R153, !PT ;  /* 0x00000099a4997209 */ /* 0x000fe40007810000 */
[----:B------:R-:W-:Y:S02]  /*8e90*/  R2UR UR14, R213 ;  /* 0x00000000d50e72ca */ /* 0x000fe400000e0000 */
[----:B------:R-:W-:-:S05]  /*8ea0*/  MOV R175, UR7 ;  /* 0x0000000700af7c02 */ /* 0x000fca0008000f00 */
[----:B------:R-:W-:-:S05]  /*8eb0*/  @!P1 VIADD R175, R175, 0x38860 ;  /* 0x00038860afaf9836 */ /* 0x000fca0000000000 */
[----:B------:R-:W-:Y:S02]  /*8ec0*/  @!P1 PRMT R175, RZ, 0x654, R175 ;  /* 0x00000654ffaf9816 */ /* 0x000fe400000000af */
[----:B-1----:R-:W-:Y:S02]  /*8ed0*/  FMNMX.FTZ R6, R216, R173, !PT ;  /* 0x000000add8067209 */ /* 0x002fe40007810000 */
[----:B0-----:R-:W-:Y:S02]  /*8ee0*/  FSEL R216, R163, -INF , P5 ;  /* 0xff800000a3d87808 */ /* 0x001fe40002800000 */
[----:B------:R-:W-:Y:S01]  /*8ef0*/  ISETP.GT.AND P5, PT, R171, 0x31, PT ;  /* 0x00000031ab00780c */ /* 0x000fe20003fa4270 */
[----:B----4-:R-:W-:-:S03]  /*8f00*/  FMUL.FTZ R152, R6, R3 ;  /* 0x0000000306987220 */ /* 0x010fc60000410000 */
[----:B------:R-:W-:Y:S02]  /*8f10*/  FSEL R222, R161, -INF , P5 ;  /* 0xff800000a1de7808 */ /* 0x000fe40002800000 */
[----:B------:R-:W-:-:S04]  /*8f20*/  ISETP.GT.AND P5, PT, R171, 0x39, PT ;  /* 0x00000039ab00780c */ /* 0x000fc80003fa4270 */
[----:B------:R-:W-:Y:S02]  /*8f30*/  FSEL R224, R224, -INF , P5 ;  /* 0xff800000e0e07808 */ /* 0x000fe40002800000 */
[----:B------:R-:W-:-:S04]  /*8f40*/  ISETP.GT.AND P5, PT, R171, 0x41, PT ;  /* 0x00000041ab00780c */ /* 0x000fc80003fa4270 */
[----:B------:R-:W-:Y:S02]  /*8f50*/  FSEL R226, R226, -INF , P5 ;  /* 0xff800000e2e27808 */ /* 0x000fe40002800000 */
[----:B------:R-:W-:-:S04]  /*8f60*/  ISETP.GT.AND P5, PT, R171, 0x49, PT ;  /* 0x00000049ab00780c */ /* 0x000fc80003fa4270 */
[----:B------:R-:W-:Y:S01]  /*8f70*/  FSEL R230, R157, -INF , P5 ;  /* 0xff8000009de67808 */ /* 0x000fe20002800000 */
[----:B------:R-:W-:Y:S02]  /*8f80*/  WARPGROUP.DEPBAR.LE gsb0, 0x0 ;  /* 0x00008000000079c5 */ /* 0x000fe40000010000 */
[----:B------:R-:W-:Y:S01]  /*8f90*/  WARPGROUP.ARRIVE ;  /* 0x00000000000079c5 */ /* 0x000fe20000000000 */
[----:B------:R-:W-:Y:S02]  /*8fa0*/  FSEL R196, R179, -INF , P3 ;  /* 0xff800000b3c47808 */ /* 0x000fe40001800000 */
[----:B------:R-:W-:Y:S02]  /*8fb0*/  FSEL R198, R181, -INF , P4 ;  /* 0xff800000b5c67808 */ /* 0x000fe40002000000 */
[----:B------:R-:W-:Y:S01]  /*8fc0*/  FMNMX.FTZ R153, R196, R153, !PT ;  /* 0x00000099c4997209 */ /* 0x000fe20007810000 */
[----:B------:R-:W-:Y:S01]  /*8fd0*/  HGMMA.64x256x16.F32 R24, R192, gdesc[UR8].tnspB, R24, gsb0 ;  /* 0x43e00008c0187df0 */ /* 0x000fe20008000818 */
[----:B------:R-:W-:-:S02]  /*8fe0*/  ISETP.GT.AND P3, PT, R171, 0x28, PT ;  /* 0x00000028ab00780c */ /* 0x000fc40003f64270 */
[----:B------:R-:W-:Y:S02]  /*8ff0*/  FMNMX.FTZ R153, R198, R153, !PT ;  /* 0x00000099c6997209 */ /* 0x000fe40007810000 */
[----:B------:R-:W-:Y:S02]  /*9000*/  FSETP.NEU.FTZ.AND P4, PT, R6, -INF , PT ;  /* 0xff8000000600780b */ /* 0x000fe40003f9d000 */
[----:B------:R-:W-:Y:S02]  /*9010*/  FMNMX.FTZ R7, R210, R153, !PT ;  /* 0x00000099d2077209 */ /* 0x000fe40007810000 */
[----:B------:R-:W-:Y:S02]  /*9020*/  FSEL R220, R159, -INF , P3 ;  /* 0xff8000009fdc7808 */ /* 0x000fe40001800000 */
[----:B------:R-:W-:Y:S02]  /*9030*/  FMNMX.FTZ R7, R218, R7, !PT ;  /* 0x00000007da077209 */ /* 0x000fe40007810000 */
[----:B------:R-:W-:-:S02]  /*9040*/  FSEL R153, R152, RZ, P4 ;  /* 0x000000ff98997208 */ /* 0x000fc40002000000 */
[----:B------:R-:W-:Y:S02]  /*9050*/  ISETP.GT.AND P3, PT, R171, 0x30, PT ;  /* 0x00000030ab00780c */ /* 0x000fe40003f64270 */
[----:B------:R-:W-:Y:S01]  /*9060*/  FMNMX.FTZ R7, R220, R7, !PT ;  /* 0x00000007dc077209 */ /* 0x000fe20007810000 */
[-CC-:B------:R-:W-:Y:S01]  /*9070*/  FFMA.FTZ R209, R208, R3.reuse, -R153.reuse ;  /* 0x00000003d0d17223 */ /* 0x180fe20000010899 */
[----:B------:R-:W-:Y:S01]  /*9080*/  FSEL R208, R167, -INF , P3 ;  /* 0xff800000a7d07808 */ /* 0x000fe20001800000 */
[--C-:B------:R-:W-:Y:S01]  /*9090*/  FFMA.FTZ R152, R206, R3, -R153.reuse ;  /* 0x00000003ce987223 */ /* 0x100fe20000010899 */
[----:B------:R-:W-:Y:S01]  /*90a0*/  FMNMX.FTZ R7, R216, R7, !PT ;  /* 0x00000007d8077209 */ /* 0x000fe20007810000 */
[-CC-:B------:R-:W-:Y:S01]  /*90b0*/  FFMA.FTZ R211, R204, R3.reuse, -R153.reuse ;  /* 0x00000003ccd37223 */ /* 0x180fe20000010899 */
[----:B------:R-:W-:Y:S01]  /*90c0*/  ISETP.GT.AND P3, PT, R171, 0x38, PT ;  /* 0x00000038ab00780c */ /* 0x000fe20003f64270 */
[--C-:B------:R-:W-:Y:S01]  /*90d0*/  FFMA.FTZ R205, R166, R3, -R153.reuse ;  /* 0x00000003a6cd7223 */ /* 0x100fe20000010899 */
[----:B------:R-:W-:Y:S01]  /*90e0*/  FMNMX.FTZ R7, R208, R7, !PT ;  /* 0x00000007d0077209 */ /* 0x000fe20007810000 */
[--C-:B------:R-:W-:Y:S01]  /*90f0*/  FFMA.FTZ R203, R174, R3, -R153.reuse ;  /* 0x00000003aecb7223 */ /* 0x100fe20000010899 */
[----:B------:R-:W-:Y:S01]  /*9100*/  FSEL R206, R169, -INF , P3 ;  /* 0xff800000a9ce7808 */ /* 0x000fe20001800000 */
[----:B------:R-:W-:Y:S01]  /*9110*/  MUFU.EX2 R209, R209 ;  /* 0x000000d100d17308 */ /* 0x000fe20000000800 */
        /* <DEDUP_REMOVED lines=18> */
[-CC-:B------:R-:W-:Y:S01]  /*9240*/  FFMA.FTZ R201, R180, R3.reuse, -R153.reuse ;  /* 0x00000003b4c97223 */ /* 0x180fe20000010899 */
[--C-:B------:R-:W-:Y:S01]  /*9250*/  FFMA.FTZ R154, R154, R3, -R153.reuse ;  /* 0x000000039a9a7223 */ /* 0x100fe20000010899 */
[----:B------:R-:W-:Y:S01]  /*9260*/  FMNMX.FTZ R7, R228, R7, !PT ;  /* 0x00000007e4077209 */ /* 0x000fe20007810000 */
[-CC-:B------:R-:W-:Y:S01]  /*9270*/  FFMA.FTZ R199, R184, R3.reuse, -R153.reuse ;  /* 0x00000003b8c77223 */ /* 0x180fe20000010899 */
[--C-:B------:R-:W-:Y:S01]  /*9280*/  FFMA.FTZ R168, R190, R3, -R153.reuse ;  /* 0x00000003bea87223 */ /* 0x100fe20000010899 */
[----:B------:R-:W-:Y:S01]  /*9290*/  MUFU.EX2 R202, R202 ;  /* 0x000000ca00ca7308 */ /* 0x000fe20000000800 */
[----:B------:R-:W-:Y:S01]  /*92a0*/  FMNMX.FTZ R7, R230, R7, !PT ;  /* 0x00000007e6077209 */ /* 0x000fe20007810000 */
[----:B------:R-:W-:-:S04]  /*92b0*/  FFMA.FTZ R172, R172, R3, -R153 ;  /* 0x00000003acac7223 */ /* 0x000fc80000010899 */
[----:B------:R-:W0:Y:S02]  /*92c0*/  SHFL.BFLY PT, R166, R7, 0x2, 0x1f ;  /* 0x0c401f0007a67f89 */ /* 0x000e2400000e0000 */
[----:B------:R-:W-:Y:S08]  /*92d0*/  MUFU.EX2 R205, R205 ;  /* 0x000000cd00cd7308 */ /* 0x000ff00000000800 */
[----:B------:R-:W-:Y:S08]  /*92e0*/  MUFU.EX2 R232, R232 ;  /* 0x000000e800e87308 */ /* 0x000ff00000000800 */
[----:B------:R-:W-:Y:S01]  /*92f0*/  MUFU.EX2 R207, R207 ;  /* 0x000000cf00cf7308 */ /* 0x000fe20000000800 */
[----:B0-----:R-:W-:Y:S01]  /*9300*/  FMNMX.FTZ R155, R7, R166, !PT ;  /* 0x000000a6079b7209 */ /* 0x001fe20007810000 */
[----:B------:R-:W-:-:S06]  /*9310*/  FFMA.FTZ R166, R170, R3, -R153 ;  /* 0x00000003aaa67223 */ /* 0x000fcc0000010899 */
[----:B------:R-:W-:Y:S01]  /*9320*/  MUFU.EX2 R162, R162 ;  /* 0x000000a200a27308 */ /* 0x000fe20000000800 */
[----:B------:R-:W0:Y:S07]  /*9330*/  SHFL.BFLY PT, R170, R155, 0x1, 0x1f ;  /* 0x0c201f009baa7f89 */ /* 0x000e2e00000e0000 */
[----:B------:R-:W-:Y:S08]  /*9340*/  MUFU.EX2 R201, R201 ;  /* 0x000000c900c97308 */ /* 0x000ff00000000800 */
[----:B------:R-:W-:Y:S08]  /*9350*/  MUFU.EX2 R154, R154 ;  /* 0x0000009a009a7308 */ /* 0x000ff00000000800 */
[----:B------:R-:W-:Y:S01]  /*9360*/  MUFU.EX2 R203, R203 ;  /* 0x000000cb00cb7308 */ /* 0x000fe20000000800 */
[----:B0-----:R-:W-:Y:S01]  /*9370*/  FMNMX.FTZ R7, R155, R170, !PT ;  /* 0x000000aa9b077209 */ /* 0x001fe20007810000 */
[-CC-:B------:R-:W-:Y:S01]  /*9380*/  FFMA.FTZ R155, R182, R3.reuse, -R153.reuse ;  /* 0x00000003b69b7223 */ /* 0x180fe20000010899 */
[----:B------:R-:W-:-:S02]  /*9390*/  FFMA.FTZ R170, R188, R3, -R153 ;  /* 0x00000003bcaa7223 */ /* 0x000fc40000010899 */
[C---:B------:R-:W-:Y:S01]  /*93a0*/  FSETP.NEU.FTZ.AND P3, PT, R7.reuse, -INF , PT ;  /* 0xff8000000700780b */ /* 0x040fe20003f7d000 */
[CC--:B------:R-:W-:Y:S02]  /*93b0*/  FMUL.FTZ R159, R7.reuse, R3.reuse ;  /* 0x00000003079f7220 */ /* 0x0c0fe40000410000 */
[----:B------:R-:W-:Y:S01]  /*93c0*/  MUFU.EX2 R166, R166 ;  /* 0x000000a600a67308 */ /* 0x000fe20000000800 */
[----:B------:R-:W-:Y:S02]  /*93d0*/  FSEL R171, R7, RZ, P3 ;  /* 0x000000ff07ab7208 */ /* 0x000fe40001800000 */
[----:B------:R-:W-:Y:S02]  /*93e0*/  FSEL R159, R159, RZ, P3 ;  /* 0x000000ff9f9f7208 */ /* 0x000fe40001800000 */
[C---:B------:R-:W-:Y:S01]  /*93f0*/  ISETP.GT.AND P3, PT, R23.reuse, R214, PT ;  /* 0x000000d61700720c */ /* 0x040fe20003f64270 */
[----:B------:R-:W-:Y:S02]  /*9400*/  VIADD R23, R23, 0xffffffff ;  /* 0xffffffff17177836 */ /* 0x000fe40000000000 */
[----:B------:R-:W-:Y:S01]  /*9410*/  MUFU.EX2 R197, R197 ;  /* 0x000000c500c57308 */ /* 0x000fe20000000800 */
[-CC-:B------:R-:W-:Y:S01]  /*9420*/  FFMA.FTZ R161, R0, R3.reuse, -R159.reuse ;  /* 0x0000000300a17223 */ /* 0x180fe2000001089f */
[----:B------:R-:W-:Y:S01]  /*9430*/  FSEL R0, R6, RZ, P4 ;  /* 0x000000ff06007208 */ /* 0x000fe20002000000 */
[-CC-:B------:R-:W-:Y:S01]  /*9440*/  FFMA.FTZ R174, R2, R3.reuse, -R159.reuse ;  /* 0x0000000302ae7223 */ /* 0x180fe2000001089f */
[-CC-:B------:R-:W-:Y:S01]  /*9450*/  FFMA.FTZ R156, R156, R3.reuse, -R159.reuse ;  /* 0x000000039c9c7223 */ /* 0x180fe2000001089f */
[-CC-:B------:R-:W-:Y:S01]  /*9460*/  FFMA.FTZ R163, R160, R3.reuse, -R159.reuse ;  /* 0x00000003a0a37223 */ /* 0x180fe2000001089f */
[-C--:B------:R-:W-:Y:S01]  /*9470*/  FFMA.FTZ R160, R176, R3.reuse, -R159 ;  /* 0x00000003b0a07223 */ /* 0x080fe2000001089f */
[----:B------:R-:W-:Y:S01]  /*9480*/  FADD.FTZ R0, -R0, R21 ;  /* 0x0000001500007221 */ /* 0x000fe20000010100 */
[----:B------:R-:W-:Y:S01]  /*9490*/  MUFU.EX2 R161, R161 ;  /* 0x000000a100a17308 */ /* 0x000fe20000000800 */
[-CC-:B------:R-:W-:Y:S01]  /*94a0*/  FFMA.FTZ R165, R164, R3.reuse, -R159.reuse ;  /* 0x00000003a4a57223 */ /* 0x180fe2000001089f */
[-C--:B------:R-:W-:Y:S01]  /*94b0*/  FFMA.FTZ R164, R196, R3.reuse, -R159 ;  /* 0x00000003c4a47223 */ /* 0x080fe2000001089f */
[----:B------:R-:W-:Y:S01]  /*94c0*/  FMUL.FTZ R2, R0, R3 ;  /* 0x0000000300027220 */ /* 0x000fe20000410000 */
[----:B------:R-:W-:Y:S01]  /*94d0*/  FADD.FTZ R0, -R171, R212 ;  /* 0x000000d4ab007221 */ /* 0x000fe20000010100 */
[----:B------:R-:W-:-:S02]  /*94e0*/  IMAD.U32 R171, RZ, RZ, UR14 ;  /* 0x0000000effab7e24 */ /* 0x000fc4000f8e00ff */
[-CC-:B------:R-:W-:Y:S01]  /*94f0*/  FFMA.FTZ R167, R198, R3.reuse, -R159.reuse ;  /* 0x00000003c6a77223 */ /* 0x180fe2000001089f */
[-CC-:B------:R-:W-:Y:S01]  /*9500*/  FFMA.FTZ R200, R210, R3.reuse, -R159.reuse ;  /* 0x00000003d2c87223 */ /* 0x180fe2000001089f */
[-C--:B------:R-:W-:Y:S01]  /*9510*/  FMUL.FTZ R0, R0, R3.reuse ;  /* 0x0000000300007220 */ /* 0x080fe20000410000 */
[----:B------:R-:W0:Y:S01]  /*9520*/  MUFU.EX2 R2, R2 ;  /* 0x0000000200027308 */ /* 0x000e220000000800 */
[----:B------:R-:W-:Y:S02]  /*9530*/  @!P1 VIADD R171, R171, 0x38840 ;  /* 0x00038840abab9836 */ /* 0x000fe40000000000 */
[-CC-:B------:R-:W-:Y:S01]  /*9540*/  FFMA.FTZ R169, R218, R3.reuse, -R159.reuse ;  /* 0x00000003daa97223 */ /* 0x180fe2000001089f */
[-CC-:B------:R-:W-:Y:S01]  /*9550*/  FFMA.FTZ R21, R220, R3.reuse, -R159.reuse ;  /* 0x00000003dc157223 */ /* 0x180fe2000001089f */
[-CC-:B------:R-:W-:Y:S01]  /*9560*/  FFMA.FTZ R176, R216, R3.reuse, -R159.reuse ;  /* 0x00000003d8b07223 */ /* 0x180fe2000001089f */
[-C--:B------:R-:W-:Y:S01]  /*9570*/  FFMA.FTZ R196, R208, R3.reuse, -R159 ;  /* 0x00000003d0c47223 */ /* 0x080fe2000001089f */
[----:B------:R-:W-:Y:S01]  /*9580*/  @!P1 PRMT R171, RZ, 0x654, R171 ;  /* 0x00000654ffab9816 */ /* 0x000fe200000000ab */
[-CC-:B------:R-:W-:Y:S01]  /*9590*/  FFMA.FTZ R222, R222, R3.reuse, -R159.reuse ;  /* 0x00000003dede7223 */ /* 0x180fe2000001089f */
[----:B------:R-:W-:Y:S01]  /*95a0*/  MUFU.EX2 R0, R0 ;  /* 0x0000000000007308 */ /* 0x000fe20000000800 */
[-CC-:B------:R-:W-:Y:S01]  /*95b0*/  FFMA.FTZ R198, R206, R3.reuse, -R159.reuse ;  /* 0x00000003cec67223 */ /* 0x180fe2000001089f */
[-CC-:B------:R-:W-:Y:S01]  /*95c0*/  FFMA.FTZ R153, R224, R3.reuse, -R159.reuse ;  /* 0x00000003e0997223 */ /* 0x180fe2000001089f */
[-CC-:B------:R-:W-:Y:S01]  /*95d0*/  FFMA.FTZ R204, R204, R3.reuse, -R159.reuse ;  /* 0x00000003cccc7223 */ /* 0x180fe2000001089f */
[-CC-:B------:R-:W-:Y:S01]  /*95e0*/  FFMA.FTZ R226, R226, R3.reuse, -R159.reuse ;  /* 0x00000003e2e27223 */ /* 0x180fe2000001089f */
[-CC-:B------:R-:W-:Y:S01]  /*95f0*/  FFMA.FTZ R228, R228, R3.reuse, -R159.reuse ;  /* 0x00000003e4e47223 */ /* 0x180fe2000001089f */
[----:B------:R-:W-:Y:S01]  /*9600*/  FFMA.FTZ R159, R230, R3, -R159 ;  /* 0x00000003e69f7223 */ /* 0x000fe2000001089f */
[----:B------:R-:W-:Y:S01]  /*9610*/  MOV R212, R7 ;  /* 0x0000000700d47202 */ /* 0x000fe20000000f00 */
[----:B------:R-:W1:Y:S01]  /*9620*/  MUFU.EX2 R174, R174 ;  /* 0x000000ae00ae7308 */ /* 0x000e620000000800 */
[----:B0-----:R-:W-:Y:S01]  /*9630*/  FFMA.FTZ R173, R2, R9, R209 ;  /* 0x0000000902ad7223 */ /* 0x001fe200000100d1 */
[----:B------:R-:W-:Y:S01]  /*9640*/  F2FP.F16.F32.PACK_AB R209, R152, R209 ;  /* 0x000000d198d1723e */ /* 0x000fe200000000ff */
[----:B------:R-:W-:-:S05]  /*9650*/  IMAD.U32 R218, RZ, RZ, UR61 ;  /* 0x0000003dffda7e24 */ /* 0x000fca000f8e00ff */
[----:B------:R-:W-:Y:S08]  /*9660*/  MUFU.EX2 R156, R156 ;  /* 0x0000009c009c7308 */ /* 0x000ff00000000800 */
[----:B------:R-:W0:Y:S01]  /*9670*/  MUFU.EX2 R163, R163 ;  /* 0x000000a300a37308 */ /* 0x000e220000000800 */
[----:B-1----:R-:W-:-:S07]  /*9680*/  F2FP.F16.F32.PACK_AB R208, R174, R161 ;  /* 0x000000a1aed0723e */ /* 0x002fce00000000ff */
[----:B------:R-:W-:Y:S08]  /*9690*/  MUFU.EX2 R160, R160 ;  /* 0x000000a000a07308 */ /* 0x000ff00000000800 */
[----:B------:R-:W-:Y:S01]  /*96a0*/  MUFU.EX2 R165, R165 ;  /* 0x000000a500a57308 */ /* 0x000fe20000000800 */
[----:B0-----:R-:W-:-:S07]  /*96b0*/  F2FP.F16.F32.PACK_AB R210, R163, R156 ;  /* 0x0000009ca3d2723e */ /* 0x001fce00000000ff */
[----:B------:R-:W-:Y:S08]  /*96c0*/  MUFU.EX2 R164, R164 ;  /* 0x000000a400a47308 */ /* 0x000ff00000000800 */
[----:B------:R-:W0:Y:S08]  /*96d0*/  MUFU.EX2 R167, R167 ;  /* 0x000000a700a77308 */ /* 0x000e300000000800 */
[----:B------:R-:W-:Y:S08]  /*96e0*/  MUFU.EX2 R200, R200 ;  /* 0x000000c800c87308 */ /* 0x000ff00000000800 */
[----:B------:R-:W-:Y:S01]  /*96f0*/  MUFU.EX2 R169, R169 ;  /* 0x000000a900a97308 */ /* 0x000fe20000000800 */
[----:B0-----:R-:W-:-:S07]  /*9700*/  F2FP.F16.F32.PACK_AB R206, R167, R164 ;  /* 0x000000a4a7ce723e */ /* 0x001fce00000000ff */
[----:B------:R-:W-:Y:S08]  /*9710*/  MUFU.EX2 R21, R21 ;  /* 0x0000001500157308 */ /* 0x000ff00000000800 */
[----:B------:R-:W0:Y:S08]  /*9720*/  MUFU.EX2 R176, R176 ;  /* 0x000000b000b07308 */ /* 0x000e300000000800 */
[----:B------:R-:W1:Y:S08]  /*9730*/  MUFU.EX2 R196, R196 ;  /* 0x000000c400c47308 */ /* 0x000e700000000800 */
[----:B------:R-:W-:Y:S08]  /*9740*/  MUFU.EX2 R158, R158 ;  /* 0x0000009e009e7308 */ /* 0x000ff00000000800 */
[----:B------:R-:W2:Y:S01]  /*9750*/  MUFU.EX2 R9, R222 ;  /* 0x000000de00097308 */ /* 0x000ea20000000800 */
[----:B------:R-:W-:-:S02]  /*9760*/  WARPGROUP.DEPBAR.LE gsb0, 0x0 ;  /* 0x00008000000079c5 */ /* 0x000fc40000010000 */
[----:B------:R3:W-:Y:S05]  /*9770*/  @!P1 SYNCS.ARRIVE.TRANS64.RED.A1T0 RZ, [R171+URZ], RZ ;  /* 0x000000ffabff99a7 */ /* 0x0007ea000810043f */
[----:B------:R-:W-:Y:S01]  /*9780*/  MUFU.EX2 R199, R199 ;  /* 0x000000c700c77308 */ /* 0x000fe20000000800 */
[----:B---3--:R-:W-:Y:S01]  /*9790*/  FFMA.FTZ R171, R0, R14, R161 ;  /* 0x0000000e00ab7223 */ /* 0x008fe200000100a1 */
[----:B------:R-:W-:-:S06]  /*97a0*/  FADD.FTZ R14, R152, R173 ;  /* 0x000000ad980e7221 */ /* 0x000fcc0000010000 */
[----:B------:R-:W3:Y:S01]  /*97b0*/  MUFU.EX2 R198, R198 ;  /* 0x000000c600c67308 */ /* 0x000ee20000000800 */
[----:B------:R4:W-:Y:S01]  /*97c0*/  @!P1 SYNCS.ARRIVE.TRANS64.RED.A1T0 RZ, [R175+URZ], RZ ;  /* 0x000000ffafff99a7 */ /* 0x0009e2000810043f */
[----:B------:R-:W-:-:S04]  /*97d0*/  FADD.FTZ R171, R174, R171 ;  /* 0x000000abaeab7221 */ /* 0x000fc80000010000 */
[----:B------:R-:W-:Y:S01]  /*97e0*/  FADD.FTZ R178, R156, R171 ;  /* 0x000000ab9cb27221 */ /* 0x000fe20000010000 */
[----:B------:R-:W-:Y:S01]  /*97f0*/  FADD.FTZ R171, R211, R14 ;  /* 0x0000000ed3ab7221 */ /* 0x000fe20000010000 */
[----:B------:R-:W-:Y:S01]  /*9800*/  MUFU.EX2 R168, R168 ;  /* 0x000000a800a87308 */ /* 0x000fe20000000800 */
[C---:B------:R-:W-:Y:S01]  /*9810*/  F2FP.F16.F32.PACK_AB R211, R202.reuse, R211 ;  /* 0x000000d3cad3723e */ /* 0x040fe200000000ff */
[----:B------:R-:W-:Y:S01]  /*9820*/  FADD.FTZ R173, R163, R178 ;  /* 0x000000b2a3ad7221 */ /* 0x000fe20000010000 */
[----:B------:R-:W-:Y:S01]  /*9830*/  FADD.FTZ R14, R202, R171 ;  /* 0x000000abca0e7221 */ /* 0x000fe20000010000 */
[----:B0-----:R-:W-:Y:S02]  /*9840*/  F2FP.F16.F32.PACK_AB R202, R176, R21 ;  /* 0x00000015b0ca723e */ /* 0x001fe400000000ff */
[----:B------:R-:W-:Y:S01]  /*9850*/  FADD.FTZ R178, R160, R173 ;  /* 0x000000ada0b27221 */ /* 0x000fe20000010000 */
[----:B------:R-:W-:Y:S01]  /*9860*/  FADD.FTZ R171, R205, R14 ;  /* 0x0000000ecdab7221 */ /* 0x000fe20000010000 */
[----:B------:R-:W0:Y:S01]  /*9870*/  MUFU.EX2 R153, R153 ;  /* 0x0000009900997308 */ /* 0x000e220000000800 */
[C---:B------:R-:W-:Y:S01]  /*9880*/  F2FP.F16.F32.PACK_AB R205, R232.reuse, R205 ;  /* 0x000000cde8cd723e */ /* 0x040fe200000000ff */
[----:B------:R-:W-:Y:S01]  /*9890*/  FADD.FTZ R173, R165, R178 ;  /* 0x000000b2a5ad7221 */ /* 0x000fe20000010000 */
[----:B------:R-:W-:-:S03]  /*98a0*/  FADD.FTZ R14, R232, R171 ;  /* 0x000000abe80e7221 */ /* 0x000fc60000010000 */
[----:B------:R-:W-:Y:S01]  /*98b0*/  FADD.FTZ R178, R164, R173 ;  /* 0x000000ada4b27221 */ /* 0x000fe20000010000 */
[----:B------:R-:W-:Y:S01]  /*98c0*/  FADD.FTZ R171, R207, R14 ;  /* 0x0000000ecfab7221 */ /* 0x000fe20000010000 */
[----:B------:R-:W-:Y:S01]  /*98d0*/  MUFU.EX2 R155, R155 ;  /* 0x0000009b009b7308 */ /* 0x000fe20000000800 */
[C---:B------:R-:W-:Y:S01]  /*98e0*/  F2FP.F16.F32.PACK_AB R207, R162.reuse, R207 ;  /* 0x000000cfa2cf723e */ /* 0x040fe200000000ff */
[----:B------:R-:W-:Y:S01]  /*98f0*/  FADD.FTZ R173, R167, R178 ;  /* 0x000000b2a7ad7221 */ /* 0x000fe20000010000 */
[----:B------:R-:W-:-:S03]  /*9900*/  FADD.FTZ R14, R162, R171 ;  /* 0x000000aba20e7221 */ /* 0x000fc60000010000 */
[----:B------:R-:W-:Y:S01]  /*9910*/  FADD.FTZ R178, R200, R173 ;  /* 0x000000adc8b27221 */ /* 0x000fe20000010000 */
[----:B------:R-:W-:Y:S01]  /*9920*/  FADD.FTZ R171, R201, R14 ;  /* 0x0000000ec9ab7221 */ /* 0x000fe20000010000 */
[----:B----4-:R4:W5:Y:S01]  /*9930*/  MUFU.EX2 R175, R204 ;  /* 0x000000cc00af7308 */ /* 0x0109620000000800 */
[C---:B------:R-:W-:Y:S01]  /*9940*/  F2FP.F16.F32.PACK_AB R200, R169.reuse, R200 ;  /* 0x000000c8a9c8723e */ /* 0x040fe200000000ff */
[----:B------:R-:W-:Y:S01]  /*9950*/  FADD.FTZ R178, R169, R178 ;  /* 0x000000b2a9b27221 */ /* 0x000fe20000010000 */
[C---:B------:R-:W-:Y:S01]  /*9960*/  FADD.FTZ R14, R154.reuse, R171 ;  /* 0x000000ab9a0e7221 */ /* 0x040fe20000010000 */
[----:B------:R-:W-:Y:S02]  /*9970*/  F2FP.F16.F32.PACK_AB R201, R154, R201 ;  /* 0x000000c99ac9723e */ /* 0x000fe400000000ff */
[----:B------:R-:W-:Y:S01]  /*9980*/  FADD.FTZ R171, R21, R178 ;  /* 0x000000b215ab7221 */ /* 0x000fe20000010000 */
[----:B------:R-:W-:Y:S01]  /*9990*/  FADD.FTZ R161, R203, R14 ;  /* 0x0000000ecba17221 */ /* 0x000fe20000010000 */
[----:B------:R-:W5:Y:S01]  /*99a0*/  MUFU.EX2 R170, R170 ;  /* 0x000000aa00aa7308 */ /* 0x000f620000000800 */
[----:B----4-:R-:W-:Y:S01]  /*99b0*/  F2FP.F16.F32.PACK_AB R204, R165, R160 ;  /* 0x000000a0a5cc723e */ /* 0x010fe200000000ff */
[----:B------:R-:W-:Y:S01]  /*99c0*/  FADD.FTZ R171, R176, R171 ;  /* 0x000000abb0ab7221 */ /* 0x000fe20000010000 */
[C---:B------:R-:W-:Y:S01]  /*99d0*/  FADD.FTZ R14, R166.reuse, R161 ;  /* 0x000000a1a60e7221 */ /* 0x040fe20000010000 */
[----:B------:R-:W-:-:S02]  /*99e0*/  F2FP.F16.F32.PACK_AB R203, R166, R203 ;  /* 0x000000cba6cb723e */ /* 0x000fc400000000ff */
[----:B-1----:R-:W-:Y:S01]  /*99f0*/  FADD.FTZ R152, R196, R171 ;  /* 0x000000abc4987221 */ /* 0x002fe20000010000 */
[----:B------:R-:W-:Y:S01]  /*9a00*/  FADD.FTZ R161, R197, R14 ;  /* 0x0000000ec5a17221 */ /* 0x000fe20000010000 */
[----:B------:R-:W1:Y:S01]  /*9a10*/  MUFU.EX2 R192, R226 ;  /* 0x000000e200c07308 */ /* 0x000e620000000800 */
[C---:B--2---:R-:W-:Y:S01]  /*9a20*/  F2FP.F16.F32.PACK_AB R196, R9.reuse, R196 ;  /* 0x000000c409c4723e */ /* 0x044fe200000000ff */
[----:B------:R-:W-:Y:S01]  /*9a30*/  FADD.FTZ R163, R9, R152 ;  /* 0x0000009809a37221 */ /* 0x000fe20000010000 */
[C---:B------:R-:W-:Y:S01]  /*9a40*/  FADD.FTZ R14, R158.reuse, R161 ;  /* 0x000000a19e0e7221 */ /* 0x040fe20000010000 */
[----:B------:R-:W-:Y:S02]  /*9a50*/  F2FP.F16.F32.PACK_AB R197, R158, R197 ;  /* 0x000000c59ec5723e */ /* 0x000fe400000000ff */
[----:B---3--:R-:W-:Y:S01]  /*9a60*/  FADD.FTZ R152, R198, R163 ;  /* 0x000000a3c6987221 */ /* 0x008fe20000010000 */
[----:B------:R-:W-:Y:S01]  /*9a70*/  FADD.FTZ R21, R199, R14 ;  /* 0x0000000ec7157221 */ /* 0x000fe20000010000 */
[----:B------:R-:W2:Y:S01]  /*9a80*/  MUFU.EX2 R157, R157 ;  /* 0x0000009d009d7308 */ /* 0x000ea20000000800 */
[C---:B0-----:R-:W-:Y:S01]  /*9a90*/  F2FP.F16.F32.PACK_AB R198, R153.reuse, R198 ;  /* 0x000000c699c6723e */ /* 0x041fe200000000ff */
[----:B------:R-:W-:Y:S01]  /*9aa0*/  FADD.FTZ R152, R153, R152 ;  /* 0x0000009899987221 */ /* 0x000fe20000010000 */
[C---:B------:R-:W-:Y:S01]  /*9ab0*/  FADD.FTZ R14, R168.reuse, R21 ;  /* 0x00000015a80e7221 */ /* 0x040fe20000010000 */
[----:B------:R-:W-:Y:S01]  /*9ac0*/  F2FP.F16.F32.PACK_AB R199, R168, R199 ;  /* 0x000000c7a8c7723e */ /* 0x000fe200000000ff */
[----:B------:R-:W-:-:S02]  /*9ad0*/  IMAD.MOV.U32 R21, RZ, RZ, R6 ;  /* 0x000000ffff157224 */ /* 0x000fc400078e0006 */
[----:B-----5:R-:W-:Y:S01]  /*9ae0*/  FADD.FTZ R152, R175, R152 ;  /* 0x00000098af987221 */ /* 0x020fe20000010000 */
[----:B------:R-:W-:Y:S01]  /*9af0*/  FADD.FTZ R9, R155, R14 ;  /* 0x0000000e9b097221 */ /* 0x000fe20000010000 */
[----:B------:R-:W0:Y:S01]  /*9b00*/  MUFU.EX2 R165, R228 ;  /* 0x000000e400a57308 */ /* 0x000e220000000800 */
[----:B------:R-:W-:Y:S01]  /*9b10*/  F2FP.F16.F32.PACK_AB R193, R170, R155 ;  /* 0x0000009baac1723e */ /* 0x000fe200000000ff */
[----:B-1----:R-:W-:Y:S01]  /*9b20*/  FADD.FTZ R152, R192, R152 ;  /* 0x00000098c0987221 */ /* 0x002fe20000010000 */
[----:B------:R-:W-:Y:S01]  /*9b30*/  FADD.FTZ R14, R170, R9 ;  /* 0x00000009aa0e7221 */ /* 0x000fe20000010000 */
[----:B------:R-:W-:-:S04]  /*9b40*/  F2FP.F16.F32.PACK_AB R192, R192, R175 ;  /* 0x000000afc0c0723e */ /* 0x000fc800000000ff */
[----:B------:R-:W1:Y:S01]  /*9b50*/  MUFU.EX2 R159, R159 ;  /* 0x0000009f009f7308 */ /* 0x000e620000000800 */
[----:B--2---:R-:W-:-:S07]  /*9b60*/  FADD.FTZ R9, R157, R14 ;  /* 0x0000000e9d097221 */ /* 0x004fce0000010000 */
[----:B------:R-:W2:Y:S01]  /*9b70*/  MUFU.EX2 R172, R172 ;  /* 0x000000ac00ac7308 */ /* 0x000ea20000000800 */
[----:B0-----:R-:W-:-:S04]  /*9b80*/  FADD.FTZ R152, R165, R152 ;  /* 0x00000098a5987221 */ /* 0x001fc80000010000 */
[C---:B-1----:R-:W-:Y:S01]  /*9b90*/  FADD.FTZ R14, R159.reuse, R152 ;  /* 0x000000989f0e7221 */ /* 0x042fe20000010000 */
[----:B------:R-:W-:Y:S01]  /*9ba0*/  F2FP.F16.F32.PACK_AB R194, R159, R165 ;  /* 0x000000a59fc2723e */ /* 0x000fe200000000ff */
[C---:B--2---:R-:W-:Y:S01]  /*9bb0*/  FADD.FTZ R9, R172.reuse, R9 ;  /* 0x00000009ac097221 */ /* 0x044fe20000010000 */
[----:B------:R-:W-:Y:S01]  /*9bc0*/  F2FP.F16.F32.PACK_AB R195, R172, R157 ;  /* 0x0000009dacc3723e */ /* 0x000fe200000000ff */
[----:B------:R-:W-:Y:S06]  /*9bd0*/  @P3 BRA `(.L_x_2181) ;  /* 0xffffffb800b43947 */ /* 0x000fec000383ffff */
.L_x_2172:
[----:B------:R-:W-:-:S13]  /*9be0*/  ISETP.GE.AND P2, PT, R23, R18, PT ;  /* 0x000000121700720c */ /* 0x000fda0003f46270 */
[----:B------:R-:W-:Y:S05]  /*9bf0*/  @!P2 BRA `(.L_x_2182) ;  /* 0x0000003c00cca947 */ /* 0x000fea0003800000 */
[----:B------:R-:W-:Y:S01]  /*9c00*/  IMAD.MOV.U32 R17, RZ, RZ, R6 ;  /* 0x000000ffff117224 */ /* 0x000fe200078e0006 */
[----:B------:R-:W-:Y:S01]  /*9c10*/  UMOV UR60, UR61 ;  /* 0x0000003d003c7c82 */ /* 0x000fe20008000000 */
[----:B------:R-:W-:Y:S01]  /*9c20*/  IMAD.MOV.U32 R20, RZ, RZ, R7 ;  /* 0x000000ffff147224 */ /* 0x000fe200078e0007 */
[----:B------:R-:W-:Y:S01]  /*9c30*/  ULDC UR7, c[0x0][0x9d8] ;  /* 0x0002760000077ab9 */ /* 0x000fe20000000800 */
[----:B------:R-:W-:-:S07]  /*9c40*/  IMAD.MOV.U32 R19, RZ, RZ, R8 ;  /* 0x000000ffff137224 */ /* 0x000fce00078e0008 */
.L_x_2191:
[----:B------:R-:W-:-:S04]  /*9c50*/  UIADD3 UR61, UR60, 0x1, URZ ;  /* 0x000000013c3d7890 */ /* 0x000fc8000fffe03f */
[----:B------:R-:W-:-:S04]  /*9c60*/  UISETP.NE.AND UP0, UPT, UR61, 0x2, UPT ;  /* 0x000000023d00788c */ /* 0x000fc8000bf05270 */
[----:B------:R-:W-:Y:S02]  /*9c70*/  USEL UR6, URZ, 0x1, UP0 ;  /* 0x000000013f067887 */ /* 0x000fe40008000000 */
[----:B------:R-:W-:-:S04]  /*9c80*/  USEL UR61, UR61, URZ, UP0 ;  /* 0x0000003f3d3d7287 */ /* 0x000fc80008000000 */
[----:B------:R-:W-:Y:S01]  /*9c90*/  LOP3.LUT R8, R19, UR6, RZ, 0x3c, !PT ;  /* 0x0000000613087c12 */ /* 0x000fe2000f8e3cff */
[----:B------:R-:W-:Y:S07]  /*9ca0*/  @!P0 BRA `(.L_x_2183) ;  /* 0x0000000000048947 */ /* 0x000fee0003800000 */
[----:B------:R-:W-:Y:S01]  /*9cb0*/  BPT.TRAP 0x1 ;  /* 0x000000040000795c */ /* 0x000fe20000300000 */
.L_x_2183:
[----:B------:R-:W-:Y:S02]  /*9cc0*/  R2UR UR6, R16 ;  /* 0x00000000100672ca */ /* 0x000fe400000e0000 */
[----:B------:R-:W-:-:S11]  /*9cd0*/  SHF.L.U32 R3, R8, 0x1f, RZ ;  /* 0x0000001f08037819 */ /* 0x000fd600000006ff */
[----:B------:R-:W-:-:S06]  /*9ce0*/  ULEA UR6, UR61, UR6, 0x3 ;  /* 0x000000063d067291 */ /* 0x000fcc000f8e183f */
[----:B------:R-:W-:-:S03]  /*9cf0*/  MOV R212, UR6 ;  /* 0x0000000600d47c02 */ /* 0x000fc60008000f00 */
[----:B------:R0:W1:Y:S01]  /*9d00*/  SYNCS.PHASECHK.TRANS64.TRYWAIT P2, [UR6+0x38830], R3 ;  /* 0x03883003ff0075a7 */ /* 0x0000620008040146 */
[----:B------:R-:W-:Y:S05]  /*9d10*/  @!P0 BRA `(.L_x_2184) ;  /* 0x0000000000048947 */ /* 0x000fea0003800000 */
[----:B------:R-:W-:Y:S01]  /*9d20*/  BPT.TRAP 0x1 ;  /* 0x000000040000795c */ /* 0x000fe20000300000 */
.L_x_2184:
[----:B-1----:R-:W-:Y:S05]  /*9d30*/  @P2 BRA `(.L_x_2185) ;  /* 0x00000000000c2947 */ /* 0x002fea0003800000 */
[----:B------:R-:W-:-:S13]  /*9d40*/  R2UR UR6, R212 ;  /* 0x00000000d40672ca */ /* 0x000fda00000e0000 */
[----:B------:R-:W1:Y:S02]  /*9d50*/  SYNCS.PHASECHK.TRANS64.TRYWAIT P2, [UR6+0x38830], R3 ;  /* 0x03883003ff0075a7 */ /* 0x000e640008040146 */
[----:B-1----:R-:W-:Y:S05]  /*9d60*/  @!P2 BRA `(.L_x_2186) ;  /* 0x000000c00078a947 */ /* 0x002fea0003800000 */
.L_x_2185:
        /* <DEDUP_REMOVED lines=35> */
[----:B------:R-:W-:Y:S01]  /*9fa0*/  R2UR UR14, R12 ;  /* 0x000000000c0e72ca */ /* 0x000fe200000e0000 */
[----:B------:R-:W-:Y:S01]  /*9fb0*/  UMOV UR54, UR10 ;  /* 0x0000000a00367c82 */ /* 0x000fe20008000000 */
[----:B------:R-:W-:Y:S01]  /*9fc0*/  R2UR UR15, R13 ;  /* 0x000000000d0f72ca */ /* 0x000fe200000e0000 */
        /* <DEDUP_REMOVED lines=158> */
[----:B------:R-:W-:Y:S01]  /*a9b0*/  R2UR UR53, R152 ;  /* 0x00000000983572ca */ /* 0x000fe200000e0000 */
[----:B------:R-:W-:Y:S01]  /*a9c0*/  UIADD3 UR54, UR6, 0x784, URZ ;  /* 0x0000078406367890 */ /* 0x000fe2000fffe03f */
[----:B------:R-:W-:Y:S01]  /*a9d0*/  R2UR UR52, R153 ;  /* 0x00000000993472ca */ /* 0x000fe200000e0000 */
[----:B------:R-:W-:Y:S01]  /*a9e0*/  UMOV UR55, 0x40000040 ;  /* 0x4000004000377882 */ /* 0x000fe20000000000 */
        /* <DEDUP_REMOVED lines=141> */
[----:B------:R-:W-:Y:S02]  /*b2c0*/  R2UR UR14, R10 ;  /* 0x000000000a0e72ca */ /* 0x000fe400000e0000 */
[----:B------:R-:W-:-:S11]  /*b2d0*/  R2UR UR15, R11 ;  /* 0x000000000b0f72ca */ /* 0x000fd600000e0000 */
[----:B------:R-:W-:Y:S02]  /*b2e0*/  UMOV UR56, UR14 ;  /* 0x0000000e00387c82 */ /* 0x000fe40008000000 */
[----:B------:R-:W-:Y:S01]  /*b2f0*/  UMOV UR57, UR15 ;  /* 0x0000000f00397c82 */ /* 0x000fe20008000000 */
        /* <DEDUP_REMOVED lines=306> */
.L_x_2187:
[----:B------:R-:W-:Y:S02]  /*c620*/  R2UR UR6, R16 ;  /* 0x00000000100672ca */ /* 0x000fe400000e0000 */
[----:B------:R-:W-:-:S11]  /*c630*/  SHF.L.U32 R0, R19, 0x1f, RZ ;  /* 0x0000001f13007819 */ /* 0x000fd600000006ff */
[----:B------:R-:W-:-:S09]  /*c640*/  ULEA UR11, UR60, UR6, 0x3 ;  /* 0x000000063c0b7291 */ /* 0x000fd2000f8e183f */
[----:B------:R0:W1:Y:S01]  /*c650*/  SYNCS.PHASECHK.TRANS64.TRYWAIT P2, [UR11+0x38850], R0 ;  /* 0x03885000ff0075a7 */ /* 0x000062000804014b */
[----:B------:R-:W-:Y:S05]  /*c660*/  @!P0 BRA `(.L_x_2188) ;  /* 0x0000000000048947 */ /* 0x000fea0003800000 */
[----:B------:R-:W-:Y:S01]  /*c670*/  BPT.TRAP 0x1 ;  /* 0x000000040000795c */ /* 0x000fe20000300000 */
.L_x_2188:
[----:B-1----:R-:W-:Y:S05]  /*c680*/  @P2 BRA `(.L_x_2189) ;  /* 0x0000000000082947 */ /* 0x002fea0003800000 */
[----:B------:R-:W1:Y:S02]  /*c690*/  SYNCS.PHASECHK.TRANS64.TRYWAIT P2, [UR11+0x38850], R0 ;  /* 0x03885000ff0075a7 */ /* 0x000e64000804014b */
[----:B-1----:R-:W-:Y:S05]  /*c6a0*/  @!P2 BRA `(.L_x_2190) ;  /* 0x000000980044a947 */ /* 0x002fea0003800000 */
.L_x_2189:
[----:B------:R-:W-:Y:S01]  /*c6b0*/  R2UR UR6, R16 ;  /* 0x00000000100672ca */ /* 0x000fe200000e0000 */
[----:B------:R-:W-:Y:S01]  /*c6c0*/  WARPGROUP.ARRIVE ;  /* 0x00000000000079c5 */ /* 0x000fe20000000000 */
[----:B------:R-:W-:Y:S01]  /*c6d0*/  UMOV UR15, 0x40000040 ;  /* 0x40000040000f7882 */ /* 0x000fe20000000000 */
[----:B------:R-:W-:Y:S01]  /*c6e0*/  FMUL.FTZ R2, R184, UR7 ;  /* 0x00000007b8027c20 */ /* 0x000fe20008410000 */
[----:B------:R-:W-:Y:S01]  /*c6f0*/  FMUL.FTZ R6, R185, UR7 ;  /* 0x00000007b9067c20 */ /* 0x000fe20008410000 */
[----:B------:R-:W-:Y:S01]  /*c700*/  R2UR UR18, R212 ;  /* 0x00000000d41272ca */ /* 0x000fe200000e0000 */
[----:B------:R-:W-:Y:S01]  /*c710*/  FMUL.FTZ R212, R169, UR7 ;  /* 0x00000007a9d47c20 */ /* 0x000fe20008410000 */
[----:B------:R-:W-:Y:S01]  /*c720*/  FMUL.FTZ R214, R172, UR7 ;  /* 0x00000007acd67c20 */ /* 0x000fe20008410000 */
[----:B------:R-:W-:Y:S01]  /*c730*/  FMUL.FTZ R216, R173, UR7 ;  /* 0x00000007add87c20 */ /* 0x000fe20008410000 */
[----:B------:R-:W1:Y:S01]  /*c740*/  MUFU.TANH R2, R2 ;  /* 0x0000000200027308 */ /* 0x000e620000002400 */
        /* <DEDUP_REMOVED lines=8> */
[----:B------:R-:W2:Y:S01]  /*c7d0*/  MUFU.TANH R6, R6 ;  /* 0x0000000600067308 */ /* 0x000ea20000002400 */
[----:B------:R-:W-:Y:S01]  /*c7e0*/  FMUL.FTZ R184, R186, UR7 ;  /* 0x00000007bab87c20 */ /* 0x000fe20008410000 */
[----:B------:R-:W-:Y:S01]  /*c7f0*/  FMUL.FTZ R230, R156, UR7 ;  /* 0x000000079ce67c20 */ /* 0x000fe20008410000 */
[----:B------:R-:W-:Y:S01]  /*c800*/  ULOP3.LUT UR6, UR6, 0x3fff, URZ, 0xc0, !UPT ;  /* 0x00003fff06067892 */ /* 0x000fe2000f8ec03f */
[----:B------:R-:W-:Y:S01]  /*c810*/  FMUL.FTZ R186, R187, UR7 ;  /* 0x00000007bbba7c20 */ /* 0x000fe20008410000 */
[----:B------:R-:W-:Y:S01]  /*c820*/  FMUL.FTZ R224, R157, UR7 ;  /* 0x000000079de07c20 */ /* 0x000fe20008410000 */
[----:B------:R-:W-:Y:S01]  /*c830*/  FMUL.FTZ R152, R183, UR7 ;  /* 0x00000007b7987c20 */ /* 0x000fe20008410000 */
[----:B------:R-:W-:Y:S01]  /*c840*/  ULOP3.LUT UR6, UR6, 0x2800000, URZ, 0xfc, !UPT ;  /* 0x0280000006067892 */ /* 0x000fe2000f8efc3f */
[----:B-1----:R-:W-:Y:S01]  /*c850*/  FMNMX.FTZ R3, R2, R20, !PT ;  /* 0x0000001402037209 */ /* 0x002fe20007810000 */
[----:B------:R-:W-:Y:S01]  /*c860*/  MUFU.TANH R212, R212 ;  /* 0x000000d400d47308 */ /* 0x000fe20000002400 */
[----:B------:R-:W-:Y:S01]  /*c870*/  FMUL.FTZ R156, R170, UR7 ;  /* 0x00000007aa9c7c20 */ /* 0x000fe20008410000 */
[----:B------:R-:W-:Y:S01]  /*c880*/  UIMAD UR6, UR60, 0xa00, UR6 ;  /* 0x00000a003c0678a4 */ /* 0x000fe2000f8e0206 */
[----:B------:R-:W-:Y:S01]  /*c890*/  FMUL.FTZ R160, R171, UR7 ;  /* 0x00000007aba07c20 */ /* 0x000fe20008410000 */
[----:B------:R-:W-:Y:S01]  /*c8a0*/  FMUL.FTZ R164, R174, UR7 ;  /* 0x00000007aea47c20 */ /* 0x000fe20008410000 */
[----:B------:R-:W-:Y:S01]  /*c8b0*/  FMUL.FTZ R162, R162, UR7 ;  /* 0x00000007a2a27c20 */ /* 0x000fe20008410000 */
[----:B------:R-:W-:Y:S01]  /*c8c0*/  UIADD3 UR10, UR6, 0x80, URZ ;  /* 0x00000080060a7890 */ /* 0x000fe2000fffe03f */
[----:B------:R-:W-:Y:S01]  /*c8d0*/  FMUL.FTZ R170, R163, UR7 ;  /* 0x00000007a3aa7c20 */ /* 0x000fe20008410000 */
[----:B--2---:R-:W-:Y:S01]  /*c8e0*/  FMNMX.FTZ R3, R6, R3, !PT ;  /* 0x0000000306037209 */ /* 0x004fe20007810000 */
[----:B------:R-:W-:Y:S01]  /*c8f0*/  UMOV UR14, UR6 ;  /* 0x00000006000e7c82 */ /* 0x000fe20008000000 */
[----:B------:R-:W-:Y:S01]  /*c900*/  MUFU.TANH R214, R214 ;  /* 0x000000d600d67308 */ /* 0x000fe20000002400 */
[----:B------:R-:W-:Y:S01]  /*c910*/  HGMMA.64x256x16.F32 R24, R208, gdesc[UR12].tnspB, R24, gsb0 ;  /* 0x43e0000cd0187df0 */ /* 0x000fe20008000818 */
[----:B------:R-:W-:Y:S01]  /*c920*/  UMOV UR15, 0x40000040 ;  /* 0x40000040000f7882 */ /* 0x000fe20000000000 */
[----:B------:R-:W-:Y:S01]  /*c930*/  UMOV UR14, UR10 ;  /* 0x0000000a000e7c82 */ /* 0x000fe20008000000 */
[----:B------:R-:W-:Y:S01]  /*c940*/  UIADD3 UR10, UR6, 0x100, URZ ;  /* 0x00000100060a7890 */ /* 0x000fe2000fffe03f */
[----:B------:R-:W-:Y:S01]  /*c950*/  FMUL.FTZ R174, R155, UR7 ;  /* 0x000000079bae7c20 */ /* 0x000fe20008410000 */
[----:B------:R-:W-:Y:S01]  /*c960*/  FMUL.FTZ R166, R166, UR7 ;  /* 0x00000007a6a67c20 */ /* 0x000fe20008410000 */
[----:B------:R-:W-:Y:S01]  /*c970*/  FMUL.FTZ R172, R167, UR7 ;  /* 0x00000007a7ac7c20 */ /* 0x000fe20008410000 */
[----:B------:R-:W-:Y:S01]  /*c980*/  MUFU.TANH R216, R216 ;  /* 0x000000d800d87308 */ /* 0x000fe20000002400 */
[----:B------:R-:W-:Y:S01]  /*c990*/  FMUL.FTZ R154, R154, UR7 ;  /* 0x000000079a9a7c20 */ /* 0x000fe20008410000 */
[----:B------:R-:W-:Y:S01]  /*c9a0*/  FMUL.FTZ R158, R158, UR7 ;  /* 0x000000079e9e7c20 */ /* 0x000fe20008410000 */
[C---:B------:R-:W-:Y:S01]  /*c9b0*/  ISETP.GT.AND P2, PT, R23.reuse, R18, PT ;  /* 0x000000121700720c */ /* 0x040fe20003f44270 */
[----:B------:R-:W-:Y:S01]  /*c9c0*/  UMOV UR60, UR61 ;  /* 0x0000003d003c7c82 */ /* 0x000fe20008000000 */
[----:B------:R-:W-:-:S03]  /*c9d0*/  IADD3 R23, R23, -0x1, RZ ;  /* 0xffffffff17177810 */ /* 0x000fc60007ffe0ff */
[----:B------:R-:W-:Y:S08]  /*c9e0*/  MUFU.TANH R218, R218 ;  /* 0x000000da00da7308 */ /* 0x000ff00000002400 */
[----:B------:R-:W-:Y:S08]  /*c9f0*/  MUFU.TANH R220, R220 ;  /* 0x000000dc00dc7308 */ /* 0x000ff00000002400 */
[----:B------:R-:W-:Y:S08]  /*ca00*/  MUFU.TANH R222, R222 ;  /* 0x000000de00de7308 */ /* 0x000ff00000002400 */
[----:B------:R-:W-:Y:S08]  /*ca10*/  MUFU.TANH R226, R226 ;  /* 0x000000e200e27308 */ /* 0x000ff00000002400 */
[----:B------:R-:W-:Y:S08]  /*ca20*/  MUFU.TANH R228, R228 ;  /* 0x000000e400e47308 */ /* 0x000ff00000002400 */
[----:B------:R-:W-:Y:S08]  /*ca30*/  MUFU.TANH R232, R232 ;  /* 0x000000e800e87308 */ /* 0x000ff00000002400 */
[----:B------:R-:W1:Y:S08]  /*ca40*/  MUFU.TANH R184, R184 ;  /* 0x000000b800b87308 */ /* 0x000e700000002400 */
[----:B------:R-:W-:Y:S08]  /*ca50*/  MUFU.TANH R230, R230 ;  /* 0x000000e600e67308 */ /* 0x000ff00000002400 */
[----:B------:R-:W2:Y:S01]  /*ca60*/  MUFU.TANH R186, R186 ;  /* 0x000000ba00ba7308 */ /* 0x000ea20000002400 */
[----:B-1----:R-:W-:-:S07]  /*ca70*/  FMNMX.FTZ R19, R184, R17, !PT ;  /* 0x00000011b8137209 */ /* 0x002fce0007810000 */
[----:B------:R-:W-:Y:S08]  /*ca80*/  MUFU.TANH R224, R224 ;  /* 0x000000e000e07308 */ /* 0x000ff00000002400 */
[----:B------:R-:W-:Y:S01]  /*ca90*/  MUFU.TANH R152, R152 ;  /* 0x0000009800987308 */ /* 0x000fe20000002400 */
[----:B--2---:R-:W-:-:S07]  /*caa0*/  FMNMX.FTZ R19, R186, R19, !PT ;  /* 0x00000013ba137209 */ /* 0x004fce0007810000 */
        /* <DEDUP_REMOVED lines=15> */
[----:B------:R-:W-:Y:S02]  /*cba0*/  FMUL.FTZ R178, R179, UR7 ;  /* 0x00000007b3b27c20 */ /* 0x000fe40008410000 */
[----:B------:R-:W-:Y:S01]  /*cbb0*/  HGMMA.64x256x16.F32 R24, R204, gdesc[UR12].tnspB, R24, gsb0 ;  /* 0x43e0000ccc187df0 */ /* 0x000fe20008000818 */
[----:B------:R-:W-:Y:S01]  /*cbc0*/  UMOV UR14, UR10 ;  /* 0x0000000a000e7c82 */ /* 0x000fe20008000000 */
[----:B------:R-:W-:Y:S01]  /*cbd0*/  UMOV UR15, 0x40000040 ;  /* 0x40000040000f7882 */ /* 0x000fe20000000000 */
[----:B------:R-:W-:Y:S01]  /*cbe0*/  UIADD3 UR10, UR6, 0x180, URZ ;  /* 0x00000180060a7890 */ /* 0x000fe2000fffe03f */
[----:B------:R-:W-:Y:S01]  /*cbf0*/  MUFU.TANH R208, R208 ;  /* 0x000000d000d07308 */ /* 0x000fe20000002400 */
[----:B------:R-:W-:-:S07]  /*cc00*/  UIADD3 UR6, UR6, 0x200, URZ ;  /* 0x0000020006067890 */ /* 0x000fce000fffe03f */
        /* <DEDUP_REMOVED lines=12> */
[----:B------:R-:W1:Y:S08]  /*ccd0*/  MUFU.TANH R204, R204 ;  /* 0x000000cc00cc7308 */ /* 0x000e700000002400 */
[----:B------:R-:W2:Y:S08]  /*cce0*/  MUFU.TANH R206, R206 ;  /* 0x000000ce00ce7308 */ /* 0x000eb00000002400 */
[----:B------:R-:W3:Y:S01]  /*ccf0*/  MUFU.TANH R188, R188 ;  /* 0x000000bc00bc7308 */ /* 0x000ee20000002400 */
[----:B-1----:R-:W-:-:S07]  /*cd00*/  FMNMX.FTZ R3, R204, R3, !PT ;  /* 0x00000003cc037209 */ /* 0x002fce0007810000 */
[----:B------:R-:W1:Y:S01]  /*cd10*/  MUFU.TANH R190, R190 ;  /* 0x000000be00be7308 */ /* 0x000e620000002400 */
[----:B--2---:R-:W-:-:S04]  /*cd20*/  FMNMX.FTZ R3, R206, R3, !PT ;  /* 0x00000003ce037209 */ /* 0x004fc80007810000 */
[----:B------:R-:W-:-:S04]  /*cd30*/  FMNMX.FTZ R3, R208, R3, !PT ;  /* 0x00000003d0037209 */ /* 0x000fc80007810000 */
[----:B------:R-:W-:Y:S02]  /*cd40*/  FMNMX.FTZ R3, R210, R3, !PT ;  /* 0x00000003d2037209 */ /* 0x000fe40007810000 */
[----:B---3--:R-:W-:-:S04]  /*cd50*/  FMNMX.FTZ R19, R188, R19, !PT ;  /* 0x00000013bc137209 */ /* 0x008fc80007810000 */
[----:B-1----:R-:W-:-:S04]  /*cd60*/  FMNMX.FTZ R19, R190, R19, !PT ;  /* 0x00000013be137209 */ /* 0x002fc80007810000 */
[----:B------:R-:W-:-:S04]  /*cd70*/  FMNMX.FTZ R21, R176, R19, !PT ;  /* 0x00000013b0157209 */ /* 0x000fc80007810000 */
[----:B------:R-:W-:Y:S01]  /*cd80*/  FMNMX.FTZ R21, R178, R21, !PT ;  /* 0x00000015b2157209 */ /* 0x000fe20007810000 */
[----:B------:R-:W-:Y:S02]  /*cd90*/  WARPGROUP.DEPBAR.LE gsb0, 0x0 ;  /* 0x00008000000079c5 */ /* 0x000fe40000010000 */
[----:B------:R-:W-:Y:S01]  /*cda0*/  WARPGROUP.ARRIVE ;  /* 0x00000000000079c5 */ /* 0x000fe20000000000 */
[----:B------:R-:W-:Y:S01]  /*cdb0*/  FMUL.FTZ R200, R180, UR7 ;  /* 0x00000007b4c87c20 */ /* 0x000fe20008410000 */
[----:B------:R-:W-:Y:S01]  /*cdc0*/  FMUL.FTZ R202, R181, UR7 ;  /* 0x00000007b5ca7c20 */ /* 0x000fe20008410000 */
[----:B------:R-:W-:Y:S01]  /*cdd0*/  FMUL.FTZ R180, R182, UR7 ;  /* 0x00000007b6b47c20 */ /* 0x000fe20008410000 */
[----:B------:R-:W-:Y:S01]  /*cde0*/  FMUL.FTZ R182, R168, UR7 ;  /* 0x00000007a8b67c20 */ /* 0x000fe20008410000 */
[----:B------:R-:W-:Y:S01]  /*cdf0*/  FMUL.FTZ R168, R175, UR7 ;  /* 0x00000007afa87c20 */ /* 0x000fe20008410000 */
[----:B------:R-:W-:Y:S01]  /*ce00*/  HGMMA.64x256x16.F32 R24, R196, gdesc[UR12].tnspB, R24, gsb0 ;  /* 0x43e0000cc4187df0 */ /* 0x000fe20008000818 */
[----:B------:R-:W1:Y:S01]  /*ce10*/  MUFU.TANH R200, R200 ;  /* 0x000000c800c87308 */ /* 0x000e620000002400 */
[----:B------:R-:W-:Y:S01]  /*ce20*/  UMOV UR14, UR6 ;  /* 0x00000006000e7c82 */ /* 0x000fe20008000000 */
[----:B------:R-:W-:-:S06]  /*ce30*/  UMOV UR15, 0x40000040 ;  /* 0x40000040000f7882 */ /* 0x000fcc0000000000 */
[----:B------:R-:W2:Y:S08]  /*ce40*/  MUFU.TANH R202, R202 ;  /* 0x000000ca00ca7308 */ /* 0x000eb00000002400 */
[----:B------:R-:W3:Y:S01]  /*ce50*/  MUFU.TANH R182, R182 ;  /* 0x000000b600b67308 */ /* 0x000ee20000002400 */
[----:B-1----:R-:W-:-:S07]  /*ce60*/  FMNMX.FTZ R3, R200, R3, !PT ;  /* 0x00000003c8037209 */ /* 0x002fce0007810000 */
[----:B------:R-:W1:Y:S01]  /*ce70*/  MUFU.TANH R180, R180 ;  /* 0x000000b400b47308 */ /* 0x000e620000002400 */
[----:B--2---:R-:W-:-:S07]  /*ce80*/  FMNMX.FTZ R3, R202, R3, !PT ;  /* 0x00000003ca037209 */ /* 0x004fce0007810000 */
[----:B------:R-:W2:Y:S01]  /*ce90*/  MUFU.TANH R168, R168 ;  /* 0x000000a800a87308 */ /* 0x000ea20000002400 */
[----:B---3--:R-:W-:-:S04]  /*cea0*/  FMNMX.FTZ R3, R182, R3, !PT ;  /* 0x00000003b6037209 */ /* 0x008fc80007810000 */
[----:B------:R-:W-:-:S04]  /*ceb0*/  FMNMX.FTZ R3, R212, R3, !PT ;  /* 0x00000003d4037209 */ /* 0x000fc80007810000 */
[----:B------:R-:W-:Y:S02]  /*cec0*/  FMNMX.FTZ R3, R214, R3, !PT ;  /* 0x00000003d6037209 */ /* 0x000fe40007810000 */
[----:B-1----:R-:W-:Y:S02]  /*ced0*/  FMNMX.FTZ R21, R180, R21, !PT ;  /* 0x00000015b4157209 */ /* 0x002fe40007810000 */
        /* <DEDUP_REMOVED lines=9> */
[----:B--2---:R-:W-:-:S02]  /*cf70*/  FMNMX.FTZ R155, R168, R155, !PT ;  /* 0x0000009ba89b7209 */ /* 0x004fc40007810000 */
[----:B------:R-:W-:Y:S02]  /*cf80*/  FMNMX.FTZ R3, R228, R3, !PT ;  /* 0x00000003e4037209 */ /* 0x000fe40007810000 */
[----:B------:R-:W-:Y:S02]  /*cf90*/  FMNMX.FTZ R155, R162, R155, !PT ;  /* 0x0000009ba29b7209 */ /* 0x000fe40007810000 */
[----:B------:R-:W-:Y:S02]  /*cfa0*/  FMNMX.FTZ R3, R232, R3, !PT ;  /* 0x00000003e8037209 */ /* 0x000fe40007810000 */
[----:B------:R-:W-:Y:S02]  /*cfb0*/  FMNMX.FTZ R155, R170, R155, !PT ;  /* 0x0000009baa9b7209 */ /* 0x000fe40007810000 */
[----:B------:R-:W-:Y:S02]  /*cfc0*/  FMNMX.FTZ R3, R230, R3, !PT ;  /* 0x00000003e6037209 */ /* 0x000fe40007810000 */
[----:B------:R-:W-:-:S02]  /*cfd0*/  FMNMX.FTZ R157, R166, R155, !PT ;  /* 0x0000009ba69d7209 */ /* 0x000fc40007810000 */
[----:B------:R-:W-:Y:S02]  /*cfe0*/  FMNMX.FTZ R3, R224, R3, !PT ;  /* 0x00000003e0037209 */ /* 0x000fe40007810000 */
[----:B------:R-:W-:-:S03]  /*cff0*/  FMNMX.FTZ R157, R172, R157, !PT ;  /* 0x0000009dac9d7209 */ /* 0x000fc60007810000 */
[----:B0-----:R-:W0:Y:S01]  /*d000*/  SHFL.BFLY PT, R0, R3, 0x2, 0x1f ;  /* 0x0c401f0003007f89 */ /* 0x001e2200000e0000 */
        /* <DEDUP_REMOVED lines=10> */
[-CC-:B------:R-:W-:Y:S01]  /*d0b0*/  FFMA.FTZ R6, R204, R3.reuse, -R153.reuse ;  /* 0x00000003cc067223 */ /* 0x180fe20000010899 */
[-C--:B------:R-:W-:Y:S01]  /*d0c0*/  FMUL.FTZ R0, R0, R3.reuse ;  /* 0x0000000300007220 */ /* 0x080fe20000410000 */
        /* <DEDUP_REMOVED lines=8> */
[----:B------:R0:W-:Y:S08]  /*d150*/  MUFU.EX2 R21, R6 ;  /* 0x0000000600157308 */ /* 0x0001f00000000800 */
[----:B------:R-:W-:Y:S01]  /*d160*/  MUFU.EX2 R0, R0 ;  /* 0x0000000000007308 */ /* 0x000fe20000000800 */
[-CC-:B0-----:R-:W-:Y:S01]  /*d170*/  FFMA.FTZ R6, R202, R3.reuse, -R153.reuse ;  /* 0x00000003ca067223 */ /* 0x181fe20000010899 */
[-CC-:B------:R-:W-:Y:S01]  /*d180*/  FFMA.FTZ R202, R214, R3.reuse, -R153.reuse ;  /* 0x00000003d6ca7223 */ /* 0x180fe20000010899 */
[----:B------:R-:W-:-:S05]  /*d190*/  FFMA.FTZ R214, R232, R3, -R153 ;  /* 0x00000003e8d67223 */ /* 0x000fca0000010899 */
[----:B------:R-:W0:Y:S08]  /*d1a0*/  MUFU.EX2 R20, R20 ;  /* 0x0000001400147308 */ /* 0x000e300000000800 */
[----:B------:R-:W-:Y:S08]  /*d1b0*/  MUFU.EX2 R204, R204 ;  /* 0x000000cc00cc7308 */ /* 0x000ff00000000800 */
[----:B------:R-:W-:Y:S01]  /*d1c0*/  MUFU.EX2 R155, R210 ;  /* 0x000000d2009b7308 */ /* 0x000fe20000000800 */
[----:B0-----:R-:W-:-:S07]  /*d1d0*/  F2FP.F16.F32.PACK_AB R208, R20, R19 ;  /* 0x0000001314d0723e */ /* 0x001fce00000000ff */
        /* <DEDUP_REMOVED lines=9> */
[----:B------:R-:W-:Y:S01]  /*d270*/  FMUL.FTZ R196, R159, UR7 ;  /* 0x000000079fc47c20 */ /* 0x000fe20008410000 */
[----:B------:R-:W-:Y:S01]  /*d280*/  FMNMX.FTZ R159, R158, R157, !PT ;  /* 0x0000009d9e9f7209 */ /* 0x000fe20007810000 */
[-CC-:B------:R-:W-:Y:S02]  /*d290*/  FFMA.FTZ R198, R206, R3.reuse, -R153.reuse ;  /* 0x00000003cec67223 */ /* 0x180fe40000010899 */
[----:B------:R-:W-:Y:S01]  /*d2a0*/  MUFU.EX2 R157, R6 ;  /* 0x00000006009d7308 */ /* 0x000fe20000000800 */
[-CC-:B------:R-:W-:Y:S01]  /*d2b0*/  FFMA.FTZ R206, R200, R3.reuse, -R153.reuse ;  /* 0x00000003c8ce7223 */ /* 0x180fe20000010899 */
[----:B------:R-:W-:Y:S01]  /*d2c0*/  HGMMA.64x256x16.F32 R24, R192, gdesc[UR12].tnspB, R24, gsb0 ;  /* 0x43e0000cc0187df0 */ /* 0x000fe20008000818 */
[-CC-:B------:R-:W-:Y:S01]  /*d2d0*/  FFMA.FTZ R200, R182, R3.reuse, -R153.reuse ;  /* 0x00000003b6c87223 */ /* 0x180fe20000010899 */
[----:B------:R-:W-:-:S04]  /*d2e0*/  FFMA.FTZ R182, R220, R3, -R153 ;  /* 0x00000003dcb67223 */ /* 0x000fc80000010899 */
[----:B------:R-:W0:Y:S08]  /*d2f0*/  MUFU.TANH R196, R196 ;  /* 0x000000c400c47308 */ /* 0x000e300000002400 */
[----:B------:R-:W1:Y:S08]  /*d300*/  MUFU.EX2 R198, R198 ;  /* 0x000000c600c67308 */ /* 0x000e700000000800 */
[----:B------:R-:W-:Y:S01]  /*d310*/  MUFU.EX2 R206, R206 ;  /* 0x000000ce00ce7308 */ /* 0x000fe20000000800 */
[----:B0-----:R-:W-:Y:S01]  /*d320*/  FMNMX.FTZ R2, R196, R159, !PT ;  /* 0x0000009fc4027209 */ /* 0x001fe20007810000 */
[-CC-:B------:R-:W-:Y:S01]  /*d330*/  FFMA.FTZ R159, R212, R3.reuse, -R153.reuse ;  /* 0x00000003d49f7223 */ /* 0x180fe20000010899 */
[----:B------:R-:W-:-:S03]  /*d340*/  FFMA.FTZ R212, R226, R3, -R153 ;  /* 0x00000003e2d47223 */ /* 0x000fc60000010899 */
[----:B------:R-:W0:Y:S02]  /*d350*/  SHFL.BFLY PT, R165, R2, 0x2, 0x1f ;  /* 0x0c401f0002a57f89 */ /* 0x000e2400000e0000 */
[----:B------:R-:W-:Y:S01]  /*d360*/  MUFU.EX2 R200, R200 ;  /* 0x000000c800c87308 */ /* 0x000fe20000000800 */
[----:B-1----:R-:W-:-:S07]  /*d370*/  F2FP.F16.F32.PACK_AB R210, R198, R21 ;  /* 0x00000015c6d2723e */ /* 0x002fce00000000ff */
[----:B------:R-:W-:Y:S08]  /*d380*/  MUFU.EX2 R159, R159 ;  /* 0x0000009f009f7308 */ /* 0x000ff00000000800 */
[----:B------:R-:W-:Y:S01]  /*d390*/  MUFU.EX2 R182, R182 ;  /* 0x000000b600b67308 */ /* 0x000fe20000000800 */
[----:B0-----:R-:W-:Y:S01]  /*d3a0*/  FMNMX.FTZ R171, R2, R165, !PT ;  /* 0x000000a502ab7209 */ /* 0x001fe20007810000 */
[----:B------:R-:W-:Y:S01]  /*d3b0*/  FFMA.FTZ R165, R222, R3, -R153 ;  /* 0x00000003dea57223 */ /* 0x000fe20000010899 */
[----:B------:R-:W-:-:S05]  /*d3c0*/  IMAD.U32 R153, RZ, RZ, UR18 ;  /* 0x00000012ff997e24 */ /* 0x000fca000f8e00ff */
[----:B------:R-:W-:Y:S01]  /*d3d0*/  MUFU.EX2 R212, R212 ;  /* 0x000000d400d47308 */ /* 0x000fe20000000800 */
[----:B------:R-:W0:Y:S01]  /*d3e0*/  SHFL.BFLY PT, R6, R171, 0x1, 0x1f ;  /* 0x0c201f00ab067f89 */ /* 0x000e2200000e0000 */
[----:B------:R-:W-:-:S05]  /*d3f0*/  @!P1 VIADD R153, R153, 0x38840 ;  /* 0x0003884099999836 */ /* 0x000fca0000000000 */
[----:B------:R-:W-:Y:S01]  /*d400*/  @!P1 PRMT R153, RZ, 0x654, R153 ;  /* 0x00000654ff999816 */ /* 0x000fe20000000099 */
[----:B------:R-:W-:Y:S01]  /*d410*/  MUFU.EX2 R165, R165 ;  /* 0x000000a500a57308 */ /* 0x000fe20000000800 */
[----:B0-----:R-:W-:-:S05]  /*d420*/  FMNMX.FTZ R6, R171, R6, !PT ;  /* 0x00000006ab067209 */ /* 0x001fca0007810000 */
[C---:B------:R-:W-:Y:S01]  /*d430*/  FADD.FTZ R2, -R6.reuse, R17 ;  /* 0x0000001106027221 */ /* 0x040fe20000010100 */
[----:B------:R-:W-:-:S03]  /*d440*/  FMUL.FTZ R17, R6, R3 ;  /* 0x0000000306117220 */ /* 0x000fc60000410000 */
[-C--:B------:R-:W-:Y:S01]  /*d450*/  FMUL.FTZ R2, R2, R3.reuse ;  /* 0x0000000302027220 */ /* 0x080fe20000410000 */
        /* <DEDUP_REMOVED lines=8> */
[----:B------:R-:W-:Y:S02]  /*d4e0*/  IMAD.U32 R164, RZ, RZ, UR11 ;  /* 0x0000000bffa47e24 */ /* 0x000fe4000f8e00ff */
[-CC-:B------:R-:W-:Y:S01]  /*d4f0*/  FFMA.FTZ R207, R180, R3.reuse, -R17.reuse ;  /* 0x00000003b4cf7223 */ /* 0x180fe20000010811 */
[-CC-:B------:R-:W-:Y:S01]  /*d500*/  FFMA.FTZ R197, R162, R3.reuse, -R17.reuse ;  /* 0x00000003a2c57223 */ /* 0x180fe20000010811 */
[-CC-:B------:R-:W-:Y:S01]  /*d510*/  FFMA.FTZ R152, R152, R3.reuse, -R17.reuse ;  /* 0x0000000398987223 */ /* 0x180fe20000010811 */
[-CC-:B------:R-:W-:Y:S01]  /*d520*/  FFMA.FTZ R201, R156, R3.reuse, -R17.reuse ;  /* 0x000000039cc97223 */ /* 0x180fe20000010811 */
[----:B------:R-:W0:Y:S01]  /*d530*/  MUFU.EX2 R209, R209 ;  /* 0x000000d100d17308 */ /* 0x000e220000000800 */
[-CC-:B------:R-:W-:Y:S01]  /*d540*/  FFMA.FTZ R156, R160, R3.reuse, -R17.reuse ;  /* 0x00000003a09c7223 */ /* 0x180fe20000010811 */
[-CC-:B------:R-:W-:Y:S01]  /*d550*/  FFMA.FTZ R160, R168, R3.reuse, -R17.reuse ;  /* 0x00000003a8a07223 */ /* 0x180fe20000010811 */
[-CC-:B------:R-:W-:Y:S01]  /*d560*/  FFMA.FTZ R166, R166, R3.reuse, -R17.reuse ;  /* 0x00000003a6a67223 */ /* 0x180fe20000010811 */
[-CC-:B------:R-:W-:Y:S01]  /*d570*/  FFMA.FTZ R172, R172, R3.reuse, -R17.reuse ;  /* 0x00000003acac7223 */ /* 0x180fe20000010811 */
[-CC-:B------:R-:W-:Y:S01]  /*d580*/  FFMA.FTZ R154, R154, R3.reuse, -R17.reuse ;  /* 0x000000039a9a7223 */ /* 0x180fe20000010811 */
[-CC-:B------:R-:W-:Y:S01]  /*d590*/  FFMA.FTZ R174, R174, R3.reuse, -R17.reuse ;  /* 0x00000003aeae7223 */ /* 0x180fe20000010811 */
[----:B------:R-:W-:Y:S01]  /*d5a0*/  FFMA.FTZ R158, R158, R3, -R17 ;  /* 0x000000039e9e7223 */ /* 0x000fe20000010811 */
[----:B------:R-:W1:Y:S08]  /*d5b0*/  MUFU.EX2 R184, R184 ;  /* 0x000000b800b87308 */ /* 0x000e700000000800 */
[----:B------:R-:W-:Y:S01]  /*d5c0*/  MUFU.EX2 R211, R211 ;  /* 0x000000d300d37308 */ /* 0x000fe20000000800 */
[----:B0-----:R-:W-:-:S07]  /*d5d0*/  FFMA.FTZ R9, R2, R9, R209 ;  /* 0x0000000902097223 */ /* 0x001fce00000100d1 */
[----:B------:R-:W-:Y:S01]  /*d5e0*/  MUFU.EX2 R186, R186 ;  /* 0x000000ba00ba7308 */ /* 0x000fe20000000800 */
[C---:B-1----:R-:W-:Y:S01]  /*d5f0*/  FADD.FTZ R162, R184.reuse, R9 ;  /* 0x00000009b8a27221 */ /* 0x042fe20000010000 */
[----:B------:R-:W-:-:S06]  /*d600*/  F2FP.F16.F32.PACK_AB R209, R184, R209 ;  /* 0x000000d1b8d1723e */ /* 0x000fcc00000000ff */
        /* <DEDUP_REMOVED lines=11> */
[----:B------:R-:W-:Y:S08]  /*d6c0*/  MUFU.EX2 R154, R154 ;  /* 0x0000009a009a7308 */ /* 0x000ff00000000800 */
[----:B------:R-:W1:Y:S01]  /*d6d0*/  MUFU.EX2 R174, R174 ;  /* 0x000000ae00ae7308 */ /* 0x000e620000000800 */
[----:B0-----:R-:W-:-:S07]  /*d6e0*/  F2FP.F16.F32.PACK_AB R199, R172, R166 ;  /* 0x000000a6acc7723e */ /* 0x001fce00000000ff */
[----:B------:R-:W-:Y:S01]  /*d6f0*/  MUFU.EX2 R158, R158 ;  /* 0x0000009e009e7308 */ /* 0x000fe20000000800 */
[----:B------:R-:W-:Y:S02]  /*d700*/  WARPGROUP.DEPBAR.LE gsb0, 0x0 ;  /* 0x00008000000079c5 */ /* 0x000fe40000010000 */
[----:B------:R0:W-:Y:S01]  /*d710*/  @!P1 SYNCS.ARRIVE.TRANS64.RED.A1T0 RZ, [R153+URZ], RZ ;  /* 0x000000ff99ff99a7 */ /* 0x0001e2000810043f */
[----:B------:R-:W-:Y:S02]  /*d720*/  F2FP.F16.F32.PACK_AB R192, R214, R167 ;  /* 0x000000a7d6c0723e */ /* 0x000fe400000000ff */
[----:B-1----:R-:W-:Y:S02]  /*d730*/  F2FP.F16.F32.PACK_AB R193, R174, R154 ;  /* 0x0000009aaec1723e */ /* 0x002fe400000000ff */
[----:B------:R-:W-:Y:S01]  /*d740*/  F2FP.F16.F32.PACK_AB R194, R216, R169 ;  /* 0x000000a9d8c2723e */ /* 0x000fe200000000ff */
[----:B0-----:R-:W-:-:S04]  /*d750*/  FFMA.FTZ R153, R0, R14, R19 ;  /* 0x0000000e00997223 */ /* 0x001fc80000010013 */
[----:B------:R-:W-:Y:S01]  /*d760*/  FADD.FTZ R14, R20, R153 ;  /* 0x00000099140e7221 */ /* 0x000fe20000010000 */
[----:B------:R-:W-:-:S03]  /*d770*/  @!P1 VIADD R153, R164, 0x38860 ;  /* 0x00038860a4999836 */ /* 0x000fc60000000000 */
[----:B------:R-:W-:Y:S01]  /*d780*/  FADD.FTZ R9, R21, R14 ;  /* 0x0000000e15097221 */ /* 0x000fe20000010000 */
[-C--:B------:R-:W-:Y:S01]  /*d790*/  FFMA.FTZ R14, R170, R3.reuse, -R17 ;  /* 0x00000003aa0e7223 */ /* 0x080fe20000010811 */
[----:B------:R-:W-:Y:S01]  /*d7a0*/  @!P1 PRMT R164, RZ, 0x654, R153 ;  /* 0x00000654ffa49816 */ /* 0x000fe20000000099 */
[----:B------:R-:W-:Y:S01]  /*d7b0*/  FADD.FTZ R153, R211, R162 ;  /* 0x000000a2d3997221 */ /* 0x000fe20000010000 */
[----:B------:R-:W-:Y:S01]  /*d7c0*/  FADD.FTZ R9, R198, R9 ;  /* 0x00000009c6097221 */ /* 0x000fe20000010000 */
[----:B------:R-:W-:Y:S01]  /*d7d0*/  FFMA.FTZ R17, R196, R3, -R17 ;  /* 0x00000003c4117223 */ /* 0x000fe20000010811 */
[----:B------:R0:W-:Y:S01]  /*d7e0*/  @!P1 SYNCS.ARRIVE.TRANS64.RED.A1T0 RZ, [R164+URZ], RZ ;  /* 0x000000ffa4ff99a7 */ /* 0x0001e2000810043f */
[C---:B------:R-:W-:Y:S01]  /*d7f0*/  FADD.FTZ R162, R186.reuse, R153 ;  /* 0x00000099baa27221 */ /* 0x040fe20000010000 */
[----:B------:R-:W-:Y:S01]  /*d800*/  MUFU.EX2 R14, R14 ;  /* 0x0000000e000e7308 */ /* 0x000fe20000000800 */
[----:B------:R-:W-:Y:S02]  /*d810*/  F2FP.F16.F32.PACK_AB R211, R186, R211 ;  /* 0x000000d3bad3723e */ /* 0x000fe400000000ff */
[----:B------:R-:W-:-:S02]  /*d820*/  F2FP.F16.F32.PACK_AB R196, R182, R163 ;  /* 0x000000a3b6c4723e */ /* 0x000fc400000000ff */
[----:B------:R-:W-:Y:S01]  /*d830*/  F2FP.F16.F32.PACK_AB R198, R212, R165 ;  /* 0x000000a5d4c6723e */ /* 0x000fe200000000ff */
[----:B0-----:R-:W-:Y:S01]  /*d840*/  FADD.FTZ R164, R204, R9 ;  /* 0x00000009cca47221 */ /* 0x001fe20000010000 */
[----:B------:R-:W-:Y:S01]  /*d850*/  FADD.FTZ R9, R205, R162 ;  /* 0x000000a2cd097221 */ /* 0x000fe20000010000 */
[----:B------:R-:W0:Y:S01]  /*d860*/  MUFU.EX2 R17, R17 ;  /* 0x0000001100117308 */ /* 0x000e220000000800 */
[C---:B------:R-:W-:Y:S01]  /*d870*/  F2FP.F16.F32.PACK_AB R204, R155.reuse, R204 ;  /* 0x000000cc9bcc723e */ /* 0x040fe200000000ff */
[----:B------:R-:W-:Y:S01]  /*d880*/  FADD.FTZ R153, R155, R164 ;  /* 0x000000a49b997221 */ /* 0x000fe20000010000 */
[C---:B------:R-:W-:Y:S01]  /*d890*/  FADD.FTZ R162, R176.reuse, R9 ;  /* 0x00000009b0a27221 */ /* 0x040fe20000010000 */
[----:B------:R-:W-:Y:S02]  /*d8a0*/  F2FP.F16.F32.PACK_AB R205, R176, R205 ;  /* 0x000000cdb0cd723e */ /* 0x000fe400000000ff */
[----:B------:R-:W-:Y:S01]  /*d8b0*/  FADD.FTZ R164, R206, R153 ;  /* 0x00000099cea47221 */ /* 0x000fe20000010000 */
[----:B------:R-:W-:Y:S01]  /*d8c0*/  FADD.FTZ R9, R207, R162 ;  /* 0x000000a2cf097221 */ /* 0x000fe20000010000 */
[----:B------:R-:W-:-:S02]  /*d8d0*/  F2FP.F16.F32.PACK_AB R206, R157, R206 ;  /* 0x000000ce9dce723e */ /* 0x000fc400000000ff */
[----:B------:R-:W-:Y:S01]  /*d8e0*/  FADD.FTZ R153, R157, R164 ;  /* 0x000000a49d997221 */ /* 0x000fe20000010000 */
[C---:B------:R-:W-:Y:S01]  /*d8f0*/  FADD.FTZ R162, R152.reuse, R9 ;  /* 0x0000000998a27221 */ /* 0x040fe20000010000 */
[----:B------:R-:W-:Y:S02]  /*d900*/  F2FP.F16.F32.PACK_AB R207, R152, R207 ;  /* 0x000000cf98cf723e */ /* 0x000fe400000000ff */
[----:B------:R-:W-:Y:S01]  /*d910*/  FADD.FTZ R164, R200, R153 ;  /* 0x00000099c8a47221 */ /* 0x000fe20000010000 */
[----:B------:R-:W-:Y:S01]  /*d920*/  FADD.FTZ R9, R201, R162 ;  /* 0x000000a2c9097221 */ /* 0x000fe20000010000 */
[C---:B------:R-:W-:Y:S02]  /*d930*/  F2FP.F16.F32.PACK_AB R200, R159.reuse, R200 ;  /* 0x000000c89fc8723e */ /* 0x040fe400000000ff */
[----:B------:R-:W-:Y:S01]  /*d940*/  FADD.FTZ R19, R159, R164 ;  /* 0x000000a49f137221 */ /* 0x000fe20000010000 */
[----:B------:R-:W-:Y:S01]  /*d950*/  FADD.FTZ R20, R156, R9 ;  /* 0x000000099c147221 */ /* 0x000fe20000010000 */
[----:B0-----:R-:W-:-:S02]  /*d960*/  F2FP.F16.F32.PACK_AB R195, R17, R158 ;  /* 0x0000009e11c3723e */ /* 0x001fc400000000ff */
[----:B------:R-:W-:Y:S01]  /*d970*/  FADD.FTZ R162, R202, R19 ;  /* 0x00000013caa27221 */ /* 0x000fe20000010000 */
[----:B------:R-:W-:Y:S01]  /*d980*/  FADD.FTZ R9, R203, R20 ;  /* 0x00000014cb097221 */ /* 0x000fe20000010000 */
[----:B------:R-:W-:Y:S02]  /*d990*/  F2FP.F16.F32.PACK_AB R201, R156, R201 ;  /* 0x000000c99cc9723e */ /* 0x000fe400000000ff */
[C---:B------:R-:W-:Y:S01]  /*d9a0*/  FADD.FTZ R162, R161.reuse, R162 ;  /* 0x000000a2a1a27221 */ /* 0x040fe20000010000 */
[----:B------:R-:W-:Y:S01]  /*d9b0*/  FADD.FTZ R20, R160, R9 ;  /* 0x00000009a0147221 */ /* 0x000fe20000010000 */
[----:B------:R-:W-:Y:S02]  /*d9c0*/  F2FP.F16.F32.PACK_AB R202, R161, R202 ;  /* 0x000000caa1ca723e */ /* 0x000fe400000000ff */
[----:B------:R-:W-:Y:S01]  /*d9d0*/  FADD.FTZ R9, R163, R162 ;  /* 0x000000a2a3097221 */ /* 0x000fe20000010000 */
[----:B------:R-:W-:Y:S01]  /*d9e0*/  FADD.FTZ R19, R197, R20 ;  /* 0x00000014c5137221 */ /* 0x000fe20000010000 */
[----:B------:R-:W-:-:S02]  /*d9f0*/  F2FP.F16.F32.PACK_AB R197, R14, R197 ;  /* 0x000000c50ec5723e */ /* 0x000fc400000000ff */
[----:B------:R-:W-:Y:S01]  /*da00*/  FADD.FTZ R20, R182, R9 ;  /* 0x00000009b6147221 */ /* 0x000fe20000010000 */
[----:B------:R-:W-:Y:S01]  /*da10*/  FADD.FTZ R19, R14, R19 ;  /* 0x000000130e137221 */ /* 0x000fe20000010000 */
[----:B------:R-:W-:Y:S02]  /*da20*/  F2FP.F16.F32.PACK_AB R203, R160, R203 ;  /* 0x000000cba0cb723e */ /* 0x000fe400000000ff */
[----:B------:R-:W-:Y:S01]  /*da30*/  FADD.FTZ R9, R165, R20 ;  /* 0x00000014a5097221 */ /* 0x000fe20000010000 */
[----:B------:R-:W-:-:S03]  /*da40*/  FADD.FTZ R19, R166, R19 ;  /* 0x00000013a6137221 */ /* 0x000fc60000010000 */
        /* <DEDUP_REMOVED lines=10> */
[----:B------:R-:W-:Y:S01]  /*daf0*/  FADD.FTZ R9, R17, R19 ;  /* 0x0000001311097221 */ /* 0x000fe20000010000 */
[----:B------:R-:W-:Y:S02]  /*db00*/  IMAD.MOV.U32 R19, RZ, RZ, R8 ;  /* 0x000000ffff137224 */ /* 0x000fe400078e0008 */
[----:B------:R-:W-:Y:S01]  /*db10*/  IMAD.MOV.U32 R17, RZ, RZ, R6 ;  /* 0x000000ffff117224 */ /* 0x000fe200078e0006 */
[----:B------:R-:W-:Y:S06]  /*db20*/  @P2 BRA `(.L_x_2191) ;  /* 0xffffffc000482947 */ /* 0x000fec000383ffff */
.L_x_2182:
        /* <DEDUP_REMOVED lines=131> */
.L_x_2192:
[----:B------:R-:W-:Y:S02]  /*e360*/  R2UR UR4, R16 ;  /* 0x00000000100472ca */ /* 0x000fe400000e0000 */
[----:B------:R-:W-:-:S11]  /*e370*/  SHF.L.U32 R8, R8, 0x1f, RZ ;  /* 0x0000001f08087819 */ /* 0x000fd600000006ff */
[----:B------:R-:W-:-:S09]  /*e380*/  ULEA UR5, UR61, UR4, 0x3 ;  /* 0x000000043d057291 */ /* 0x000fd2000f8e183f */
[----:B------:R0:W1:Y:S01]  /*e390*/  SYNCS.PHASECHK.TRANS64.TRYWAIT P2, [UR5+0x38850], R8 ;  /* 0x03885008ff0075a7 */ /* 0x0000620008040145 */
[----:B------:R-:W-:Y:S05]  /*e3a0*/  @!P0 BRA `(.L_x_2193) ;  /* 0x0000000000048947 */ /* 0x000fea0003800000 */
[----:B------:R-:W-:Y:S01]  /*e3b0*/  BPT.TRAP 0x1 ;  /* 0x000000040000795c */ /* 0x000fe20000300000 */
.L_x_2193:
[----:B-1----:R-:W-:Y:S05]  /*e3c0*/  @P2 BRA `(.L_x_2194) ;  /* 0x0000000000082947 */ /* 0x002fea0003800000 */
[----:B------:R-:W1:Y:S02]  /*e3d0*/  SYNCS.PHASECHK.TRANS64.TRYWAIT P0, [UR5+0x38850], R8 ;  /* 0x03885008ff0075a7 */ /* 0x000e640008000145 */
[----:B-1----:R-:W-:Y:S05]  /*e3e0*/  @!P0 BRA `(.L_x_2195) ;  /* 0x0000007c000c8947 */ /* 0x002fea0003800000 */
.L_x_2194:
[----:B------:R-:W-:Y:S01]  /*e3f0*/  R2UR UR4, R16 ;  /* 0x00000000100472ca */ /* 0x000fe200000e0000 */
[----:B------:R-:W-:Y:S01]  /*e400*/  WARPGROUP.ARRIVE ;  /* 0x00000000000079c5 */ /* 0x000fe20000000000 */
[----:B------:R-:W-:Y:S01]  /*e410*/  UMOV UR7, 0x40000040 ;  /* 0x4000004000077882 */ /* 0x000fe20000000000 */
[----:B-1----:R-:W1:Y:S01]  /*e420*/  SHFL.BFLY PT, R5, R14, 0x2, 0x1f ;  /* 0x0c401f000e057f89 */ /* 0x002e6200000e0000 */
[----:B0-----:R-:W-:Y:S02]  /*e430*/  IMAD.MOV.U32 R8, RZ, RZ, RZ ;  /* 0x000000ffff087224 */ /* 0x001fe400078e00ff */
[----:B------:R-:W-:Y:S01]  /*e440*/  IMAD.MOV.U32 R4, RZ, RZ, RZ ;  /* 0x000000ffff047224 */ /* 0x000fe200078e00ff */
[----:B------:R-:W0:Y:S06]  /*e450*/  SHFL.BFLY PT, R0, R9, 0x2, 0x1f ;  /* 0x0c401f0009007f89 */ /* 0x000e2c00000e0000 */
[----:B------:R-:W-:-:S04]  /*e460*/  UIADD3 UR4, UR4, 0x400, URZ ;  /* 0x0000040004047890 */ /* 0x000fc8000fffe03f */
[----:B------:R-:W-:-:S04]  /*e470*/  USHF.R.U32.HI UR4, URZ, 0x4, UR4 ;  /* 0x000000043f047899 */ /* 0x000fc80008011604 */
[----:B------:R-:W-:-:S04]  /*e480*/  ULOP3.LUT UR4, UR4, 0x3fff, URZ, 0xc0, !UPT ;  /* 0x00003fff04047892 */ /* 0x000fc8000f8ec03f */
[----:B------:R-:W-:Y:S01]  /*e490*/  ULOP3.LUT UR4, UR4, 0x2800000, URZ, 0xfc, !UPT ;  /* 0x0280000004047892 */ /* 0x000fe2000f8efc3f */
[----:B-1----:R-:W-:-:S03]  /*e4a0*/  FADD.FTZ R5, R5, R14 ;  /* 0x0000000e05057221 */ /* 0x002fc60000010000 */
[----:B------:R-:W-:Y:S01]  /*e4b0*/  UIMAD UR4, UR61, 0xa00, UR4 ;  /* 0x00000a003d0478a4 */ /* 0x000fe2000f8e0204 */
[----:B0-----:R-:W-:Y:S01]  /*e4c0*/  FADD.FTZ R2, R0, R9 ;  /* 0x0000000900027221 */ /* 0x001fe20000010000 */
[----:B------:R-:W-:Y:S01]  /*e4d0*/  MOV R9, UR5 ;  /* 0x0000000500097c02 */ /* 0x000fe20008000f00 */
[----:B------:R-:W0:Y:S04]  /*e4e0*/  SHFL.BFLY PT, R0, R5, 0x1, 0x1f ;  /* 0x0c201f0005007f89 */ /* 0x000e2800000e0000 */
[----:B------:R-:W-:Y:S01]  /*e4f0*/  UMOV UR6, UR4 ;  /* 0x0000000400067c82 */ /* 0x000fe20008000000 */
[----:B------:R-:W1:Y:S01]  /*e500*/  SHFL.BFLY PT, R11, R2, 0x1, 0x1f ;  /* 0x0c201f00020b7f89 */ /* 0x000e6200000e0000 */
[----:B------:R-:W-:Y:S01]  /*e510*/  HGMMA.64x256x16.F32 R24, R208, gdesc[UR4].tnspB, R24, gsb0 ;  /* 0x43e00004d0187df0 */ /* 0x000fe20008000818 */
[----:B------:R-:W-:Y:S01]  /*e520*/  UIADD3 UR6, UR4, 0x80, URZ ;  /* 0x0000008004067890 */ /* 0x000fe2000fffe03f */
[----:B------:R-:W-:Y:S01]  /*e530*/  UMOV UR7, 0x40000040 ;  /* 0x4000004000077882 */ /* 0x000fe20000000000 */
[----:B0-----:R-:W-:Y:S01]  /*e540*/  FADD.FTZ R13, R5, R0 ;  /* 0x00000000050d7221 */ /* 0x001fe20000010000 */
[----:B------:R-:W-:-:S02]  /*e550*/  @!P1 VIADD R5, R9, 0x38860 ;  /* 0x0003886009059836 */ /* 0x000fc40000000000 */
[----:B------:R-:W-:Y:S02]  /*e560*/  IMAD.MOV.U32 R0, RZ, RZ, -0x800000 ;  /* 0xff800000ff007424 */ /* 0x000fe400078e00ff */
[----:B-1----:R-:W-:Y:S01]  /*e570*/  FADD.FTZ R15, R2, R11 ;  /* 0x0000000b020f7221 */ /* 0x002fe20000010000 */
[----:B------:R-:W-:Y:S01]  /*e580*/  FSETP.NE.FTZ.AND P0, PT, R13, RZ, PT ;  /* 0x000000ff0d00720b */ /* 0x000fe20003f15000 */
[----:B------:R-:W-:Y:S01]  /*e590*/  IMAD.MOV.U32 R2, RZ, RZ, -0x800000 ;  /* 0xff800000ff027424 */ /* 0x000fe200078e00ff */
[----:B------:R-:W-:Y:S02]  /*e5a0*/  @!P1 PRMT R5, RZ, 0x654, R5 ;  /* 0x00000654ff059816 */ /* 0x000fe40000000005 */
        /* <DEDUP_REMOVED lines=164> */
.L_x_2165:
[----:B------:R-:W-:Y:S05]  /*eff0*/  @P0 BRA `(.L_x_2196) ;  /* 0x0000002000440947 */ /* 0x000fea0003800000 */
[----:B------:R-:W0:Y:S01]  /*f000*/  S2R R3, SR_TID.X ;  /* 0x0000000000037919 */ /* 0x000e220000002100 */
[----:B------:R-:W1:Y:S01]  /*f010*/  LDC R8, c[0x0][0xbe8] ;  /* 0x0002fa00ff087b82 */ /* 0x000e620000000800 */
[----:B------:R-:W-:Y:S01]  /*f020*/  SHF.R.S32.HI R13, RZ, 0x1f, R22 ;  /* 0x0000001fff0d7819 */ /* 0x000fe20000011416 */
[----:B------:R-:W-:Y:S01]  /*f030*/  ULDC.64 UR4, c[0x0][0xbd0] ;  /* 0x0002f40000047ab9 */ /* 0x000fe20000000a00 */
[----:B------:R-:W-:Y:S01]  /*f040*/  ULDC.64 UR6, c[0x0][0xb38] ;  /* 0x0002ce0000067ab9 */ /* 0x000fe20000000a00 */
[----:B------:R-:W-:Y:S01]  /*f050*/  ULDC.64 UR10, c[0x0][0x208] ;  /* 0x00008200000a7ab9 */ /* 0x000fe20000000a00 */
[----:B------:R-:W-:Y:S03]  /*f060*/  BSSY B0, `(.L_x_2197) ;  /* 0x0000144000007945 */ /* 0x000fe60003800000 */
[----:B------:R-:W2:Y:S08]  /*f070*/  S2UR UR9, SR_CTAID.Z ;  /* 0x00000000000979c3 */ /* 0x000eb00000002700 */
[----:B------:R-:W3:Y:S08]  /*f080*/  LDC.64 R20, c[0x0][0xbd8] ;  /* 0x0002f600ff147b82 */ /* 0x000ef00000000a00 */
[----:B------:R-:W-:Y:S01]  /*f090*/  BAR.SYNC.DEFER_BLOCKING 0x1, 0x100 ;  /* 0x0044000000007b1d */ /* 0x000fe20000010000 */
[----:B-1----:R-:W-:-:S07]  /*f0a0*/  ISETP.NE.AND P0, PT, R8, 0x1, PT ;  /* 0x000000010800780c */ /* 0x002fce0003f05270 */
[----:B------:R-:W1:Y:S01]  /*f0b0*/  S2UR UR8, SR_CTAID.Y ;  /* 0x00000000000879c3 */ /* 0x000e620000002600 */
[----:B0-----:R-:W-:-:S07]  /*f0c0*/  IADD3 R4, R3, -0x80, RZ ;  /* 0xffffff8003047810 */ /* 0x001fce0007ffe0ff */
[----:B------:R-:W1:Y:S01]  /*f0d0*/  LDC R19, c[0x0][0xc50] ;  /* 0x00031400ff137b82 */ /* 0x000e620000000800 */
[----:B------:R-:W-:-:S04]  /*f0e0*/  SHF.R.S32.HI R5, RZ, 0x1f, R4 ;  /* 0x0000001fff057819 */ /* 0x000fc80000011404 */
[CC--:B------:R-:W-:Y:S02]  /*f0f0*/  LEA.HI R6, R5.reuse, R4.reuse, RZ, 0x7 ;  /* 0x0000000405067211 */ /* 0x0c0fe400078f38ff */
[----:B------:R-:W-:Y:S01]  /*f100*/  LEA.HI R5, R5, R4, RZ, 0x2 ;  /* 0x0000000405057211 */ /* 0x000fe200078f10ff */
[----:B------:R-:W0:Y:S01]  /*f110*/  @P0 LDC R18, c[0x0][0xbec] ;  /* 0x0002fb00ff120b82 */ /* 0x000e220000000800 */
[----:B------:R-:W-:Y:S02]  /*f120*/  LOP3.LUT R3, R6, 0xffffff80, RZ, 0xc0, !PT ;  /* 0xffffff8006037812 */ /* 0x000fe400078ec0ff */
[----:B------:R-:W-:Y:S02]  /*f130*/  LOP3.LUT R5, R5, 0xfffffffc, RZ, 0xc0, !PT ;  /* 0xfffffffc05057812 */ /* 0x000fe400078ec0ff */
[----:B------:R-:W-:Y:S01]  /*f140*/  SHF.R.S32.HI R7, RZ, 0x7, R6 ;  /* 0x00000007ff077819 */ /* 0x000fe20000011406 */
[C---:B------:R-:W-:Y:S02]  /*f150*/  IMAD.IADD R3, R4.reuse, 0x1, -R3 ;  /* 0x0000000104037824 */ /* 0x040fe400078e0a03 */
[----:B------:R-:W-:Y:S01]  /*f160*/  IMAD.IADD R11, R4, 0x1, -R5 ;  /* 0x00000001040b7824 */ /* 0x000fe200078e0a05 */
[----:B------:R-:W-:Y:S01]  /*f170*/  LEA.HI R4, R6, R7, RZ, 0x1 ;  /* 0x0000000706047211 */ /* 0x000fe200078f08ff */
[----:B------:R-:W4:Y:S01]  /*f180*/  LDC.64 R152, c[0x0][0xb40] ;  /* 0x0002d000ff987b82 */ /* 0x000f220000000a00 */
[----:B------:R-:W-:-:S02]  /*f190*/  SHF.R.S32.HI R12, RZ, 0x1f, R3 ;  /* 0x0000001fff0c7819 */ /* 0x000fc40000011403 */
[----:B------:R-:W-:Y:S02]  /*f1a0*/  LOP3.LUT R4, R4, 0x3fffffe, RZ, 0xc0, !PT ;  /* 0x03fffffe04047812 */ /* 0x000fe400078ec0ff */
[CC--:B------:R-:W-:Y:S02]  /*f1b0*/  LEA.HI R10, R12.reuse, R3.reuse, RZ, 0x2 ;  /* 0x000000030c0a7211 */ /* 0x0c0fe400078f10ff */
[----:B------:R-:W-:Y:S01]  /*f1c0*/  LEA.HI R12, R12, R3, RZ, 0x5 ;  /* 0x000000030c0c7211 */ /* 0x000fe200078f28ff */
[----:B------:R-:W5:Y:S01]  /*f1d0*/  @P0 LDC R17, c[0x0][0xbf0] ;  /* 0x0002fc00ff110b82 */ /* 0x000f620000000800 */
[----:B------:R-:W-:Y:S01]  /*f1e0*/  SHF.R.S32.HI R9, RZ, 0x2, R10 ;  /* 0x00000002ff097819 */ /* 0x000fe2000001140a */
[----:B------:R-:W-:Y:S01]  /*f1f0*/  IMAD.IADD R4, R7, 0x1, -R4 ;  /* 0x0000000107047824 */ /* 0x000fe200078e0a04 */
[----:B------:R-:W-:Y:S01]  /*f200*/  SHF.R.S32.HI R14, RZ, 0x1f, R10 ;  /* 0x0000001fff0e7819 */ /* 0x000fe2000001140a */
[----:B------:R-:W-:Y:S01]  /*f210*/  IMAD R7, R13, UR4, RZ ;  /* 0x000000040d077c24 */ /* 0x000fe2000f8e02ff */
[----:B------:R-:W-:Y:S01]  /*f220*/  LEA.HI R6, R11, R11, RZ, 0x1 ;  /* 0x0000000b0b067211 */ /* 0x000fe200078f08ff */
[----:B------:R-:W-:Y:S01]  /*f230*/  IMAD R13, R13, UR6, RZ ;  /* 0x000000060d0d7c24 */ /* 0x000fe2000f8e02ff */
[----:B------:R-:W-:Y:S01]  /*f240*/  LEA.HI R14, R14, R9, RZ, 0x3 ;  /* 0x000000090e0e7211 */ /* 0x000fe200078f18ff */
[----:B------:R-:W5:Y:S01]  /*f250*/  @P0 LDC R154, c[0x0][0xbec] ;  /* 0x0002fb00ff9a0b82 */ /* 0x000f620000000800 */
[----:B------:R-:W-:Y:S01]  /*f260*/  SHF.R.S32.HI R12, RZ, 0x5, R12 ;  /* 0x00000005ff0c7819 */ /* 0x000fe2000001140c */
[----:B------:R-:W-:Y:S01]  /*f270*/  IMAD R13, R22, UR7, R13 ;  /* 0x00000007160d7c24 */ /* 0x000fe2000f8e020d */
[----:B------:R-:W-:-:S02]  /*f280*/  LOP3.LUT R14, R14, 0xfffffff8, RZ, 0xc0, !PT ;  /* 0xfffffff80e0e7812 */ /* 0x000fc400078ec0ff */
[----:B------:R-:W-:Y:S02]  /*f290*/  LOP3.LUT R6, R6, 0x1ffffffe, RZ, 0xc0, !PT ;  /* 0x1ffffffe06067812 */ /* 0x000fe400078ec0ff */
[----:B------:R-:W-:Y:S01]  /*f2a0*/  LOP3.LUT R10, R10, 0x7ffffffc, RZ, 0xc0, !PT ;  /* 0x7ffffffc0a0a7812 */ /* 0x000fe200078ec0ff */
[----:B------:R-:W-:Y:S01]  /*f2b0*/  IMAD.IADD R5, R9, 0x1, -R14 ;  /* 0x0000000109057824 */ /* 0x000fe200078e0a0e */
[----:B------:R-:W5:Y:S01]  /*f2c0*/  @P0 LDC R23, c[0x0][0xbf0] ;  /* 0x0002fc00ff170b82 */ /* 0x000f620000000800 */
[----:B------:R-:W0:Y:S01]  /*f2d0*/  S2R R9, SR_CTAID.X ;  /* 0x0000000000097919 */ /* 0x000e220000002500 */
[----:B------:R-:W-:Y:S02]  /*f2e0*/  IMAD.IADD R15, R11, 0x1, -R6 ;  /* 0x000000010b0f7824 */ /* 0x000fe400078e0a06 */
[----:B------:R-:W-:Y:S01]  /*f2f0*/  LEA R5, R12, R5, 0x4 ;  /* 0x000000050c057211 */ /* 0x000fe200078e20ff */
[C---:B------:R-:W-:Y:S02]  /*f300*/  IMAD R11, R22.reuse, UR5, R7 ;  /* 0x00000005160b7c24 */ /* 0x040fe4000f8e0207 */
[----:B------:R-:W-:Y:S01]  /*f310*/  IMAD.WIDE.U32 R6, R22, UR6, RZ ;  /* 0x0000000616067c25 */ /* 0x000fe2000f8e00ff */
[----:B------:R-:W-:-:S03]  /*f320*/  ULDC.64 UR6, c[0x0][0xb48] ;  /* 0x0002d20000067ab9 */ /* 0x000fc60000000a00 */
[----:B------:R-:W-:Y:S02]  /*f330*/  IMAD R16, R4, 0x40, R5 ;  /* 0x0000004004107824 */ /* 0x000fe400078e0205 */
[----:B------:R-:W-:Y:S01]  /*f340*/  IMAD.WIDE.U32 R4, R22, UR4, RZ ;  /* 0x0000000416047c25 */ /* 0x000fe2000f8e00ff */
[----:B--2---:R-:W-:-:S03]  /*f350*/  USHF.R.S32.HI UR4, URZ, 0x1f, UR9 ;  /* 0x0000001f3f047899 */ /* 0x004fc60008011409 */
[----:B------:R-:W-:Y:S02]  /*f360*/  IMAD R12, R15, 0x8, R16 ;  /* 0x000000080f0c7824 */ /* 0x000fe400078e0210 */
[----:B------:R-:W-:Y:S02]  /*f370*/  IMAD.IADD R5, R5, 0x1, R11 ;  /* 0x0000000105057824 */ /* 0x000fe400078e020b */
[----:B---3--:R-:W-:Y:S02]  /*f380*/  IMAD R14, R20, UR4, RZ ;  /* 0x00000004140e7c24 */ /* 0x008fe4000f8e02ff */
[----:B------:R-:W-:Y:S02]  /*f390*/  IMAD.MOV R22, RZ, RZ, -R22 ;  /* 0x000000ffff167224 */ /* 0x000fe400078e0a16 */
[----:B------:R-:W-:Y:S02]  /*f3a0*/  IMAD R15, R21, UR9, R14 ;  /* 0x00000009150f7c24 */ /* 0x000fe4000f8e020e */
[----:B----4-:R-:W-:Y:S01]  /*f3b0*/  IMAD R14, R152, UR4, RZ ;  /* 0x00000004980e7c24 */ /* 0x010fe2000f8e02ff */
[----:B------:R-:W-:Y:S01]  /*f3c0*/  ULDC.64 UR4, c[0x0][0xbe0] ;  /* 0x0002f80000047ab9 */ /* 0x000fe20000000a00 */
[----:B-1----:R-:W-:-:S02]  /*f3d0*/  IMAD R21, R19, R22, UR8 ;  /* 0x0000000813157e24 */ /* 0x002fc4000f8e0216 */
[----:B------:R-:W-:Y:S01]  /*f3e0*/  IMAD.IADD R7, R7, 0x1, R13 ;  /* 0x0000000107077824 */ /* 0x000fe200078e020d */
[----:B0-----:R-:W-:Y:S01]  /*f3f0*/  LEA R11, R9, R12, 0x7 ;  /* 0x0000000c090b7211 */ /* 0x001fe200078e38ff */
[----:B------:R-:W-:-:S04]  /*f400*/  IMAD.WIDE.U32 R4, R20, UR9, R4 ;  /* 0x0000000914047c25 */ /* 0x000fc8000f8e0004 */
[----:B------:R-:W-:-:S04]  /*f410*/  @P0 IMAD.HI.U32 R12, R11, R18, RZ ;  /* 0x000000120b0c0227 */ /* 0x000fc800078e00ff */
        /* <DEDUP_REMOVED lines=24> */
[----:B------:R-:W-:-:S02]  /*f5a0*/  IMAD.MOV R18, RZ, RZ, -R15 ;  /* 0x000000ffff127224 */ /* 0x000fc400078e0a0f */
[----:B------:R-:W-:Y:S02]  /*f5b0*/  IMAD R12, R12, UR4, RZ ;  /* 0x000000040c0c7c24 */ /* 0x000fe4000f8e02ff */
[C---:B------:R-:W-:Y:S02]  /*f5c0*/  IMAD R13, R8.reuse, R13, R11 ;  /* 0x0000000d080d7224 */ /* 0x040fe400078e020b */
[----:B------:R-:W-:Y:S02]  /*f5d0*/  IMAD.IADD R7, R7, 0x1, R19 ;  /* 0x0000000107077824 */ /* 0x000fe400078e0213 */
[----:B------:R-:W-:Y:S02]  /*f5e0*/  IMAD R11, R8, R18, R11 ;  /* 0x00000012080b7224 */ /* 0x000fe400078e020b */
[C---:B------:R-:W-:Y:S01]  /*f5f0*/  IMAD R17, R15.reuse, UR5, R12 ;  /* 0x000000050f117c24 */ /* 0x040fe2000f8e020c */
[----:B------:R-:W-:Y:S01]  /*f600*/  SHF.R.S32.HI R12, RZ, 0x1f, R13 ;  /* 0x0000001fff0c7819 */ /* 0x000fe2000001140d */
[----:B------:R-:W-:Y:S01]  /*f610*/  IMAD.WIDE.U32 R6, R15, UR4, R6 ;  /* 0x000000040f067c25 */ /* 0x000fe2000f8e0006 */
[----:B------:R-:W-:Y:S01]  /*f620*/  SHF.R.S32.HI R14, RZ, 0x1f, R11 ;  /* 0x0000001fff0e7819 */ /* 0x000fe2000001140b */
[----:B------:R-:W0:Y:S01]  /*f630*/  S2UR UR5, SR_CgaCtaId ;  /* 0x00000000000579c3 */ /* 0x000e220000008800 */
[----:B------:R-:W-:Y:S01]  /*f640*/  UMOV UR4, 0x400 ;  /* 0x0000040000047882 */ /* 0x000fe20000000000 */
[----:B------:R-:W-:Y:S01]  /*f650*/  IMAD R12, R12, UR6, RZ ;  /* 0x000000060c0c7c24 */ /* 0x000fe2000f8e02ff */
[----:B------:R-:W-:Y:S01]  /*f660*/  IADD3 R7, R7, R17, RZ ;  /* 0x0000001107077210 */ /* 0x000fe20007ffe0ff */
[----:B------:R-:W-:-:S02]  /*f670*/  IMAD R14, R14, UR8, RZ ;  /* 0x000000080e0e7c24 */ /* 0x000fc4000f8e02ff */
        /* <DEDUP_REMOVED lines=47> */
[----:B------:R-:W-:Y:S01]  /*f970*/  VIADD R22, R3, 0x50 ;  /* 0x0000005003167836 */ /* 0x000fe20000000000 */
[----:B------:R-:W-:-:S02]  /*f980*/  ISETP.GE.AND P1, PT, R19, UR4, PT ;  /* 0x0000000413007c0c */ /* 0x000fc4000bf26270 */
[----:B------:R-:W-:Y:S02]  /*f990*/  ISETP.GE.AND P0, PT, R18, UR4, PT ;  /* 0x0000000412007c0c */ /* 0x000fe4000bf06270 */
[C---:B------:R-:W-:Y:S02]  /*f9a0*/  IADD3 R21, R3.reuse, 0x48, RZ ;  /* 0x0000004803157810 */ /* 0x040fe40007ffe0ff */
        /* <DEDUP_REMOVED lines=23> */
[C---:B0-----:R-:W-:Y:S01]  /*fb20*/  VIADD R24, R3.reuse, 0x58 ;  /* 0x0000005803187836 */ /* 0x041fe20000000000 */
[----:B------:R-:W-:Y:S01]  /*fb30*/  @!P0 LOP3.LUT R11, R18, 0xfffffffe, RZ, 0xc0, !PT ;  /* 0xfffffffe120b8812 */ /* 0x000fe200078ec0ff */
[----:B------:R-:W-:Y:S01]  /*fb40*/  VIADD R25, R3, 0x60 ;  /* 0x0000006003197836 */ /* 0x000fe20000000000 */
        /* <DEDUP_REMOVED lines=15> */
[----:B------:R-:W-:-:S02]  /*fc40*/  @!P5 LOP3.LUT R21, R21, 0xfffffffe, RZ, 0xc0, !PT ;  /* 0xfffffffe1515d812 */ /* 0x000fc400078ec0ff */
[----:B------:R-:W-:Y:S01]  /*fc50*/  @!P6 LOP3.LUT R23, R22, 0xfffffffe, RZ, 0xc0, !PT ;  /* 0xfffffffe1617e812 */ /* 0x000fe200078ec0ff */
[----:B------:R-:W-:Y:S01]  /*fc60*/  VIADD R22, R3, 0x88 ;  /* 0x0000008803167836 */ /* 0x000fe20000000000 */
[----:B------:R-:W-:Y:S01]  /*fc70*/  ISETP.GE.AND P1, PT, R24, UR4, PT ;  /* 0x0000000418007c0c */ /* 0x000fe2000bf26270 */
[--C-:B0-----:R-:W-:Y:S01]  /*fc80*/  @!P2 IMAD.WIDE R10, R15, 0x4, R4.reuse ;  /* 0x000000040f0aa825 */ /* 0x101fe200078e0204 */
[----:B------:R-:W-:Y:S02]  /*fc90*/  ISETP.GE.AND P0, PT, R25, UR4, PT ;  /* 0x0000000419007c0c */ /* 0x000fe4000bf06270 */
[----:B------:R-:W-:Y:S01]  /*fca0*/  IADD3 R2, R3, 0x70, RZ ;  /* 0x0000007003027810 */ /* 0x000fe20007ffe0ff */
[--C-:B-1----:R-:W-:Y:S01]  /*fcb0*/  @!P3 IMAD.WIDE R12, R17, 0x4, R4.reuse ;  /* 0x00000004110cb825 */ /* 0x102fe200078e0204 */
[----:B------:R0:W-:Y:S01]  /*fcc0*/  @!P2 ST.E.64 desc[UR6][R10.64], R48 ;  /* 0x000000300a00a985 */ /* 0x0001e2000c101b06 */
[----:B------:R-:W-:Y:S02]  /*fcd0*/  ISETP.GE.AND P2, PT, R0, UR4, PT ;  /* 0x0000000400007c0c */ /* 0x000fe4000bf46270 */
[----:B------:R-:W-:Y:S01]  /*fce0*/  @!P4 IMAD.WIDE R14, R19, 0x4, R4 ;  /* 0x00000004130ec825 */ /* 0x000fe200078e0204 */
[----:B------:R1:W-:Y:S01]  /*fcf0*/  @!P3 ST.E.64 desc[UR6][R12.64], R52 ;  /* 0x000000340c00b985 */ /* 0x0003e2000c101b06 */
[----:B------:R-:W-:-:S02]  /*fd00*/  ISETP.GE.AND P3, PT, R22, UR4, PT ;  /* 0x0000000416007c0c */ /* 0x000fc4000bf66270 */
[--C-:B------:R-:W-:Y:S01]  /*fd10*/  @!P5 IMAD.WIDE R16, R21, 0x4, R4.reuse ;  /* 0x000000041510d825 */ /* 0x100fe200078e0204 */
[----:B------:R2:W-:Y:S01]  /*fd20*/  @!P4 ST.E.64 desc[UR6][R14.64], R56 ;  /* 0x000000380e00c985 */ /* 0x0005e2000c101b06 */
[----:B------:R-:W-:Y:S02]  /*fd30*/  @!P1 LEA.HI R24, R24, R24, RZ, 0x1 ;  /* 0x0000001818189211 */ /* 0x000fe400078f08ff */
        /* <DEDUP_REMOVED lines=8> */
[----:B0-----:R-:W-:Y:S01]  /*fdc0*/  @!P1 LOP3.LUT R11, R24, 0xfffffffe, RZ, 0xc0, !PT ;  /* 0xfffffffe180b9812 */ /* 0x001fe200078ec0ff */
[----:B------:R-:W-:Y:S01]  /*fdd0*/  VIADD R24, R3, 0x90 ;  /* 0x0000009003187836 */ /* 0x000fe20000000000 */
[----:B-1----:R-:W-:Y:S02]  /*fde0*/  @!P0 LOP3.LUT R13, R25, 0xfffffffe, RZ, 0xc0, !PT ;  /* 0xfffffffe190d8812 */ /* 0x002fe400078ec0ff */
[----:B------:R-:W-:Y:S01]  /*fdf0*/  @!P2 LEA.HI R0, R0, R0, RZ, 0x1 ;  /* 0x000000000000a211 */ /* 0x000fe200078f08ff */
        /* <DEDUP_REMOVED lines=14> */
[----:B------:R-:W-:Y:S01]  /*fee0*/  VIADD R20, R3, 0xb0 ;  /* 0x000000b003147836 */ /* 0x000fe20000000000 */
[----:B------:R-:W-:-:S02]  /*fef0*/  @!P3 LOP3.LUT R23, R22, 0xfffffffe, RZ, 0xc0, !PT ;  /* 0xfffffffe1617b812 */ /* 0x000fc400078ec0ff */
[----:B------:R-:W-:Y:S01]  /*ff00*/  IADD3 R25, R3, 0x98, RZ ;  /* 0x0000009803197810 */ /* 0x000fe20007ffe0ff */
[--C-:B0-----:R-:W-:Y:S01]  /*ff10*/  @!P2 IMAD.WIDE R10, R15, 0x4, R4.reuse ;  /* 0x000000040f0aa825 */ /* 0x101fe200078e0204 */
[----:B------:R-:W-:Y:S02]  /*ff20*/  ISETP.GE.AND P0, PT, R24, UR4, PT ;  /* 0x0000000418007c0c */ /* 0x000fe4000bf06270 */
        /* <DEDUP_REMOVED lines=19> */
[----:B0-----:R-:W-:Y:S02]  /*10060*/  @!P0 LOP3.LUT R11, R24, 0xfffffffe, RZ, 0xc0, !PT ;  /* 0xfffffffe180b8812 */ /* 0x001fe400078ec0ff */
[----:B------:R-:W-:Y:S02]  /*10070*/  @!P2 LEA.HI R0, R0, R0, RZ, 0x1 ;  /* 0x000000000000a211 */ /* 0x000fe400078f08ff */
[----:B-1----:R-:W-:Y:S01]  /*10080*/  @!P1 LOP3.LUT R13, R25, 0xfffffffe, RZ, 0xc0, !PT ;  /* 0xfffffffe190d9812 */ /* 0x002fe200078ec0ff */
[----:B------:R-:W-:Y:S01]  /*10090*/  @!P0 IMAD.WIDE R10, R11, 0x4, R4 ;  /* 0x000000040b0a8825 */ /* 0x000fe200078e0204 */
[----:B------:R-:W-:-:S02]  /*100a0*/  @!P3 LEA.HI R2, R2, R2, RZ, 0x1 ;  /* 0x000000020202b211 */ /* 0x000fc400078f08ff */
        /* <DEDUP_REMOVED lines=63> */
.L_x_2198:
[----:B------:R-:W-:Y:S05]  /*104a0*/  BSYNC B0 ;  /* 0x0000000000007941 */ /* 0x000fea0003800000 */
.L_x_2197:
[----:B------:R-:W-:Y:S01]  /*104b0*/  ISETP.GE.AND P0, PT, R9, R8, PT ;  /* 0x000000080900720c */ /* 0x000fe20003f06270 */
[----:B0---4-:R4:W0:Y:S04]  /*104c0*/  SHFL.IDX PT, R5, R7, 0x1, 0x1c1f ;  /* 0x003c1f0007057f89 */ /* 0x01182800000e0000 */
[----:B---3--:R4:W3:Y:S08]  /*104d0*/  SHFL.IDX PT, R4, R6, 0x1, 0x1c1f ;  /* 0x003c1f0006047f89 */ /* 0x0088f000000e0000 */
[----:B----4-:R-:W-:Y:S05]  /*104e0*/  @P0 BRA `(.L_x_2163) ;  /* 0x0000005800240947 */ /* 0x010fea0003800000 */
        /* <DEDUP_REMOVED lines=10> */
[----:B------:R-:W-:Y:S01]  /*10590*/  VIADD R16, R3, 0x48 ;  /* 0x0000004803107836 */ /* 0x000fe20000000000 */
[----:B------:R-:W-:Y:S01]  /*105a0*/  ISETP.GE.AND P6, PT, R13, UR4, PT ;  /* 0x000000040d007c0c */ /* 0x000fe2000bfc6270 */
[C---:B------:R-:W-:Y:S01]  /*105b0*/  VIADD R18, R3.reuse, 0x50 ;  /* 0x0000005003127836 */ /* 0x040fe20000000000 */
[----:B------:R-:W-:Y:S01]  /*105c0*/  ISETP.GE.AND P5, PT, R12, UR4, PT ;  /* 0x000000040c007c0c */ /* 0x000fe2000bfa6270 */
[C---:B------:R-:W-:Y:S01]  /*105d0*/  VIADD R20, R3.reuse, 0x58 ;  /* 0x0000005803147836 */ /* 0x040fe20000000000 */
[C---:B------:R-:W-:Y:S01]  /*105e0*/  IADD3 R15, R3.reuse, 0x40, RZ ;  /* 0x00000040030f7810 */ /* 0x040fe20007ffe0ff */
[----:B0--3--:R-:W-:Y:S01]  /*105f0*/  @!P0 IMAD.WIDE R6, R3, 0x4, R4 ;  /* 0x0000000403068825 */ /* 0x009fe200078e0204 */
        /* <DEDUP_REMOVED lines=8> */
[----:B------:R-:W-:Y:S01]  /*10680*/  ISETP.GE.AND P3, PT, R15, UR4, PT ;  /* 0x000000040f007c0c */ /* 0x000fe2000bf66270 */
[----:B------:R-:W-:Y:S01]  /*10690*/  @!P1 IMAD.WIDE R8, R9, 0x4, R4 ;  /* 0x0000000409089825 */ /* 0x000fe200078e0204 */
[----:B------:R-:W-:-:S02]  /*106a0*/  ISETP.GE.AND P0, PT, R0, UR4, PT ;  /* 0x0000000400007c0c */ /* 0x000fc4000bf06270 */
[----:B------:R-:W-:Y:S01]  /*106b0*/  @!P5 LEA.HI R12, R12, R12, RZ, 0x1 ;  /* 0x0000000c0c0cd211 */ /* 0x000fe200078f08ff */
[----:B------:R-:W-:Y:S01]  /*106c0*/  @!P2 IMAD.WIDE R10, R11, 0x4, R4 ;  /* 0x000000040b0aa825 */ /* 0x000fe200078e0204 */
[----:B------:R1:W-:Y:S01]  /*106d0*/  @!P1 ST.E.64 desc[UR6][R8.64], R30 ;  /* 0x0000001e08009985 */ /* 0x0003e2000c101b06 */
[----:B------:R-:W-:Y:S02]  /*106e0*/  ISETP.GE.AND P1, PT, R2, UR4, PT ;  /* 0x0000000402007c0c */ /* 0x000fe4000bf26270 */
[----:B------:R-:W-:Y:S01]  /*106f0*/  @!P6 LEA.HI R13, R13, R13, RZ, 0x1 ;  /* 0x0000000d0d0de211 */ /* 0x000fe200078f08ff */
[----:B------:R2:W-:Y:S01]  /*10700*/  @!P2 ST.E.64 desc[UR6][R10.64], R34 ;  /* 0x000000220a00a985 */ /* 0x0005e2000c101b06 */
[----:B------:R-:W-:Y:S02]  /*10710*/  ISETP.GE.AND P2, PT, R14, UR4, PT ;  /* 0x000000040e007c0c */ /* 0x000fe4000bf46270 */
[----:B0-----:R-:W-:Y:S02]  /*10720*/  @!P5 LOP3.LUT R7, R12, 0xfffffffe, RZ, 0xc0, !PT ;  /* 0xfffffffe0c07d812 */ /* 0x001fe400078ec0ff */
[----:B------:R-:W-:-:S02]  /*10730*/  @!P0 LEA.HI R0, R0, R0, RZ, 0x1 ;  /* 0x0000000000008211 */ /* 0x000fc400078f08ff */
[----:B------:R-:W-:Y:S01]  /*10740*/  @!P4 LEA.HI R16, R16, R16, RZ, 0x1 ;  /* 0x000000101010c211 */ /* 0x000fe200078f08ff */
[--C-:B------:R-:W-:Y:S01]  /*10750*/  @!P5 IMAD.WIDE R6, R7, 0x4, R4.reuse ;  /* 0x000000040706d825 */ /* 0x100fe200078e0204 */
[----:B-1----:R-:W-:Y:S02]  /*10760*/  @!P6 LOP3.LUT R9, R13, 0xfffffffe, RZ, 0xc0, !PT ;  /* 0xfffffffe0d09e812 */ /* 0x002fe400078ec0ff */
[----:B------:R-:W-:Y:S02]  /*10770*/  @!P1 LEA.HI R2, R2, R2, RZ, 0x1 ;  /* 0x0000000202029211 */ /* 0x000fe400078f08ff */
[----:B------:R0:W-:Y:S01]  /*10780*/  @!P5 ST.E.64 desc[UR6][R6.64], R38 ;  /* 0x000000260600d985 */ /* 0x0001e2000c101b06 */
[----:B------:R-:W-:Y:S01]  /*10790*/  @!P2 LEA.HI R14, R14, R14, RZ, 0x1 ;  /* 0x0000000e0e0ea211 */ /* 0x000fe200078f08ff */
[----:B------:R-:W-:Y:S01]  /*107a0*/  @!P6 IMAD.WIDE R8, R9, 0x4, R4 ;  /* 0x000000040908e825 */ /* 0x000fe200078e0204 */
[----:B--2---:R-:W-:Y:S02]  /*107b0*/  @!P3 LEA.HI R10, R15, R15, RZ, 0x1 ;  /* 0x0000000f0f0ab211 */ /* 0x004fe400078f08ff */
[----:B------:R-:W-:Y:S01]  /*107c0*/  @!P0 LOP3.LUT R11, R0, 0xfffffffe, RZ, 0xc0, !PT ;  /* 0xfffffffe000b8812 */ /* 0x000fe200078ec0ff */
[----:B------:R-:W-:Y:S01]  /*107d0*/  VIADD R0, R3, 0x60 ;  /* 0x0000006003007836 */ /* 0x000fe20000000000 */
[----:B------:R-:W-:Y:S01]  /*107e0*/  @!P1 LOP3.LUT R13, R2, 0xfffffffe, RZ, 0xc0, !PT ;  /* 0xfffffffe020d9812 */ /* 0x000fe200078ec0ff */
[----:B------:R1:W-:Y:S01]  /*107f0*/  @!P6 ST.E.64 desc[UR6][R8.64], R42 ;  /* 0x0000002a0800e985 */ /* 0x0003e2000c101b06 */
[----:B------:R-:W-:-:S02]  /*10800*/  @!P2 LOP3.LUT R15, R14, 0xfffffffe, RZ, 0xc0, !PT ;  /* 0xfffffffe0e0fa812 */ /* 0x000fc400078ec0ff */
[----:B------:R-:W-:Y:S02]  /*10810*/  @!P3 LOP3.LUT R17, R10, 0xfffffffe, RZ, 0xc0, !PT ;  /* 0xfffffffe0a11b812 */ /* 0x000fe400078ec0ff */
[----:B------:R-:W-:Y:S01]  /*10820*/  @!P4 LOP3.LUT R19, R16, 0xfffffffe, RZ, 0xc0, !PT ;  /* 0xfffffffe1013c812 */ /* 0x000fe200078ec0ff */
[--C-:B0-----:R-:W-:Y:S01]  /*10830*/  @!P0 IMAD.WIDE R6, R11, 0x4, R4.reuse ;  /* 0x000000040b068825 */ /* 0x101fe200078e0204 */
[----:B------:R-:W-:Y:S02]  /*10840*/  ISETP.GE.AND P5, PT, R18, UR4, PT ;  /* 0x0000000412007c0c */ /* 0x000fe4000bfa6270 */
[----:B------:R-:W-:Y:S01]  /*10850*/  ISETP.GE.AND P6, PT, R20, UR4, PT ;  /* 0x0000000414007c0c */ /* 0x000fe2000bfc6270 */
[--C-:B------:R-:W-:Y:S01]  /*10860*/  @!P2 IMAD.WIDE R10, R15, 0x4, R4.reuse ;  /* 0x000000040f0aa825 */ /* 0x100fe200078e0204 */
[----:B------:R0:W-:Y:S01]  /*10870*/  @!P0 ST.E.64 desc[UR6][R6.64], R46 ;  /* 0x0000002e06008985 */ /* 0x0001e2000c101b06 */
[----:B------:R-:W-:Y:S02]  /*10880*/  IADD3 R2, R3, 0x68, RZ ;  /* 0x0000006803027810 */ /* 0x000fe40007ffe0ff */
[----:B-1----:R-:W-:-:S04]  /*10890*/  @!P1 IMAD.WIDE R8, R13, 0x4, R4 ;  /* 0x000000040d089825 */ /* 0x002fc800078e0204 */
[--C-:B------:R-:W-:Y:S01]  /*108a0*/  @!P3 IMAD.WIDE R12, R17, 0x4, R4.reuse ;  /* 0x00000004110cb825 */ /* 0x100fe200078e0204 */
[----:B------:R1:W-:Y:S01]  /*108b0*/  @!P1 ST.E.64 desc[UR6][R8.64], R50 ;  /* 0x0000003208009985 */ /* 0x0003e2000c101b06 */
[----:B------:R-:W-:Y:S02]  /*108c0*/  @!P5 LEA.HI R18, R18, R18, RZ, 0x1 ;  /* 0x000000121212d211 */ /* 0x000fe400078f08ff */
[----:B------:R-:W-:Y:S01]  /*108d0*/  @!P4 IMAD.WIDE R14, R19, 0x4, R4 ;  /* 0x00000004130ec825 */ /* 0x000fe200078e0204 */
[----:B------:R2:W-:Y:S01]  /*108e0*/  @!P2 ST.E.64 desc[UR6][R10.64], R54 ;  /* 0x000000360a00a985 */ /* 0x0005e2000c101b06 */
[----:B------:R-:W-:Y:S02]  /*108f0*/  @!P6 LEA.HI R20, R20, R20, RZ, 0x1 ;  /* 0x000000141414e211 */ /* 0x000fe400078f08ff */
[C---:B------:R-:W-:Y:S01]  /*10900*/  VIADD R16, R3.reuse, 0x70 ;  /* 0x0000007003107836 */ /* 0x040fe20000000000 */
[----:B------:R3:W-:Y:S01]  /*10910*/  @!P3 ST.E.64 desc[UR6][R12.64], R58 ;  /* 0x0000003a0c00b985 */ /* 0x0007e2000c101b06 */
[C---:B------:R-:W-:Y:S01]  /*10920*/  VIADD R17, R3.reuse, 0x78 ;  /* 0x0000007803117836 */ /* 0x040fe20000000000 */
[----:B------:R-:W-:Y:S01]  /*10930*/  ISETP.GE.AND P3, PT, R2, UR4, PT ;  /* 0x0000000402007c0c */ /* 0x000fe2000bf66270 */
[----:B------:R-:W-:Y:S01]  /*10940*/  VIADD R19, R3, 0x80 ;  /* 0x0000008003137836 */ /* 0x000fe20000000000 */
[----:B------:R4:W-:Y:S01]  /*10950*/  @!P4 ST.E.64 desc[UR6][R14.64], R62 ;  /* 0x0000003e0e00c985 */ /* 0x0009e2000c101b06 */
[----:B------:R-:W-:-:S02]  /*10960*/  ISETP.GE.AND P4, PT, R0, UR4, PT ;  /* 0x0000000400007c0c */ /* 0x000fc4000bf86270 */
[----:B------:R-:W-:Y:S02]  /*10970*/  ISETP.GE.AND P2, PT, R16, UR4, PT ;  /* 0x0000000410007c0c */ /* 0x000fe4000bf46270 */
[----:B------:R-:W-:Y:S02]  /*10980*/  ISETP.GE.AND P1, PT, R17, UR4, PT ;  /* 0x0000000411007c0c */ /* 0x000fe4000bf26270 */
        /* <DEDUP_REMOVED lines=36> */
[C---:B------:R-:W-:Y:S02]  /*10bd0*/  IADD3 R19, R3.reuse, 0xb8, RZ ;  /* 0x000000b803137810 */ /* 0x040fe40007ffe0ff */
[----:B------:R-:W-:Y:S01]  /*10be0*/  VIADD R17, R3, 0xb0 ;  /* 0x000000b003117836 */ /* 0x000fe20000000000 */
[----:B------:R4:W-:Y:S01]  /*10bf0*/  @!P0 ST.E.64 desc[UR6][R14.64], R90 ;  /* 0x0000005a0e008985 */ /* 0x0009e2000c101b06 */
[----:B------:R-:W-:-:S02]  /*10c00*/  ISETP.GE.AND P0, PT, R0, UR4, PT ;  /* 0x0000000400007c0c */ /* 0x000fc4000bf06270 */
[----:B------:R-:W-:Y:S02]  /*10c10*/  @!P5 LEA.HI R20, R20, R20, RZ, 0x1 ;  /* 0x000000141414d211 */ /* 0x000fe400078f08ff */
[----:B------:R-:W-:Y:S02]  /*10c20*/  ISETP.GE.AND P2, PT, R17, UR4, PT ;  /* 0x0000000411007c0c */ /* 0x000fe4000bf46270 */
[----:B0-----:R-:W-:Y:S01]  /*10c30*/  @!P6 LOP3.LUT R7, R18, 0xfffffffe, RZ, 0xc0, !PT ;  /* 0xfffffffe1207e812 */ /* 0x001fe200078ec0ff */
[----:B------:R-:W-:Y:S01]  /*10c40*/  VIADD R18, R3, 0xc0 ;  /* 0x000000c003127836 */ /* 0x000fe20000000000 */
[----:B------:R-:W-:Y:S02]  /*10c50*/  ISETP.GE.AND P1, PT, R19, UR4, PT ;  /* 0x0000000413007c0c */ /* 0x000fe4000bf26270 */
[----:B-1----:R-:W-:Y:S01]  /*10c60*/  @!P5 LOP3.LUT R9, R20, 0xfffffffe, RZ, 0xc0, !PT ;  /* 0xfffffffe1409d812 */ /* 0x002fe200078ec0ff */
[----:B------:R-:W-:Y:S01]  /*10c70*/  @!P6 IMAD.WIDE R6, R7, 0x4, R4 ;  /* 0x000000040706e825 */ /* 0x000fe200078e0204 */
[----:B------:R-:W-:-:S02]  /*10c80*/  @!P4 LEA.HI R2, R2, R2, RZ, 0x1 ;  /* 0x000000020202c211 */ /* 0x000fc400078f08ff */
[----:B------:R-:W-:Y:S01]  /*10c90*/  @!P0 LEA.HI R0, R0, R0, RZ, 0x1 ;  /* 0x0000000000008211 */ /* 0x000fe200078f08ff */
[----:B------:R-:W-:Y:S01]  /*10ca0*/  @!P5 IMAD.WIDE R8, R9, 0x4, R4 ;  /* 0x000000040908d825 */ /* 0x000fe200078e0204 */
[----:B------:R0:W-:Y:S01]  /*10cb0*/  @!P6 ST.E.64 desc[UR6][R6.64], R94 ;  /* 0x0000005e0600e985 */ /* 0x0001e2000c101b06 */
[----:B------:R-:W-:Y:S02]  /*10cc0*/  @!P3 LEA.HI R16, R16, R16, RZ, 0x1 ;  /* 0x000000101010b211 */ /* 0x000fe400078f08ff */
[----:B--2---:R-:W-:Y:S01]  /*10cd0*/  @!P0 LOP3.LUT R11, R0, 0xfffffffe, RZ, 0xc0, !PT ;  /* 0xfffffffe000b8812 */ /* 0x004fe200078ec0ff */
[----:B------:R1:W-:Y:S01]  /*10ce0*/  @!P5 ST.E.64 desc[UR6][R8.64], R98 ;  /* 0x000000620800d985 */ /* 0x0003e2000c101b06 */
[C---:B------:R-:W-:Y:S01]  /*10cf0*/  VIADD R20, R3.reuse, 0xc8 ;  /* 0x000000c803147836 */ /* 0x040fe20000000000 */
[----:B------:R-:W-:Y:S01]  /*10d00*/  ISETP.GE.AND P5, PT, R18, UR4, PT ;  /* 0x0000000412007c0c */ /* 0x000fe2000bfa6270 */
[----:B------:R-:W-:Y:S01]  /*10d10*/  VIADD R0, R3, 0xd0 ;  /* 0x000000d003007836 */ /* 0x000fe20000000000 */
[----:B------:R-:W-:-:S02]  /*10d20*/  @!P2 LEA.HI R17, R17, R17, RZ, 0x1 ;  /* 0x000000111111a211 */ /* 0x000fc400078f08ff */
[----:B------:R-:W-:Y:S02]  /*10d30*/  @!P1 LEA.HI R19, R19, R19, RZ, 0x1 ;  /* 0x0000001313139211 */ /* 0x000fe400078f08ff */
[----:B---3--:R-:W-:Y:S01]  /*10d40*/  @!P4 LOP3.LUT R13, R2, 0xfffffffe, RZ, 0xc0, !PT ;  /* 0xfffffffe020dc812 */ /* 0x008fe200078ec0ff */
[----:B------:R-:W-:Y:S01]  /*10d50*/  VIADD R2, R3, 0xd8 ;  /* 0x000000d803027836 */ /* 0x000fe20000000000 */
[----:B----4-:R-:W-:Y:S01]  /*10d60*/  @!P3 LOP3.LUT R15, R16, 0xfffffffe, RZ, 0xc0, !PT ;  /* 0xfffffffe100fb812 */ /* 0x010fe200078ec0ff */
[--C-:B0-----:R-:W-:Y:S01]  /*10d70*/  @!P0 IMAD.WIDE R6, R11, 0x4, R4.reuse ;  /* 0x000000040b068825 */ /* 0x101fe200078e0204 */
[----:B------:R-:W-:Y:S02]  /*10d80*/  @!P2 LOP3.LUT R17, R17, 0xfffffffe, RZ, 0xc0, !PT ;  /* 0xfffffffe1111a812 */ /* 0x000fe400078ec0ff */
        /* <DEDUP_REMOVED lines=9> */
[----:B------:R-:W-:-:S02]  /*10e20*/  @!P2 IMAD.WIDE R12, R17, 0x4, R4 ;  /* 0x00000004110ca825 */ /* 0x000fc400078e0204 */
        /* <DEDUP_REMOVED lines=46> */
.L_x_2196:
[----:B------:R-:W1:Y:S02]  /*11110*/  S2R R0, SR_TID.X ;  /* 0x0000000000007919 */ /* 0x000e640000002100 */
[----:B-1----:R-:W-:-:S05]  /*11120*/  VIADD R2, R0, 0xffffff80 ;  /* 0xffffff8000027836 */ /* 0x002fca0000000000 */
[----:B------:R-:W-:-:S13]  /*11130*/  ISETP.GT.AND P0, PT, R2, 0x7f, PT ;  /* 0x0000007f0200780c */ /* 0x000fda0003f04270 */
[----:B------:R-:W-:Y:S05]  /*11140*/  @P0 BRA `(.L_x_2163) ;  /* 0x0000004c000c0947 */ /* 0x000fea0003800000 */
[----:B------:R-:W1:Y:S01]  /*11150*/  S2R R3, SR_CTAID.X ;  /* 0x0000000000037919 */ /* 0x000e620000002500 */
[----:B------:R-:W2:Y:S01]  /*11160*/  LDC R6, c[0x0][0xbe8] ;  /* 0x0002fa00ff067b82 */ /* 0x000ea20000000800 */
[----:B------:R-:W-:Y:S01]  /*11170*/  ULDC UR4, c[0x0][0xa88] ;  /* 0x0002a20000047ab9 */ /* 0x000fe20000000800 */
[----:B-1----:R-:W-:Y:S01]  /*11180*/  LEA R0, R3, R0, 0x7 ;  /* 0x0000000003007211 */ /* 0x002fe200078e38ff */
[----:B--2---:R-:W-:-:S04]  /*11190*/  IMAD R3, R6, UR4, RZ ;  /* 0x0000000406037c24 */ /* 0x004fc8000f8e02ff */
[----:B------:R-:W-:-:S05]  /*111a0*/  VIADD R0, R0, 0xffffff80 ;  /* 0xffffff8000007836 */ /* 0x000fca0000000000 */
[----:B------:R-:W-:-:S13]  /*111b0*/  ISETP.GE.AND P0, PT, R0, R3, PT ;  /* 0x000000030000720c */ /* 0x000fda0003f06270 */
[----:B------:R-:W-:Y:S05]  /*111c0*/  @P0 BRA `(.L_x_2163) ;  /* 0x0000004800ec0947 */ /* 0x000fea0003800000 */
[----:B------:R-:W-:Y:S01]  /*111d0*/  ISETP.NE.AND P0, PT, R6, 0x1, PT ;  /* 0x000000010600780c */ /* 0x000fe20003f05270 */
[----:B------:R-:W1:Y:S01]  /*111e0*/  S2UR UR4, SR_CTAID.Z ;  /* 0x00000000000479c3 */ /* 0x000e620000002700 */
[----:B------:R-:W-:Y:S01]  /*111f0*/  SHF.R.S32.HI R5, RZ, 0x1f, R22 ;  /* 0x0000001fff057819 */ /* 0x000fe20000011416 */
[----:B------:R-:W-:Y:S01]  /*11200*/  ULDC.64 UR6, c[0x0][0xbd0] ;  /* 0x0002f40000067ab9 */ /* 0x000fe20000000a00 */
[----:B------:R-:W-:Y:S01]  /*11210*/  ULDC.64 UR10, c[0x0][0x208] ;  /* 0x00008200000a7ab9 */ /* 0x000fe20000000a00 */
[----:B------:R-:W-:-:S04]  /*11220*/  IMAD.WIDE.U32 R2, R22, UR6, RZ ;  /* 0x0000000616027c25 */ /* 0x000fc8000f8e00ff */
[----:B------:R-:W2:Y:S01]  /*11230*/  LDC.64 R12, c[0x0][0xbd8] ;  /* 0x0002f600ff0c7b82 */ /* 0x000ea20000000a00 */
[----:B------:R-:W-:-:S04]  /*11240*/  IMAD R5, R5, UR6, RZ ;  /* 0x0000000605057c24 */ /* 0x000fc8000f8e02ff */
[----:B------:R-:W-:Y:S02]  /*11250*/  IMAD R5, R22, UR7, R5 ;  /* 0x0000000716057c24 */ /* 0x000fe4000f8e0205 */
[----:B------:R-:W-:Y:S01]  /*11260*/  IMAD.MOV R22, RZ, RZ, -R22 ;  /* 0x000000ffff167224 */ /* 0x000fe200078e0a16 */
[----:B------:R-:W0:Y:S01]  /*11270*/  @P0 LDC R9, c[0x0][0xbec] ;  /* 0x0002fb00ff090b82 */ /* 0x000e220000000800 */
[----:B------:R-:W-:Y:S02]  /*11280*/  IMAD.IADD R3, R3, 0x1, R5 ;  /* 0x0000000103037824 */ /* 0x000fe400078e0205 */
[----:B------:R-:W-:-:S05]  /*11290*/  IMAD.MOV.U32 R5, RZ, RZ, R0 ;  /* 0x000000ffff057224 */ /* 0x000fca00078e0000 */
[----:B------:R-:W3:Y:S01]  /*112a0*/  S2UR UR8, SR_CTAID.Y ;  /* 0x00000000000879c3 */ /* 0x000ee20000002600 */
[----:B-1----:R-:W-:-:S07]  /*112b0*/  USHF.R.S32.HI UR5, URZ, 0x1f, UR4 ;  /* 0x0000001f3f057899 */ /* 0x002fce0008011404 */
[----:B------:R-:W3:Y:S01]  /*112c0*/  LDC R7, c[0x0][0xc50] ;  /* 0x00031400ff077b82 */ /* 0x000ee20000000800 */
[C---:B--2---:R-:W-:Y:S02]  /*112d0*/  IMAD R8, R12.reuse, UR5, RZ ;  /* 0x000000050c087c24 */ /* 0x044fe4000f8e02ff */
[----:B------:R-:W-:-:S04]  /*112e0*/  IMAD.WIDE.U32 R2, R12, UR4, R2 ;  /* 0x000000040c027c25 */ /* 0x000fc8000f8e0002 */
[----:B------:R-:W-:Y:S01]  /*112f0*/  IMAD R13, R13, UR4, R8 ;  /* 0x000000040d0d7c24 */ /* 0x000fe2000f8e0208 */
[----:B------:R-:W1:Y:S01]  /*11300*/  @P0 LDC R11, c[0x0][0xbf0] ;  /* 0x0002fc00ff0b0b82 */ /* 0x000e620000000800 */
[----:B0-----:R-:W-:Y:S01]  /*11310*/  @P0 IMAD.HI.U32 R4, R0, R9, RZ ;  /* 0x0000000900040227 */ /* 0x001fe200078e00ff */
[----:B------:R-:W-:-:S03]  /*11320*/  ULDC.64 UR4, c[0x0][0xbe0] ;  /* 0x0002f80000047ab9 */ /* 0x000fc60000000a00 */
[----:B------:R-:W-:Y:S02]  /*11330*/  IMAD.IADD R3, R13, 0x1, R3 ;  /* 0x000000010d037824 */ /* 0x000fe400078e0203 */
[----:B---3--:R-:W-:-:S04]  /*11340*/  IMAD R9, R7, R22, UR8 ;  /* 0x0000000807097e24 */ /* 0x008fc8000f8e0216 */
[----:B------:R-:W-:Y:S01]  /*11350*/  IMAD.WIDE.U32 R2, R9, UR4, R2 ;  /* 0x0000000409027c25 */ /* 0x000fe2000f8e0002 */
[----:B-1----:R-:W-:Y:S02]  /*11360*/  @P0 SHF.R.U32.HI R5, RZ, R11, R4 ;  /* 0x0000000bff050219 */ /* 0x002fe40000011604 */
[----:B------:R-:W-:Y:S02]  /*11370*/  SHF.R.S32.HI R4, RZ, 0x1f, R9 ;  /* 0x0000001fff047819 */ /* 0x000fe40000011409 */
[C---:B------:R-:W-:Y:S02]  /*11380*/  IADD3 R7, -R5.reuse, RZ, RZ ;  /* 0x000000ff05077210 */ /* 0x040fe40007ffe1ff */
[----:B------:R-:W-:Y:S01]  /*11390*/  IADD3 R2, P0, R5, R2, RZ ;  /* 0x0000000205027210 */ /* 0x000fe20007f1e0ff */
[----:B------:R-:W-:Y:S02]  /*113a0*/  IMAD R4, R4, UR4, RZ ;  /* 0x0000000404047c24 */ /* 0x000fe4000f8e02ff */
[----:B------:R-:W-:-:S02]  /*113b0*/  IMAD R7, R6, R7, R0 ;  /* 0x0000000706077224 */ /* 0x000fc400078e0200 */
[----:B------:R-:W-:Y:S01]  /*113c0*/  IMAD R4, R9, UR5, R4 ;  /* 0x0000000509047c24 */ /* 0x000fe2000f8e0204 */
[----:B------:R-:W-:Y:S01]  /*113d0*/  SHF.R.S32.HI R9, RZ, 0x1f, R5 ;  /* 0x0000001fff097819 */ /* 0x000fe20000011405 */
[----:B------:R-:W-:Y:S01]  /*113e0*/  ULDC.64 UR4, c[0x0][0xbc8] ;  /* 0x0002f20000047ab9 */ /* 0x000fe20000000a00 */
        /* <DEDUP_REMOVED lines=12> */
.L_x_2161:
        /* <DEDUP_REMOVED lines=18> */
.L_x_2199:
[----:B------:R-:W-:Y:S01]  /*115d0*/  ULDC UR40, c[0x0][0xc50] ;  /* 0x0003140000287ab9 */ /* 0x000fe20000000800 */
[----:B------:R-:W-:Y:S01]  /*115e0*/  UMOV UR36, UR6 ;  /* 0x0000000600247c82 */ /* 0x000fe20008000000 */
[----:B------:R-:W-:-:S11]  /*115f0*/  UISETP.NE.AND UP0, UPT, UR40, 0x1, UPT ;  /* 0x000000012800788c */ /* 0x000fd6000bf05270 */
[----:B------:R-:W-:Y:S01]  /*11600*/  @UP0 ULDC UR4, c[0x0][0xc54] ;  /* 0x0003150000040ab9 */ /* 0x000fe20000000800 */
[----:B------:R-:W-:Y:S01]  /*11610*/  @UP0 ULDC UR7, c[0x0][0xc58] ;  /* 0x0003160000070ab9 */ /* 0x000fe20000000800 */
[----:B------:R-:W-:-:S04]  /*11620*/  UIMAD.WIDE.U32 UR4, UR6, UR4, URZ ;  /* 0x00000004060472a5 */ /* 0x000fc8000f8e003f */
[----:B------:R-:W-:-:S12]  /*11630*/  @UP0 USHF.R.U32.HI UR36, URZ, UR7, UR5 ;  /* 0x000000073f240299 */ /* 0x000fd80008011605 */
.L_x_2200:
[----:B------:R-:W-:Y:S01]  /*11640*/  ISETP.GE.AND P0, PT, R18, RZ, PT ;  /* 0x000000ff1200720c */ /* 0x000fe20003f06270 */
[----:B------:R-:W-:Y:S01]  /*11650*/  UIADD3 UR4, -UR36, URZ, URZ ;  /* 0x0000003f24047290 */ /* 0x000fe2000fffe13f */
[----:B------:R-:W-:Y:S01]  /*11660*/  IMAD.MOV.U32 R9, RZ, RZ, 0x1 ;  /* 0x00000001ff097424 */ /* 0x000fe200078e00ff */
[----:B------:R-:W-:Y:S01]  /*11670*/  MOV R0, RZ ;  /* 0x000000ff00007202 */ /* 0x000fe20000000f00 */
[----:B------:R-:W-:Y:S01]  /*11680*/  IMAD.MOV.U32 R3, RZ, RZ, 0x1 ;  /* 0x00000001ff037424 */ /* 0x000fe200078e00ff */
[----:B------:R-:W-:-:S08]  /*11690*/  UIMAD UR40, UR40, UR4, UR6 ;  /* 0x00000004282872a4 */ /* 0x000fd0000f8e0206 */
[----:B------:R-:W-:Y:S05]  /*116a0*/  @!P0 BRA `(.L_x_2201) ;  /* 0x0000004000f48947 */ /* 0x000fea0003800000 */
[----:B------:R-:W0:Y:S01]  /*116b0*/  S2UR UR4, SR_CTAID.X ;  /* 0x00000000000479c3 */ /* 0x000e220000002500 */
[----:B------:R-:W-:Y:S01]  /*116c0*/  ULDC UR5, c[0x0][0x448] ;  /* 0x0001120000057ab9 */ /* 0x000fe20000000800 */
[----:B------:R-:W-:Y:S01]  /*116d0*/  ULDC.64 UR6, c[0x0][0x418] ;  /* 0x0001060000067ab9 */ /* 0x000fe20000000a00 */
[----:B------:R-:W-:Y:S01]  /*116e0*/  UISETP.NE.AND UP1, UPT, UR5, 0x1, UPT ;  /* 0x000000010500788c */ /* 0x000fe2000bf25270 */
[----:B------:R1:W-:Y:S01]  /*116f0*/  STL [R1+0xc], RZ ;  /* 0x00000cff01007387 */ /* 0x0003e20000100800 */
[----:B------:R-:W-:Y:S01]  /*11700*/  UISETP.NE.U32.AND UP0, UPT, UR6, URZ, UPT ;  /* 0x0000003f0600728c */ /* 0x000fe2000bf05070 */
[----:B------:R-:W-:Y:S02]  /*11710*/  ULDC UR5, c[0x0][0x288] ;  /* 0x0000a20000057ab9 */ /* 0x000fe40000000800 */
[----:B------:R-:W-:Y:S01]  /*11720*/  ULDC UR6, c[0x0][0x424] ;  /* 0x0001090000067ab9 */ /* 0x000fe20000000800 */
[----:B------:R-:W-:Y:S02]  /*11730*/  UISETP.NE.AND.EX UP0, UPT, UR7, URZ, UPT, UP0 ;  /* 0x0000003f0700728c */ /* 0x000fe4000bf05300 */
[----:B------:R-:W-:-:S02]  /*11740*/  UIADD3 UR10, -UR5, 0x50, URZ ;  /* 0x00000050050a7890 */ /* 0x000fc4000fffe13f */
[----:B------:R-:W-:Y:S01]  /*11750*/  USEL UR7, UR6, 0x1, UP0 ;  /* 0x0000000106077887 */ /* 0x000fe20008000000 */
[----:B------:R-:W-:-:S03]  /*11760*/  ULDC UR9, c[0x0][0x2f0] ;  /* 0x0000bc0000097ab9 */ /* 0x000fc60000000800 */
[----:B------:R-:W-:Y:S02]  /*11770*/  UIMAD UR10, UR7, UR9, UR10 ;  /* 0x00000009070a72a4 */ /* 0x000fe4000f8e020a */
[----:B0-----:R-:W-:-:S03]  /*11780*/  ULEA UR8, UR4, 0x7f, 0x7 ;  /* 0x0000007f04087891 */ /* 0x001fc6000f8e383f */
[----:B------:R-:W-:Y:S02]  /*11790*/  @UP1 ULDC UR4, c[0x0][0x44c] ;  /* 0x0001130000041ab9 */ /* 0x000fe40000000800 */
[----:B------:R-:W-:Y:S02]  /*117a0*/  UIMAD.WIDE.U32 UR4, UR8, UR4, URZ ;  /* 0x00000004080472a5 */ /* 0x000fe4000f8e003f */
[----:B------:R-:W-:Y:S01]  /*117b0*/  UMOV UR6, UR8 ;  /* 0x0000000800067c82 */ /* 0x000fe20008000000 */
[----:B------:R-:W-:Y:S01]  /*117c0*/  @UP1 ULDC UR8, c[0x0][0x450] ;  /* 0x0001140000081ab9 */ /* 0x000fe20000000800 */
[----:B------:R-:W-:Y:S02]  /*117d0*/  UIMAD UR4, UR7, UR9, 0x4f ;  /* 0x0000004f070474a4 */ /* 0x000fe4000f8e0209 */
[----:B------:R-:W-:Y:S02]  /*117e0*/  @UP1 USHF.R.U32.HI UR6, URZ, UR8, UR5 ;  /* 0x000000083f061299 */ /* 0x000fe40008011605 */
[----:B------:R-:W-:-:S02]  /*117f0*/  UIMAD.WIDE UR4, UR4, 0x66666667, URZ ;  /* 0x66666667040478a5 */ /* 0x000fc4000f8e023f */
[----:B------:R-:W-:Y:S02]  /*11800*/  UIADD3 UR6, UR10, UR6, URZ ;  /* 0x000000060a067290 */ /* 0x000fe4000fffe03f */
[----:B------:R-:W-:Y:S02]  /*11810*/  USHF.R.U32.HI UR8, URZ, 0x1f, UR5 ;  /* 0x0000001f3f087899 */ /* 0x000fe40008011605 */
[----:B------:R-:W-:Y:S02]  /*11820*/  UIMAD.WIDE UR6, UR6, 0x66666667, URZ ;  /* 0x66666667060678a5 */ /* 0x000fe4000f8e023f */
[----:B------:R-:W-:Y:S02]  /*11830*/  ULEA.HI.SX32 UR8, UR5, UR8, 0x1b ;  /* 0x0000000805087291 */ /* 0x000fe4000f8fda3f */
[----:B------:R-:W-:Y:S02]  /*11840*/  USHF.R.U32.HI UR4, URZ, 0x1f, UR7 ;  /* 0x0000001f3f047899 */ /* 0x000fe40008011607 */
[----:B------:R-:W-:-:S02]  /*11850*/  USHF.R.U32.HI UR5, URZ, 0x10, UR40 ;  /* 0x000000103f057899 */ /* 0x000fc40008011628 */
[----:B------:R-:W-:Y:S02]  /*11860*/  ULEA.HI.SX32 UR4, UR7, UR4, 0x1b ;  /* 0x0000000407047291 */ /* 0x000fe4000f8fda3f */
[----:B------:R-:W-:Y:S02]  /*11870*/  ULOP3.LUT UR40, UR40, 0xffff, URZ, 0xc0, !UPT ;  /* 0x0000ffff28287892 */ /* 0x000fe4000f8ec03f */
[----:B------:R-:W-:-:S04]  /*11880*/  UISETP.LT.AND UP0, UPT, UR8, UR4, UPT ;  /* 0x000000040800728c */ /* 0x000fc8000bf01270 */
[----:B------:R-:W-:Y:S02]  /*11890*/  USEL UR39, UR8, UR4, UP0 ;  /* 0x0000000408277287 */ /* 0x000fe40008000000 */
[----:B------:R-:W-:Y:S02]  /*118a0*/  UISETP.NE.AND UP0, UPT, UR5, URZ, UPT ;  /* 0x0000003f0500728c */ /* 0x000fe4000bf05270 */
[----:B------:R-:W-:-:S06]  /*118b0*/  UISETP.GE.AND UP1, UPT, UR39, 0x1, UPT ;  /* 0x000000012700788c */ /* 0x000fcc000bf26270 */
[----:B------:R-:W-:-:S03]  /*118c0*/  PLOP3.LUT P0, PT, PT, PT, UP1, 0x80, 0x0 ;  /* 0x000000000000781c */ /* 0x000fc60003f0f018 */
[----:B------:R-:W-:-:S10]  /*118d0*/  @!UP0 ULDC UR5, c[0x0][0x9f0] ;  /* 0x00027c0000058ab9 */ /* 0x000fd40000000800 */
[----:B-1----:R-:W-:Y:S05]  /*118e0*/  @!P0 BRA `(.L_x_2202) ;  /* 0x0000000000708947 */ /* 0x002fea0003800000 */
[----:B------:R-:W-:Y:S01]  /*118f0*/  IMAD.U32 R6, RZ, RZ, UR5 ;  /* 0x00000005ff067e24 */ /* 0x000fe2000f8e00ff */
[----:B------:R-:W-:-:S04]  /*11900*/  UIADD3 UR4, UR5, -0x1, UR39 ;  /* 0xffffffff05047890 */ /* 0x000fc8000fffe027 */
[-C--:B------:R-:W-:Y:S02]  /*11910*/  IABS R0, R6.reuse ;  /* 0x0000000600007213 */ /* 0x080fe40000000000 */
[----:B------:R-:W-:Y:S02]  /*11920*/  IABS R6, R6 ;  /* 0x0000000600067213 */ /* 0x000fe40000000000 */
[----:B------:R-:W0:Y:S08]  /*11930*/  I2F.RP R4, R0 ;  /* 0x0000000000047306 */ /* 0x000e300000209400 */
[----:B0-----:R-:W0:Y:S02]  /*11940*/  MUFU.RCP R4, R4 ;  /* 0x0000000400047308 */ /* 0x001e240000001000 */
[----:B0-----:R-:W-:-:S06]  /*11950*/  VIADD R2, R4, 0xffffffe ;  /* 0x0ffffffe04027836 */ /* 0x001fcc0000000000 */
[----:B------:R0:W1:Y:S02]  /*11960*/  F2I.FTZ.U32.TRUNC.NTZ R3, R2 ;  /* 0x0000000200037305 */ /* 0x000064000021f000 */
[----:B0-----:R-:W-:Y:S01]  /*11970*/  MOV R2, RZ ;  /* 0x000000ff00027202 */ /* 0x001fe20000000f00 */
[----:B-1----:R-:W-:-:S04]  /*11980*/  IMAD.MOV R5, RZ, RZ, -R3 ;  /* 0x000000ffff057224 */ /* 0x002fc800078e0a03 */
[----:B------:R-:W-:-:S04]  /*11990*/  IMAD R5, R5, R0, RZ ;  /* 0x0000000005057224 */ /* 0x000fc800078e02ff */
[----:B------:R-:W-:-:S04]  /*119a0*/  IMAD.HI.U32 R3, R3, R5, R2 ;  /* 0x0000000503037227 */ /* 0x000fc800078e0002 */
[----:B------:R-:W-:Y:S01]  /*119b0*/  IMAD.U32 R5, RZ, RZ, UR4 ;  /* 0x00000004ff057e24 */ /* 0x000fe2000f8e00ff */
[----:B------:R-:W-:-:S04]  /*119c0*/  ULOP3.LUT UR4, UR4, UR5, URZ, 0x3c, !UPT ;  /* 0x0000000504047292 */ /* 0x000fc8000f8e3c3f */
[----:B------:R-:W-:Y:S01]  /*119d0*/  IABS R2, R5 ;  /* 0x0000000500027213 */ /* 0x000fe20000000000 */
[----:B------:R-:W-:Y:S01]  /*119e0*/  IMAD.MOV R5, RZ, RZ, -R6 ;  /* 0x000000ffff057224 */ /* 0x000fe200078e0a06 */
[----:B------:R-:W-:-:S03]  /*119f0*/  ISETP.LE.AND P2, PT, RZ, UR4, PT ;  /* 0x00000004ff007c0c */ /* 0x000fc6000bf43270 */
[----:B------:R-:W-:-:S04]  /*11a00*/  IMAD.HI.U32 R3, R3, R2, RZ ;  /* 0x0000000203037227 */ /* 0x000fc800078e00ff */
[----:B------:R-:W-:-:S05]  /*11a10*/  IMAD R5, R3, R5, R2 ;  /* 0x0000000503057224 */ /* 0x000fca00078e0202 */
[----:B------:R-:W-:-:S13]  /*11a20*/  ISETP.GT.U32.AND P1, PT, R0, R5, PT ;  /* 0x000000050000720c */ /* 0x000fda0003f24070 */
[----:B------:R-:W-:Y:S02]  /*11a30*/  @!P1 IMAD.IADD R5, R5, 0x1, -R0 ;  /* 0x0000000105059824 */ /* 0x000fe400078e0a00 */
[----:B------:R-:W-:Y:S01]  /*11a40*/  @!P1 VIADD R3, R3, 0x1 ;  /* 0x0000000103039836 */ /* 0x000fe20000000000 */
[----:B------:R-:W-:Y:S02]  /*11a50*/  ISETP.NE.AND P1, PT, RZ, UR5, PT ;  /* 0x00000005ff007c0c */ /* 0x000fe4000bf25270 */
[----:B------:R-:W-:-:S13]  /*11a60*/  ISETP.GE.U32.AND P0, PT, R5, R0, PT ;  /* 0x000000000500720c */ /* 0x000fda0003f06070 */
[----:B------:R-:W-:-:S05]  /*11a70*/  @P0 IADD3 R3, R3, 0x1, RZ ;  /* 0x0000000103030810 */ /* 0x000fca0007ffe0ff */
[----:B------:R-:W-:Y:S01]  /*11a80*/  @!P2 IMAD.MOV R3, RZ, RZ, -R3 ;  /* 0x000000ffff03a224 */ /* 0x000fe200078e0a03 */
[----:B------:R-:W-:-:S05]  /*11a90*/  @!P1 LOP3.LUT R3, RZ, UR5, RZ, 0x33, !PT ;  /* 0x00000005ff039c12 */ /* 0x000fca000f8e33ff */
[----:B------:R0:W-:Y:S02]  /*11aa0*/  STL [R1+0xc], R3 ;  /* 0x00000c0301007387 */ /* 0x0001e40000100800 */
.L_x_2202:
        /* <DEDUP_REMOVED lines=31> */
[----:B0-----:R-:W-:Y:S05]  /*11ca0*/  CALL.ABS.NOINC R2 ;  /* 0x0000000002007343 */ /* 0x001fea0003c00000 */
.L_x_2203:
        /* <DEDUP_REMOVED lines=20> */
.L_x_2205:
[----:B------:R0:W1:Y:S01]  /*11df0*/  LDC.64 R2, c[0x4][R16] ;  /* 0x0100000010027b82 */ /* 0x0000620000000a00 */
[----:B------:R-:W-:Y:S01]  /*11e00*/  ULDC.64 UR6, c[0x4][0xa8] ;  /* 0x01002a0000067ab9 */ /* 0x000fe20000000a00 */
[----:B------:R-:W-:Y:S01]  /*11e10*/  ULDC.64 UR8, c[0x4][0xb0] ;  /* 0x01002c0000087ab9 */ /* 0x000fe20000000a00 */
[----:B------:R-:W-:Y:S01]  /*11e20*/  ULDC.64 UR4, c[0x4][0x18] ;  /* 0x0100060000047ab9 */ /* 0x000fe20000000a00 */
[----:B------:R-:W-:Y:S01]  /*11e30*/  IMAD.U32 R4, RZ, RZ, UR6 ;  /* 0x00000006ff047e24 */ /* 0x000fe2000f8e00ff */
[----:B------:R-:W-:Y:S01]  /*11e40*/  MOV R7, UR9 ;  /* 0x0000000900077c02 */ /* 0x000fe20008000f00 */
[----:B------:R-:W-:Y:S01]  /*11e50*/  IMAD.U32 R5, RZ, RZ, UR7 ;  /* 0x00000007ff057e24 */ /* 0x000fe2000f8e00ff */
[----:B------:R-:W-:Y:S01]  /*11e60*/  MOV R13, RZ ;  /* 0x000000ff000d7202 */ /* 0x000fe20000000f00 */
[----:B------:R-:W-:Y:S02]  /*11e70*/  IMAD.U32 R6, RZ, RZ, UR8 ;  /* 0x00000008ff067e24 */ /* 0x000fe4000f8e00ff */
[----:B------:R-:W-:-:S02]  /*11e80*/  IMAD.U32 R10, RZ, RZ, UR4 ;  /* 0x00000004ff0a7e24 */ /* 0x000fc4000f8e00ff */
[----:B------:R-:W-:Y:S02]  /*11e90*/  IMAD.U32 R11, RZ, RZ, UR5 ;  /* 0x00000005ff0b7e24 */ /* 0x000fe4000f8e00ff */
[----:B------:R-:W-:Y:S02]  /*11ea0*/  IMAD.MOV.U32 R8, RZ, RZ, 0x70 ;  /* 0x00000070ff087424 */ /* 0x000fe400078e00ff */
[----:B0-----:R-:W-:-:S07]  /*11eb0*/  IMAD.MOV.U32 R12, RZ, RZ, 0x1 ;  /* 0x00000001ff0c7424 */ /* 0x001fce00078e00ff */
[----:B------:R-:W-:-:S07]  /*11ec0*/  LEPC R20, `(.L_x_2204) ;  /* 0x000000001014794e */ /* 0x000fce0000000000 */
[----:B-1----:R-:W-:Y:S05]  /*11ed0*/  CALL.ABS.NOINC R2 ;  /* 0x0000000002007343 */ /* 0x002fea0003c00000 */
.L_x_2204:
        /* <DEDUP_REMOVED lines=21> */
.L_x_2297:
        /* <DEDUP_REMOVED lines=8> */
.L_x_2300:
        /* <DEDUP_REMOVED lines=15> */
[----:B------:R-:W-:-:S03]  /*121a0*/  IMAD.WIDE.U32 R4, R18, UR4, R4 ;  /* 0x0000000412047c25 */ /* 0x000fc6000f8e0004 */
[----:B------:R-:W-:Y:S02]  /*121b0*/  LEA R2, P0, R4, R2, 0x2 ;  /* 0x0000000204027211 */ /* 0x000fe400078010ff */
[----:B------:R-:W-:-:S04]  /*121c0*/  IADD3 R5, R5, R7, RZ ;  /* 0x0000000705057210 */ /* 0x000fc80007ffe0ff */
[----:B------:R-:W-:-:S05]  /*121d0*/  LEA.HI.X R3, R4, R3, R5, 0x2, P0 ;  /* 0x0000000304037211 */ /* 0x000fca00000f1405 */
[----:B------:R1:W5:Y:S01]  /*121e0*/  LDG.E R16, desc[UR6][R2.64] ;  /* 0x0000000602107981 */ /* 0x000362000c1e1900 */
[----:B------:R-:W-:-:S04]  /*121f0*/  IMAD.MOV R0, RZ, RZ, -R0 ;  /* 0x000000ffff007224 */ /* 0x000fc800078e0a00 */
[----:B------:R-:W-:-:S07]  /*12200*/  IMAD R17, R6, R0, R17 ;  /* 0x0000000006117224 */ /* 0x000fce00078e0211 */
.L_x_2209:
[----:B0-----:R-:W-:Y:S01]  /*12210*/  IMAD.MOV.U32 R0, RZ, RZ, 0x1 ;  /* 0x00000001ff007424 */ /* 0x001fe200078e00ff */
[----:B------:R-:W1:Y:S04]  /*12220*/  S2R R8, SR_TID.X ;  /* 0x0000000000087919 */ /* 0x000e680000002100 */
[----:B------:R-:W-:-:S04]  /*12230*/  SHF.L.U32 R0, R0, 0x1f, RZ ;  /* 0x0000001f00007819 */ /* 0x000fc800000006ff */
[----:B------:R-:W0:Y:S01]  /*12240*/  SYNCS.PHASECHK.TRANS64.TRYWAIT P0, [UR38+0x38840], R0 ;  /* 0x03884000ff0075a7 */ /* 0x000e220008000166 */
[----:B-1----:R-:W-:-:S04]  /*12250*/  LOP3.LUT R2, R8, 0x7f, RZ, 0xc0, !PT ;  /* 0x0000007f08027812 */ /* 0x002fc800078ec0ff */
[----:B------:R-:W-:Y:S01]  /*12260*/  ISETP.NE.AND P1, PT, R2, RZ, PT ;  /* 0x000000ff0200720c */ /* 0x000fe20003f25270 */
[----:B0-----:R-:W-:-:S12]  /*12270*/  @!P0 BRA `(.L_x_2210) ;  /* 0x0000003c00c08947 */ /* 0x001fd80003800000 */
.L_x_2301:
[----:B------:R-:W-:Y:S05]  /*12280*/  @P1 BRA `(.L_x_2211) ;  /* 0x0000000000181947 */ /* 0x000fea0003800000 */
[----:B------:R-:W1:Y:S01]  /*12290*/  S2R R2, SR_TID.X ;  /* 0x0000000000027919 */ /* 0x000e620000002100 */
[----:B0-----:R-:W-:-:S04]  /*122a0*/  IMAD.MOV.U32 R0, RZ, RZ, 0xa000 ;  /* 0x0000a000ff007424 */ /* 0x001fc800078e00ff */
[----:B------:R2:W-:Y:S01]  /*122b0*/  SYNCS.ARRIVE.TRANS64 RZ, [UR38+0x38830], R0 ;  /* 0x03883000ffff79a7 */ /* 0x0005e20008000026 */
[----:B-1----:R-:W-:-:S13]  /*122c0*/  LOP3.LUT P0, RZ, R2, 0x1f, RZ, 0xc0, !PT ;  /* 0x0000001f02ff7812 */ /* 0x002fda000780c0ff */
[----:B--2---:R-:W-:Y:S05]  /*122d0*/  @!P0 BRA `(.L_x_2211) ;  /* 0x0000000000048947 */ /* 0x004fea0003800000 */
[----:B------:R-:W-:Y:S01]  /*122e0*/  BPT.TRAP 0x1 ;  /* 0x000000040000795c */ /* 0x000fe20000300000 */
.L_x_2211:
        /* <DEDUP_REMOVED lines=37> */
.L_x_2207:
        /* <DEDUP_REMOVED lines=22> */
.L_x_2212:
        /* <DEDUP_REMOVED lines=41> */
[----:B------:R-:W-:Y:S01]  /*12930*/  SHF.L.U32 R0, R12, 0x3, RZ ;  /* 0x000000030c007819 */ /* 0x000fe200000006ff */
[----:B------:R-:W-:Y:S02]  /*12940*/  ULDC.64 UR4, c[0x0][0x280] ;  /* 0x0000a00000047ab9 */ /* 0x000fe40000000a00 */
[----:B------:R-:W-:Y:S01]  /*12950*/  IMAD.IADD R3, R3, 0x1, R4 ;  /* 0x0000000103037824 */ /* 0x000fe200078e0204 */
[----:B------:R-:W-:Y:S01]  /*12960*/  LEA R7, P0, R2, UR4, 0x1 ;  /* 0x0000000402077c11 */ /* 0x000fe2000f8008ff */
[----:B------:R-:W-:Y:S01]  /*12970*/  ULDC UR4, c[0x0][0x2b8] ;  /* 0x0000ae0000047ab9 */ /* 0x000fe20000000800 */
        /* <DEDUP_REMOVED lines=15> */
[----:B------:R-:W-:Y:S01]  /*12a70*/  SHFL.IDX PT, R2, R6, RZ, 0x181f ;  /* 0x00181fff06027589 */ /* 0x000fe200000e0000 */
[----:B------:R-:W-:Y:S01]  /*12a80*/  ULDC UR4, c[0x0][0x288] ;  /* 0x0000a20000047ab9 */ /* 0x000fe20000000800 */
[----:B------:R-:W-:Y:S01]  /*12a90*/  IMAD R8, R11, 0x80, R8 ;  /* 0x000000800b087824 */ /* 0x000fe200078e0208 */
[----:B------:R-:W-:Y:S01]  /*12aa0*/  ULDC.64 UR6, c[0x0][0x208] ;  /* 0x0000820000067ab9 */ /* 0x000fe20000000a00 */
[----:B------:R-:W0:Y:S01]  /*12ab0*/  SHFL.IDX PT, R3, R7, RZ, 0x181f ;  /* 0x00181fff07037589 */ /* 0x000e2200000e0000 */
[----:B------:R-:W-:Y:S02]  /*12ac0*/  IMAD R0, R20, UR4, RZ ;  /* 0x0000000414007c24 */ /* 0x000fe4000f8e02ff */
[C---:B------:R-:W-:Y:S01]  /*12ad0*/  VIADD R5, R8.reuse, 0x10 ;  /* 0x0000001008057836 */ /* 0x040fe20000000000 */
[----:B------:R-:W-:Y:S02]  /*12ae0*/  SHFL.IDX PT, R4, R7, 0x1, 0x181f ;  /* 0x00381f0007047f89 */ /* 0x000fe400000e0000 */
[----:B------:R-:W-:-:S02]  /*12af0*/  ISETP.GE.AND P3, PT, R8, R0, PT ;  /* 0x000000000800720c */ /* 0x000fc40003f66270 */
[----:B------:R-:W-:Y:S11]  /*12b00*/  SHFL.IDX PT, R14, R7, 0x7, 0x181f ;  /* 0x00f81f00070e7f89 */ /* 0x000ff600000e0000 */
[----:B------:R-:W-:-:S02]  /*12b10*/  @!P3 LEA R21, R9, UR38, 0x1 ;  /* 0x000000260915bc11 */ /* 0x000fc4000f8e08ff */
        /* <DEDUP_REMOVED lines=67> */
.L_x_2318:
[----:B0-----:R-:W-:Y:S01]  /*12f50*/  VIADD R3, R8, 0x70 ;  /* 0x0000007008037836 */ /* 0x001fe20000000000 */
[----:B------:R-:W-:Y:S01]  /*12f60*/  BSSY B0, `(.L_x_2214) ;  /* 0x000000f000007945 */ /* 0x000fe20003800000 */
[----:B------:R-:W-:-:S03]  /*12f70*/  MOV R2, R14 ;  /* 0x0000000e00027202 */ /* 0x000fc60000000f00 */
[----:B------:R-:W-:Y:S01]  /*12f80*/  ISETP.GE.AND P3, PT, R3, R0, PT ;  /* 0x000000000300720c */ /* 0x000fe20003f66270 */
[----:B------:R-:W-:-:S12]  /*12f90*/  IMAD.MOV.U32 R3, RZ, RZ, R4 ;  /* 0x000000ffff037224 */ /* 0x000fd800078e0004 */
        /* <DEDUP_REMOVED lines=11> */
.L_x_2215:
[----:B------:R-:W-:Y:S05]  /*13050*/  BSYNC B0 ;  /* 0x0000000000007941 */ /* 0x000fea0003800000 */
.L_x_2214:
        /* <DEDUP_REMOVED lines=13> */
.L_x_2319:
[----:B0-----:R-:W-:Y:S01]  /*13130*/  IMAD.MOV.U32 R9, RZ, RZ, 0x1 ;  /* 0x00000001ff097424 */ /* 0x001fe200078e00ff */
[----:B------:R-:W-:Y:S01]  /*13140*/  MOV R8, RZ ;  /* 0x000000ff00087202 */ /* 0x000fe20000000f00 */
[----:B------:R-:W-:Y:S06]  /*13150*/  @!P1 BRA `(.L_x_2217) ;  /* 0x0000002000e49947 */ /* 0x000fec0003800000 */
[----:B------:R-:W2:Y:S04]  /*13160*/  LDL.LU R4, [R1+0xc] ;  /* 0x00000c0001047983 */ /* 0x000ea80000300800 */
[----:B-1----:R-:W3:Y:S01]  /*13170*/  LDL.LU R3, [R1+0x8] ;  /* 0x0000080001037983 */ /* 0x002ee20000300800 */
[----:B------:R-:W-:Y:S01]  /*13180*/  UIADD3 UR4, UR40, 0x1, URZ ;  /* 0x0000000128047890 */ /* 0x000fe2000fffe03f */
[----:B------:R-:W-:Y:S01]  /*13190*/  IMAD.MOV.U32 R9, RZ, RZ, 0x1 ;  /* 0x00000001ff097424 */ /* 0x000fe200078e00ff */
        /* <DEDUP_REMOVED lines=10> */
[----:B------:R-:W-:Y:S02]  /*13240*/  ISETP.NE.AND P0, PT, R4, R3, PT ;  /* 0x000000030400720c */ /* 0x000fe40003f05270 */
[----:B------:R-:W-:Y:S02]  /*13250*/  MOV R4, R16 ;  /* 0x0000001000047202 */ /* 0x000fe40000000f00 */
[----:B------:R-:W-:-:S09]  /*13260*/  LOP3.LUT R12, R5, 0x1, RZ, 0xc0, !PT ;  /* 0x00000001050c7812 */ /* 0x000fd200078ec0ff */
[----:B------:R-:W-:Y:S05]  /*13270*/  @!P0 BRA `(.L_x_2218) ;  /* 0x0000001400c88947 */ /* 0x000fea0003800000 */
[----:B------:R-:W-:Y:S01]  /*13280*/  BSSY B0, `(.L_x_2218) ;  /* 0x0000171000007945 */ /* 0x000fe20003800000 */
[----:B------:R-:W-:Y:S02]  /*13290*/  IMAD.IADD R6, R5, 0x1, -R12 ;  /* 0x0000000105067824 */ /* 0x000fe400078e0a0c */
[----:B------:R-:W-:Y:S02]  /*132a0*/  IMAD.MOV.U32 R7, RZ, RZ, 0x1 ;  /* 0x00000001ff077424 */ /* 0x000fe400078e00ff */
[----:B------:R-:W-:-:S07]  /*132b0*/  IMAD.MOV.U32 R4, RZ, RZ, R16 ;  /* 0x000000ffff047224 */ /* 0x000fce00078e0010 */
.L_x_2257:
        /* <DEDUP_REMOVED lines=19> */
[----:B------:R-:W-:-:S04]  /*133f0*/  IMAD R4, R18, UR5, R5 ;  /* 0x0000000512047c24 */ /* 0x000fc8000f8e0205 */
[----:B------:R-:W-:-:S04]  /*13400*/  IMAD.MOV R3, RZ, RZ, -R2 ;  /* 0x000000ffff037224 */ /* 0x000fc800078e0a02 */
        /* <DEDUP_REMOVED lines=8> */
.L_x_2221:
[----:B------:R-:W1:Y:S01]  /*13490*/  S2R R2, SR_TID.X ;  /* 0x0000000000027919 */ /* 0x000e620000002100 */
[----:B------:R-:W-:Y:S01]  /*134a0*/  BSSY B2, `(.L_x_2222) ;  /* 0x0000006000027945 */ /* 0x000fe20003800000 */
[----:B-1----:R-:W-:Y:S02]  /*134b0*/  LOP3.LUT R3, R2, 0x7f, RZ, 0xc0, !PT ;  /* 0x0000007f02037812 */ /* 0x002fe400078ec0ff */
[----:B------:R-:W-:Y:S02]  /*134c0*/  SHF.L.U32 R2, R7, 0x1f, RZ ;  /* 0x0000001f07027819 */ /* 0x000fe400000006ff */
[----:B------:R-:W-:Y:S02]  /*134d0*/  ISETP.NE.AND P1, PT, R3, RZ, PT ;  /* 0x000000ff0300720c */ /* 0x000fe40003f25270 */
[----:B------:R-:W1:Y:S02]  /*134e0*/  SYNCS.PHASECHK.TRANS64.TRYWAIT P0, [UR38+0x38848], R2 ;  /* 0x03884802ff0075a7 */ /* 0x000e640008000166 */
[----:B-1----:R-:W-:Y:S09]  /*134f0*/  @!P0 BRA `(.L_x_2223) ;  /* 0x00000038001c8947 */ /* 0x002ff20003800000 */
.L_x_2320:
[----:B------:R-:W-:Y:S05]  /*13500*/  BSYNC B2 ;  /* 0x0000000000027941 */ /* 0x000fea0003800000 */
.L_x_2222:
[----:B------:R-:W-:Y:S04]  /*13510*/  BSSY B2, `(.L_x_2224) ;  /* 0x0000007000027945 */ /* 0x000fe80003800000 */
[----:B------:R-:W-:Y:S05]  /*13520*/  @P1 BRA `(.L_x_2225) ;  /* 0x0000000000141947 */ /* 0x000fea0003800000 */
[----:B------:R-:W-:Y:S01]  /*13530*/  ISETP.NE.AND P0, PT, R10, RZ, PT ;  /* 0x000000ff0a00720c */ /* 0x000fe20003f05270 */
[----:B-1----:R-:W-:-:S04]  /*13540*/  IMAD.MOV.U32 R3, RZ, RZ, 0xa000 ;  /* 0x0000a000ff037424 */ /* 0x002fc800078e00ff */
[----:B------:R2:W-:Y:S08]  /*13550*/  SYNCS.ARRIVE.TRANS64 RZ, [UR38+0x38838], R3 ;  /* 0x03883803ffff79a7 */ /* 0x0005f00008000026 */
[----:B--2---:R-:W-:Y:S05]  /*13560*/  @!P0 BRA `(.L_x_2225) ;  /* 0x0000000000048947 */ /* 0x004fea0003800000 */
[----:B------:R-:W-:Y:S01]  /*13570*/  BPT.TRAP 0x1 ;  /* 0x000000040000795c */ /* 0x000fe20000300000 */
.L_x_2225:
[----:B------:R-:W-:Y:S05]  /*13580*/  BSYNC B2 ;  /* 0x0000000000027941 */ /* 0x000fea0003800000 */
.L_x_2224:
[----:B------:R-:W-:Y:S01]  /*13590*/  MOV R14, RZ ;  /* 0x000000ff000e7202 */ /* 0x000fe20000000f00 */
[----:B------:R-:W-:Y:S01]  /*135a0*/  ULDC.64 UR4, c[0x0][0x198] ;  /* 0x0000660000047ab9 */ /* 0x000fe20000000a00 */
[----:B------:R-:W-:Y:S01]  /*135b0*/  PLOP3.LUT P0, PT, PT, PT, PT, 0x80, 0x0 ;  /* 0x000000000000781c */ /* 0x000fe20003f0f070 */
[----:B------:R-:W-:Y:S01]  /*135c0*/  UIADD3 UR4, UP0, UR4, 0x370, URZ ;  /* 0x0000037004047890 */ /* 0x000fe2000ff1e03f */
[----:B------:R-:W-:Y:S01]  /*135d0*/  R2UR UR34, R14 ;  /* 0x000000000e2272ca */ /* 0x000fe200000e0000 */
[----:B-1----:R-:W-:Y:S01]  /*135e0*/  IMAD R3, R9, 0x50, RZ ;  /* 0x0000005009037824 */ /* 0x002fe200078e02ff */
[----:B------:R-:W-:Y:S02]  /*135f0*/  UIADD3 UR32, UR38, 0x2e400, URZ ;  /* 0x0002e40026207890 */ /* 0x000fe4000fffe03f */
[----:B------:R-:W-:Y:S02]  /*13600*/  UIADD3 UR33, UR38, 0x38838, URZ ;  /* 0x0003883826217890 */ /* 0x000fe4000fffe03f */
[----:B------:R-:W-:Y:S01]  /*13610*/  UIADD3.X UR5, URZ, UR5, URZ, UP0, !UPT ;  /* 0x000000053f057290 */ /* 0x000fe200087fe43f */
[----:B------:R-:W-:Y:S01]  /*13620*/  UMOV UR6, 0x0 ;  /* 0x0000000000067882 */ /* 0x000fe20000000000 */
[----:B------:R-:W-:-:S10]  /*13630*/  UMOV UR7, 0x14f00000 ;  /* 0x14f0000000077882 */ /* 0x000fd40000000000 */
.L_x_2226:
        /* <DEDUP_REMOVED lines=13> */
.L_x_2227:
        /* <DEDUP_REMOVED lines=15> */
.L_x_2228:
        /* <DEDUP_REMOVED lines=15> */
.L_x_2229:
        /* <DEDUP_REMOVED lines=12> */
.L_x_2321:
[----:B------:R-:W-:Y:S05]  /*139b0*/  BSYNC B2 ;  /* 0x0000000000027941 */ /* 0x000fea0003800000 */
.L_x_2230:
        /* <DEDUP_REMOVED lines=9> */
.L_x_2233:
[----:B------:R-:W-:Y:S05]  /*13a50*/  BSYNC B2 ;  /* 0x0000000000027941 */ /* 0x000fea0003800000 */
.L_x_2232:
        /* <DEDUP_REMOVED lines=10> */
.L_x_2234:
        /* <DEDUP_REMOVED lines=13> */
.L_x_2235:
        /* <DEDUP_REMOVED lines=13> */
.L_x_2236:
        /* <DEDUP_REMOVED lines=13> */
.L_x_2237:
        /* <DEDUP_REMOVED lines=10> */
.L_x_2220:
[----:B------:R-:W-:Y:S05]  /*13e10*/  BSYNC B1 ;  /* 0x0000000000017941 */ /* 0x000fea0003800000 */
.L_x_2219:
        /* <DEDUP_REMOVED lines=14> */
[----:B0-----:R-:W-:Y:S01]  /*13f00*/  @P0 IMAD.HI.U32 R5, R11, R2, RZ ;  /* 0x000000020b050227 */ /* 0x001fe200078e00ff */
[----:B------:R-:W-:-:S04]  /*13f10*/  MOV R2, R11 ;  /* 0x0000000b00027202 */ /* 0x000fc80000000f00 */
        /* <DEDUP_REMOVED lines=12> */
.L_x_2240:
[----:B------:R-:W1:Y:S01]  /*13fe0*/  S2R R2, SR_TID.X ;  /* 0x0000000000027919 */ /* 0x000e620000002100 */
[----:B------:R-:W-:Y:S01]  /*13ff0*/  BSSY B2, `(.L_x_2241) ;  /* 0x0000006000027945 */ /* 0x000fe20003800000 */
[----:B-1----:R-:W-:Y:S02]  /*14000*/  LOP3.LUT R3, R2, 0x7f, RZ, 0xc0, !PT ;  /* 0x0000007f02037812 */ /* 0x002fe400078ec0ff */
[----:B------:R-:W-:Y:S02]  /*14010*/  SHF.L.U32 R2, R9, 0x1f, RZ ;  /* 0x0000001f09027819 */ /* 0x000fe400000006ff */
[----:B------:R-:W-:Y:S02]  /*14020*/  ISETP.NE.AND P1, PT, R3, RZ, PT ;  /* 0x000000ff0300720c */ /* 0x000fe40003f25270 */
[----:B------:R-:W1:Y:S02]  /*14030*/  SYNCS.PHASECHK.TRANS64.TRYWAIT P0, [UR38+0x38840], R2 ;  /* 0x03884002ff0075a7 */ /* 0x000e640008000166 */
[----:B-1----:R-:W-:Y:S09]  /*14040*/  @!P0 BRA `(.L_x_2242) ;  /* 0x0000002c00788947 */ /* 0x002ff20003800000 */
.L_x_2322:
[----:B------:R-:W-:Y:S05]  /*14050*/  BSYNC B2 ;  /* 0x0000000000027941 */ /* 0x000fea0003800000 */
.L_x_2241:
[----:B------:R-:W-:Y:S04]  /*14060*/  BSSY B2, `(.L_x_2243) ;  /* 0x0000007000027945 */ /* 0x000fe80003800000 */
[----:B------:R-:W-:Y:S05]  /*14070*/  @P1 BRA `(.L_x_2244) ;  /* 0x0000000000141947 */ /* 0x000fea0003800000 */
[----:B------:R-:W-:Y:S01]  /*14080*/  ISETP.NE.AND P0, PT, R10, RZ, PT ;  /* 0x000000ff0a00720c */ /* 0x000fe20003f05270 */
[----:B-1----:R-:W-:-:S04]  /*14090*/  IMAD.MOV.U32 R2, RZ, RZ, 0xa000 ;  /* 0x0000a000ff027424 */ /* 0x002fc800078e00ff */
[----:B------:R2:W-:Y:S08]  /*140a0*/  SYNCS.ARRIVE.TRANS64 RZ, [UR38+0x38830], R2 ;  /* 0x03883002ffff79a7 */ /* 0x0005f00008000026 */
[----:B--2---:R-:W-:Y:S05]  /*140b0*/  @!P0 BRA `(.L_x_2244) ;  /* 0x0000000000048947 */ /* 0x004fea0003800000 */
[----:B------:R-:W-:Y:S01]  /*140c0*/  BPT.TRAP 0x1 ;  /* 0x000000040000795c */ /* 0x000fe20000300000 */
.L_x_2244:
[----:B------:R-:W-:Y:S05]  /*140d0*/  BSYNC B2 ;  /* 0x0000000000027941 */ /* 0x000fea0003800000 */
.L_x_2243:
        /* <DEDUP_REMOVED lines=11> */
.L_x_2245:
        /* <DEDUP_REMOVED lines=8> */
[----:B------:R-:W-:Y:S01]  /*14210*/  MOV R14, 0x40 ;  /* 0x00000040000e7802 */ /* 0x000fe20000000f00 */
[----:B------:R-:W-:Y:S01]  /*14220*/  UIADD3 UR8, UR38, 0x26c00, URZ ;  /* 0x00026c0026087890 */ /* 0x000fe2000fffe03f */
[----:B------:R-:W-:Y:S01]  /*14230*/  PLOP3.LUT P0, PT, PT, PT, PT, 0x80, 0x0 ;  /* 0x000000000000781c */ /* 0x000fe20003f0f070 */
[----:B------:R-:W-:Y:S01]  /*14240*/  UMOV UR6, 0x0 ;  /* 0x0000000000067882 */ /* 0x000fe20000000000 */
[----:B------:R-:W-:Y:S01]  /*14250*/  R2UR UR10, R14 ;  /* 0x000000000e0a72ca */ /* 0x000fe200000e0000 */
[----:B------:R-:W-:-:S14]  /*14260*/  UMOV UR7, 0x14f00000 ;  /* 0x14f0000000077882 */ /* 0x000fdc0000000000 */
.L_x_2246:
        /* <DEDUP_REMOVED lines=14> */
.L_x_2247:
        /* <DEDUP_REMOVED lines=14> */
.L_x_2248:
        /* <DEDUP_REMOVED lines=12> */
.L_x_2323:
[----:B------:R-:W-:Y:S05]  /*144f0*/  BSYNC B2 ;  /* 0x0000000000027941 */ /* 0x000fea0003800000 */
.L_x_2249:
        /* <DEDUP_REMOVED lines=9> */
.L_x_2252:
[----:B------:R-:W-:Y:S05]  /*14590*/  BSYNC B2 ;  /* 0x0000000000027941 */ /* 0x000fea0003800000 */
.L_x_2251:
[----:B------:R-:W-:Y:S01]  /*145a0*/  R2UR UR10, R15 ;  /* 0x000000000f0a72ca */ /* 0x000fe200000e0000 */
[----:B------:R-:W-:Y:S01]  /*145b0*/  ULDC.64 UR4, c[0x0][0x198] ;  /* 0x0000660000047ab9 */ /* 0x000fe20000000a00 */
[----:B------:R-:W-:Y:S01]  /*145c0*/  R2UR UR6, R2 ;  /* 0x00000000020672ca */ /* 0x000fe200000e0000 */
[----:B------:R-:W-:Y:S01]  /*145d0*/  UIADD3 UR4, UP0, UR4, 0x470, URZ ;  /* 0x0000047004047890 */ /* 0x000fe2000ff1e03f */
[----:B------:R-:W-:Y:S01]  /*145e0*/  R2UR UR7, R3 ;  /* 0x00000000030772ca */ /* 0x000fe200000e0000 */
[----:B0-----:R-:W-:Y:S01]  /*145f0*/  IMAD R7, R17, 0x50, RZ ;  /* 0x0000005011077824 */ /* 0x001fe200078e02ff */
[----:B------:R-:W-:Y:S01]  /*14600*/  PLOP3.LUT P0, PT, PT, PT, PT, 0x80, 0x0 ;  /* 0x000000000000781c */ /* 0x000fe20003f0f070 */
[----:B------:R-:W-:Y:S02]  /*14610*/  UIADD3 UR8, UR38, 0xa400, URZ ;  /* 0x0000a40026087890 */ /* 0x000fe4000fffe03f */
[----:B------:R-:W-:Y:S02]  /*14620*/  UIADD3 UR9, UR38, 0x38858, URZ ;  /* 0x0003885826097890 */ /* 0x000fe4000fffe03f */
[----:B------:R-:W-:-:S12]  /*14630*/  UIADD3.X UR5, URZ, UR5, URZ, UP0, !UPT ;  /* 0x000000053f057290 */ /* 0x000fd800087fe43f */
.L_x_2253:
        /* <DEDUP_REMOVED lines=13> */
.L_x_2254:
        /* <DEDUP_REMOVED lines=13> */
.L_x_2255:
        /* <DEDUP_REMOVED lines=13> */
.L_x_2256:
        /* <DEDUP_REMOVED lines=10> */
.L_x_2239:
[----:B------:R-:W-:Y:S05]  /*14950*/  BSYNC B1 ;  /* 0x0000000000017941 */ /* 0x000fea0003800000 */
.L_x_2238:
[----:B------:R-:W-:Y:S02]  /*14960*/  VIADD R0, R0, 0xfffffffe ;  /* 0xfffffffe00007836 */ /* 0x000fe40000000000 */
[----:B------:R-:W-:Y:S01]  /*14970*/  IMAD.MOV.U32 R7, RZ, RZ, R9 ;  /* 0x000000ffff077224 */ /* 0x000fe200078e0009 */
[----:B------:R-:W-:Y:S06]  /*14980*/  @P2 BRA `(.L_x_2257) ;  /* 0xffffffe8004c2947 */ /* 0x000fec000383ffff */
[----:B------:R-:W-:Y:S05]  /*14990*/  BSYNC B0 ;  /* 0x0000000000007941 */ /* 0x000fea0003800000 */
.L_x_2218:
        /* <DEDUP_REMOVED lines=30> */
.L_x_2259:
[----:B------:R-:W1:Y:S01]  /*14b80*/  S2R R2, SR_TID.X ;  /* 0x0000000000027919 */ /* 0x000e620000002100 */
[----:B------:R-:W-:Y:S01]  /*14b90*/  BSSY B1, `(.L_x_2260) ;  /* 0x0000006000017945 */ /* 0x000fe20003800000 */
[----:B-1----:R-:W-:Y:S02]  /*14ba0*/  LOP3.LUT R3, R2, 0x7f, RZ, 0xc0, !PT ;  /* 0x0000007f02037812 */ /* 0x002fe400078ec0ff */
[----:B------:R-:W-:Y:S02]  /*14bb0*/  SHF.L.U32 R2, R9, 0x1f, RZ ;  /* 0x0000001f09027819 */ /* 0x000fe400000006ff */
[----:B------:R-:W-:Y:S02]  /*14bc0*/  ISETP.NE.AND P1, PT, R3, RZ, PT ;  /* 0x000000ff0300720c */ /* 0x000fe40003f25270 */
[----:B------:R-:W1:Y:S02]  /*14bd0*/  SYNCS.PHASECHK.TRANS64.TRYWAIT P0, [UR38+0x38848], R2 ;  /* 0x03884802ff0075a7 */ /* 0x000e640008000166 */
[----:B-1----:R-:W-:Y:S09]  /*14be0*/  @!P0 BRA `(.L_x_2261) ;  /* 0x0000002000c08947 */ /* 0x002ff20003800000 */
.L_x_2324:
[----:B------:R-:W-:Y:S05]  /*14bf0*/  BSYNC B1 ;  /* 0x0000000000017941 */ /* 0x000fea0003800000 */
.L_x_2260:
[----:B------:R-:W-:Y:S04]  /*14c00*/  BSSY B1, `(.L_x_2262) ;  /* 0x0000007000017945 */ /* 0x000fe80003800000 */
[----:B------:R-:W-:Y:S05]  /*14c10*/  @P1 BRA `(.L_x_2263) ;  /* 0x0000000000141947 */ /* 0x000fea0003800000 */
[----:B------:R-:W-:Y:S02]  /*14c20*/  ISETP.NE.AND P0, PT, R10, RZ, PT ;  /* 0x000000ff0a00720c */ /* 0x000fe40003f05270 */
[----:B-1----:R-:W-:-:S04]  /*14c30*/  MOV R3, 0xa000 ;  /* 0x0000a00000037802 */ /* 0x002fc80000000f00 */
[----:B------:R2:W-:Y:S07]  /*14c40*/  SYNCS.ARRIVE.TRANS64 RZ, [UR38+0x38838], R3 ;  /* 0x03883803ffff79a7 */ /* 0x0005ee0008000026 */
[----:B------:R-:W-:Y:S05]  /*14c50*/  @!P0 BRA `(.L_x_2263) ;  /* 0x0000000000048947 */ /* 0x000fea0003800000 */
[----:B------:R-:W-:Y:S01]  /*14c60*/  BPT.TRAP 0x1 ;  /* 0x000000040000795c */ /* 0x000fe20000300000 */
.L_x_2263:
[----:B------:R-:W-:Y:S05]  /*14c70*/  BSYNC B1 ;  /* 0x0000000000017941 */ /* 0x000fea0003800000 */
.L_x_2262:
[----:B0-----:R-:W-:Y:S01]  /*14c80*/  IMAD.MOV.U32 R5, RZ, RZ, RZ ;  /* 0x000000ffff057224 */ /* 0x001fe200078e00ff */
        /* <DEDUP_REMOVED lines=10> */
.L_x_2264:
        /* <DEDUP_REMOVED lines=14> */
.L_x_2265:
        /* <DEDUP_REMOVED lines=14> */
.L_x_2266:
        /* <DEDUP_REMOVED lines=14> */
.L_x_2267:
        /* <DEDUP_REMOVED lines=11> */
.L_x_2325:
[----:B------:R-:W-:Y:S05]  /*15080*/  BSYNC B1 ;  /* 0x0000000000017941 */ /* 0x000fea0003800000 */
.L_x_2268:
        /* <DEDUP_REMOVED lines=9> */
.L_x_2271:
[----:B------:R-:W-:Y:S05]  /*15120*/  BSYNC B1 ;  /* 0x0000000000017941 */ /* 0x000fea0003800000 */
.L_x_2270:
        /* <DEDUP_REMOVED lines=10> */
.L_x_2272:
        /* <DEDUP_REMOVED lines=13> */
.L_x_2273:
        /* <DEDUP_REMOVED lines=13> */
.L_x_2274:
        /* <DEDUP_REMOVED lines=13> */
.L_x_2275:
        /* <DEDUP_REMOVED lines=10> */
.L_x_2258:
[----:B------:R-:W-:Y:S05]  /*154e0*/  BSYNC B0 ;  /* 0x0000000000007941 */ /* 0x000fea0003800000 */
.L_x_2217:
        /* <DEDUP_REMOVED lines=12> */
.L_x_2326:
[----:B------:R-:W-:Y:S05]  /*155b0*/  BSYNC B1 ;  /* 0x0000000000017941 */ /* 0x000fea0003800000 */
.L_x_2278:
[----:B------:R-:W-:Y:S04]  /*155c0*/  BSSY B1, `(.L_x_2280) ;  /* 0x0000008000017945 */ /* 0x000fe80003800000 */
[----:B------:R-:W-:Y:S05]  /*155d0*/  @P1 BRA `(.L_x_2281) ;  /* 0x0000000000181947 */ /* 0x000fea0003800000 */
[----:B------:R-:W1:Y:S01]  /*155e0*/  S2R R2, SR_TID.X ;  /* 0x0000000000027919 */ /* 0x000e620000002100 */
[----:B0-----:R-:W-:-:S04]  /*155f0*/  MOV R0, 0xa000 ;  /* 0x0000a00000007802 */ /* 0x001fc80000000f00 */
[----:B------:R2:W-:Y:S01]  /*15600*/  SYNCS.ARRIVE.TRANS64 RZ, [R3+URZ+0x38850], R0 ;  /* 0x0388500003ff79a7 */ /* 0x0005e2000800003f */
[----:B-1----:R-:W-:-:S13]  /*15610*/  LOP3.LUT P0, RZ, R2, 0x1f, RZ, 0xc0, !PT ;  /* 0x0000001f02ff7812 */ /* 0x002fda000780c0ff */
[----:B--2---:R-:W-:Y:S05]  /*15620*/  @!P0 BRA `(.L_x_2281) ;  /* 0x0000000000048947 */ /* 0x004fea0003800000 */
[----:B------:R-:W-:Y:S01]  /*15630*/  BPT.TRAP 0x1 ;  /* 0x000000040000795c */ /* 0x000fe20000300000 */
.L_x_2281:
[----:B------:R-:W-:Y:S05]  /*15640*/  BSYNC B1 ;  /* 0x0000000000017941 */ /* 0x000fea0003800000 */
.L_x_2280:
        /* <DEDUP_REMOVED lines=13> */
.L_x_2282:
        /* <DEDUP_REMOVED lines=13> */
.L_x_2283:
        /* <DEDUP_REMOVED lines=13> */
.L_x_2284:
        /* <DEDUP_REMOVED lines=13> */
.L_x_2285:
        /* <DEDUP_REMOVED lines=8> */
.L_x_2277:
[----:B------:R-:W-:Y:S05]  /*15a10*/  BSYNC B0 ;  /* 0x0000000000007941 */ /* 0x000fea0003800000 */
.L_x_2276:
[----:B0-----:R-:W-:Y:S02]  /*15a20*/  VIADD R0, R8, 0x1 ;  /* 0x0000000108007836 */ /* 0x001fe40000000000 */
[----:B-1----:R-:W-:-:S03]  /*15a30*/  IMAD.MOV.U32 R3, RZ, RZ, RZ ;  /* 0x000000ffff037224 */ /* 0x002fc600078e00ff */
[----:B------:R-:W-:-:S04]  /*15a40*/  ISETP.NE.AND P0, PT, R0, 0x2, PT ;  /* 0x000000020000780c */ /* 0x000fc80003f05270 */
[----:B------:R-:W-:Y:S02]  /*15a50*/  SEL R2, RZ, 0x1, P0 ;  /* 0x00000001ff027807 */ /* 0x000fe40000000000 */
[----:B------:R-:W-:Y:S02]  /*15a60*/  SEL R0, R0, RZ, P0 ;  /* 0x000000ff00007207 */ /* 0x000fe40000000000 */
[----:B------:R-:W-:-:S07]  /*15a70*/  LOP3.LUT R9, R9, R2, RZ, 0x3c, !PT ;  /* 0x0000000209097212 */ /* 0x000fce00078e3cff */
.L_x_2201:
[----:B------:R-:W0:Y:S01]  /*15a80*/  S2R R5, SR_CgaCtaId ;  /* 0x0000000000057919 */ /* 0x000e220000008800 */
[----:B------:R-:W-:Y:S02]  /*15a90*/  MOV R2, 0x400 ;  /* 0x0000040000027802 */ /* 0x000fe40000000f00 */
[----:B------:R-:W-:Y:S02]  /*15aa0*/  SHF.L.U32 R3, R3, 0x1f, RZ ;  /* 0x0000001f03037819 */ /* 0x000fe400000006ff */
[----:B0-----:R-:W-:-:S04]  /*15ab0*/  LEA R2, R5, R2, 0x18 ;  /* 0x0000000205027211 */ /* 0x001fc800078ec0ff */
[----:B------:R-:W0:Y:S02]  /*15ac0*/  SYNCS.PHASECHK.TRANS64.TRYWAIT P0, [R2+URZ+0x38820], R3 ;  /* 0x03882003020075a7 */ /* 0x000e24000800017f */
[----:B0-----:R-:W-:Y:S05]  /*15ad0*/  @!P0 BRA `(.L_x_2286) ;  /* 0x0000001400488947 */ /* 0x001fea0003800000 */
.L_x_2327:
[----:B------:R-:W-:-:S03]  /*15ae0*/  UMOV UR4, 0xffffffff ;  /* 0xffffffff00047882 */ /* 0x000fc60000000000 */
[----:B------:R-:W-:Y:S05]  /*15af0*/  BRA.DIV UR4, `(.L_x_2287) ;  /* 0x0000001604547947 */ /* 0x000fea000b800000 */
[----:B0-----:R-:W0:Y:S02]  /*15b00*/  S2R R3, SR_TID.X ;  /* 0x0000000000037919 */ /* 0x001e240000002100 */
[----:B0-----:R-:W-:-:S04]  /*15b10*/  SHF.R.U32.HI R3, RZ, 0x5, R3 ;  /* 0x00000005ff037819 */ /* 0x001fc80000011603 */
[----:B------:R-:W-:-:S05]  /*15b20*/  LOP3.LUT R3, R3, 0x3, RZ, 0xc0, !PT ;  /* 0x0000000303037812 */ /* 0x000fca00078ec0ff */
[----:B------:R0:W1:Y:S02]  /*15b30*/  SHFL.IDX PT, R14, R3, RZ, 0x1f ;  /* 0x00001fff030e7589 */ /* 0x00006400000e0000 */
.L_x_2330:
[----:B-1----:R-:W-:-:S13]  /*15b40*/  ISETP.NE.AND P0, PT, R14, RZ, PT ;  /* 0x000000ff0e00720c */ /* 0x002fda0003f05270 */
[----:B------:R-:W-:Y:S05]  /*15b50*/  @P0 BRA `(.L_x_2163) ;  /* 0x0000000000880947 */ /* 0x000fea0003800000 */
[----:B------:R-:W-:-:S03]  /*15b60*/  UMOV UR4, 0xffffffff ;  /* 0xffffffff00047882 */ /* 0x000fc60000000000 */
[----:B------:R-:W-:Y:S05]  /*15b70*/  BRA.DIV UR4, `(.L_x_2288) ;  /* 0x0000001604687947 */ /* 0x000fea000b800000 */
[----:B------:R-:W-:-:S13]  /*15b80*/  ELECT P6, URZ, PT ;  /* 0x00000000003f782f */ /* 0x000fda00038c0000 */
.L_x_2333:
[----:B------:R-:W-:Y:S05]  /*15b90*/  @!P6 BRA `(.L_x_2163) ;  /* 0x000000000078e947 */ /* 0x000fea0003800000 */
[----:B0-----:R-:W2:Y:S02]  /*15ba0*/  LDL.LU R3, [R1+0x14] ;  /* 0x0000140001037983 */ /* 0x001ea40000300800 */
[----:B--2---:R-:W-:-:S04]  /*15bb0*/  LOP3.LUT R3, R3, 0x2, RZ, 0xfc, !PT ;  /* 0x0000000203037812 */ /* 0x004fc800078efcff */
[----:B------:R-:W-:-:S13]  /*15bc0*/  ISETP.NE.AND P2, PT, R3, 0x3, PT ;  /* 0x000000030300780c */ /* 0x000fda0003f45270 */
[----:B------:R-:W-:Y:S05]  /*15bd0*/  @!P2 BRA `(.L_x_2289) ;  /* 0x000000000004a947 */ /* 0x000fea0003800000 */
[----:B------:R-:W-:Y:S01]  /*15be0*/  BPT.TRAP 0x1 ;  /* 0x000000040000795c */ /* 0x000fe20000300000 */
.L_x_2289:
[----:B------:R-:W-:Y:S01]  /*15bf0*/  VIADD R7, R2, 0x38840 ;  /* 0x0003884002077836 */ /* 0x000fe20000000000 */
[----:B------:R-:W-:Y:S02]  /*15c00*/  SHF.L.U32 R5, R9, 0x1f, RZ ;  /* 0x0000001f09057819 */ /* 0x000fe400000006ff */
[C---:B------:R-:W-:Y:S01]  /*15c10*/  IADD3 R3, R0.reuse, 0x1, RZ ;  /* 0x0000000100037810 */ /* 0x040fe20007ffe0ff */
        /* <DEDUP_REMOVED lines=9> */
.L_x_2334:
[----:B------:R-:W1:Y:S02]  /*15cb0*/  SYNCS.PHASECHK.TRANS64.TRYWAIT P0, [R3+URZ], R4 ;  /* 0x00000004030075a7 */ /* 0x000e64000800017f */
[----:B-1----:R-:W-:Y:S05]  /*15cc0*/  @!P0 BRA `(.L_x_2291) ;  /* 0x0000001400488947 */ /* 0x002fea0003800000 */
.L_x_2335:
[----:B------:R-:W-:Y:S05]  /*15cd0*/  @!P2 BRA `(.L_x_2292) ;  /* 0x000000000004a947 */ /* 0x000fea0003800000 */
[----:B------:R-:W-:Y:S01]  /*15ce0*/  BPT.TRAP 0x1 ;  /* 0x000000040000795c */ /* 0x000fe20000300000 */
.L_x_2292:
[----:B-1----:R-:W-:-:S04]  /*15cf0*/  VIADD R3, R2, 0x38860 ;  /* 0x0003886002037836 */ /* 0x002fc80000000000 */
[----:B------:R-:W-:-:S04]  /*15d00*/  IMAD R0, R0, 0x8, R3 ;  /* 0x0000000800007824 */ /* 0x000fc800078e0203 */
[----:B------:R-:W1:Y:S02]  /*15d10*/  SYNCS.PHASECHK.TRANS64.TRYWAIT P0, [R0+URZ], R5 ;  /* 0x00000005000075a7 */ /* 0x000e64000800017f */
[----:B-1----:R-:W-:Y:S05]  /*15d20*/  @!P0 BRA `(.L_x_2293) ;  /* 0x0000001400448947 */ /* 0x002fea0003800000 */
.L_x_2336:
[----:B------:R-:W-:-:S07]  /*15d30*/  IMAD R3, R8, 0x8, R3 ;  /* 0x0000000808037824 */ /* 0x000fce00078e0203 */
.L_x_2294:
[----:B--2---:R2:W3:Y:S02]  /*15d40*/  SYNCS.PHASECHK.TRANS64.TRYWAIT P0, [R3+URZ], R4 ;  /* 0x00000004030075a7 */ /* 0x0044e4000800017f */
[----:B---3--:R-:W-:Y:S05]  /*15d50*/  @!P0 NANOSLEEP.SYNCS 0x989680 ;  /* 0x009896800000895d */ /* 0x008fea0003900000 */
[----:B------:R-:W3:Y:S02]  /*15d60*/  @!P0 SYNCS.PHASECHK.TRANS64 P0, [R3+URZ], R4 ;  /* 0x00000004030085a7 */ /* 0x000ee4000800007f */
[----:B---3--:R-:W-:Y:S05]  /*15d70*/  @!P0 BRA `(.L_x_2294) ;  /* 0xfffffffc00f08947 */ /* 0x008fea000383ffff */
.L_x_2163:
[----:B------:R-:W-:Y:S05]  /*15d80*/  BSYNC B6 ;  /* 0x0000000000067941 */ /* 0x000fea0003800000 */
.L_x_2160:
[----:B------:R-:W-:Y:S05]  /*15d90*/  EXIT ;  /* 0x000000000000794d */ /* 0x000fea0003800000 */
.L_x_2167:
[----:B------:R-:W-:-:S13]  /*15da0*/  R2UR UR4, R16 ;  /* 0x00000000100472ca */ /* 0x000fda00000e0000 */
[----:B-1----:R-:W-:-:S04]  /*15db0*/  MOV R3, UR4 ;  /* 0x0000000400037c02 */ /* 0x002fc80008000f00 */
[----:B------:R1:W2:Y:S03]  /*15dc0*/  SYNCS.PHASECHK.TRANS64.TRYWAIT P1, [R3+URZ+0x38800], R2 ;  /* 0x03880002030075a7 */ /* 0x0002a6000802017f */
[----:B--2---:R-:W-:Y:S05]  /*15dd0*/  @!P1 NANOSLEEP.SYNCS 0x989680 ;  /* 0x009896800000995d */ /* 0x004fea0003900000 */
[----:B------:R-:W2:Y:S02]  /*15de0*/  @!P1 SYNCS.PHASECHK.TRANS64 P1, [R3+URZ+0x38800], R2 ;  /* 0x03880002030095a7 */ /* 0x000ea4000802007f */
[----:B--2---:R-:W-:Y:S05]  /*15df0*/  @!P1 BRA `(.L_x_2167) ;  /* 0xfffffffc00e89947 */ /* 0x004fea000383ffff */
[----:B------:R-:W-:Y:S05]  /*15e00*/  BRA `(.L_x_2295) ;  /* 0xfffffeb400e47947 */ /* 0x000fea000383ffff */
.L_x_2171:
[----:B------:R-:W-:-:S13]  /*15e10*/  R2UR UR4, R16 ;  /* 0x00000000100472ca */ /* 0x000fda00000e0000 */
[----:B01----:R-:W-:-:S04]  /*15e20*/  IMAD.U32 R3, RZ, RZ, UR4 ;  /* 0x00000004ff037e24 */ /* 0x003fc8000f8e00ff */
[----:B------:R0:W1:Y:S03]  /*15e30*/  SYNCS.PHASECHK.TRANS64.TRYWAIT P2, [R3+URZ+0x38830], R2 ;  /* 0x03883002030075a7 */ /* 0x000066000804017f */
[----:B-1----:R-:W-:Y:S05]  /*15e40*/  @!P2 NANOSLEEP.SYNCS 0x989680 ;  /* 0x009896800000a95d */ /* 0x002fea0003900000 */
[----:B------:R-:W1:Y:S02]  /*15e50*/  @!P2 SYNCS.PHASECHK.TRANS64 P2, [R3+URZ+0x38830], R2 ;  /* 0x038830020300a5a7 */ /* 0x000e64000804007f */
[----:B-1----:R-:W-:Y:S05]  /*15e60*/  @!P2 BRA `(.L_x_2171) ;  /* 0xfffffffc00e8a947 */ /* 0x002fea000383ffff */
[----:B------:R-:W-:Y:S05]  /*15e70*/  BRA `(.L_x_2170) ;  /* 0xfffffeb800047947 */ /* 0x000fea000383ffff */
.L_x_2176:
[----:B------:R-:W-:-:S13]  /*15e80*/  R2UR UR6, R213 ;  /* 0x00000000d50672ca */ /* 0x000fda00000e0000 */
[----:B-1----:R-:W-:-:S04]  /*15e90*/  IMAD.U32 R6, RZ, RZ, UR6 ;  /* 0x00000006ff067e24 */ /* 0x002fc8000f8e00ff */
[----:B------:R1:W2:Y:S03]  /*15ea0*/  SYNCS.PHASECHK.TRANS64.TRYWAIT P3, [R6+URZ+0x38830], R3 ;  /* 0x03883003060075a7 */ /* 0x0002a6000806017f */
[----:B--2---:R-:W-:Y:S05]  /*15eb0*/  @!P3 NANOSLEEP.SYNCS 0x989680 ;  /* 0x009896800000b95d */ /* 0x004fea0003900000 */
[----:B------:R-:W2:Y:S02]  /*15ec0*/  @!P3 SYNCS.PHASECHK.TRANS64 P3, [R6+URZ+0x38830], R3 ;  /* 0x038830030600b5a7 */ /* 0x000ea4000806007f */
[----:B--2---:R-:W-:Y:S05]  /*15ed0*/  @!P3 BRA `(.L_x_2176) ;  /* 0xfffffffc00e8b947 */ /* 0x004fea000383ffff */
[----:B------:R-:W-:Y:S05]  /*15ee0*/  BRA `(.L_x_2175) ;  /* 0xfffffef8003c7947 */ /* 0x000fea000383ffff */
.L_x_2180:
[----:B-1----:R-:W-:-:S04]  /*15ef0*/  IMAD.U32 R3, RZ, RZ, UR7 ;  /* 0x00000007ff037e24 */ /* 0x002fc8000f8e00ff */
[----:B------:R1:W2:Y:S03]  /*15f00*/  SYNCS.PHASECHK.TRANS64.TRYWAIT P3, [R3+URZ+0x38850], R0 ;  /* 0x03885000030075a7 */ /* 0x0002a6000806017f */
[----:B--2---:R-:W-:Y:S05]  /*15f10*/  @!P3 NANOSLEEP.SYNCS 0x989680 ;  /* 0x009896800000b95d */ /* 0x004fea0003900000 */
[----:B------:R-:W2:Y:S02]  /*15f20*/  @!P3 SYNCS.PHASECHK.TRANS64 P3, [R3+URZ+0x38850], R0 ;  /* 0x038850000300b5a7 */ /* 0x000ea4000806007f */
[----:B--2---:R-:W-:Y:S05]  /*15f30*/  @!P3 BRA `(.L_x_2180) ;  /* 0xfffffffc00ecb947 */ /* 0x004fea000383ffff */
[----:B------:R-:W-:Y:S05]  /*15f40*/  BRA `(.L_x_2179) ;  /* 0xffffff2000707947 */ /* 0x000fea000383ffff */
.L_x_2186:
[----:B------:R-:W-:-:S13]  /*15f50*/  R2UR UR6, R212 ;  /* 0x00000000d40672ca */ /* 0x000fda00000e0000 */
[----:B-1----:R-:W-:-:S04]  /*15f60*/  IMAD.U32 R6, RZ, RZ, UR6 ;  /* 0x00000006ff067e24 */ /* 0x002fc8000f8e00ff */
[----:B------:R1:W2:Y:S03]  /*15f70*/  SYNCS.PHASECHK.TRANS64.TRYWAIT P2, [R6+URZ+0x38830], R3 ;  /* 0x03883003060075a7 */ /* 0x0002a6000804017f */
[----:B--2---:R-:W-:Y:S05]  /*15f80*/  @!P2 NANOSLEEP.SYNCS 0x989680 ;  /* 0x009896800000a95d */ /* 0x004fea0003900000 */
[----:B------:R-:W2:Y:S02]  /*15f90*/  @!P2 SYNCS.PHASECHK.TRANS64 P2, [R6+URZ+0x38830], R3 ;  /* 0x038830030600a5a7 */ /* 0x000ea4000804007f */
[----:B--2---:R-:W-:Y:S05]  /*15fa0*/  @!P2 BRA `(.L_x_2186) ;  /* 0xfffffffc00e8a947 */ /* 0x004fea000383ffff */
[----:B------:R-:W-:Y:S05]  /*15fb0*/  BRA `(.L_x_2185) ;  /* 0xffffff3c006c7947 */ /* 0x000fea000383ffff */
.L_x_2190:
[----:B-1----:R-:W-:-:S04]  /*15fc0*/  MOV R3, UR11 ;  /* 0x0000000b00037c02 */ /* 0x002fc80008000f00 */
[----:B------:R1:W2:Y:S03]  /*15fd0*/  SYNCS.PHASECHK.TRANS64.TRYWAIT P2, [R3+URZ+0x38850], R0 ;  /* 0x03885000030075a7 */ /* 0x0002a6000804017f */
[----:B--2---:R-:W-:Y:S05]  /*15fe0*/  @!P2 NANOSLEEP.SYNCS 0x989680 ;  /* 0x009896800000a95d */ /* 0x004fea0003900000 */
[----:B------:R-:W2:Y:S02]  /*15ff0*/  @!P2 SYNCS.PHASECHK.TRANS64 P2, [R3+URZ+0x38850], R0 ;  /* 0x038850000300a5a7 */ /* 0x000ea4000804007f */
[----:B--2---:R-:W-:Y:S05]  /*16000*/  @!P2 BRA `(.L_x_2190) ;  /* 0xfffffffc00eca947 */ /* 0x004fea000383ffff */
[----:B------:R-:W-:Y:S05]  /*16010*/  BRA `(.L_x_2189) ;  /* 0xffffff6400a47947 */ /* 0x000fea000383ffff */
.L_x_2195:
[----:B-1----:R-:W-:-:S04]  /*16020*/  IMAD.U32 R5, RZ, RZ, UR5 ;  /* 0x00000005ff057e24 */ /* 0x002fc8000f8e00ff */
[----:B------:R1:W2:Y:S03]  /*16030*/  SYNCS.PHASECHK.TRANS64.TRYWAIT P0, [R5+URZ+0x38850], R8 ;  /* 0x03885008050075a7 */ /* 0x0002a6000800017f */
[----:B--2---:R-:W-:Y:S05]  /*16040*/  @!P0 NANOSLEEP.SYNCS 0x989680 ;  /* 0x009896800000895d */ /* 0x004fea0003900000 */
[----:B------:R-:W2:Y:S02]  /*16050*/  @!P0 SYNCS.PHASECHK.TRANS64 P0, [R5+URZ+0x38850], R8 ;  /* 0x03885008050085a7 */ /* 0x000ea4000800007f */
[----:B--2---:R-:W-:Y:S05]  /*16060*/  @!P0 BRA `(.L_x_2195) ;  /* 0xfffffffc00ec8947 */ /* 0x004fea000383ffff */
[----:B------:R-:W-:Y:S05]  /*16070*/  BRA `(.L_x_2194) ;  /* 0xffffff8000dc7947 */ /* 0x000fea000383ffff */
.L_x_2206:
[----:B------:R-:W-:Y:S01]  /*16080*/  IMAD.MOV.U32 R13, RZ, RZ, R0 ;  /* 0x000000ffff0d7224 */ /* 0x000fe200078e0000 */
[----:B------:R-:W-:Y:S01]  /*16090*/  MOV R15, 0xffffffff ;  /* 0xffffffff000f7802 */ /* 0x000fe20000000f00 */
[----:B------:R-:W-:Y:S02]  /*160a0*/  IMAD.MOV.U32 R12, RZ, RZ, RZ ;  /* 0x000000ffff0c7224 */ /* 0x000fe400078e00ff */
[----:B------:R-:W-:-:S07]  /*160b0*/  IMAD.MOV.U32 R11, RZ, RZ, 0x1f ;  /* 0x0000001fff0b7424 */ /* 0x000fce00078e00ff */
[----:B------:R-:W-:Y:S05]  /*160c0*/  WARPSYNC.COLLECTIVE R15, `(.L_x_2296) ;  /* 0x000000000f087348 */ /* 0x000fea0003c00000 */
[----:B------:R0:W1:Y:S02]  /*160d0*/  SHFL.IDX P6, R14, R13, R12, R11 ;  /* 0x0000000c0d0e7389 */ /* 0x00006400000c000b */
[----:B01----:R-:W-:Y:S01]  /*160e0*/  ENDCOLLECTIVE ;  /* 0x000000000000791b */ /* 0x003fe20003800000 */
.L_x_2296:
[----:B------:R-:W-:Y:S05]  /*160f0*/  BRA `(.L_x_2297) ;  /* 0xffffffbc00cc7947 */ /* 0x000fea000383ffff */
.L_x_2208:
[----:B------:R-:W-:Y:S01]  /*16100*/  BSSY B0, `(.L_x_2298) ;  /* 0x0000006000007945 */ /* 0x000fe20003800000 */
[----:B------:R-:W-:-:S07]  /*16110*/  IMAD.MOV.U32 R15, RZ, RZ, -0x1 ;  /* 0xffffffffff0f7424 */ /* 0x000fce00078e00ff */
[----:B0-----:R-:W-:Y:S05]  /*16120*/  WARPSYNC.COLLECTIVE R15, `(.L_x_2299) ;  /* 0x000000000f0c7348 */ /* 0x001fea0003c00000 */
[----:B------:R-:W-:Y:S02]  /*16130*/  ELECT P6, UR62, PT ;  /* 0x00000000003e782f */ /* 0x000fe400038c0000 */
[----:B------:R-:W-:Y:S01]  /*16140*/  MOV R14, UR62 ;  /* 0x0000003e000e7c02 */ /* 0x000fe20008000f00 */
[----:B0-----:R-:W-:Y:S10]  /*16150*/  ENDCOLLECTIVE ;  /* 0x000000000000791b */ /* 0x001ff40003800000 */
.L_x_2299:
[----:B------:R-:W-:Y:S05]  /*16160*/  BSYNC B0 ;  /* 0x0000000000007941 */ /* 0x000fea0003800000 */
.L_x_2298:
[----:B------:R-:W-:Y:S05]  /*16170*/  BRA `(.L_x_2300) ;  /* 0xffffffbc00cc7947 */ /* 0x000fea000383ffff */
.L_x_2210:
[----:B0-----:R-:W-:-:S04]  /*16180*/  IMAD.U32 R3, RZ, RZ, UR38 ;  /* 0x00000026ff037e24 */ /* 0x001fc8000f8e00ff */
[----:B------:R0:W1:Y:S03]  /*16190*/  SYNCS.PHASECHK.TRANS64.TRYWAIT P0, [R3+URZ+0x38840], R0 ;  /* 0x03884000030075a7 */ /* 0x000066000800017f */
[----:B-1----:R-:W-:Y:S05]  /*161a0*/  @!P0 NANOSLEEP.SYNCS 0x989680 ;  /* 0x009896800000895d */ /* 0x002fea0003900000 */
[----:B------:R-:W1:Y:S02]  /*161b0*/  @!P0 SYNCS.PHASECHK.TRANS64 P0, [R3+URZ+0x38840], R0 ;  /* 0x03884000030085a7 */ /* 0x000e64000800007f */
[----:B-1----:R-:W-:Y:S05]  /*161c0*/  @!P0 BRA `(.L_x_2210) ;  /* 0xfffffffc00ec8947 */ /* 0x002fea000383ffff */
[----:B------:R-:W-:Y:S05]  /*161d0*/  BRA `(.L_x_2301) ;  /* 0xffffffc000287947 */ /* 0x000fea000383ffff */
.L_x_2213:
[----:B------:R-:W-:Y:S01]  /*161e0*/  IMAD R8, R11, 0x80, R8 ;  /* 0x000000800b087824 */ /* 0x000fe200078e0208 */
[----:B------:R-:W-:Y:S01]  /*161f0*/  MOV R12, RZ ;  /* 0x000000ff000c7202 */ /* 0x000fe20000000f00 */
[----:B------:R-:W-:Y:S02]  /*16200*/  IMAD.MOV.U32 R13, RZ, RZ, R6 ;  /* 0x000000ffff0d7224 */ /* 0x000fe400078e0006 */
[----:B------:R-:W-:Y:S02]  /*16210*/  IMAD.MOV.U32 R11, RZ, RZ, 0x181f ;  /* 0x0000181fff0b7424 */ /* 0x000fe400078e00ff */
[----:B------:R-:W-:Y:S02]  /*16220*/  IMAD.MOV.U32 R15, RZ, RZ, -0x1 ;  /* 0xffffffffff0f7424 */ /* 0x000fe400078e00ff */
[----:B------:R-:W-:-:S07]  /*16230*/  VIADD R5, R8, 0x10 ;  /* 0x0000001008057836 */ /* 0x000fce0000000000 */
[----:B------:R-:W-:Y:S05]  /*16240*/  WARPSYNC.COLLECTIVE R15, `(.L_x_2302) ;  /* 0x000000000f087348 */ /* 0x000fea0003c00000 */
[----:B------:R0:W1:Y:S02]  /*16250*/  SHFL.IDX P6, R14, R13, R12, R11 ;  /* 0x0000000c0d0e7389 */ /* 0x00006400000c000b */
[----:B01----:R-:W-:Y:S01]  /*16260*/  ENDCOLLECTIVE ;  /* 0x000000000000791b */ /* 0x003fe20003800000 */
.L_x_2302:
[----:B------:R-:W-:Y:S02]  /*16270*/  IMAD.MOV.U32 R13, RZ, RZ, R7 ;  /* 0x000000ffff0d7224 */ /* 0x000fe400078e0007 */
[----:B------:R-:W-:-:S07]  /*16280*/  IMAD.MOV.U32 R2, RZ, RZ, R14 ;  /* 0x000000ffff027224 */ /* 0x000fce00078e000e */
[----:B------:R-:W-:Y:S05]  /*16290*/  WARPSYNC.COLLECTIVE R15, `(.L_x_2303) ;  /* 0x000000000f087348 */ /* 0x000fea0003c00000 */
[----:B------:R0:W1:Y:S02]  /*162a0*/  SHFL.IDX P6, R14, R13, R12, R11 ;  /* 0x0000000c0d0e7389 */ /* 0x00006400000c000b */
[----:B01----:R-:W-:Y:S01]  /*162b0*/  ENDCOLLECTIVE ;  /* 0x000000000000791b */ /* 0x003fe20003800000 */
.L_x_2303:
[----:B------:R-:W-:Y:S01]  /*162c0*/  ULDC UR4, c[0x0][0x288] ;  /* 0x0000a20000047ab9 */ /* 0x000fe20000000800 */
[----:B------:R-:W-:Y:S01]  /*162d0*/  ULDC.64 UR6, c[0x0][0x208] ;  /* 0x0000820000067ab9 */ /* 0x000fe20000000a00 */
[----:B------:R-:W-:-:S05]  /*162e0*/  IMAD R0, R20, UR4, RZ ;  /* 0x0000000414007c24 */ /* 0x000fca000f8e02ff */
[----:B------:R-:W-:Y:S01]  /*162f0*/  ISETP.GE.AND P3, PT, R8, R0, PT ;  /* 0x000000000800720c */ /* 0x000fe20003f66270 */
[----:B------:R-:W-:Y:S02]  /*16300*/  IMAD.MOV.U32 R13, RZ, RZ, R6 ;  /* 0x000000ffff0d7224 */ /* 0x000fe400078e0006 */
[----:B------:R-:W-:-:S10]  /*16310*/  IMAD.MOV.U32 R12, RZ, RZ, 0x1 ;  /* 0x00000001ff0c7424 */ /* 0x000fd400078e00ff */
[----:B------:R-:W-:Y:S02]  /*16320*/  @!P3 LEA R21, R9, UR38, 0x1 ;  /* 0x000000260915bc11 */ /* 0x000fe4000f8e08ff */
[----:B------:R-:W-:-:S04]  /*16330*/  MOV R3, R14 ;  /* 0x0000000e00037202 */ /* 0x000fc80000000f00 */
        /* <DEDUP_REMOVED lines=15> */
.L_x_2304:
[----:B------:R-:W-:Y:S01]  /*16430*/  VIADD R3, R8, 0x20 ;  /* 0x0000002008037836 */ /* 0x000fe20000000000 */
[----:B------:R-:W-:Y:S02]  /*16440*/  @!P3 LEA R20, R9, UR38, 0x1 ;  /* 0x000000260914bc11 */ /* 0x000fe4000f8e08ff */
[----:B------:R-:W-:Y:S01]  /*16450*/  MOV R13, R7 ;  /* 0x00000007000d7202 */ /* 0x000fe20000000f00 */
[----:B------:R-:W-:-:S07]  /*16460*/  IMAD.MOV.U32 R5, RZ, RZ, R14 ;  /* 0x000000ffff057224 */ /* 0x000fce00078e000e */
[----:B------:R-:W-:Y:S05]  /*16470*/  WARPSYNC.COLLECTIVE R15, `(.L_x_2305) ;  /* 0x000000000f087348 */ /* 0x000fea0003c00000 */
[----:B------:R0:W1:Y:S02]  /*16480*/  SHFL.IDX P6, R14, R13, R12, R11 ;  /* 0x0000000c0d0e7389 */ /* 0x00006400000c000b */
[----:B01----:R-:W-:Y:S01]  /*16490*/  ENDCOLLECTIVE ;  /* 0x000000000000791b */ /* 0x003fe20003800000 */
.L_x_2305:
        /* <DEDUP_REMOVED lines=16> */
.L_x_2306:
[----:B------:R-:W-:Y:S01]  /*165a0*/  VIADD R5, R8, 0x30 ;  /* 0x0000003008057836 */ /* 0x000fe20000000000 */
[----:B------:R-:W-:Y:S01]  /*165b0*/  @!P3 LEA R21, R9, UR38, 0x1 ;  /* 0x000000260915bc11 */ /* 0x000fe2000f8e08ff */
[----:B------:R-:W-:Y:S01]  /*165c0*/  IMAD.MOV.U32 R13, RZ, RZ, R7 ;  /* 0x000000ffff0d7224 */ /* 0x000fe200078e0007 */
[----:B------:R-:W-:-:S07]  /*165d0*/  MOV R3, R14 ;  /* 0x0000000e00037202 */ /* 0x000fce0000000f00 */
[----:B------:R-:W-:Y:S05]  /*165e0*/  WARPSYNC.COLLECTIVE R15, `(.L_x_2307) ;  /* 0x000000000f087348 */ /* 0x000fea0003c00000 */
[----:B------:R0:W1:Y:S02]  /*165f0*/  SHFL.IDX P6, R14, R13, R12, R11 ;  /* 0x0000000c0d0e7389 */ /* 0x00006400000c000b */
[----:B01----:R-:W-:Y:S01]  /*16600*/  ENDCOLLECTIVE ;  /* 0x000000000000791b */ /* 0x003fe20003800000 */
.L_x_2307:
        /* <DEDUP_REMOVED lines=16> */
.L_x_2308:
[----:B------:R-:W-:Y:S01]  /*16710*/  VIADD R3, R8, 0x40 ;  /* 0x0000004008037836 */ /* 0x000fe20000000000 */
[----:B------:R-:W-:Y:S01]  /*16720*/  @!P3 LEA R20, R9, UR38, 0x1 ;  /* 0x000000260914bc11 */ /* 0x000fe2000f8e08ff */
[----:B------:R-:W-:Y:S02]  /*16730*/  IMAD.MOV.U32 R13, RZ, RZ, R7 ;  /* 0x000000ffff0d7224 */ /* 0x000fe400078e0007 */
[----:B------:R-:W-:-:S07]  /*16740*/  IMAD.MOV.U32 R5, RZ, RZ, R14 ;  /* 0x000000ffff057224 */ /* 0x000fce00078e000e */
[----:B------:R-:W-:Y:S05]  /*16750*/  WARPSYNC.COLLECTIVE R15, `(.L_x_2309) ;  /* 0x000000000f087348 */ /* 0x000fea0003c00000 */
[----:B------:R0:W1:Y:S02]  /*16760*/  SHFL.IDX P6, R14, R13, R12, R11 ;  /* 0x0000000c0d0e7389 */ /* 0x00006400000c000b */
[----:B01----:R-:W-:Y:S01]  /*16770*/  ENDCOLLECTIVE ;  /* 0x000000000000791b */ /* 0x003fe20003800000 */
.L_x_2309:
        /* <DEDUP_REMOVED lines=16> */
.L_x_2310:
[----:B------:R-:W-:Y:S01]  /*16880*/  VIADD R5, R8, 0x50 ;  /* 0x0000005008057836 */ /* 0x000fe20000000000 */
[----:B------:R-:W-:Y:S01]  /*16890*/  @!P3 LEA R21, R9, UR38, 0x1 ;  /* 0x000000260915bc11 */ /* 0x000fe2000f8e08ff */
[----:B------:R-:W-:Y:S01]  /*168a0*/  IMAD.MOV.U32 R13, RZ, RZ, R7 ;  /* 0x000000ffff0d7224 */ /* 0x000fe200078e0007 */
[----:B------:R-:W-:-:S07]  /*168b0*/  MOV R3, R14 ;  /* 0x0000000e00037202 */ /* 0x000fce0000000f00 */
[----:B------:R-:W-:Y:S05]  /*168c0*/  WARPSYNC.COLLECTIVE R15, `(.L_x_2311) ;  /* 0x000000000f087348 */ /* 0x000fea0003c00000 */
[----:B------:R0:W1:Y:S02]  /*168d0*/  SHFL.IDX P6, R14, R13, R12, R11 ;  /* 0x0000000c0d0e7389 */ /* 0x00006400000c000b */
[----:B01----:R-:W-:Y:S01]  /*168e0*/  ENDCOLLECTIVE ;  /* 0x000000000000791b */ /* 0x003fe20003800000 */
.L_x_2311:
        /* <DEDUP_REMOVED lines=16> */
.L_x_2312:
[----:B------:R-:W-:Y:S01]  /*169f0*/  VIADD R3, R8, 0x60 ;  /* 0x0000006008037836 */ /* 0x000fe20000000000 */
[----:B------:R-:W-:Y:S01]  /*16a00*/  @!P3 LEA R20, R9, UR38, 0x1 ;  /* 0x000000260914bc11 */ /* 0x000fe2000f8e08ff */
[----:B------:R-:W-:Y:S02]  /*16a10*/  IMAD.MOV.U32 R13, RZ, RZ, R7 ;  /* 0x000000ffff0d7224 */ /* 0x000fe400078e0007 */
[----:B------:R-:W-:-:S07]  /*16a20*/  IMAD.MOV.U32 R5, RZ, RZ, R14 ;  /* 0x000000ffff057224 */ /* 0x000fce00078e000e */
[----:B------:R-:W-:Y:S05]  /*16a30*/  WARPSYNC.COLLECTIVE R15, `(.L_x_2313) ;  /* 0x000000000f087348 */ /* 0x000fea0003c00000 */
[----:B------:R0:W1:Y:S02]  /*16a40*/  SHFL.IDX P6, R14, R13, R12, R11 ;  /* 0x0000000c0d0e7389 */ /* 0x00006400000c000b */
[----:B01----:R-:W-:Y:S01]  /*16a50*/  ENDCOLLECTIVE ;  /* 0x000000000000791b */ /* 0x003fe20003800000 */
.L_x_2313:
        /* <DEDUP_REMOVED lines=16> */
.L_x_2314:
[----:B------:R-:W-:Y:S01]  /*16b60*/  @!P3 LEA R21, R9, UR38, 0x1 ;  /* 0x000000260915bc11 */ /* 0x000fe2000f8e08ff */
[----:B------:R-:W-:Y:S01]  /*16b70*/  IMAD.MOV.U32 R13, RZ, RZ, R7 ;  /* 0x000000ffff0d7224 */ /* 0x000fe200078e0007 */
[----:B------:R-:W-:-:S07]  /*16b80*/  MOV R3, R14 ;  /* 0x0000000e00037202 */ /* 0x000fce0000000f00 */
[----:B------:R-:W-:Y:S05]  /*16b90*/  WARPSYNC.COLLECTIVE R15, `(.L_x_2315) ;  /* 0x000000000f087348 */ /* 0x000fea0003c00000 */
[----:B------:R0:W1:Y:S02]  /*16ba0*/  SHFL.IDX P6, R14, R13, R12, R11 ;  /* 0x0000000c0d0e7389 */ /* 0x00006400000c000b */
[----:B01----:R-:W-:Y:S01]  /*16bb0*/  ENDCOLLECTIVE ;  /* 0x000000000000791b */ /* 0x003fe20003800000 */
.L_x_2315:
        /* <DEDUP_REMOVED lines=15> */
.L_x_2316:
[----:B------:R-:W-:Y:S02]  /*16cb0*/  IMAD.MOV.U32 R13, RZ, RZ, R7 ;  /* 0x000000ffff0d7224 */ /* 0x000fe400078e0007 */
[----:B------:R-:W-:-:S07]  /*16cc0*/  IMAD.MOV.U32 R4, RZ, RZ, R14 ;  /* 0x000000ffff047224 */ /* 0x000fce00078e000e */
[----:B------:R-:W-:Y:S05]  /*16cd0*/  WARPSYNC.COLLECTIVE R15, `(.L_x_2317) ;  /* 0x000000000f087348 */ /* 0x000fea0003c00000 */
[----:B------:R0:W1:Y:S02]  /*16ce0*/  SHFL.IDX P6, R14, R13, R12, R11 ;  /* 0x0000000c0d0e7389 */ /* 0x00006400000c000b */
[----:B01----:R-:W-:Y:S01]  /*16cf0*/  ENDCOLLECTIVE ;  /* 0x000000000000791b */ /* 0x003fe20003800000 */
.L_x_2317:
[----:B------:R-:W-:Y:S05]  /*16d00*/  BRA `(.L_x_2318) ;  /* 0xffffffc000907947 */ /* 0x000fea000383ffff */
.L_x_2216:
[----:B-1----:R-:W-:-:S04]  /*16d10*/  IMAD.U32 R3, RZ, RZ, UR38 ;  /* 0x00000026ff037e24 */ /* 0x002fc8000f8e00ff */
[----:B------:R1:W2:Y:S03]  /*16d20*/  SYNCS.PHASECHK.TRANS64.TRYWAIT P0, [R3+URZ+0x38820], R2 ;  /* 0x03882002030075a7 */ /* 0x0002a6000800017f */
[----:B--2---:R-:W-:Y:S05]  /*16d30*/  @!P0 NANOSLEEP.SYNCS 0x989680 ;  /* 0x009896800000895d */ /* 0x004fea0003900000 */
[----:B------:R-:W2:Y:S02]  /*16d40*/  @!P0 SYNCS.PHASECHK.TRANS64 P0, [R3+URZ+0x38820], R2 ;  /* 0x03882002030085a7 */ /* 0x000ea4000800007f */
[----:B--2---:R-:W-:Y:S05]  /*16d50*/  @!P0 BRA `(.L_x_2216) ;  /* 0xfffffffc00ec8947 */ /* 0x004fea000383ffff */
[----:B------:R-:W-:Y:S05]  /*16d60*/  BRA `(.L_x_2319) ;  /* 0xffffffc000f07947 */ /* 0x000fea000383ffff */
.L_x_2223:
[----:B-1----:R-:W-:-:S04]  /*16d70*/  MOV R3, UR38 ;  /* 0x0000002600037c02 */ /* 0x002fc80008000f00 */
[----:B------:R1:W2:Y:S03]  /*16d80*/  SYNCS.PHASECHK.TRANS64.TRYWAIT P0, [R3+URZ+0x38848], R2 ;  /* 0x03884802030075a7 */ /* 0x0002a6000800017f */
[----:B--2---:R-:W-:Y:S05]  /*16d90*/  @!P0 NANOSLEEP.SYNCS 0x989680 ;  /* 0x009896800000895d */ /* 0x004fea0003900000 */
[----:B------:R-:W2:Y:S02]  /*16da0*/  @!P0 SYNCS.PHASECHK.TRANS64 P0, [R3+URZ+0x38848], R2 ;  /* 0x03884802030085a7 */ /* 0x000ea4000800007f */
[----:B--2---:R-:W-:Y:S05]  /*16db0*/  @!P0 BRA `(.L_x_2223) ;  /* 0xfffffffc00ec8947 */ /* 0x004fea000383ffff */
[----:B------:R-:W-:Y:S05]  /*16dc0*/  BRA `(.L_x_2320) ;  /* 0xffffffc400cc7947 */ /* 0x000fea000383ffff */
.L_x_2231:
[----:B0-----:R-:W-:-:S04]  /*16dd0*/  IMAD.U32 R3, RZ, RZ, UR38 ;  /* 0x00000026ff037e24 */ /* 0x001fc8000f8e00ff */
[----:B------:R0:W1:Y:S03]  /*16de0*/  SYNCS.PHASECHK.TRANS64.TRYWAIT P0, [R3+URZ+0x38860], R2 ;  /* 0x03886002030075a7 */ /* 0x000066000800017f */
[----:B-1----:R-:W-:Y:S05]  /*16df0*/  @!P0 NANOSLEEP.SYNCS 0x989680 ;  /* 0x009896800000895d */ /* 0x002fea0003900000 */
[----:B------:R-:W1:Y:S02]  /*16e00*/  @!P0 SYNCS.PHASECHK.TRANS64 P0, [R3+URZ+0x38860], R2 ;  /* 0x03886002030085a7 */ /* 0x000e64000800007f */
[----:B-1----:R-:W-:Y:S05]  /*16e10*/  @!P0 BRA `(.L_x_2231) ;  /* 0xfffffffc00ec8947 */ /* 0x002fea000383ffff */
[----:B------:R-:W-:Y:S05]  /*16e20*/  BRA `(.L_x_2321) ;  /* 0xffffffc800e07947 */ /* 0x000fea000383ffff */
.L_x_2242:
[----:B-1----:R-:W-:-:S04]  /*16e30*/  IMAD.U32 R3, RZ, RZ, UR38 ;  /* 0x00000026ff037e24 */ /* 0x002fc8000f8e00ff */
[----:B------:R1:W2:Y:S03]  /*16e40*/  SYNCS.PHASECHK.TRANS64.TRYWAIT P0, [R3+URZ+0x38840], R2 ;  /* 0x03884002030075a7 */ /* 0x0002a6000800017f */
[----:B--2---:R-:W-:Y:S05]  /*16e50*/  @!P0 NANOSLEEP.SYNCS 0x989680 ;  /* 0x009896800000895d */ /* 0x004fea0003900000 */
[----:B------:R-:W2:Y:S02]  /*16e60*/  @!P0 SYNCS.PHASECHK.TRANS64 P0, [R3+URZ+0x38840], R2 ;  /* 0x03884002030085a7 */ /* 0x000ea4000800007f */
[----:B--2---:R-:W-:Y:S05]  /*16e70*/  @!P0 BRA `(.L_x_2242) ;  /* 0xfffffffc00ec8947 */ /* 0x004fea000383ffff */
[----:B------:R-:W-:Y:S05]  /*16e80*/  BRA `(.L_x_2322) ;  /* 0xffffffd000707947 */ /* 0x000fea000383ffff */
.L_x_2250:
[----:B0-----:R-:W-:-:S04]  /*16e90*/  IMAD.U32 R3, RZ, RZ, UR38 ;  /* 0x00000026ff037e24 */ /* 0x001fc8000f8e00ff */
[----:B------:R0:W1:Y:S03]  /*16ea0*/  SYNCS.PHASECHK.TRANS64.TRYWAIT P0, [R3+URZ+0x38868], R2 ;  /* 0x03886802030075a7 */ /* 0x000066000800017f */
[----:B-1----:R-:W-:Y:S05]  /*16eb0*/  @!P0 NANOSLEEP.SYNCS 0x989680 ;  /* 0x009896800000895d */ /* 0x002fea0003900000 */
[----:B------:R-:W1:Y:S02]  /*16ec0*/  @!P0 SYNCS.PHASECHK.TRANS64 P0, [R3+URZ+0x38868], R2 ;  /* 0x03886802030085a7 */ /* 0x000e64000800007f */
[----:B-1----:R-:W-:Y:S05]  /*16ed0*/  @!P0 BRA `(.L_x_2250) ;  /* 0xfffffffc00ec8947 */ /* 0x002fea000383ffff */
[----:B------:R-:W-:Y:S05]  /*16ee0*/  BRA `(.L_x_2323) ;  /* 0xffffffd400807947 */ /* 0x000fea000383ffff */
.L_x_2261:
[----:B-1----:R-:W-:-:S04]  /*16ef0*/  MOV R3, UR38 ;  /* 0x0000002600037c02 */ /* 0x002fc80008000f00 */
[----:B------:R1:W2:Y:S03]  /*16f00*/  SYNCS.PHASECHK.TRANS64.TRYWAIT P0, [R3+URZ+0x38848], R2 ;  /* 0x03884802030075a7 */ /* 0x0002a6000800017f */
[----:B--2---:R-:W-:Y:S05]  /*16f10*/  @!P0 NANOSLEEP.SYNCS 0x989680 ;  /* 0x009896800000895d */ /* 0x004fea0003900000 */
[----:B------:R-:W2:Y:S02]  /*16f20*/  @!P0 SYNCS.PHASECHK.TRANS64 P0, [R3+URZ+0x38848], R2 ;  /* 0x03884802030085a7 */ /* 0x000ea4000800007f */
[----:B--2---:R-:W-:Y:S05]  /*16f30*/  @!P0 BRA `(.L_x_2261) ;  /* 0xfffffffc00ec8947 */ /* 0x004fea000383ffff */
[----:B------:R-:W-:Y:S05]  /*16f40*/  BRA `(.L_x_2324) ;  /* 0xffffffdc00287947 */ /* 0x000fea000383ffff */
.L_x_2269:
[----:B0-----:R-:W-:-:S04]  /*16f50*/  IMAD.U32 R3, RZ, RZ, UR38 ;  /* 0x00000026ff037e24 */ /* 0x001fc8000f8e00ff */
[----:B------:R0:W1:Y:S03]  /*16f60*/  SYNCS.PHASECHK.TRANS64.TRYWAIT P0, [R3+URZ+0x38860], R2 ;  /* 0x03886002030075a7 */ /* 0x000066000800017f */
[----:B-1----:R-:W-:Y:S05]  /*16f70*/  @!P0 NANOSLEEP.SYNCS 0x989680 ;  /* 0x009896800000895d */ /* 0x002fea0003900000 */
[----:B------:R-:W1:Y:S02]  /*16f80*/  @!P0 SYNCS.PHASECHK.TRANS64 P0, [R3+URZ+0x38860], R2 ;  /* 0x03886002030085a7 */ /* 0x000e64000800007f */
[----:B-1----:R-:W-:Y:S05]  /*16f90*/  @!P0 BRA `(.L_x_2269) ;  /* 0xfffffffc00ec8947 */ /* 0x002fea000383ffff */
[----:B------:R-:W-:Y:S05]  /*16fa0*/  BRA `(.L_x_2325) ;  /* 0xffffffe000347947 */ /* 0x000fea000383ffff */
.L_x_2279:
[----:B0-----:R0:W1:Y:S02]  /*16fb0*/  SYNCS.PHASECHK.TRANS64.TRYWAIT P0, [R3+URZ+0x38860], R0 ;  /* 0x03886000030075a7 */ /* 0x001064000800017f */
[----:B-1----:R-:W-:Y:S05]  /*16fc0*/  @!P0 NANOSLEEP.SYNCS 0x989680 ;  /* 0x009896800000895d */ /* 0x002fea0003900000 */
[----:B------:R-:W1:Y:S02]  /*16fd0*/  @!P0 SYNCS.PHASECHK.TRANS64 P0, [R3+URZ+0x38860], R0 ;  /* 0x03886000030085a7 */ /* 0x000e64000800007f */
[----:B-1----:R-:W-:Y:S05]  /*16fe0*/  @!P0 BRA `(.L_x_2279) ;  /* 0xfffffffc00f08947 */ /* 0x002fea000383ffff */
[----:B------:R-:W-:Y:S05]  /*16ff0*/  BRA `(.L_x_2326) ;  /* 0xffffffe4006c7947 */ /* 0x000fea000383ffff */
.L_x_2286:
[----:B0-----:R0:W1:Y:S02]  /*17000*/  SYNCS.PHASECHK.TRANS64.TRYWAIT P0, [R2+URZ+0x38820], R3 ;  /* 0x03882003020075a7 */ /* 0x001064000800017f */
[----:B-1----:R-:W-:Y:S05]  /*17010*/  @!P0 NANOSLEEP.SYNCS 0x989680 ;  /* 0x009896800000895d */ /* 0x002fea0003900000 */
[----:B------:R-:W1:Y:S02]  /*17020*/  @!P0 SYNCS.PHASECHK.TRANS64 P0, [R2+URZ+0x38820], R3 ;  /* 0x03882003020085a7 */ /* 0x000e64000800007f */
[----:B-1----:R-:W-:Y:S05]  /*17030*/  @!P0 BRA `(.L_x_2286) ;  /* 0xfffffffc00f08947 */ /* 0x002fea000383ffff */
[----:B------:R-:W-:Y:S05]  /*17040*/  BRA `(.L_x_2327) ;  /* 0xffffffe800a47947 */ /* 0x000fea000383ffff */
.L_x_2287:
[----:B------:R-:W1:Y:S01]  /*17050*/  S2R R4, SR_TID.X ;  /* 0x0000000000047919 */ /* 0x000e620000002100 */
[----:B------:R-:W-:Y:S01]  /*17060*/  BSSY B0, `(.L_x_2328) ;  /* 0x000000a000007945 */ /* 0x000fe20003800000 */
[----:B------:R-:W-:Y:S01]  /*17070*/  IMAD.MOV.U32 R12, RZ, RZ, RZ ;  /* 0x000000ffff0c7224 */ /* 0x000fe200078e00ff */
[----:B------:R-:W-:Y:S01]  /*17080*/  MOV R11, 0x1f ;  /* 0x0000001f000b7802 */ /* 0x000fe20000000f00 */
[----:B------:R-:W-:Y:S01]  /*17090*/  IMAD.MOV.U32 R15, RZ, RZ, -0x1 ;  /* 0xffffffffff0f7424 */ /* 0x000fe200078e00ff */
[----:B-1----:R-:W-:-:S04]  /*170a0*/  SHF.R.U32.HI R4, RZ, 0x5, R4 ;  /* 0x00000005ff047819 */ /* 0x002fc80000011604 */
[----:B------:R-:W-:-:S05]  /*170b0*/  LOP3.LUT R4, R4, 0x3, RZ, 0xc0, !PT ;  /* 0x0000000304047812 */ /* 0x000fca00078ec0ff */
[----:B------:R-:W-:-:S07]  /*170c0*/  IMAD.MOV.U32 R13, RZ, RZ, R4 ;  /* 0x000000ffff0d7224 */ /* 0x000fce00078e0004 */
[----:B0-----:R-:W-:Y:S05]  /*170d0*/  WARPSYNC.COLLECTIVE R15, `(.L_x_2329) ;  /* 0x000000000f087348 */ /* 0x001fea0003c00000 */
[----:B------:R1:W2:Y:S02]  /*170e0*/  SHFL.IDX P6, R14, R13, R12, R11 ;  /* 0x0000000c0d0e7389 */ /* 0x0002a400000c000b */
[----:B012---:R-:W-:Y:S01]  /*170f0*/  ENDCOLLECTIVE ;  /* 0x000000000000791b */ /* 0x007fe20003800000 */
.L_x_2329:
[----:B------:R-:W-:Y:S05]  /*17100*/  BSYNC B0 ;  /* 0x0000000000007941 */ /* 0x000fea0003800000 */
.L_x_2328:
[----:B------:R-:W-:Y:S05]  /*17110*/  BRA `(.L_x_2330) ;  /* 0xffffffe800887947 */ /* 0x000fea000383ffff */
.L_x_2288:
[----:B------:R-:W-:Y:S01]  /*17120*/  BSSY B0, `(.L_x_2331) ;  /* 0x0000006000007945 */ /* 0x000fe20003800000 */
[----:B------:R-:W-:-:S07]  /*17130*/  IMAD.MOV.U32 R15, RZ, RZ, -0x1 ;  /* 0xffffffffff0f7424 */ /* 0x000fce00078e00ff */
[----:B0-----:R-:W-:Y:S05]  /*17140*/  WARPSYNC.COLLECTIVE R15, `(.L_x_2332) ;  /* 0x000000000f0c7348 */ /* 0x001fea0003c00000 */
[----:B------:R-:W-:Y:S02]  /*17150*/  ELECT P6, UR62, PT ;  /* 0x00000000003e782f */ /* 0x000fe400038c0000 */
[----:B------:R-:W-:Y:S01]  /*17160*/  MOV R14, UR62 ;  /* 0x0000003e000e7c02 */ /* 0x000fe20008000f00 */
[----:B0-----:R-:W-:Y:S10]  /*17170*/  ENDCOLLECTIVE ;  /* 0x000000000000791b */ /* 0x001ff40003800000 */
.L_x_2332:
[----:B------:R-:W-:Y:S05]  /*17180*/  BSYNC B0 ;  /* 0x0000000000007941 */ /* 0x000fea0003800000 */
.L_x_2331:
[----:B------:R-:W-:Y:S05]  /*17190*/  BRA `(.L_x_2333) ;  /* 0xffffffe8007c7947 */ /* 0x000fea000383ffff */
.L_x_2290:
[----:B0-----:R0:W1:Y:S02]  /*171a0*/  SYNCS.PHASECHK.TRANS64.TRYWAIT P0, [R6+URZ], R5 ;  /* 0x00000005060075a7 */ /* 0x001064000800017f */
[----:B-1----:R-:W-:Y:S05]  /*171b0*/  @!P0 NANOSLEEP.SYNCS 0x989680 ;  /* 0x009896800000895d */ /* 0x002fea0003900000 */
[----:B------:R-:W1:Y:S02]  /*171c0*/  @!P0 SYNCS.PHASECHK.TRANS64 P0, [R6+URZ], R5 ;  /* 0x00000005060085a7 */ /* 0x000e64000800007f */
[----:B-1----:R-:W-:Y:S05]  /*171d0*/  @!P0 BRA `(.L_x_2290) ;  /* 0xfffffffc00f08947 */ /* 0x002fea000383ffff */
[----:B------:R-:W-:Y:S05]  /*171e0*/  BRA `(.L_x_2334) ;  /* 0xffffffe800b07947 */ /* 0x000fea000383ffff */
.L_x_2291:
[----:B-1----:R1:W2:Y:S02]  /*171f0*/  SYNCS.PHASECHK.TRANS64.TRYWAIT P0, [R3+URZ], R4 ;  /* 0x00000004030075a7 */ /* 0x0022a4000800017f */
[----:B--2---:R-:W-:Y:S05]  /*17200*/  @!P0 NANOSLEEP.SYNCS 0x989680 ;  /* 0x009896800000895d */ /* 0x004fea0003900000 */
[----:B------:R-:W2:Y:S02]  /*17210*/  @!P0 SYNCS.PHASECHK.TRANS64 P0, [R3+URZ], R4 ;  /* 0x00000004030085a7 */ /* 0x000ea4000800007f */
[----:B--2---:R-:W-:Y:S05]  /*17220*/  @!P0 BRA `(.L_x_2291) ;  /* 0xfffffffc00f08947 */ /* 0x004fea000383ffff */
[----:B------:R-:W-:Y:S05]  /*17230*/  BRA `(.L_x_2335) ;  /* 0xffffffe800a47947 */ /* 0x000fea000383ffff */
.L_x_2293:
[----:B-1----:R1:W2:Y:S02]  /*17240*/  SYNCS.PHASECHK.TRANS64.TRYWAIT P0, [R0+URZ], R5 ;  /* 0x00000005000075a7 */ /* 0x0022a4000800017f */
[----:B--2---:R-:W-:Y:S05]  /*17250*/  @!P0 NANOSLEEP.SYNCS 0x989680 ;  /* 0x009896800000895d */ /* 0x004fea0003900000 */
[----:B------:R-:W2:Y:S02]  /*17260*/  @!P0 SYNCS.PHASECHK.TRANS64 P0, [R0+URZ], R5 ;  /* 0x00000005000085a7 */ /* 0x000ea4000800007f */
[----:B--2---:R-:W-:Y:S05]  /*17270*/  @!P0 BRA `(.L_x_2293) ;  /* 0xfffffffc00f08947 */ /* 0x004fea000383ffff */
[----:B------:R-:W-:Y:S05]  /*17280*/  BRA `(.L_x_2336) ;  /* 0xffffffe800a87947 */ /* 0x000fea000383ffff */
.L_x_2337:
        /* <DEDUP_REMOVED lines=15> */
.L_x_3206:


//--------------------- .text._ZN7cutlass13device_kernelIN5flash11enable_sm90INS1_16FlashAttnFwdSm90INS1_25CollectiveMainloopFwdSm90ILi2EN4cute5tupleIJNS5_1CILi1EEES8_S8_EEENS6_IJNS7_ILi128EEENS7_ILi80EEENS7_ILi256EEEEEELi256ENS_6half_tEfNS_4arch4Sm90ELb1ELb0ELb1ELb1ELb0ELb0ELb0ELb1ELb1ELb1ELb1ELb0EEENS1_21CollectiveEpilogueFwdINS6_IJSA_SC_SB_EEES9_SE_SG_Li256ELb1ELb1ELb1ELb0EEENS1_36VarlenDynamicPersistentTileSchedulerILi128ELi80ELi256ELi128ELb1ELb1ELb1ELb1ELb1ELb1EEEEEEEEEvNT_6ParamsE --------------------------
	.section	.text._ZN7cutlass13device_kernelIN5flash11enable_sm90INS1_16FlashAttnFwdSm90INS1_25CollectiveMainloopFwdSm90ILi2EN4cute5tupleIJNS5_1CILi1EEES8_S8_EEENS6_IJNS7_ILi128EEENS7_ILi80EEENS7_ILi256EEEEEELi256ENS_6half_tEfNS_4arch4Sm90ELb1ELb0ELb1ELb1ELb0ELb0ELb0ELb1ELb1ELb1ELb1ELb0EEENS1_21CollectiveEpilogueFwdINS6_IJSA_SC_SB_EEES9_SE_SG_Li256ELb1ELb1ELb1ELb0EEENS1_36VarlenDynamicPersistentTileSchedulerILi128ELi80ELi256ELi128ELb1ELb1ELb1ELb1ELb1ELb1EEEEEEEEEvNT_6ParamsE,"ax",@progbits
	.align	128
.text._ZN7cutlass13device_kernelIN5flash11enable_sm90INS1_16FlashAttnFwdSm90INS1_25CollectiveMainloopFwdSm90ILi2EN4cute5tupleIJNS5_1CILi1EEES8_S8_EEENS6_IJNS7_ILi128EEENS7_ILi80EEENS7_ILi256EEEEEELi256ENS_6half_tEfNS_4arch4Sm90ELb1ELb0ELb1ELb1ELb0ELb0ELb0ELb1ELb1ELb1ELb1ELb0EEENS1_21CollectiveEpilogueFwdINS6_IJSA_SC_SB_EEES9_SE_SG_Li256ELb1ELb1ELb1ELb0EEENS1_36VarlenDynamicPersistentTileSchedulerILi128ELi80ELi256ELi128ELb1ELb1ELb1ELb1ELb1ELb1EEEEEEEEEvNT_6ParamsE:
        .type           _ZN7cutlass13device_kernelIN5flash11enable_sm90INS1_16FlashAttnFwdSm90INS1_25CollectiveMainloopFwdSm90ILi2EN4cute5tupleIJNS5_1CILi1EEES8_S8_EEENS6_IJNS7_ILi128EEENS7_ILi80EEENS7_ILi256EEEEEELi256ENS_6half_tEfNS_4arch4Sm90ELb1ELb0ELb1ELb1ELb0ELb0ELb0ELb1ELb1ELb1ELb1ELb0EEENS1_21CollectiveEpilogueFwdINS6_IJSA_SC_SB_EEES9_SE_SG_Li256ELb1ELb1ELb1ELb0EEENS1_36VarlenDynamicPersistentTileSchedulerILi128ELi80ELi256ELi128ELb1ELb1ELb1ELb1ELb1ELb1EEEEEEEEEvNT_6ParamsE,@function
        .size           _ZN7cutlass13device_kernelIN5flash11enable_sm90INS1_16FlashAttnFwdSm90INS1_25CollectiveMainloopFwdSm90ILi2EN4cute5tupleIJNS5_1CILi1EEES8_S8_EEENS6_IJNS7_ILi128EEENS7_ILi80EEENS7_ILi256EEEEEELi256ENS_6half_tEfNS_4arch4Sm90ELb1ELb0ELb1ELb1ELb0ELb0ELb0ELb1ELb1ELb1ELb1ELb0EEENS1_21CollectiveEpilogueFwdINS6_IJSA_SC_SB_EEES9_SE_SG_Li256ELb1ELb1ELb1ELb0EEENS1_36VarlenDynamicPersistentTileSchedulerILi128ELi80ELi256ELi128ELb1ELb1ELb1ELb1ELb1ELb1EEEEEEEEEvNT_6ParamsE,(.L_x_3207 - _ZN7cutlass13device_kernelIN5flash11enable_sm90INS1_16FlashAttnFwdSm90INS1_25CollectiveMainloopFwdSm90ILi2EN4cute5tupleIJNS5_1CILi1EEES8_S8_EEENS6_IJNS7_ILi128EEENS7_ILi80EEENS7_ILi256EEEEEELi256ENS_6half_tEfNS_4arch4Sm90ELb1ELb0ELb1ELb1ELb0ELb0ELb0ELb1ELb1ELb1ELb1ELb0EEENS1_21CollectiveEpilogueFwdINS6_IJSA_SC_SB_EEES9_SE_SG_Li256ELb1ELb1ELb1ELb0EEENS1_36VarlenDynamicPersistentTileSchedulerILi128ELi80ELi256ELi128ELb1ELb1ELb1ELb1ELb1ELb1EEEEEEEEEvNT_6ParamsE)
        .other          _ZN7cutlass13device_kernelIN5flash11enable_sm90INS1_16FlashAttnFwdSm90INS1_25CollectiveMainloopFwdSm90ILi2EN4cute5tupleIJNS5_1CILi1EEES8_S8_EEENS6_IJNS7_ILi128EEENS7_ILi80EEENS7_ILi256EEEEEELi256ENS_6half_tEfNS_4arch4Sm90ELb1ELb0ELb1ELb1ELb0ELb0ELb0ELb1ELb1ELb1ELb1ELb0EEENS1_21CollectiveEpilogueFwdINS6_IJSA_SC_SB_EEES9_SE_SG_Li256ELb1ELb1ELb1ELb0EEENS1_36VarlenDynamicPersistentTileSchedulerILi128ELi80ELi256ELi128ELb1ELb1ELb1ELb1ELb1ELb1EEEEEEEEEvNT_6ParamsE,@"STO_CUDA_ENTRY STV_DEFAULT"
_ZN7cutlass13device_kernelIN5flash11enable_sm90INS1_16FlashAttnFwdSm90INS1_25CollectiveMainloopFwdSm90ILi2EN4cute5tupleIJNS5_1CILi1EEES8_S8_EEENS6_IJNS7_ILi128EEENS7_ILi80EEENS7_ILi256EEEEEELi256ENS_6half_tEfNS_4arch4Sm90ELb1ELb0ELb1ELb1ELb0ELb0ELb0ELb1ELb1ELb1ELb1ELb0EEENS1_21CollectiveEpilogueFwdINS6_IJSA_SC_SB_EEES9_SE_SG_Li256ELb1ELb1ELb1ELb0EEENS1_36VarlenDynamicPersistentTileSchedulerILi128ELi80ELi256ELi128ELb1ELb1ELb1ELb1ELb1ELb1EEEEEEEEEvNT_6ParamsE:
        /* <DEDUP_REMOVED lines=18> */
.L_x_2339:
[----:B------:R-:W-:Y:S05]  /*0120*/  BSYNC B0 ;  /* 0x0000000000007941 */ /* 0x000fea0003800000 */
.L_x_2338:
        /* <DEDUP_REMOVED lines=41> */
.L_x_2340:
        /* <DEDUP_REMOVED lines=22> */
.L_x_2341:
        /* <DEDUP_REMOVED lines=18> */
.L_x_2342:
        /* <DEDUP_REMOVED lines=22> */
.L_x_2343:
        /* <DEDUP_REMOVED lines=22> */
.L_x_2344:
        /* <DEDUP_REMOVED lines=8> */
.L_x_2346:
        /* <DEDUP_REMOVED lines=18> */
[----:B------:R-:W-:Y:S02]  /*0aa0*/  R2UR UR6, R10 ;  /* 0x000000000a0672ca */ /* 0x000fe400000e0000 */
        /* <DEDUP_REMOVED lines=11> */
[----:B------:R-:W-:-:S03]  /*0b60*/  SHF.R.S32.HI R2, RZ, 0x4, R3 ;  /* 0x00000004ff027819 */ /* 0x000fc60000011403 */
[C---:B------:R-:W-:Y:S01]  /*0b70*/  IMAD.IADD R12, R6.reuse, 0x1, -R5 ;  /* 0x00000001060c7824 */ /* 0x040fe200078e0a05 */
[C---:B------:R-:W-:Y:S01]  /*0b80*/  LOP3.LUT R5, R3.reuse, 0x3fffff0, RZ, 0xc0, !PT ;  /* 0x03fffff003057812 */ /* 0x040fe200078ec0ff */
[----:B------:R-:W-:Y:S01]  /*0b90*/  ULOP3.LUT UR8, UR4, 0x1, URZ, 0xfc, !UPT ;  /* 0x0000000104087892 */ /* 0x000fe2000f8efc3f */
[----:B------:R-:W-:Y:S02]  /*0ba0*/  LEA.HI R4, R3, R2, RZ, 0x1 ;  /* 0x0000000203047211 */ /* 0x000fe400078f08ff */
[----:B------:R-:W-:Y:S01]  /*0bb0*/  SHF.R.S32.HI R8, RZ, 0x1f, R12 ;  /* 0x0000001fff087819 */ /* 0x000fe2000001140c */
[----:B------:R-:W-:Y:S01]  /*0bc0*/  IMAD.IADD R5, R6, 0x1, -R5 ;  /* 0x0000000106057824 */ /* 0x000fe200078e0a05 */
[----:B------:R-:W-:Y:S01]  /*0bd0*/  SHF.R.S32.HI R3, RZ, 0x7, R0 ;  /* 0x00000007ff037819 */ /* 0x000fe20000011400 */
[----:B------:R0:W-:Y:S01]  /*0be0*/  STL [R1+0x34], R12 ;  /* 0x0000340c01007387 */ /* 0x0001e20000100800 */
[----:B------:R-:W-:Y:S01]  /*0bf0*/  LEA.HI R9, R8, R12, RZ, 0x2 ;  /* 0x0000000c08097211 */ /* 0x000fe200078f10ff */
[----:B------:R-:W-:Y:S01]  /*0c00*/  UMOV UR4, URZ ;  /* 0x0000003f00047c82 */ /* 0x000fe20008000000 */
[----:B------:R-:W-:Y:S01]  /*0c10*/  LOP3.LUT R6, R7, 0xfffffc00, RZ, 0xc0, !PT ;  /* 0xfffffc0007067812 */ /* 0x000fe200078ec0ff */
[----:B------:R-:W-:Y:S01]  /*0c20*/  IMAD.U32 R16, RZ, RZ, UR4 ;  /* 0x00000004ff107e24 */ /* 0x000fe2000f8e00ff */
[----:B------:R-:W-:-:S02]  /*0c30*/  SHF.R.S32.HI R10, RZ, 0x2, R9 ;  /* 0x00000002ff0a7819 */ /* 0x000fc40000011409 */
[----:B------:R-:W-:Y:S01]  /*0c40*/  SHF.R.S32.HI R11, RZ, 0x1f, R9 ;  /* 0x0000001fff0b7819 */ /* 0x000fe20000011409 */
[----:B------:R-:W-:Y:S01]  /*0c50*/  IMAD R6, R5, 0x40, R6 ;  /* 0x0000004005067824 */ /* 0x000fe200078e0206 */
[----:B------:R-:W-:Y:S02]  /*0c60*/  LEA.HI R0, R0, R3, RZ, 0x1 ;  /* 0x0000000300007211 */ /* 0x000fe400078f08ff */
[----:B------:R-:W-:Y:S02]  /*0c70*/  LEA.HI R11, R11, R10, RZ, 0x3 ;  /* 0x0000000a0b0b7211 */ /* 0x000fe400078f18ff */
[----:B------:R-:W-:Y:S02]  /*0c80*/  LOP3.LUT R7, R4, 0x1ffffffe, RZ, 0xc0, !PT ;  /* 0x1ffffffe04077812 */ /* 0x000fe400078ec0ff */
[----:B------:R-:W-:Y:S02]  /*0c90*/  LOP3.LUT R11, R11, 0xfffffff8, RZ, 0xc0, !PT ;  /* 0xfffffff80b0b7812 */ /* 0x000fe400078ec0ff */
[----:B------:R-:W-:Y:S01]  /*0ca0*/  LEA.HI R8, R8, R12, RZ, 0x5 ;  /* 0x0000000c08087211 */ /* 0x000fe200078f28ff */
[----:B------:R-:W-:Y:S01]  /*0cb0*/  IMAD.IADD R7, R2, 0x1, -R7 ;  /* 0x0000000102077824 */ /* 0x000fe200078e0a07 */
[----:B------:R-:W-:Y:S01]  /*0cc0*/  LOP3.LUT R0, R0, 0x3fffffe, RZ, 0xc0, !PT ;  /* 0x03fffffe00007812 */ /* 0x000fe200078ec0ff */
[----:B------:R-:W-:Y:S01]  /*0cd0*/  IMAD.IADD R11, R10, 0x1, -R11 ;  /* 0x000000010a0b7824 */ /* 0x000fe200078e0a0b */
[----:B------:R-:W-:-:S02]  /*0ce0*/  LOP3.LUT R9, R9, 0x7ffffffc, RZ, 0xc0, !PT ;  /* 0x7ffffffc09097812 */ /* 0x000fc400078ec0ff */
[----:B------:R-:W-:Y:S01]  /*0cf0*/  SHF.R.S32.HI R8, RZ, 0x5, R8 ;  /* 0x00000005ff087819 */ /* 0x000fe20000011408 */
[----:B------:R-:W-:Y:S01]  /*0d00*/  IMAD.IADD R0, R3, 0x1, -R0 ;  /* 0x0000000103007824 */ /* 0x000fe200078e0a00 */
[----:B------:R-:W-:Y:S01]  /*0d10*/  LEA.HI R2, R13, R13, RZ, 0x1 ;  /* 0x0000000d0d027211 */ /* 0x000fe200078f08ff */
[----:B------:R-:W-:Y:S02]  /*0d20*/  IMAD R3, R7, 0x8, R6 ;  /* 0x0000000807037824 */ /* 0x000fe400078e0206 */
[----:B------:R-:W-:Y:S01]  /*0d30*/  IMAD.IADD R9, R12, 0x1, -R9 ;  /* 0x000000010c097824 */ /* 0x000fe200078e0a09 */
[----:B------:R-:W-:Y:S01]  /*0d40*/  LOP3.LUT R2, R2, 0x1ffffffe, RZ, 0xc0, !PT ;  /* 0x1ffffffe02027812 */ /* 0x000fe200078ec0ff */
[----:B------:R-:W-:Y:S01]  /*0d50*/  IMAD R11, R8, 0x10, R11 ;  /* 0x00000010080b7824 */ /* 0x000fe200078e020b */
[----:B------:R1:W-:Y:S01]  /*0d60*/  STL [R1+0x64], R3 ;  /* 0x0000640301007387 */ /* 0x0003e20000100800 */
[----:B------:R-:W-:Y:S02]  /*0d70*/  IMAD.SHL.U32 R19, R9, 0x2, RZ ;  /* 0x0000000209137824 */ /* 0x000fe400078e00ff */
[----:B------:R-:W-:-:S02]  /*0d80*/  IMAD R0, R0, 0x40, R11 ;  /* 0x0000004000007824 */ /* 0x000fc400078e020b */
[C---:B0-----:R-:W-:Y:S02]  /*0d90*/  VIADD R12, R19.reuse, 0x10 ;  /* 0x00000010130c7836 */ /* 0x041fe40000000000 */
[C---:B------:R-:W-:Y:S01]  /*0da0*/  VIADD R11, R19.reuse, 0x18 ;  /* 0x00000018130b7836 */ /* 0x040fe20000000000 */
[----:B------:R-:W-:Y:S01]  /*0db0*/  STL [R1+0x60], R0 ;  /* 0x0000600001007387 */ /* 0x000fe20000100800 */
[C---:B------:R-:W-:Y:S02]  /*0dc0*/  VIADD R10, R19.reuse, 0x20 ;  /* 0x00000020130a7836 */ /* 0x040fe40000000000 */
[----:B-1----:R-:W-:Y:S02]  /*0dd0*/  IMAD.U32 R3, RZ, RZ, UR8 ;  /* 0x00000008ff037e24 */ /* 0x002fe4000f8e00ff */
[----:B------:R-:W-:Y:S02]  /*0de0*/  VIADD R9, R19, 0x28 ;  /* 0x0000002813097836 */ /* 0x000fe40000000000 */
[----:B------:R-:W-:Y:S01]  /*0df0*/  IMAD.IADD R2, R13, 0x1, -R2 ;  /* 0x000000010d027824 */ /* 0x000fe200078e0a02 */
[----:B------:R0:W-:Y:S01]  /*0e00*/  STL [R1+0x68], R3 ;  /* 0x0000680301007387 */ /* 0x0001e20000100800 */
        /* <DEDUP_REMOVED lines=10> */
[----:B0-----:R-:W-:Y:S01]  /*0eb0*/  IMAD.U32 R3, RZ, RZ, UR4 ;  /* 0x00000004ff037e24 */ /* 0x001fe2000f8e00ff */
[----:B------:R-:W-:Y:S01]  /*0ec0*/  SHF.R.S32.HI R8, RZ, 0x1f, R7 ;  /* 0x0000001fff087819 */ /* 0x000fe20000011407 */
[C---:B------:R-:W-:Y:S01]  /*0ed0*/  VIADD R234, R19.reuse, 0x60 ;  /* 0x0000006013ea7836 */ /* 0x040fe20000000000 */
[----:B------:R-:W-:Y:S01]  /*0ee0*/  SHF.R.S32.HI R7, RZ, 0x1f, R6 ;  /* 0x0000001fff077819 */ /* 0x000fe20000011406 */
[C---:B------:R-:W-:Y:S01]  /*0ef0*/  VIADD R233, R19.reuse, 0x68 ;  /* 0x0000006813e97836 */ /* 0x040fe20000000000 */
[----:B------:R0:W-:Y:S01]  /*0f00*/  STL [R1+0x30], R3 ;  /* 0x0000300301007387 */ /* 0x0001e20000100800 */
[C---:B------:R-:W-:Y:S01]  /*0f10*/  VIADD R232, R19.reuse, 0x70 ;  /* 0x0000007013e87836 */ /* 0x040fe20000000000 */
[----:B------:R-:W-:Y:S01]  /*0f20*/  SHF.R.S32.HI R6, RZ, 0x1f, R5 ;  /* 0x0000001fff067819 */ /* 0x000fe20000011405 */
[C---:B------:R-:W-:Y:S01]  /*0f30*/  VIADD R231, R19.reuse, 0x78 ;  /* 0x0000007813e77836 */ /* 0x040fe20000000000 */
[----:B------:R-:W-:Y:S01]  /*0f40*/  SHF.R.S32.HI R5, RZ, 0x1f, R4 ;  /* 0x0000001fff057819 */ /* 0x000fe20000011404 */
[C---:B------:R-:W-:Y:S01]  /*0f50*/  VIADD R230, R19.reuse, 0x80 ;  /* 0x0000008013e67836 */ /* 0x040fe20000000000 */
[----:B------:R-:W-:Y:S01]  /*0f60*/  SHF.R.S32.HI R5, RZ, 0x1f, R233 ;  /* 0x0000001fff057819 */ /* 0x000fe200000114e9 */
[----:B------:R-:W-:-:S02]  /*0f70*/  VIADD R229, R19, 0x88 ;  /* 0x0000008813e57836 */ /* 0x000fc40000000000 */
[C---:B------:R-:W-:Y:S01]  /*0f80*/  VIADD R228, R19.reuse, 0x90 ;  /* 0x0000009013e47836 */ /* 0x040fe20000000000 */
[----:B------:R-:W-:Y:S01]  /*0f90*/  SHF.R.S32.HI R5, RZ, 0x1f, R230 ;  /* 0x0000001fff057819 */ /* 0x000fe200000114e6 */
[C---:B0-----:R-:W-:Y:S02]  /*0fa0*/  VIADD R3, R19.reuse, 0x58 ;  /* 0x0000005813037836 */ /* 0x041fe40000000000 */
[C---:B------:R-:W-:Y:S02]  /*0fb0*/  VIADD R227, R19.reuse, 0x98 ;  /* 0x0000009813e37836 */ /* 0x040fe40000000000 */
        /* <DEDUP_REMOVED lines=20> */
[----:B------:R-:W-:Y:S01]  /*1100*/  IMAD R213, R2, 0x8, R0 ;  /* 0x0000000802d57824 */ /* 0x000fe200078e0200 */
[----:B------:R-:W-:-:S02]  /*1110*/  SHF.R.S32.HI R4, RZ, 0x1f, R223 ;  /* 0x0000001fff047819 */ /* 0x000fc400000114df */
[----:B------:R-:W-:Y:S02]  /*1120*/  SHF.R.S32.HI R3, RZ, 0x1f, R222 ;  /* 0x0000001fff037819 */ /* 0x000fe400000114de */
[----:B------:R-:W-:Y:S02]  /*1130*/  SHF.R.S32.HI R14, RZ, 0x1f, R14 ;  /* 0x0000001fff0e7819 */ /* 0x000fe4000001140e */
[----:B------:R-:W-:Y:S02]  /*1140*/  SHF.R.S32.HI R5, RZ, 0x1f, R221 ;  /* 0x0000001fff057819 */ /* 0x000fe400000114dd */
[----:B------:R-:W-:Y:S02]  /*1150*/  SHF.R.S32.HI R4, RZ, 0x1f, R220 ;  /* 0x0000001fff047819 */ /* 0x000fe400000114dc */
[----:B------:R-:W-:-:S07]  /*1160*/  SHF.R.S32.HI R3, RZ, 0x1f, R219 ;  /* 0x0000001fff037819 */ /* 0x000fce00000114db */
.L_x_2404:
[----:B------:R-:W-:Y:S01]  /*1170*/  ULDC.64 UR8, c[0x0][0xc88] ;  /* 0x0003220000087ab9 */ /* 0x000fe20000000a00 */
[----:B------:R-:W-:Y:S01]  /*1180*/  ULDC.64 UR12, c[0x0][0x208] ;  /* 0x00008200000c7ab9 */ /* 0x000fe20000000a00 */
[----:B------:R-:W-:Y:S01]  /*1190*/  UIMAD.WIDE UR8, UR7, 0x4, UR8 ;  /* 0x00000004070878a5 */ /* 0x000fe2000f8e0208 */
[----:B------:R-:W-:-:S05]  /*11a0*/  ULDC.64 UR10, c[0x0][0xa18] ;  /* 0x00028600000a7ab9 */ /* 0x000fca0000000a00 */
[----:B0123--:R-:W-:Y:S02]  /*11b0*/  IMAD.U32 R2, RZ, RZ, UR8 ;  /* 0x00000008ff027e24 */ /* 0x00ffe4000f8e00ff */
[----:B------:R-:W-:Y:S01]  /*11c0*/  IMAD.U32 R3, RZ, RZ, UR9 ;  /* 0x00000009ff037e24 */ /* 0x000fe2000f8e00ff */
        /* <DEDUP_REMOVED lines=10> */
[----:B------:R-:W-:Y:S01]  /*1270*/  IMAD.U32 R217, RZ, RZ, UR4 ;  /* 0x00000004ffd97e24 */ /* 0x000fe2000f8e00ff */
[----:B------:R-:W-:-:S04]  /*1280*/  @UP0 ULEA UR8, UP2, UR4, UR8, 0x2 ;  /* 0x0000000804080291 */ /* 0x000fc8000f84103f */
[----:B------:R-:W-:Y:S02]  /*1290*/  @UP0 ULEA.HI.X UR9, UR4, UR9, UR14, 0x2, UP2 ;  /* 0x0000000904090291 */ /* 0x000fe400090f140e */
[----:B------:R-:W-:Y:S01]  /*12a0*/  IMAD.U32 R6, RZ, RZ, UR14 ;  /* 0x0000000eff067e24 */ /* 0x000fe2000f8e00ff */
[----:B------:R-:W-:Y:S01]  /*12b0*/  @UP1 ULEA UR10, UP0, UR4, UR10, 0x2 ;  /* 0x0000000a040a1291 */ /* 0x000fe2000f80103f */
[----:B------:R-:W-:-:S03]  /*12c0*/  IMAD.U32 R2, RZ, RZ, UR8 ;  /* 0x00000008ff027e24 */ /* 0x000fc6000f8e00ff */
[----:B------:R-:W-:Y:S01]  /*12d0*/  @UP1 ULEA.HI.X UR11, UR4, UR11, UR14, 0x2, UP0 ;  /* 0x0000000b040b1291 */ /* 0x000fe200080f140e */
[----:B------:R-:W-:Y:S01]  /*12e0*/  IMAD.U32 R3, RZ, RZ, UR9 ;  /* 0x00000009ff037e24 */ /* 0x000fe2000f8e00ff */
[----:B------:R0:W-:Y:S01]  /*12f0*/  STL [R1+0x2c], R6 ;  /* 0x00002c0601007387 */ /* 0x0001e20000100800 */
[----:B------:R-:W-:Y:S01]  /*1300*/  IMAD.U32 R4, RZ, RZ, UR10 ;  /* 0x0000000aff047e24 */ /* 0x000fe2000f8e00ff */
[----:B------:R-:W-:Y:S01]  /*1310*/  ULDC.64 UR8, c[0x0][0x418] ;  /* 0x0001060000087ab9 */ /* 0x000fe20000000a00 */
[----:B------:R-:W-:Y:S01]  /*1320*/  ULOP3.LUT UR7, UR6, 0xff0000, URZ, 0xc0, !UPT ;  /* 0x00ff000006077892 */ /* 0x000fe2000f8ec03f */
[----:B------:R-:W-:Y:S01]  /*1330*/  IMAD.U32 R5, RZ, RZ, UR11 ;  /* 0x0000000bff057e24 */ /* 0x000fe2000f8e00ff */
[----:B------:R-:W2:Y:S01]  /*1340*/  @P0 LDG.E R2, desc[UR12][R2.64] ;  /* 0x0000000c02020981 */ /* 0x000ea2000c1e1900 */
[----:B------:R-:W-:-:S03]  /*1350*/  ULDC UR10, c[0x0][0x2f0] ;  /* 0x0000bc00000a7ab9 */ /* 0x000fc60000000800 */
[----:B------:R-:W3:Y:S01]  /*1360*/  @P2 LDG.E R4, desc[UR12][R4.64] ;  /* 0x0000000c04042981 */ /* 0x000ee2000c1e1900 */
[----:B------:R-:W-:Y:S01]  /*1370*/  ULDC UR11, c[0x0][0x288] ;  /* 0x0000a200000b7ab9 */ /* 0x000fe20000000800 */
        /* <DEDUP_REMOVED lines=11> */
[----:B------:R-:W-:Y:S01]  /*1430*/  ULEA.HI UR7, UR7, UR8, URZ, 0x10 ;  /* 0x0000000807077291 */ /* 0x000fe2000f8f803f */
[----:B------:R-:W-:Y:S01]  /*1440*/  IMAD.U32 R218, RZ, RZ, UR6 ;  /* 0x00000006ffda7e24 */ /* 0x000fe2000f8e00ff */
[----:B------:R-:W-:Y:S01]  /*1450*/  UIMAD UR10, UR9, UR10, URZ ;  /* 0x0000000a090a72a4 */ /* 0x000fe2000f8e023f */
[----:B--2---:R-:W-:Y:S02]  /*1460*/  @P0 R2UR UR4, R2 ;  /* 0x00000000020402ca */ /* 0x004fe400000e0000 */
[----:B---3--:R-:W-:-:S13]  /*1470*/  @P2 R2UR UR11, R4 ;  /* 0x00000000040b22ca */ /* 0x008fda00000e0000 */
[----:B------:R-:W-:Y:S01]  /*1480*/  IMAD.U32 R18, RZ, RZ, UR11 ;  /* 0x0000000bff127e24 */ /* 0x000fe2000f8e00ff */
[----:B0---45:R-:W-:Y:S06]  /*1490*/  @P2 BRA `(.L_x_2347) ;  /* 0x0000000000402947 */ /* 0x031fec0003800000 */
        /* <DEDUP_REMOVED lines=14> */
[----:B------:R-:W-:-:S06]  /*1580*/  UIADD3 UR6, -UR6, UR8, URZ ;  /* 0x0000000806067290 */ /* 0x000fcc000fffe13f */
[----:B------:R-:W-:-:S07]  /*1590*/  IMAD.U32 R18, RZ, RZ, UR6 ;  /* 0x00000006ff127e24 */ /* 0x000fce000f8e00ff */
.L_x_2347:
[----:B------:R-:W-:Y:S05]  /*15a0*/  @!P1 BRA `(.L_x_2348) ;  /* 0x0000000000289947 */ /* 0x000fea0003800000 */
[----:B------:R-:W-:Y:S01]  /*15b0*/  R2UR UR8, R217 ;  /* 0x00000000d90872ca */ /* 0x000fe200000e0000 */
[----:B------:R-:W-:Y:S01]  /*15c0*/  ULDC.64 UR10, c[0x0][0x208] ;  /* 0x00008200000a7ab9 */ /* 0x000fe20000000a00 */
[----:B------:R-:W-:-:S11]  /*15d0*/  R2UR UR9, R6 ;  /* 0x00000000060972ca */ /* 0x000fd600000e0000 */
[----:B------:R-:W-:-:S04]  /*15e0*/  ULEA UR6, UP0, UR8, UR12, 0x2 ;  /* 0x0000000c08067291 */ /* 0x000fc8000f80103f */
[----:B------:R-:W-:Y:S02]  /*15f0*/  ULEA.HI.X UR8, UR8, UR13, UR9, 0x2, UP0 ;  /* 0x0000000d08087291 */ /* 0x000fe400080f1409 */
[----:B------:R-:W-:-:S04]  /*1600*/  IMAD.U32 R2, RZ, RZ, UR6 ;  /* 0x00000006ff027e24 */ /* 0x000fc8000f8e00ff */
[----:B------:R-:W-:-:S05]  /*1610*/  IMAD.U32 R3, RZ, RZ, UR8 ;  /* 0x00000008ff037e24 */ /* 0x000fca000f8e00ff */
[----:B------:R-:W2:Y:S02]  /*1620*/  LDG.E R2, desc[UR10][R2.64] ;  /* 0x0000000a02027981 */ /* 0x000ea4000c1e1900 */
[----:B--2---:R-:W-:Y:S01]  /*1630*/  R2UR UR10, R2 ;  /* 0x00000000020a72ca */ /* 0x004fe200000e0000 */
[----:B------:R-:W-:-:S14]  /*1640*/  BRA `(.L_x_2349) ;  /* 0x00000000003c7947 */ /* 0x000fdc0003800000 */
.L_x_2348:
        /* <DEDUP_REMOVED lines=15> */
.L_x_2349:
[----:B------:R-:W-:Y:S01]  /*1740*/  ULDC UR6, c[0x0][0x448] ;  /* 0x0001120000067ab9 */ /* 0x000fe20000000800 */
[----:B------:R-:W-:Y:S01]  /*1750*/  R2UR UR8, R18 ;  /* 0x00000000120872ca */ /* 0x000fe200000e0000 */
[----:B------:R-:W-:Y:S02]  /*1760*/  UISETP.NE.AND UP0, UPT, UR6, 0x1, UPT ;  /* 0x000000010600788c */ /* 0x000fe4000bf05270 */
[----:B------:R-:W-:Y:S02]  /*1770*/  USHF.L.U32 UR5, UR5, 0x7, URZ ;  /* 0x0000000705057899 */ /* 0x000fe4000800063f */
[----:B------:R-:W-:Y:S02]  /*1780*/  UIADD3 UR10, -UR4, UR10, URZ ;  /* 0x0000000a040a7290 */ /* 0x000fe4000fffe13f */
[----:B------:R-:W-:Y:S02]  /*1790*/  UIADD3 UR6, UR5, 0x7f, URZ ;  /* 0x0000007f05067890 */ /* 0x000fe4000fffe03f */
[----:B------:R-:W-:-:S02]  /*17a0*/  IMAD.U32 R212, RZ, RZ, UR5 ;  /* 0x00000005ffd47e24 */ /* 0x000fc4000f8e00ff */
[----:B------:R-:W-:Y:S01]  /*17b0*/  IMAD.U32 R22, RZ, RZ, UR10 ;  /* 0x0000000aff167e24 */ /* 0x000fe2000f8e00ff */
[----:B------:R-:W-:Y:S01]  /*17c0*/  @UP0 ULDC UR4, c[0x0][0x44c] ;  /* 0x0001130000040ab9 */ /* 0x000fe20000000800 */
[----:B------:R-:W-:Y:S01]  /*17d0*/  @UP0 ULDC UR9, c[0x0][0x450] ;  /* 0x0001140000090ab9 */ /* 0x000fe20000000800 */
[----:B------:R-:W-:Y:S02]  /*17e0*/  UIMAD.WIDE.U32 UR4, UR6, UR4, URZ ;  /* 0x00000004060472a5 */ /* 0x000fe4000f8e003f */
[----:B------:R-:W-:Y:S02]  /*17f0*/  UIADD3 UR8, UR10, 0x50, -UR8 ;  /* 0x000000500a087890 */ /* 0x000fe4000fffe808 */
[----:B------:R-:W-:Y:S02]  /*1800*/  @UP0 USHF.R.U32.HI UR6, URZ, UR9, UR5 ;  /* 0x000000093f060299 */ /* 0x000fe40008011605 */
[----:B------:R-:W-:Y:S02]  /*1810*/  UIADD3 UR4, UR10, 0x4f, URZ ;  /* 0x0000004f0a047890 */ /* 0x000fe4000fffe03f */
[----:B------:R-:W-:-:S02]  /*1820*/  UIADD3 UR8, UR8, UR6, URZ ;  /* 0x0000000608087290 */ /* 0x000fc4000fffe03f */
[----:B------:R-:W-:Y:S02]  /*1830*/  UIMAD.WIDE UR4, UR4, 0x66666667, URZ ;  /* 0x66666667040478a5 */ /* 0x000fe4000f8e023f */
[----:B------:R-:W-:Y:S02]  /*1840*/  UIMAD.WIDE UR8, UR8, 0x66666667, URZ ;  /* 0x66666667080878a5 */ /* 0x000fe4000f8e023f */
[----:B------:R-:W-:Y:S02]  /*1850*/  USHF.R.U32.HI UR4, URZ, 0x1f, UR5 ;  /* 0x0000001f3f047899 */ /* 0x000fe40008011605 */
[----:B------:R-:W-:Y:S02]  /*1860*/  USHF.R.U32.HI UR6, URZ, 0x1f, UR9 ;  /* 0x0000001f3f067899 */ /* 0x000fe40008011609 */
[----:B------:R-:W-:Y:S02]  /*1870*/  ULEA.HI.SX32 UR4, UR5, UR4, 0x1b ;  /* 0x0000000405047291 */ /* 0x000fe4000f8fda3f */
[----:B------:R-:W-:-:S02]  /*1880*/  ULEA.HI.SX32 UR6, UR9, UR6, 0x1b ;  /* 0x0000000609067291 */ /* 0x000fc4000f8fda3f */
[----:B------:R-:W-:Y:S02]  /*1890*/  USHF.R.U32.HI UR5, URZ, 0x10, UR7 ;  /* 0x000000103f057899 */ /* 0x000fe40008011607 */
[----:B------:R-:W-:-:S04]  /*18a0*/  UISETP.LT.AND UP0, UPT, UR4, UR6, UPT ;  /* 0x000000060400728c */ /* 0x000fc8000bf01270 */
[----:B------:R-:W-:Y:S01]  /*18b0*/  USEL UR9, UR4, UR6, UP0 ;  /* 0x0000000604097287 */ /* 0x000fe20008000000 */
[----:B------:R-:W-:Y:S01]  /*18c0*/  IMAD.U32 R214, RZ, RZ, UR5 ;  /* 0x00000005ffd67e24 */ /* 0x000fe2000f8e00ff */
[----:B------:R-:W-:Y:S02]  /*18d0*/  ULOP3.LUT UR6, UR7, 0xff, URZ, 0xc0, !UPT ;  /* 0x000000ff07067892 */ /* 0x000fe4000f8ec03f */
[----:B------:R-:W-:Y:S01]  /*18e0*/  UISETP.GE.AND UP0, UPT, UR9, 0x1, UPT ;  /* 0x000000010900788c */ /* 0x000fe2000bf06270 */
[----:B------:R-:W-:-:S03]  /*18f0*/  UMOV UR4, URZ ;  /* 0x0000003f00047c82 */ /* 0x000fc60008000000 */
[----:B------:R-:W-:Y:S02]  /*1900*/  IMAD.U32 R216, RZ, RZ, UR6 ;  /* 0x00000006ffd87e24 */ /* 0x000fe4000f8e00ff */
[----:B------:R-:W-:-:S13]  /*1910*/  PLOP3.LUT P0, PT, PT, PT, UP0, 0x80, 0x0 ;  /* 0x000000000000781c */ /* 0x000fda0003f0f008 */
[----:B------:R-:W-:Y:S05]  /*1920*/  @!P0 BRA `(.L_x_2350) ;  /* 0x0000000000948947 */ /* 0x000fea0003800000 */
        /* <DEDUP_REMOVED lines=37> */
.L_x_2350:
        /* <DEDUP_REMOVED lines=81> */
[----:B------:R-:W-:Y:S02]  /*2090*/  UIADD3 UR6, UR8, 0x14400, URZ ;  /* 0x0001440008067890 */ /* 0x000fe4000fffe03f */
[----:B------:R-:W-:Y:S02]  /*20a0*/  IMAD.U32 R17, RZ, RZ, UR8 ;  /* 0x00000008ff117e24 */ /* 0x000fe4000f8e00ff */
[----:B0-----:R-:W-:Y:S01]  /*20b0*/  VIADD R0, R0, 0xffffff80 ;  /* 0xffffff8000007836 */ /* 0x001fe20000000000 */
[----:B------:R-:W-:-:S04]  /*20c0*/  ULOP3.LUT UP0, URZ, UR6, 0x9f, URZ, 0xc0, !UPT ;  /* 0x0000009f063f7892 */ /* 0x000fc8000f80c03f */
[----:B------:R-:W-:Y:S02]  /*20d0*/  SHF.R.S32.HI R3, RZ, 0x1f, R0 ;  /* 0x0000001fff037819 */ /* 0x000fe40000011400 */
        /* <DEDUP_REMOVED lines=28> */
.L_x_2352:
[----:B------:R-:W2:Y:S04]  /*22a0*/  LDL R20, [R1+0x30] ;  /* 0x0000300001147983 */ /* 0x000ea80000100800 */
[----:B------:R-:W3:Y:S01]  /*22b0*/  LDL R2, [R1+0x68] ;  /* 0x0000680001027983 */ /* 0x000ee20000100800 */
[----:B------:R-:W-:Y:S02]  /*22c0*/  R2UR UR6, R17 ;  /* 0x00000000110672ca */ /* 0x000fe400000e0000 */
[----:B--2---:R-:W-:Y:S02]  /*22d0*/  R2UR UR7, R20 ;  /* 0x00000000140772ca */ /* 0x004fe400000e0000 */
[----:B---3--:R-:W-:-:S11]  /*22e0*/  R2UR UR5, R2 ;  /* 0x00000000020572ca */ /* 0x008fd600000e0000 */
[----:B------:R-:W-:-:S04]  /*22f0*/  ULEA.HI UR4, UR7, UR7, URZ, 0x1 ;  /* 0x0000000707047291 */ /* 0x000fc8000f8f083f */
[----:B------:R-:W-:Y:S01]  /*2300*/  ULOP3.LUT UR4, UR4, 0xfffffffe, URZ, 0xc0, !UPT ;  /* 0xfffffffe04047892 */ /* 0x000fe2000f8ec03f */
[----:B------:R-:W-:-:S03]  /*2310*/  IMAD.U32 R2, RZ, RZ, UR5 ;  /* 0x00000005ff027e24 */ /* 0x000fc6000f8e00ff */
[----:B------:R-:W-:Y:S02]  /*2320*/  UIADD3 UR4, UR7, -UR4, URZ ;  /* 0x8000000407047290 */ /* 0x000fe4000fffe03f */
[----:B------:R-:W-:-:S04]  /*2330*/  ISETP.NE.AND P0, PT, R2, 0x3, PT ;  /* 0x000000030200780c */ /* 0x000fc80003f05270 */
[----:B------:R-:W-:-:S05]  /*2340*/  IMAD.U32 R0, RZ, RZ, UR4 ;  /* 0x00000004ff007e24 */ /* 0x000fca000f8e00ff */
[----:B------:R-:W-:-:S04]  /*2350*/  SHF.L.U32 R0, R0, 0x1f, RZ ;  /* 0x0000001f00007819 */ /* 0x000fc800000006ff */
[----:B------:R-:W0:Y:S02]  /*2360*/  SYNCS.PHASECHK.TRANS64.TRYWAIT P1, [UR6+0x38800], R0 ;  /* 0x03880000ff0075a7 */ /* 0x000e240008020146 */
[----:B0-----:R-:W-:Y:S05]  /*2370*/  @!P1 BRA `(.L_x_2353) ;  /* 0x0000019c00ac9947 */ /* 0x001fea0003800000 */
.L_x_2542:
[----:B------:R-:W-:Y:S05]  /*2380*/  @!P0 BRA `(.L_x_2354) ;  /* 0x0000000000048947 */ /* 0x000fea0003800000 */
[----:B------:R-:W-:Y:S01]  /*2390*/  BPT.TRAP 0x1 ;  /* 0x000000040000795c */ /* 0x000fe20000300000 */
.L_x_2354:
[----:B------:R-:W-:Y:S01]  /*23a0*/  R2UR UR5, R16 ;  /* 0x00000000100572ca */ /* 0x000fe200000e0000 */
[----:B0-----:R-:W-:Y:S01]  /*23b0*/  IMAD.U32 R0, RZ, RZ, UR60 ;  /* 0x0000003cff007e24 */ /* 0x001fe2000f8e00ff */
[----:B------:R-:W-:-:S11]  /*23c0*/  R2UR UR4, R17 ;  /* 0x00000000110472ca */ /* 0x000fd600000e0000 */
[----:B------:R-:W-:Y:S02]  /*23d0*/  IMAD.U32 R3, RZ, RZ, UR5 ;  /* 0x00000005ff037e24 */ /* 0x000fe4000f8e00ff */
[----:B------:R-:W-:-:S03]  /*23e0*/  LEA R0, R0, UR4, 0x3 ;  /* 0x0000000400007c11 */ /* 0x000fc6000f8e18ff */
[----:B------:R-:W-:-:S04]  /*23f0*/  SHF.L.U32 R3, R3, 0x1f, RZ ;  /* 0x0000001f03037819 */ /* 0x000fc800000006ff */
[----:B------:R0:W1:Y:S01]  /*2400*/  SYNCS.PHASECHK.TRANS64.TRYWAIT P2, [R0+URZ+0x38830], R3 ;  /* 0x03883003000075a7 */ /* 0x000062000804017f */
[----:B------:R-:W-:Y:S05]  /*2410*/  @!P0 BRA `(.L_x_2355) ;  /* 0x0000000000048947 */ /* 0x000fea0003800000 */
[----:B------:R-:W-:Y:S01]  /*2420*/  BPT.TRAP 0x1 ;  /* 0x000000040000795c */ /* 0x000fe20000300000 */
.L_x_2355:
[----:B------:R-:W2:Y:S02]  /*2430*/  S2R R2, SR_TID.X ;  /* 0x0000000000027919 */ /* 0x000ea40000002100 */
[----:B--2---:R-:W-:-:S04]  /*2440*/  LOP3.LUT R2, R2, 0x7f, RZ, 0xc0, !PT ;  /* 0x0000007f02027812 */ /* 0x004fc800078ec0ff */
[----:B------:R-:W-:Y:S01]  /*2450*/  ISETP.NE.AND P1, PT, R2, RZ, PT ;  /* 0x000000ff0200720c */ /* 0x000fe20003f25270 */
[----:B-1----:R-:W-:-:S12]  /*2460*/  @P2 BRA `(.L_x_2356) ;  /* 0x0000000000082947 */ /* 0x002fd80003800000 */
[----:B------:R-:W1:Y:S02]  /*2470*/  SYNCS.PHASECHK.TRANS64.TRYWAIT P2, [R0+URZ+0x38830], R3 ;  /* 0x03883003000075a7 */ /* 0x000e64000804017f */
[----:B-1----:R-:W-:Y:S05]  /*2480*/  @!P2 BRA `(.L_x_2357) ;  /* 0x0000019c0084a947 */ /* 0x002fea0003800000 */
.L_x_2356:
[----:B------:R-:W-:Y:S05]  /*2490*/  WARPSYNC.ALL ;  /* 0x0000000000007948 */ /* 0x000fea0003800000 */
[----:B------:R-:W-:Y:S01]  /*24a0*/  R2UR UR4, R17 ;  /* 0x00000000110472ca */ /* 0x000fe200000e0000 */
[----:B------:R-:W-:Y:S01]  /*24b0*/  ULOP3.LUT UR5, UR36, 0x10000, URZ, 0xfc, !UPT ;  /* 0x0001000024057892 */ /* 0x000fe2000f8efc3f */
[----:B------:R-:W-:Y:S01]  /*24c0*/  WARPGROUP.ARRIVE ;  /* 0x00000000000079c5 */ /* 0x000fe20000000000 */
[----:B------:R-:W-:Y:S01]  /*24d0*/  UMOV UR9, 0x40000040 ;  /* 0x4000004000097882 */ /* 0x000fe20000000000 */
[----:B------:R-:W-:Y:S01]  /*24e0*/  UMOV UR11, 0x40000040 ;  /* 0x40000040000b7882 */ /* 0x000fe20000000000 */
[----:B------:R-:W-:Y:S01]  /*24f0*/  UMOV UR21, UR9 ;  /* 0x0000000900157c82 */ /* 0x000fe20008000000 */
[----:B------:R-:W-:Y:S01]  /*2500*/  IMAD.U32 R13, RZ, RZ, UR9 ;  /* 0x00000009ff0d7e24 */ /* 0x000fe2000f8e00ff */
[----:B------:R-:W-:Y:S01]  /*2510*/  UMOV UR13, UR21 ;  /* 0x00000015000d7c82 */ /* 0x000fe20008000000 */
[----:B------:R-:W-:Y:S01]  /*2520*/  UMOV UR8, UR5 ;  /* 0x0000000500087c82 */ /* 0x000fe20008000000 */
[----:B------:R-:W-:Y:S01]  /*2530*/  UMOV UR15, 0x40000040 ;  /* 0x40000040000f7882 */ /* 0x000fe20000000000 */
[----:B------:R-:W-:Y:S01]  /*2540*/  UMOV UR20, UR8 ;  /* 0x0000000800147c82 */ /* 0x000fe20008000000 */
[----:B------:R-:W-:Y:S01]  /*2550*/  IMAD.U32 R12, RZ, RZ, UR8 ;  /* 0x00000008ff0c7e24 */ /* 0x000fe2000f8e00ff */
[----:B------:R-:W-:Y:S01]  /*2560*/  UMOV UR12, UR20 ;  /* 0x00000014000c7c82 */ /* 0x000fe20008000000 */
[----:B------:R-:W-:Y:S01]  /*2570*/  UIADD3 UR4, UR4, 0x24400, URZ ;  /* 0x0002440004047890 */ /* 0x000fe2000fffe03f */
[----:B01----:R-:W-:Y:S01]  /*2580*/  @!P1 VIADD R0, R0, 0x38840 ;  /* 0x0003884000009836 */ /* 0x003fe20000000000 */
[----:B------:R-:W-:Y:S01]  /*2590*/  UMOV UR16, UR20 ;  /* 0x0000001400107c82 */ /* 0x000fe20008000000 */
[----:B------:R-:W-:Y:S01]  /*25a0*/  UMOV UR17, UR21 ;  /* 0x0000001500117c82 */ /* 0x000fe20008000000 */
[----:B------:R-:W-:Y:S01]  /*25b0*/  USHF.R.U32.HI UR4, URZ, 0x4, UR4 ;  /* 0x000000043f047899 */ /* 0x000fe20008011604 */
[----:B------:R-:W-:Y:S01]  /*25c0*/  CS2R R150, SRZ ;  /* 0x0000000000967805 */ /* 0x000fe2000001ff00 */
[----:B------:R-:W-:Y:S01]  /*25d0*/  UMOV UR19, 0x40000040 ;  /* 0x4000004000137882 */ /* 0x000fe20000000000 */
[----:B------:R-:W-:Y:S01]  /*25e0*/  UMOV UR23, 0x40000040 ;  /* 0x4000004000177882 */ /* 0x000fe20000000000 */
[----:B------:R-:W-:Y:S01]  /*25f0*/  ULOP3.LUT UR4, UR4, 0x3fff, URZ, 0xc0, !UPT ;  /* 0x00003fff04047892 */ /* 0x000fe2000f8ec03f */
[----:B------:R-:W-:Y:S01]  /*2600*/  @!P1 PRMT R0, RZ, 0x654, R0 ;  /* 0x00000654ff009816 */ /* 0x000fe20000000000 */
[----:B------:R-:W-:Y:S01]  /*2610*/  UMOV UR27, 0x40000040 ;  /* 0x40000040001b7882 */ /* 0x000fe20000000000 */
[----:B------:R-:W-:Y:S01]  /*2620*/  UMOV UR31, 0x40000040 ;  /* 0x40000040001f7882 */ /* 0x000fe20000000000 */
[----:B------:R-:W-:Y:S01]  /*2630*/  ULOP3.LUT UR6, UR4, 0x10000, URZ, 0xfc, !UPT ;  /* 0x0001000004067892 */ /* 0x000fe2000f8efc3f */
[----:B------:R-:W-:Y:S01]  /*2640*/  CS2R R148, SRZ ;  /* 0x0000000000947805 */ /* 0x000fe2000001ff00 */
[----:B------:R-:W-:Y:S01]  /*2650*/  UMOV UR35, 0x40000040 ;  /* 0x4000004000237882 */ /* 0x000fe20000000000 */
[----:B------:R-:W-:Y:S01]  /*2660*/  UMOV UR39, 0x40000040 ;  /* 0x4000004000277882 */ /* 0x000fe20000000000 */
[----:B------:R-:W-:Y:S01]  /*2670*/  UIMAD UR4, UR60, 0xa00, UR6 ;  /* 0x00000a003c0478a4 */ /* 0x000fe2000f8e0206 */
[----:B------:R-:W-:Y:S01]  /*2680*/  CS2R R146, SRZ ;  /* 0x0000000000927805 */ /* 0x000fe2000001ff00 */
[----:B------:R-:W-:Y:S01]  /*2690*/  IMAD.U32 R15, RZ, RZ, UR6 ;  /* 0x00000006ff0f7e24 */ /* 0x000fe2000f8e00ff */
[----:B------:R-:W-:Y:S01]  /*26a0*/  UIADD3 UR6, UR5, 0x2, URZ ;  /* 0x0000000205067890 */ /* 0x000fe2000fffe03f */
[----:B------:R-:W-:Y:S01]  /*26b0*/  CS2R R144, SRZ ;  /* 0x0000000000907805 */ /* 0x000fe2000001ff00 */
[----:B------:R-:W-:Y:S01]  /*26c0*/  UIADD3 UR14, UR4, 0x100, URZ ;  /* 0x00000100040e7890 */ /* 0x000fe2000fffe03f */
[----:B------:R-:W-:Y:S01]  /*26d0*/  CS2R R142, SRZ ;  /* 0x00000000008e7805 */ /* 0x000fe2000001ff00 */
[----:B------:R-:W-:Y:S01]  /*26e0*/  UMOV UR10, UR4 ;  /* 0x00000004000a7c82 */ /* 0x000fe20008000000 */
[----:B------:R-:W-:Y:S01]  /*26f0*/  UIADD3 UR18, UR4, 0x180, URZ ;  /* 0x0000018004127890 */ /* 0x000fe2000fffe03f */
[----:B------:R-:W-:Y:S01]  /*2700*/  HGMMA.64x16x16.F32 R56, gdesc[UR8], RZ, !UPT, gsb0 ;  /* 0x00200000083879f0 */ /* 0x000fe2000c0008ff */
[----:B------:R-:W-:Y:S01]  /*2710*/  UIADD3 UR10, UR4, 0x80, URZ ;  /* 0x00000080040a7890 */ /* 0x000fe2000fffe03f */
[----:B------:R-:W-:Y:S01]  /*2720*/  CS2R R140, SRZ ;  /* 0x00000000008c7805 */ /* 0x000fe2000001ff00 */
[----:B------:R-:W-:Y:S01]  /*2730*/  UMOV UR8, UR20 ;  /* 0x0000001400087c82 */ /* 0x000fe20008000000 */
[----:B------:R-:W-:Y:S01]  /*2740*/  UMOV UR9, UR21 ;  /* 0x0000001500097c82 */ /* 0x000fe20008000000 */
[----:B------:R-:W-:Y:S01]  /*2750*/  UMOV UR11, 0x40000040 ;  /* 0x40000040000b7882 */ /* 0x000fe20000000000 */
[----:B------:R-:W-:Y:S01]  /*2760*/  UIADD3 UR7, UR4, 0x2, URZ ;  /* 0x0000000204077890 */ /* 0x000fe2000fffe03f */
[----:B------:R-:W-:Y:S01]  /*2770*/  CS2R R138, SRZ ;  /* 0x00000000008a7805 */ /* 0x000fe2000001ff00 */
        /* <DEDUP_REMOVED lines=12> */
[----:B------:R-:W-:Y:S01]  /*2840*/  UMOV UR43, 0x40000040 ;  /* 0x40000040002b7882 */ /* 0x000fe20000000000 */
        /* <DEDUP_REMOVED lines=33> */
[----:B------:R-:W-:Y:S02]  /*2a60*/  CS2R R78, SRZ ;  /* 0x00000000004e7805 */ /* 0x000fe4000001ff00 */
[----:B------:R-:W-:Y:S02]  /*2a70*/  CS2R R76, SRZ ;  /* 0x00000000004c7805 */ /* 0x000fe4000001ff00 */
[----:B------:R-:W-:Y:S02]  /*2a80*/  CS2R R74, SRZ ;  /* 0x00000000004a7805 */ /* 0x000fe4000001ff00 */
[----:B------:R-:W-:Y:S01]  /*2a90*/  CS2R R72, SRZ ;  /* 0x0000000000487805 */ /* 0x000fe2000001ff00 */
[----:B------:R-:W-:Y:S01]  /*2aa0*/  HGMMA.64x16x16.F32 R48, gdesc[UR8], RZ, !UPT, gsb0 ;  /* 0x00200000083079f0 */ /* 0x000fe2000c0008ff */
[----:B------:R-:W-:Y:S01]  /*2ab0*/  UIADD3 UR10, UR4, 0x200, URZ ;  /* 0x00000200040a7890 */ /* 0x000fe2000fffe03f */
[----:B------:R-:W-:Y:S01]  /*2ac0*/  UMOV UR8, UR20 ;  /* 0x0000001400087c82 */ /* 0x000fe20008000000 */
[----:B------:R-:W-:Y:S01]  /*2ad0*/  UMOV UR9, UR21 ;  /* 0x0000001500097c82 */ /* 0x000fe20008000000 */
[----:B------:R-:W-:Y:S01]  /*2ae0*/  UMOV UR11, 0x40000040 ;  /* 0x40000040000b7882 */ /* 0x000fe20000000000 */
[----:B------:R-:W-:-:S02]  /*2af0*/  WARPGROUP.DEPBAR.LE gsb0, 0x0 ;  /* 0x00008000000079c5 */ /* 0x000fc40000010000 */
[----:B------:R-:W-:-:S06]  /*2b00*/  WARPGROUP.ARRIVE ;  /* 0x00000000000079c5 */ /* 0x000fcc0000000000 */
[----:B------:R-:W-:Y:S01]  /*2b10*/  HGMMA.64x16x16.F32 R40, gdesc[UR12], RZ, !UPT, gsb0 ;  /* 0x002000000c2879f0 */ /* 0x000fe2000c0008ff */
[----:B------:R-:W-:Y:S01]  /*2b20*/  UMOV UR12, UR6 ;  /* 0x00000006000c7c82 */ /* 0x000fe20008000000 */
[----:B------:R-:W-:Y:S01]  /*2b30*/  UMOV UR13, 0x40000040 ;  /* 0x40000040000d7882 */ /* 0x000fe20000000000 */
[----:B------:R-:W-:Y:S01]  /*2b40*/  UMOV UR14, UR7 ;  /* 0x00000007000e7c82 */ /* 0x000fe20008000000 */
[----:B------:R-:W-:Y:S01]  /*2b50*/  UMOV UR15, 0x40000040 ;  /* 0x40000040000f7882 */ /* 0x000fe20000000000 */
[----:B------:R-:W-:Y:S01]  /*2b60*/  UMOV UR20, UR12 ;  /* 0x0000000c00147c82 */ /* 0x000fe20008000000 */
[----:B------:R-:W-:Y:S01]  /*2b70*/  UMOV UR21, UR13 ;  /* 0x0000000d00157c82 */ /* 0x000fe20008000000 */
[----:B------:R-:W-:Y:S01]  /*2b80*/  IMAD.U32 R10, RZ, RZ, UR12 ;  /* 0x0000000cff0a7e24 */ /* 0x000fe2000f8e00ff */
[----:B------:R-:W-:Y:S01]  /*2b90*/  UIADD3 UR6, UR5, 0x4, URZ ;  /* 0x0000000405067890 */ /* 0x000fe2000fffe03f */
[----:B------:R-:W-:Y:S01]  /*2ba0*/  IMAD.U32 R11, RZ, RZ, UR13 ;  /* 0x0000000dff0b7e24 */ /* 0x000fe2000f8e00ff */
[----:B------:R-:W-:Y:S01]  /*2bb0*/  UIADD3 UR7, UR4, 0x4, URZ ;  /* 0x0000000404077890 */ /* 0x000fe2000fffe03f */
        /* <DEDUP_REMOVED lines=122> */
[----:B------:R-:W-:Y:S01]  /*3360*/  ULDC UR10, c[0x0][0x9d8] ;  /* 0x00027600000a7ab9 */ /* 0x000fe20000000800 */
[----:B------:R-:W-:Y:S01]  /*3370*/  UIMAD UR11, UR61, -0x50, URZ ;  /* 0xffffffb03d0b78a4 */ /* 0x000fe2000f8e023f */
        /* <DEDUP_REMOVED lines=31> */
[----:B------:R-:W-:-:S06]  /*3570*/  UIADD3 UR14, UR61, -0x2, URZ ;  /* 0xfffffffe3d0e7890 */ /* 0x000fcc000fffe03f */
        /* <DEDUP_REMOVED lines=234> */
[----:B------:R-:W-:Y:S02]  /*4420*/  UIADD3 UR6, UR5, 0xc04, URZ ;  /* 0x00000c0405067890 */ /* 0x000fe4000fffe03f */
        /* <DEDUP_REMOVED lines=59> */
[----:B------:R-:W-:Y:S01]  /*47e0*/  ULDC UR5, c[0x0][0x448] ;  /* 0x0001120000057ab9 */ /* 0x000fe20000000800 */
[----:B------:R-:W-:Y:S01]  /*47f0*/  IMAD.U32 R7, RZ, RZ, UR57 ;  /* 0x00000039ff077e24 */ /* 0x000fe2000f8e00ff */
[----:B------:R-:W-:-:S02]  /*4800*/  UISETP.NE.AND UP0, UPT, UR5, 0x1, UPT ;  /* 0x000000010500788c */ /* 0x000fc4000bf05270 */
[----:B------:R-:W-:-:S04]  /*4810*/  UIADD3 UR6, UR4, 0x986, URZ ;  /* 0x0000098604067890 */ /* 0x000fc8000fffe03f */
[----:B------:R-:W-:-:S05]  /*4820*/  PLOP3.LUT P2, PT, PT, PT, UP0, 0x80, 0x0 ;  /* 0x000000000000781c */ /* 0x000fca0003f4f008 */
[----:B------:R-:W-:Y:S01]  /*4830*/  @UP0 ULDC UR5, c[0x0][0x44c] ;  /* 0x0001130000050ab9 */ /* 0x000fe20000000800 */
        /* <DEDUP_REMOVED lines=30> */
[----:B------:R2:W3:Y:S01]  /*4a20*/  MUFU.TANH R20, R59 ;  /* 0x0000003b00147308 */ /* 0x0004e20000002400 */
[----:B0-----:R-:W-:-:S02]  /*4a30*/  VIADD R3, R213, UR18 ;  /* 0x00000012d5037c36 */ /* 0x001fc40008000000 */
[----:B------:R-:W-:Y:S01]  /*4a40*/  FMUL.FTZ R63, R63, UR10 ;  /* 0x0000000a3f3f7c20 */ /* 0x000fe20008410000 */
[----:B------:R-:W-:Y:S02]  /*4a50*/  IMAD.U32 R60, RZ, RZ, UR19 ;  /* 0x00000013ff3c7e24 */ /* 0x000fe4000f8e00ff */
[----:B------:R-:W-:Y:S01]  /*4a60*/  FMUL.FTZ R58, R61, UR10 ;  /* 0x0000000a3d3a7c20 */ /* 0x000fe20008410000 */
[----:B------:R-:W-:Y:S01]  /*4a70*/  @P2 IMAD.HI.U32 R4, R3, UR5, RZ ;  /* 0x0000000503042c27 */ /* 0x000fe2000f8e00ff */
[----:B------:R-:W-:Y:S01]  /*4a80*/  @UP0 ULDC UR5, c[0x0][0x450] ;  /* 0x0001140000050ab9 */ /* 0x000fe20000000800 */
[----:B------:R-:W0:Y:S02]  /*4a90*/  MUFU.TANH R62, R62 ;  /* 0x0000003e003e7308 */ /* 0x000e240000002400 */
[----:B--2---:R-:W-:Y:S01]  /*4aa0*/  IMAD.MOV.U32 R59, RZ, RZ, R3 ;  /* 0x000000ffff3b7224 */ /* 0x004fe200078e0003 */
[----:B------:R-:W-:Y:S01]  /*4ab0*/  @P2 SHF.R.U32.HI R59, RZ, UR5, R4 ;  /* 0x00000005ff3b2c19 */ /* 0x000fe20008011604 */
[----:B------:R-:W-:-:S04]  /*4ac0*/  UMOV UR5, UR23 ;  /* 0x0000001700057c82 */ /* 0x000fc80008000000 */
[----:B------:R-:W2:Y:S01]  /*4ad0*/  SHFL.IDX PT, R4, R59, 0x1, 0x1c1f ;  /* 0x003c1f003b047f89 */ /* 0x000ea200000e0000 */
[----:B------:R-:W4:Y:S03]  /*4ae0*/  MUFU.TANH R63, R63 ;  /* 0x0000003f003f7308 */ /* 0x000f260000002400 */
[----:B------:R-:W5:Y:S05]  /*4af0*/  SHFL.IDX PT, R59, R59, RZ, 0x1c1f ;  /* 0x001c1fff3b3b7589 */ /* 0x000f6a00000e0000 */
        /* <DEDUP_REMOVED lines=16> */
[----:B------:R-:W-:Y:S01]  /*4c00*/  UMOV UR4, UR22 ;  /* 0x0000001600047c82 */ /* 0x000fe20008000000 */
[----:B------:R3:W-:Y:S01]  /*4c10*/  MUFU.TANH R67, R55 ;  /* 0x0000003700437308 */ /* 0x0007e20000002400 */
[----:B-1----:R-:W-:-:S02]  /*4c20*/  IMAD.U32 R50, RZ, RZ, UR11 ;  /* 0x0000000bff327e24 */ /* 0x002fc4000f8e00ff */
[----:B------:R-:W-:Y:S01]  /*4c30*/  FMUL.FTZ R49, R49, UR10 ;  /* 0x0000000a31317c20 */ /* 0x000fe20008410000 */
[----:B------:R-:W-:Y:S01]  /*4c40*/  FMUL.FTZ R52, R52, UR10 ;  /* 0x0000000a34347c20 */ /* 0x000fe20008410000 */
[----:B------:R-:W-:Y:S01]  /*4c50*/  FMUL.FTZ R53, R53, UR10 ;  /* 0x0000000a35357c20 */ /* 0x000fe20008410000 */
[----:B------:R-:W-:Y:S02]  /*4c60*/  R2UR UR11, R23 ;  /* 0x00000000170b72ca */ /* 0x000fe400000e0000 */
[----:B------:R-:W-:Y:S01]  /*4c70*/  IADD3 R3, -R19, 0x51, R50 ;  /* 0x0000005113037810 */ /* 0x000fe20007ffe132 */
[----:B------:R-:W1:Y:S03]  /*4c80*/  MUFU.TANH R65, R51 ;  /* 0x0000003300417308 */ /* 0x000e660000002400 */
[----:B------:R-:W-:-:S05]  /*4c90*/  IADD3 R60, -R60, UR15, R3 ;  /* 0x0000000f3c3c7c10 */ /* 0x000fca000fffe103 */
[----:B------:R0:W1:Y:S08]  /*4ca0*/  MUFU.TANH R66, R54 ;  /* 0x0000003600427308 */ /* 0x0000700000002400 */
        /* <DEDUP_REMOVED lines=9> */
[----:B------:R-:W-:Y:S01]  /*4d40*/  MUFU.TANH R52, R52 ;  /* 0x0000003400347308 */ /* 0x000fe20000002400 */
[----:B------:R-:W-:Y:S01]  /*4d50*/  HGMMA.64x16x16.F32 R32, gdesc[UR56], R32, gsb0 ;  /* 0x00200000382079f0 */ /* 0x000fe20008000820 */
[----:B------:R-:W-:Y:S01]  /*4d60*/  FMUL.FTZ R40, R40, UR10 ;  /* 0x0000000a28287c20 */ /* 0x000fe20008410000 */
[----:B------:R-:W-:Y:S01]  /*4d70*/  FMUL.FTZ R41, R41, UR10 ;  /* 0x0000000a29297c20 */ /* 0x000fe20008410000 */
[----:B------:R-:W-:Y:S01]  /*4d80*/  FMUL.FTZ R44, R44, UR10 ;  /* 0x0000000a2c2c7c20 */ /* 0x000fe20008410000 */
[----:B------:R-:W-:-:S03]  /*4d90*/  FMUL.FTZ R45, R45, UR10 ;  /* 0x0000000a2d2d7c20 */ /* 0x000fc60008410000 */
[----:B------:R-:W1:Y:S08]  /*4da0*/  MUFU.TANH R42, R42 ;  /* 0x0000002a002a7308 */ /* 0x000e700000002400 */
[----:B------:R1:W-:Y:S08]  /*4db0*/  MUFU.TANH R69, R47 ;  /* 0x0000002f00457308 */ /* 0x0003f00000002400 */
[----:B------:R-:W1:Y:S08]  /*4dc0*/  MUFU.TANH R43, R43 ;  /* 0x0000002b002b7308 */ /* 0x000e700000002400 */
[----:B------:R1:W1:Y:S08]  /*4dd0*/  MUFU.TANH R68, R46 ;  /* 0x0000002e00447308 */ /* 0x0002700000002400 */
        /* <DEDUP_REMOVED lines=8> */
[----:B------:R-:W-:Y:S01]  /*4e60*/  FMUL.FTZ R33, R33, UR10 ;  /* 0x0000000a21217c20 */ /* 0x000fe20008410000 */
[----:B------:R-:W-:Y:S01]  /*4e70*/  HGMMA.64x16x16.F32 R24, gdesc[UR4], R24, gsb0 ;  /* 0x00200000041879f0 */ /* 0x000fe20008000818 */
[----:B------:R-:W-:Y:S01]  /*4e80*/  UIMAD UR4, UR61, -0x50, UR15 ;  /* 0xffffffb03d0478a4 */ /* 0x000fe2000f8e020f */
[----:B------:R-:W1:Y:S01]  /*4e90*/  MUFU.TANH R70, R34 ;  /* 0x0000002200467308 */ /* 0x000e620000002400 */
[----:B------:R-:W-:Y:S01]  /*4ea0*/  FMUL.FTZ R32, R32, UR10 ;  /* 0x0000000a20207c20 */ /* 0x000fe20008410000 */
[----:B------:R-:W-:Y:S01]  /*4eb0*/  FMUL.FTZ R37, R37, UR10 ;  /* 0x0000000a25257c20 */ /* 0x000fe20008410000 */
[----:B------:R-:W-:Y:S01]  /*4ec0*/  FMUL.FTZ R36, R36, UR10 ;  /* 0x0000000a24247c20 */ /* 0x000fe20008410000 */
[----:B------:R-:W-:Y:S01]  /*4ed0*/  ULDC UR5, c[0x0][0x988] ;  /* 0x0002620000057ab9 */ /* 0x000fe20000000800 */
[----:B------:R-:W-:Y:S01]  /*4ee0*/  IMAD.U32 R50, RZ, RZ, UR4 ;  /* 0x00000004ff327e24 */ /* 0x000fe2000f8e00ff */
[----:B------:R-:W-:Y:S01]  /*4ef0*/  @UP0 ULDC UR6, c[0x0][0x44c] ;  /* 0x0001130000060ab9 */ /* 0x000fe20000000800 */
[----:B------:R-:W-:Y:S01]  /*4f00*/  UMOV UR4, UR18 ;  /* 0x0000001200047c82 */ /* 0x000fe20008000000 */
[----:B------:R-:W-:Y:S01]  /*4f10*/  MUFU.TANH R44, R44 ;  /* 0x0000002c002c7308 */ /* 0x000fe20000002400 */
[----:B------:R-:W-:Y:S01]  /*4f20*/  UIMAD.WIDE.U32 UR6, UR18, UR6, URZ ;  /* 0x00000006120672a5 */ /* 0x000fe2000f8e003f */
[----:B---3--:R-:W-:-:S04]  /*4f30*/  IADD3 R55, -R19, 0x50, R50 ;  /* 0x0000005013377810 */ /* 0x008fc80007ffe132 */
[-CC-:B--2---:R-:W-:Y:S02]  /*4f40*/  VIADDMNMX R5, R4, R60.reuse, R55.reuse, PT ;  /* 0x0000003c04057246 */ /* 0x184fe40003800137 */
[----:B-----5:R-:W-:Y:S01]  /*4f50*/  VIADDMNMX R59, R59, R60, R55, PT ;  /* 0x0000003c3b3b7246 */ /* 0x020fe20003800137 */
[----:B------:R-:W-:Y:S01]  /*4f60*/  MUFU.TANH R45, R45 ;  /* 0x0000002d002d7308 */ /* 0x000fe20000002400 */
[C---:B------:R-:W-:Y:S02]  /*4f70*/  ISETP.GT.AND P3, PT, R5.reuse, RZ, PT ;  /* 0x000000ff0500720c */ /* 0x040fe40003f64270 */
[C---:B------:R-:W-:Y:S02]  /*4f80*/  ISETP.GT.AND P4, PT, R5.reuse, 0x1, PT ;  /* 0x000000010500780c */ /* 0x040fe40003f84270 */
[----:B------:R-:W-:Y:S02]  /*4f90*/  ISETP.GT.AND P5, PT, R5, 0x8, PT ;  /* 0x000000080500780c */ /* 0x000fe40003fa4270 */
[----:B------:R-:W-:Y:S01]  /*4fa0*/  FSEL R61, R14, -INF , P3 ;  /* 0xff8000000e3d7808 */ /* 0x000fe20001800000 */
[----:B------:R-:W-:Y:S01]  /*4fb0*/  MUFU.TANH R55, R37 ;  /* 0x0000002500377308 */ /* 0x000fe20000002400 */
[----:B0-----:R-:W-:-:S02]  /*4fc0*/  FSEL R54, R20, -INF , P4 ;  /* 0xff80000014367808 */ /* 0x001fc40002000000 */
[----:B------:R-:W-:Y:S02]  /*4fd0*/  ISETP.GT.AND P3, PT, R5, 0x9, PT ;  /* 0x000000090500780c */ /* 0x000fe40003f64270 */
[----:B------:R-:W-:Y:S02]  /*4fe0*/  FSEL R51, R62, -INF , P5 ;  /* 0xff8000003e337808 */ /* 0x000fe40002800000 */
[----:B------:R-:W-:Y:S01]  /*4ff0*/  FMNMX.FTZ R4, R61, R54, !PT ;  /* 0x000000363d047209 */ /* 0x000fe20007810000 */
[----:B------:R0:W2:Y:S01]  /*5000*/  MUFU.TANH R14, R35 ;  /* 0x00000023000e7308 */ /* 0x0000a20000002400 */
[----:B------:R-:W-:Y:S02]  /*5010*/  ISETP.GT.AND P4, PT, R5, 0x10, PT ;  /* 0x000000100500780c */ /* 0x000fe40003f84270 */
[----:B----4-:R-:W-:Y:S02]  /*5020*/  FSEL R50, R63, -INF , P3 ;  /* 0xff8000003f327808 */ /* 0x010fe40001800000 */
[----:B------:R-:W-:-:S02]  /*5030*/  FMNMX.FTZ R21, R51, R4, !PT ;  /* 0x0000000433157209 */ /* 0x000fc40007810000 */
[C---:B------:R-:W-:Y:S01]  /*5040*/  ISETP.GT.AND P3, PT, R5.reuse, 0x11, PT ;  /* 0x000000110500780c */ /* 0x040fe20003f64270 */
[----:B------:R-:W3:Y:S01]  /*5050*/  MUFU.TANH R62, R3 ;  /* 0x00000003003e7308 */ /* 0x000ee20000002400 */
[----:B-1----:R-:W-:Y:S02]  /*5060*/  FSEL R47, R64, -INF , P4 ;  /* 0xff800000402f7808 */ /* 0x002fe40002000000 */
[----:B------:R-:W-:Y:S02]  /*5070*/  FMNMX.FTZ R4, R50, R21, !PT ;  /* 0x0000001532047209 */ /* 0x000fe40007810000 */
[----:B------:R-:W-:Y:S02]  /*5080*/  ISETP.GT.AND P4, PT, R5, 0x18, PT ;  /* 0x000000180500780c */ /* 0x000fe40003f84270 */
[----:B------:R-:W-:Y:S01]  /*5090*/  FSEL R46, R65, -INF , P3 ;  /* 0xff800000412e7808 */ /* 0x000fe20001800000 */
[----:B------:R1:W4:Y:S01]  /*50a0*/  MUFU.TANH R63, R39 ;  /* 0x00000027003f7308 */ /* 0x0003220000002400 */
[----:B------:R-:W-:Y:S01]  /*50b0*/  FMNMX.FTZ R21, R47, R4, !PT ;  /* 0x000000042f157209 */ /* 0x000fe20007810000 */
[----:B------:R-:W-:-:S02]  /*50c0*/  WARPGROUP.DEPBAR.LE gsb0, 0x0 ;  /* 0x00008000000079c5 */ /* 0x000fc40000010000 */
[----:B------:R-:W-:Y:S01]  /*50d0*/  ISETP.GT.AND P3, PT, R5, 0x19, PT ;  /* 0x000000190500780c */ /* 0x000fe20003f64270 */
[----:B------:R-:W-:Y:S01]  /*50e0*/  FMUL.FTZ R26, R26, UR10 ;  /* 0x0000000a1a1a7c20 */ /* 0x000fe20008410000 */
[----:B0-----:R-:W-:Y:S01]  /*50f0*/  FSEL R35, R66, -INF , P4 ;  /* 0xff80000042237808 */ /* 0x001fe20002000000 */
[----:B------:R-:W-:Y:S01]  /*5100*/  FMUL.FTZ R27, R27, UR10 ;  /* 0x0000000a1b1b7c20 */ /* 0x000fe20008410000 */
[----:B------:R-:W-:Y:S01]  /*5110*/  FMNMX.FTZ R4, R46, R21, !PT ;  /* 0x000000152e047209 */ /* 0x000fe20007810000 */
[----:B------:R-:W-:Y:S01]  /*5120*/  FMUL.FTZ R31, R31, UR10 ;  /* 0x0000000a1f1f7c20 */ /* 0x000fe20008410000 */
[----:B------:R-:W-:Y:S01]  /*5130*/  ISETP.GT.AND P4, PT, R5, 0x20, PT ;  /* 0x000000200500780c */ /* 0x000fe20003f84270 */
[----:B------:R-:W0:Y:S01]  /*5140*/  MUFU.TANH R26, R26 ;  /* 0x0000001a001a7308 */ /* 0x000e220000002400 */
[----:B------:R-:W-:Y:S01]  /*5150*/  FSEL R38, R67, -INF , P3 ;  /* 0xff80000043267808 */ /* 0x000fe20001800000 */
[----:B------:R-:W-:Y:S01]  /*5160*/  FMUL.FTZ R25, R25, UR10 ;  /* 0x0000000a19197c20 */ /* 0x000fe20008410000 */
[----:B------:R-:W-:Y:S01]  /*5170*/  FMNMX.FTZ R21, R35, R4, !PT ;  /* 0x0000000423157209 */ /* 0x000fe20007810000 */
[----:B------:R-:W-:Y:S01]  /*5180*/  FMUL.FTZ R28, R28, UR10 ;  /* 0x0000000a1c1c7c20 */ /* 0x000fe20008410000 */
[----:B------:R-:W-:Y:S01]  /*5190*/  ISETP.GT.AND P3, PT, R5, 0x21, PT ;  /* 0x000000210500780c */ /* 0x000fe20003f64270 */
[----:B------:R-:W-:Y:S01]  /*51a0*/  FMUL.FTZ R24, R24, UR10 ;  /* 0x0000000a18187c20 */ /* 0x000fe20008410000 */
[----:B------:R-:W-:Y:S01]  /*51b0*/  FSEL R34, R42, -INF , P4 ;  /* 0xff8000002a227808 */ /* 0x000fe20002000000 */
[----:B------:R4:W5:Y:S01]  /*51c0*/  MUFU.TANH R64, R27 ;  /* 0x0000001b00407308 */ /* 0x0009620000002400 */
[----:B------:R-:W-:Y:S01]  /*51d0*/  FMNMX.FTZ R21, R38, R21, !PT ;  /* 0x0000001526157209 */ /* 0x000fe20007810000 */
[----:B------:R-:W-:Y:S01]  /*51e0*/  FMUL.FTZ R29, R29, UR10 ;  /* 0x0000000a1d1d7c20 */ /* 0x000fe20008410000 */
[----:B------:R-:W-:Y:S01]  /*51f0*/  ISETP.GT.AND P4, PT, R5, 0x28, PT ;  /* 0x000000280500780c */ /* 0x000fe20003f84270 */
[----:B------:R5:W-:Y:S01]  /*5200*/  @!P1 SYNCS.ARRIVE.TRANS64.RED.A1T0 RZ, [R0+URZ], RZ ;  /* 0x000000ff00ff99a7 */ /* 0x000be2000810043f */
[----:B------:R-:W-:-:S02]  /*5210*/  FSEL R43, R43, -INF , P3 ;  /* 0xff8000002b2b7808 */ /* 0x000fc40001800000 */
[----:B------:R-:W-:Y:S01]  /*5220*/  FMNMX.FTZ R4, R34, R21, !PT ;  /* 0x0000001522047209 */ /* 0x000fe20007810000 */
[----:B------:R-:W-:Y:S01]  /*5230*/  MUFU.TANH R31, R31 ;  /* 0x0000001f001f7308 */ /* 0x000fe20000002400 */
[----:B------:R-:W-:Y:S02]  /*5240*/  ISETP.GT.AND P3, PT, R5, 0x29, PT ;  /* 0x000000290500780c */ /* 0x000fe40003f64270 */
[----:B-1----:R-:W-:Y:S02]  /*5250*/  FSEL R39, R68, -INF , P4 ;  /* 0xff80000044277808 */ /* 0x002fe40002000000 */
[----:B------:R-:W-:Y:S02]  /*5260*/  FMNMX.FTZ R4, R43, R4, !PT ;  /* 0x000000042b047209 */ /* 0x000fe40007810000 */
[----:B------:R-:W-:Y:S01]  /*5270*/  ISETP.GT.AND P4, PT, R5, 0x30, PT ;  /* 0x000000300500780c */ /* 0x000fe20003f84270 */
[----:B------:R-:W-:Y:S01]  /*5280*/  MUFU.TANH R66, R25 ;  /* 0x0000001900427308 */ /* 0x000fe20000002400 */
[----:B------:R-:W-:-:S02]  /*5290*/  FSEL R42, R69, -INF , P3 ;  /* 0xff800000452a7808 */ /* 0x000fc40001800000 */
[----:B------:R-:W-:Y:S01]  /*52a0*/  FMNMX.FTZ R3, R39, R4, !PT ;  /* 0x0000000427037209 */ /* 0x000fe20007810000 */
[----:B------:R-:W-:Y:S01]  /*52b0*/  FMUL.FTZ R4, R30, UR10 ;  /* 0x0000000a1e047c20 */ /* 0x000fe20008410000 */
[C---:B------:R-:W-:Y:S01]  /*52c0*/  ISETP.GT.AND P3, PT, R5.reuse, 0x31, PT ;  /* 0x000000310500780c */ /* 0x040fe20003f64270 */
[----:B------:R-:W-:Y:S01]  /*52d0*/  @UP0 ULDC UR10, c[0x0][0x450] ;  /* 0x00011400000a0ab9 */ /* 0x000fe20000000800 */
[----:B------:R-:W-:Y:S01]  /*52e0*/  FSEL R30, R70, -INF , P4 ;  /* 0xff800000461e7808 */ /* 0x000fe20002000000 */
[----:B------:R-:W-:Y:S01]  /*52f0*/  MUFU.TANH R65, R36 ;  /* 0x0000002400417308 */ /* 0x000fe20000002400 */
[----:B------:R-:W-:Y:S01]  /*5300*/  FMNMX.FTZ R21, R42, R3, !PT ;  /* 0x000000032a157209 */ /* 0x000fe20007810000 */
[----:B------:R-:W-:Y:S01]  /*5310*/  @UP0 USHF.R.U32.HI UR4, URZ, UR10, UR7 ;  /* 0x0000000a3f040299 */ /* 0x000fe20008011607 */
[----:B------:R-:W-:Y:S02]  /*5320*/  ISETP.GT.AND P4, PT, R5, 0x38, PT ;  /* 0x000000380500780c */ /* 0x000fe40003f84270 */
[----:B------:R-:W-:-:S02]  /*5330*/  CS2R R70, SRZ ;  /* 0x0000000000467805 */ /* 0x000fc4000001ff00 */
[----:B--2---:R-:W-:Y:S01]  /*5340*/  FSEL R3, R14, -INF , P3 ;  /* 0xff8000000e037808 */ /* 0x004fe20001800000 */
[----:B------:R-:W-:Y:S01]  /*5350*/  UIADD3 UR6, UR4, UR15, -UR19 ;  /* 0x0000000f04067290 */ /* 0x000fe2000fffe813 */
[----:B------:R-:W-:Y:S01]  /*5360*/  FMNMX.FTZ R20, R30, R21, !PT ;  /* 0x000000151e147209 */ /* 0x000fe20007810000 */
[----:B------:R-:W1:Y:S01]  /*5370*/  MUFU.TANH R4, R4 ;  /* 0x0000000400047308 */ /* 0x000e620000002400 */
[----:B------:R-:W-:Y:S01]  /*5380*/  ISETP.GT.AND P3, PT, R5, 0x39, PT ;  /* 0x000000390500780c */ /* 0x000fe20003f64270 */
[----:B------:R-:W-:Y:S01]  /*5390*/  UIMAD.WIDE UR6, UR6, 0x66666667, URZ ;  /* 0x66666667060678a5 */ /* 0x000fe2000f8e023f */
[----:B---3--:R-:W-:Y:S02]  /*53a0*/  FSEL R14, R62, -INF , P4 ;  /* 0xff8000003e0e7808 */ /* 0x008fe40002000000 */
[----:B------:R-:W-:Y:S01]  /*53b0*/  FMNMX.FTZ R21, R3, R20, !PT ;  /* 0x0000001403157209 */ /* 0x000fe20007810000 */
[----:B------:R-:W-:Y:S01]  /*53c0*/  USHF.R.U32.HI UR4, URZ, 0x1f, UR7 ;  /* 0x0000001f3f047899 */ /* 0x000fe20008011607 */
[----:B------:R-:W-:Y:S01]  /*53d0*/  ISETP.GT.AND P4, PT, R5, 0x40, PT ;  /* 0x000000400500780c */ /* 0x000fe20003f84270 */
[----:B------:R-:W2:Y:S01]  /*53e0*/  MUFU.TANH R62, R41 ;  /* 0x00000029003e7308 */ /* 0x000ea20000002400 */
[----:B----4-:R-:W-:Y:S01]  /*53f0*/  FSEL R27, R63, -INF , P3 ;  /* 0xff8000003f1b7808 */ /* 0x010fe20001800000 */
[----:B------:R-:W-:Y:S01]  /*5400*/  ULEA.HI.SX32 UR4, UR7, UR4, 0x1b ;  /* 0x0000000407047291 */ /* 0x000fe2000f8fda3f */
[----:B------:R-:W-:-:S02]  /*5410*/  FMNMX.FTZ R20, R14, R21, !PT ;  /* 0x000000150e147209 */ /* 0x000fc40007810000 */
[----:B------:R-:W-:Y:S01]  /*5420*/  ISETP.GT.AND P3, PT, R5, 0x41, PT ;  /* 0x000000410500780c */ /* 0x000fe20003f64270 */
[----:B------:R-:W-:Y:S01]  /*5430*/  UISETP.LT.AND UP1, UPT, UR11, UR4, UPT ;  /* 0x000000040b00728c */ /* 0x000fe2000bf21270 */
[----:B0-----:R-:W-:Y:S01]  /*5440*/  FSEL R21, R26, -INF , P4 ;  /* 0xff8000001a157808 */ /* 0x001fe20002000000 */
[----:B------:R-:W-:Y:S01]  /*5450*/  MUFU.TANH R67, R28 ;  /* 0x0000001c00437308 */ /* 0x000fe20000002400 */
[----:B------:R-:W-:Y:S01]  /*5460*/  FMNMX.FTZ R20, R27, R20, !PT ;  /* 0x000000141b147209 */ /* 0x000fe20007810000 */
[----:B------:R-:W-:Y:S01]  /*5470*/  USEL UR6, UR11, UR4, !UP1 ;  /* 0x000000040b067287 */ /* 0x000fe2000c800000 */
[----:B------:R-:W-:Y:S02]  /*5480*/  ISETP.GT.AND P4, PT, R5, 0x48, PT ;  /* 0x000000480500780c */ /* 0x000fe40003f84270 */
[----:B-----5:R-:W-:Y:S01]  /*5490*/  FSEL R26, R64, -INF , P3 ;  /* 0xff800000401a7808 */ /* 0x020fe20001800000 */
[----:B------:R-:W-:Y:S01]  /*54a0*/  UISETP.GE.AND UP1, UPT, UR14, UR6, UPT ;  /* 0x000000060e00728c */ /* 0x000fe2000bf26270 */
[----:B------:R-:W-:Y:S01]  /*54b0*/  FMNMX.FTZ R63, R21, R20, !PT ;  /* 0x00000014153f7209 */ /* 0x000fe20007810000 */
[----:B------:R-:W-:Y:S01]  /*54c0*/  MUFU.TANH R64, R33 ;  /* 0x0000002100407308 */ /* 0x000fe20000002400 */
[----:B------:R-:W-:-:S02]  /*54d0*/  ISETP.GT.AND P3, PT, R5, 0x49, PT ;  /* 0x000000490500780c */ /* 0x000fc40003f64270 */
[----:B-1----:R-:W-:Y:S02]  /*54e0*/  FSEL R20, R4, -INF , P4 ;  /* 0xff80000004147808 */ /* 0x002fe40002000000 */
[----:B------:R-:W-:Y:S02]  /*54f0*/  FMNMX.FTZ R63, R26, R63, !PT ;  /* 0x0000003f1a3f7209 */ /* 0x000fe40007810000 */
[----:B------:R-:W-:Y:S01]  /*5500*/  FSEL R5, R31, -INF , P3 ;  /* 0xff8000001f057808 */ /* 0x000fe20001800000 */
[----:B------:R0:W-:Y:S01]  /*5510*/  MUFU.TANH R60, R24 ;  /* 0x00000018003c7308 */ /* 0x0001e20000002400 */
[----:B------:R-:W-:Y:S02]  /*5520*/  FMNMX.FTZ R4, R20, R63, !PT ;  /* 0x0000003f14047209 */ /* 0x000fe40007810000 */
[----:B------:R-:W-:Y:S02]  /*5530*/  ISETP.GT.AND P3, PT, R59, RZ, PT ;  /* 0x000000ff3b00720c */ /* 0x000fe40003f64270 */
[----:B------:R-:W-:-:S02]  /*5540*/  FMNMX.FTZ R4, R5, R4, !PT ;  /* 0x0000000405047209 */ /* 0x000fc40007810000 */
[C---:B------:R-:W-:Y:S01]  /*5550*/  ISETP.GT.AND P5, PT, R59.reuse, 0x1, PT ;  /* 0x000000013b00780c */ /* 0x040fe20003fa4270 */
[----:B------:R1:W3:Y:S01]  /*5560*/  MUFU.TANH R63, R32 ;  /* 0x00000020003f7308 */ /* 0x0002e20000002400 */
[C---:B------:R-:W-:Y:S01]  /*5570*/  ISETP.GT.AND P4, PT, R59.reuse, 0x8, PT ;  /* 0x000000083b00780c */ /* 0x040fe20003f84270 */
[----:B------:R-:W4:Y:S01]  /*5580*/  SHFL.BFLY PT, R31, R4, 0x2, 0x1f ;  /* 0x0c401f00041f7f89 */ /* 0x000f2200000e0000 */
[----:B------:R-:W-:Y:S02]  /*5590*/  FSEL R56, R56, -INF , P5 ;  /* 0xff80000038387808 */ /* 0x000fe40002800000 */
[----:B------:R-:W-:Y:S02]  /*55a0*/  ISETP.GT.AND P5, PT, R59, 0x9, PT ;  /* 0x000000093b00780c */ /* 0x000fe40003fa4270 */
[----:B------:R-:W-:Y:S01]  /*55b0*/  FSEL R57, R57, -INF , P4 ;  /* 0xff80000039397808 */ /* 0x000fe20002000000 */
[----:B------:R5:W3:Y:S01]  /*55c0*/  MUFU.TANH R68, R29 ;  /* 0x0000001d00447308 */ /* 0x000ae20000002400 */
[----:B------:R-:W-:-:S02]  /*55d0*/  FSEL R58, R58, -INF , P5 ;  /* 0xff8000003a3a7808 */ /* 0x000fc40002800000 */
[C---:B------:R-:W-:Y:S02]  /*55e0*/  ISETP.GT.AND P6, PT, R59.reuse, 0x11, PT ;  /* 0x000000113b00780c */ /* 0x040fe40003fc4270 */
[C---:B------:R-:W-:Y:S02]  /*55f0*/  ISETP.GT.AND P4, PT, R59.reuse, 0x18, PT ;  /* 0x000000183b00780c */ /* 0x040fe40003f84270 */
[----:B------:R-:W-:Y:S02]  /*5600*/  ISETP.GT.AND P5, PT, R59, 0x19, PT ;  /* 0x000000193b00780c */ /* 0x000fe40003fa4270 */
[----:B------:R-:W-:Y:S02]  /*5610*/  FSEL R25, R52, -INF , P4 ;  /* 0xff80000034197808 */ /* 0x000fe40002000000 */
[----:B------:R-:W-:Y:S02]  /*5620*/  FSEL R36, R53, -INF , P5 ;  /* 0xff80000035247808 */ /* 0x000fe40002800000 */
[----:B------:R-:W-:-:S02]  /*5630*/  ISETP.GT.AND P4, PT, R59, 0x21, PT ;  /* 0x000000213b00780c */ /* 0x000fc40003f84270 */
[----:B----4-:R-:W-:-:S05]  /*5640*/  FMNMX.FTZ R4, R4, R31, !PT ;  /* 0x0000001f04047209 */ /* 0x010fca0007810000 */
[----:B------:R-:W4:Y:S02]  /*5650*/  SHFL.BFLY PT, R31, R4, 0x1, 0x1f ;  /* 0x0c201f00041f7f89 */ /* 0x000f2400000e0000 */
[----:B----4-:R-:W-:Y:S02]  /*5660*/  FMNMX.FTZ R4, R4, R31, !PT ;  /* 0x0000001f04047209 */ /* 0x010fe40007810000 */
[----:B------:R-:W-:Y:S02]  /*5670*/  FSEL R31, R2, -INF , P3 ;  /* 0xff800000021f7808 */ /* 0x000fe40001800000 */
[----:B------:R-:W-:Y:S01]  /*5680*/  ISETP.GT.AND P3, PT, R59, 0x10, PT ;  /* 0x000000103b00780c */ /* 0x000fe20003f64270 */
[----:B0-----:R-:W-:Y:S01]  /*5690*/  FMUL.FTZ R24, R4, UR5 ;  /* 0x0000000504187c20 */ /* 0x001fe20008410000 */
[----:B------:R-:W-:Y:S02]  /*56a0*/  FMNMX.FTZ R2, R31, R56, !PT ;  /* 0x000000381f027209 */ /* 0x000fe40007810000 */
[----:B-1----:R-:W-:-:S02]  /*56b0*/  FSEL R32, R48, -INF , P3 ;  /* 0xff80000030207808 */ /* 0x002fc40001800000 */
[----:B------:R-:W-:Y:S02]  /*56c0*/  FMNMX.FTZ R33, R57, R2, !PT ;  /* 0x0000000239217209 */ /* 0x000fe40007810000 */
[----:B------:R-:W-:Y:S02]  /*56d0*/  ISETP.GT.AND P3, PT, R59, 0x20, PT ;  /* 0x000000203b00780c */ /* 0x000fe40003f64270 */
[----:B------:R-:W-:Y:S02]  /*56e0*/  FMNMX.FTZ R37, R58, R33, !PT ;  /* 0x000000213a257209 */ /* 0x000fe40007810000 */
[----:B------:R-:W-:Y:S02]  /*56f0*/  FSEL R33, R49, -INF , P6 ;  /* 0xff80000031217808 */ /* 0x000fe40003000000 */
[----:B------:R-:W-:Y:S02]  /*5700*/  FMNMX.FTZ R2, R32, R37, !PT ;  /* 0x0000002520027209 */ /* 0x000fe40007810000 */
[----:B------:R-:W-:-:S02]  /*5710*/  FSEL R28, R40, -INF , P3 ;  /* 0xff800000281c7808 */ /* 0x000fc40001800000 */
[----:B------:R-:W-:Y:S02]  /*5720*/  FMNMX.FTZ R2, R33, R2, !PT ;  /* 0x0000000221027209 */ /* 0x000fe40007810000 */
[----:B------:R-:W-:Y:S02]  /*5730*/  FSETP.NEU.FTZ.AND P6, PT, R4, -INF , PT ;  /* 0xff8000000400780b */ /* 0x000fe40003fdd000 */
[----:B------:R-:W-:Y:S02]  /*5740*/  FMNMX.FTZ R37, R25, R2, !PT ;  /* 0x0000000219257209 */ /* 0x000fe40007810000 */
[----:B------:R-:W-:Y:S02]  /*5750*/  ISETP.GT.AND P3, PT, R59, 0x28, PT ;  /* 0x000000283b00780c */ /* 0x000fe40003f64270 */
[----:B------:R-:W-:Y:S02]  /*5760*/  FMNMX.FTZ R41, R36, R37, !PT ;  /* 0x0000002524297209 */ /* 0x000fe40007810000 */
[----:B--2---:R-:W-:-:S02]  /*5770*/  FSEL R37, R62, -INF , P4 ;  /* 0xff8000003e257808 */ /* 0x004fc40002000000 */
[----:B------:R-:W-:Y:S02]  /*5780*/  FMNMX.FTZ R2, R28, R41, !PT ;  /* 0x000000291c027209 */ /* 0x000fe40007810000 */
[----:B------:R-:W-:Y:S02]  /*5790*/  FSEL R53, R24, RZ, P6 ;  /* 0x000000ff18357208 */ /* 0x000fe40003000000 */
[----:B------:R-:W-:Y:S02]  /*57a0*/  ISETP.GT.AND P4, PT, R59, 0x29, PT ;  /* 0x000000293b00780c */ /* 0x000fe40003f84270 */
[----:B-----5:R-:W-:Y:S01]  /*57b0*/  FSEL R29, R44, -INF , P3 ;  /* 0xff8000002c1d7808 */ /* 0x020fe20001800000 */
[--C-:B------:R-:W-:Y:S01]  /*57c0*/  FFMA.FTZ R211, R51, UR5, -R53.reuse ;  /* 0x0000000533d37c23 */ /* 0x100fe20008010835 */
[----:B------:R-:W-:Y:S01]  /*57d0*/  FMNMX.FTZ R24, R37, R2, !PT ;  /* 0x0000000225187209 */ /* 0x000fe20007810000 */
[--C-:B------:R-:W-:Y:S01]  /*57e0*/  FFMA.FTZ R205, R47, UR5, -R53.reuse ;  /* 0x000000052fcd7c23 */ /* 0x100fe20008010835 */
[----:B------:R-:W-:Y:S01]  /*57f0*/  FSEL R40, R45, -INF , P4 ;  /* 0xff8000002d287808 */ /* 0x000fe20002000000 */
[--C-:B------:R-:W-:Y:S01]  /*5800*/  FFMA.FTZ R54, R54, UR5, -R53.reuse ;  /* 0x0000000536367c23 */ /* 0x100fe20008010835 */
[----:B------:R-:W-:Y:S01]  /*5810*/  ISETP.GT.AND P3, PT, R59, 0x30, PT ;  /* 0x000000303b00780c */ /* 0x000fe20003f64270 */
[--C-:B------:R-:W-:Y:S01]  /*5820*/  FFMA.FTZ R35, R35, UR5, -R53.reuse ;  /* 0x0000000523237c23 */ /* 0x100fe20008010835 */
[----:B------:R-:W-:Y:S01]  /*5830*/  FMNMX.FTZ R45, R29, R24, !PT ;  /* 0x000000181d2d7209 */ /* 0x000fe20007810000 */
[----:B------:R0:W-:Y:S01]  /*5840*/  MUFU.EX2 R2, R54 ;  /* 0x0000003600027308 */ /* 0x0001e20000000800 */
[----:B------:R-:W-:Y:S01]  /*5850*/  ISETP.GT.AND P4, PT, R59, 0x31, PT ;  /* 0x000000313b00780c */ /* 0x000fe20003f84270 */
[--C-:B------:R-:W-:Y:S01]  /*5860*/  FFMA.FTZ R209, R61, UR5, -R53.reuse ;  /* 0x000000053dd17c23 */ /* 0x100fe20008010835 */
[----:B---3--:R-:W-:Y:S01]  /*5870*/  FSEL R41, R63, -INF , P3 ;  /* 0xff8000003f297808 */ /* 0x008fe20001800000 */
[--C-:B------:R-:W-:Y:S01]  /*5880*/  FFMA.FTZ R5, R5, UR5, -R53.reuse ;  /* 0x0000000505057c23 */ /* 0x100fe20008010835 */
[----:B------:R-:W-:Y:S01]  /*5890*/  FMNMX.FTZ R24, R40, R45, !PT ;  /* 0x0000002d28187209 */ /* 0x000fe20007810000 */
[--C-:B------:R-:W-:Y:S01]  /*58a0*/  FFMA.FTZ R34, R34, UR5, -R53.reuse ;  /* 0x0000000522227c23 */ /* 0x100fe20008010835 */
[----:B------:R-:W-:Y:S01]  /*58b0*/  ISETP.GT.AND P3, PT, R59, 0x38, PT ;  /* 0x000000383b00780c */ /* 0x000fe20003f64270 */
[----:B------:R1:W-:Y:S01]  /*58c0*/  MUFU.EX2 R207, R35 ;  /* 0x0000002300cf7308 */ /* 0x0003e20000000800 */
[----:B------:R-:W-:Y:S01]  /*58d0*/  FSEL R44, R64, -INF , P4 ;  /* 0xff800000402c7808 */ /* 0x000fe20002000000 */
[--C-:B0-----:R-:W-:Y:S01]  /*58e0*/  FFMA.FTZ R54, R46, UR5, -R53.reuse ;  /* 0x000000052e367c23 */ /* 0x101fe20008010835 */
[----:B------:R-:W-:Y:S01]  /*58f0*/  FMNMX.FTZ R49, R41, R24, !PT ;  /* 0x0000001829317209 */ /* 0x000fe20007810000 */
[--C-:B------:R-:W-:Y:S01]  /*5900*/  FFMA.FTZ R24, R50, UR5, -R53.reuse ;  /* 0x0000000532187c23 */ /* 0x100fe20008010835 */
[----:B------:R-:W-:Y:S01]  /*5910*/  ISETP.GT.AND P4, PT, R59, 0x39, PT ;  /* 0x000000393b00780c */ /* 0x000fe20003f84270 */
[--C-:B------:R-:W-:Y:S01]  /*5920*/  FFMA.FTZ R43, R43, UR5, -R53.reuse ;  /* 0x000000052b2b7c23 */ /* 0x100fe20008010835 */
[----:B------:R-:W-:Y:S01]  /*5930*/  FSEL R45, R65, -INF , P3 ;  /* 0xff800000412d7808 */ /* 0x000fe20001800000 */
[----:B------:R-:W-:Y:S01]  /*5940*/  MUFU.EX2 R209, R209 ;  /* 0x000000d100d17308 */ /* 0x000fe20000000800 */
[----:B------:R-:W-:Y:S01]  /*5950*/  FMNMX.FTZ R50, R44, R49, !PT ;  /* 0x000000312c327209 */ /* 0x000fe20007810000 */
[--C-:B------:R-:W-:Y:S01]  /*5960*/  FFMA.FTZ R39, R39, UR5, -R53.reuse ;  /* 0x0000000527277c23 */ /* 0x100fe20008010835 */
[----:B------:R-:W-:Y:S01]  /*5970*/  ISETP.GT.AND P3, PT, R59, 0x40, PT ;  /* 0x000000403b00780c */ /* 0x000fe20003f64270 */
[--C-:B------:R-:W-:Y:S01]  /*5980*/  FFMA.FTZ R21, R21, UR5, -R53.reuse ;  /* 0x0000000515157c23 */ /* 0x100fe20008010835 */
[----:B------:R-:W-:Y:S01]  /*5990*/  FSEL R48, R55, -INF , P4 ;  /* 0xff80000037307808 */ /* 0x000fe20002000000 */
[--C-:B------:R-:W-:Y:S01]  /*59a0*/  FFMA.FTZ R55, R14, UR5, -R53.reuse ;  /* 0x000000050e377c23 */ /* 0x100fe20008010835 */
[----:B------:R-:W-:Y:S01]  /*59b0*/  FMNMX.FTZ R51, R45, R50, !PT ;  /* 0x000000322d337209 */ /* 0x000fe20007810000 */
[----:B------:R-:W-:Y:S01]  /*59c0*/  MUFU.EX2 R211, R211 ;  /* 0x000000d300d37308 */ /* 0x000fe20000000800 */
[----:B------:R-:W-:Y:S01]  /*59d0*/  ISETP.GT.AND P4, PT, R59, 0x41, PT ;  /* 0x000000413b00780c */ /* 0x000fe20003f84270 */
[--C-:B------:R-:W-:Y:S01]  /*59e0*/  FFMA.FTZ R42, R42, UR5, -R53.reuse ;  /* 0x000000052a2a7c23 */ /* 0x100fe20008010835 */
[----:B------:R-:W-:Y:S01]  /*59f0*/  FSEL R49, R60, -INF , P3 ;  /* 0xff8000003c317808 */ /* 0x000fe20001800000 */
[--C-:B------:R-:W-:Y:S01]  /*5a00*/  FFMA.FTZ R30, R30, UR5, -R53.reuse ;  /* 0x000000051e1e7c23 */ /* 0x100fe20008010835 */
[----:B------:R-:W-:Y:S01]  /*5a10*/  FMNMX.FTZ R50, R48, R51, !PT ;  /* 0x0000003330327209 */ /* 0x000fe20007810000 */
[--C-:B------:R-:W-:Y:S01]  /*5a20*/  FFMA.FTZ R27, R27, UR5, -R53.reuse ;  /* 0x000000051b1b7c23 */ /* 0x100fe20008010835 */
[----:B------:R-:W-:Y:S01]  /*5a30*/  ISETP.GT.AND P3, PT, R59, 0x48, PT ;  /* 0x000000483b00780c */ /* 0x000fe20003f64270 */
[----:B------:R-:W-:Y:S01]  /*5a40*/  MUFU.EX2 R24, R24 ;  /* 0x0000001800187308 */ /* 0x000fe20000000800 */
[----:B------:R-:W-:Y:S01]  /*5a50*/  FSEL R47, R66, -INF , P4 ;  /* 0xff800000422f7808 */ /* 0x000fe20002000000 */
[--C-:B------:R-:W-:Y:S01]  /*5a60*/  FFMA.FTZ R26, R26, UR5, -R53.reuse ;  /* 0x000000051a1a7c23 */ /* 0x100fe20008010835 */
[----:B------:R-:W-:Y:S01]  /*5a70*/  FMNMX.FTZ R52, R49, R50, !PT ;  /* 0x0000003231347209 */ /* 0x000fe20007810000 */
[----:B------:R-:W-:Y:S01]  /*5a80*/  FFMA.FTZ R20, R20, UR5, -R53 ;  /* 0x0000000514147c23 */ /* 0x000fe20008010835 */
[----:B------:R-:W-:-:S02]  /*5a90*/  ISETP.GT.AND P4, PT, R59, 0x49, PT ;  /* 0x000000493b00780c */ /* 0x000fc40003f84270 */
[----:B------:R-:W-:Y:S02]  /*5aa0*/  CS2R R64, SRZ ;  /* 0x0000000000407805 */ /* 0x000fe4000001ff00 */
[----:B------:R-:W-:Y:S01]  /*5ab0*/  FSEL R50, R67, -INF , P3 ;  /* 0xff80000043327808 */ /* 0x000fe20001800000 */
[----:B------:R-:W-:Y:S01]  /*5ac0*/  MUFU.EX2 R205, R205 ;  /* 0x000000cd00cd7308 */ /* 0x000fe20000000800 */
[----:B------:R-:W-:Y:S01]  /*5ad0*/  FMNMX.FTZ R51, R47, R52, !PT ;  /* 0x000000342f337209 */ /* 0x000fe20007810000 */
[----:B------:R-:W-:Y:S01]  /*5ae0*/  FFMA.FTZ R52, R38, UR5, -R53 ;  /* 0x0000000526347c23 */ /* 0x000fe20008010835 */
[----:B------:R-:W-:Y:S02]  /*5af0*/  FSEL R46, R68, -INF , P4 ;  /* 0xff800000442e7808 */ /* 0x000fe40002000000 */
[----:B------:R-:W-:Y:S02]  /*5b00*/  CS2R R68, SRZ ;  /* 0x0000000000447805 */ /* 0x000fe4000001ff00 */
[----:B------:R-:W-:-:S02]  /*5b10*/  FMNMX.FTZ R51, R50, R51, !PT ;  /* 0x0000003332337209 */ /* 0x000fc40007810000 */
[----:B------:R-:W-:Y:S01]  /*5b20*/  CS2R R66, SRZ ;  /* 0x0000000000427805 */ /* 0x000fe2000001ff00 */
[----:B------:R-:W-:Y:S01]  /*5b30*/  MUFU.EX2 R54, R54 ;  /* 0x0000003600367308 */ /* 0x000fe20000000800 */
[----:B------:R-:W-:-:S05]  /*5b40*/  FMNMX.FTZ R51, R46, R51, !PT ;  /* 0x000000332e337209 */ /* 0x000fca0007810000 */
[----:B------:R-:W0:Y:S02]  /*5b50*/  SHFL.BFLY PT, R38, R51, 0x2, 0x1f ;  /* 0x0c401f0033267f89 */ /* 0x000e2400000e0000 */
[----:B------:R-:W-:Y:S08]  /*5b60*/  MUFU.EX2 R195, R5 ;  /* 0x0000000500c37308 */ /* 0x000ff00000000800 */
[----:B------:R-:W-:Y:S08]  /*5b70*/  MUFU.EX2 R52, R52 ;  /* 0x0000003400347308 */ /* 0x000ff00000000800 */
[----:B------:R-:W-:Y:S01]  /*5b80*/  MUFU.EX2 R34, R34 ;  /* 0x0000002200227308 */ /* 0x000fe20000000800 */
[----:B0-----:R-:W-:Y:S01]  /*5b90*/  FMNMX.FTZ R38, R51, R38, !PT ;  /* 0x0000002633267209 */ /* 0x001fe20007810000 */
[----:B------:R-:W-:-:S06]  /*5ba0*/  FFMA.FTZ R51, R3, UR5, -R53 ;  /* 0x0000000503337c23 */ /* 0x000fcc0008010835 */
[----:B------:R-:W0:Y:S01]  /*5bb0*/  MUFU.EX2 R43, R43 ;  /* 0x0000002b002b7308 */ /* 0x000e220000000800 */
[----:B-1----:R-:W1:Y:S07]  /*5bc0*/  SHFL.BFLY PT, R35, R38, 0x1, 0x1f ;  /* 0x0c201f0026237f89 */ /* 0x002e6e00000e0000 */
[----:B------:R-:W-:Y:S08]  /*5bd0*/  MUFU.EX2 R39, R39 ;  /* 0x0000002700277308 */ /* 0x000ff00000000800 */
[----:B------:R-:W-:Y:S01]  /*5be0*/  MUFU.EX2 R193, R21 ;  /* 0x0000001500c17308 */ /* 0x000fe20000000800 */
[----:B0-----:R-:W-:-:S07]  /*5bf0*/  F2FP.F16.F32.PACK_AB R201, R43, R34 ;  /* 0x000000222bc9723e */ /* 0x001fce00000000ff */
[----:B------:R-:W0:Y:S01]  /*5c00*/  MUFU.EX2 R42, R42 ;  /* 0x0000002a002a7308 */ /* 0x000e220000000800 */
[----:B-1----:R-:W-:Y:S01]  /*5c10*/  FMNMX.FTZ R3, R38, R35, !PT ;  /* 0x0000002326037209 */ /* 0x002fe20007810000 */
[----:B------:R-:W-:Y:S01]  /*5c20*/  FADD.FTZ R38, R209, R2 ;  /* 0x00000002d1267221 */ /* 0x000fe20000010000 */
[----:B------:R-:W-:Y:S02]  /*5c30*/  F2FP.F16.F32.PACK_AB R209, R2, R209 ;  /* 0x000000d102d1723e */ /* 0x000fe400000000ff */
[C---:B------:R-:W-:Y:S01]  /*5c40*/  FSETP.NEU.FTZ.AND P3, PT, R3.reuse, -INF , PT ;  /* 0xff8000000300780b */ /* 0x040fe20003f7d000 */
[----:B------:R-:W-:Y:S01]  /*5c50*/  FMUL.FTZ R14, R3, UR5 ;  /* 0x00000005030e7c20 */ /* 0x000fe20008410000 */
[----:B------:R-:W-:Y:S01]  /*5c60*/  FADD.FTZ R5, R211, R38 ;  /* 0x00000026d3057221 */ /* 0x000fe20000010000 */
[----:B------:R-:W-:Y:S01]  /*5c70*/  MUFU.EX2 R30, R30 ;  /* 0x0000001e001e7308 */ /* 0x000fe20000000800 */
[----:B------:R-:W-:Y:S02]  /*5c80*/  F2FP.F16.F32.PACK_AB R211, R24, R211 ;  /* 0x000000d318d3723e */ /* 0x000fe400000000ff */
[----:B------:R-:W-:Y:S01]  /*5c90*/  FSEL R14, R14, RZ, P3 ;  /* 0x000000ff0e0e7208 */ /* 0x000fe20001800000 */
[----:B------:R-:W-:Y:S01]  /*5ca0*/  FADD.FTZ R38, R24, R5 ;  /* 0x0000000518267221 */ /* 0x000fe20000010000 */
[----:B------:R-:W-:-:S02]  /*5cb0*/  PLOP3.LUT P3, PT, PT, PT, UP1, 0x80, 0x0 ;  /* 0x000000000000781c */ /* 0x000fc40003f6f018 */
[----:B0-----:R-:W-:Y:S01]  /*5cc0*/  F2FP.F16.F32.PACK_AB R203, R42, R39 ;  /* 0x000000272acb723e */ /* 0x001fe200000000ff */
[--C-:B------:R-:W-:Y:S01]  /*5cd0*/  FFMA.FTZ R31, R31, UR5, -R14.reuse ;  /* 0x000000051f1f7c23 */ /* 0x100fe2000801080e */
[--C-:B------:R-:W-:Y:S01]  /*5ce0*/  FFMA.FTZ R56, R56, UR5, -R14.reuse ;  /* 0x0000000538387c23 */ /* 0x100fe2000801080e */
[--C-:B------:R-:W-:Y:S01]  /*5cf0*/  FFMA.FTZ R57, R57, UR5, -R14.reuse ;  /* 0x0000000539397c23 */ /* 0x100fe2000801080e */
[--C-:B------:R-:W-:Y:S01]  /*5d00*/  FFMA.FTZ R58, R58, UR5, -R14.reuse ;  /* 0x000000053a3a7c23 */ /* 0x100fe2000801080e */
        /* <DEDUP_REMOVED lines=13> */
[--C-:B------:R-:W-:Y:S01]  /*5de0*/  FFMA.FTZ R41, R41, UR5, -R14.reuse ;  /* 0x0000000529297c23 */ /* 0x100fe2000801080e */
[--C-:B------:R-:W-:Y:S01]  /*5df0*/  FFMA.FTZ R44, R44, UR5, -R14.reuse ;  /* 0x000000052c2c7c23 */ /* 0x100fe2000801080e */
[----:B------:R-:W-:Y:S01]  /*5e00*/  FADD.FTZ R21, R52, R21 ;  /* 0x0000001534157221 */ /* 0x000fe20000010000 */
[--C-:B------:R-:W-:Y:S01]  /*5e10*/  FFMA.FTZ R45, R45, UR5, -R14.reuse ;  /* 0x000000052d2d7c23 */ /* 0x100fe2000801080e */
[--C-:B------:R-:W-:Y:S01]  /*5e20*/  FFMA.FTZ R48, R48, UR5, -R14.reuse ;  /* 0x0000000530307c23 */ /* 0x100fe2000801080e */
[----:B------:R-:W1:Y:S01]  /*5e30*/  MUFU.EX2 R57, R57 ;  /* 0x0000003900397308 */ /* 0x000e620000000800 */
[----:B------:R-:W-:Y:S01]  /*5e40*/  FADD.FTZ R62, R34, R21 ;  /* 0x00000015223e7221 */ /* 0x000fe20000010000 */
[--C-:B------:R-:W-:Y:S01]  /*5e50*/  FFMA.FTZ R49, R49, UR5, -R14.reuse ;  /* 0x0000000531317c23 */ /* 0x100fe2000801080e */
[--C-:B------:R-:W-:Y:S01]  /*5e60*/  FFMA.FTZ R47, R47, UR5, -R14.reuse ;  /* 0x000000052f2f7c23 */ /* 0x100fe2000801080e */
[----:B------:R-:W-:Y:S01]  /*5e70*/  FFMA.FTZ R50, R50, UR5, -R14 ;  /* 0x0000000532327c23 */ /* 0x000fe2000801080e */
[----:B------:R-:W-:Y:S01]  /*5e80*/  FADD.FTZ R62, R43, R62 ;  /* 0x0000003e2b3e7221 */ /* 0x000fe20000010000 */
[----:B------:R-:W-:Y:S01]  /*5e90*/  FFMA.FTZ R14, R46, UR5, -R14 ;  /* 0x000000052e0e7c23 */ /* 0x000fe2000801080e */
[----:B------:R-:W-:Y:S01]  /*5ea0*/  F2FP.F16.F32.PACK_AB R205, R54, R205 ;  /* 0x000000cd36cd723e */ /* 0x000fe200000000ff */
[----:B------:R-:W2:Y:S01]  /*5eb0*/  MUFU.EX2 R58, R58 ;  /* 0x0000003a003a7308 */ /* 0x000ea20000000800 */
[----:B0-----:R-:W-:Y:S01]  /*5ec0*/  FADD.FTZ R38, R31, R56 ;  /* 0x000000381f267221 */ /* 0x001fe20000010000 */
[----:B------:R-:W-:Y:S01]  /*5ed0*/  FADD.FTZ R21, R39, R62 ;  /* 0x0000003e27157221 */ /* 0x000fe20000010000 */
[----:B------:R-:W-:-:S02]  /*5ee0*/  F2FP.F16.F32.PACK_AB R207, R52, R207 ;  /* 0x000000cf34cf723e */ /* 0x000fc400000000ff */
[----:B------:R-:W-:Y:S02]  /*5ef0*/  CS2R R62, SRZ ;  /* 0x00000000003e7805 */ /* 0x000fe4000001ff00 */
[----:B------:R-:W-:Y:S01]  /*5f00*/  F2FP.F16.F32.PACK_AB R208, R56, R31 ;  /* 0x0000001f38d0723e */ /* 0x000fe200000000ff */
[----:B------:R-:W-:Y:S01]  /*5f10*/  FADD.FTZ R21, R42, R21 ;  /* 0x000000152a157221 */ /* 0x000fe20000010000 */
[----:B------:R-:W-:Y:S01]  /*5f20*/  CS2R R52, SRZ ;  /* 0x0000000000347805 */ /* 0x000fe2000001ff00 */
[----:B------:R-:W0:Y:S01]  /*5f30*/  MUFU.EX2 R32, R32 ;  /* 0x0000002000207308 */ /* 0x000e220000000800 */
[----:B-1----:R-:W-:Y:S01]  /*5f40*/  FADD.FTZ R5, R57, R38 ;  /* 0x0000002639057221 */ /* 0x002fe20000010000 */
[----:B------:R-:W-:Y:S02]  /*5f50*/  CS2R R42, SRZ ;  /* 0x00000000002a7805 */ /* 0x000fe4000001ff00 */
[----:B------:R-:W-:-:S04]  /*5f60*/  CS2R R34, SRZ ;  /* 0x0000000000227805 */ /* 0x000fc8000001ff00 */
[----:B------:R-:W1:Y:S01]  /*5f70*/  MUFU.EX2 R33, R33 ;  /* 0x0000002100217308 */ /* 0x000e620000000800 */
[C---:B--2---:R-:W-:Y:S01]  /*5f80*/  FADD.FTZ R5, R58.reuse, R5 ;  /* 0x000000053a057221 */ /* 0x044fe20000010000 */
[----:B------:R-:W-:Y:S02]  /*5f90*/  F2FP.F16.F32.PACK_AB R210, R58, R57 ;  /* 0x000000393ad2723e */ /* 0x000fe400000000ff */
[----:B------:R-:W-:Y:S02]  /*5fa0*/  CS2R R58, SRZ ;  /* 0x00000000003a7805 */ /* 0x000fe4000001ff00 */
[----:B------:R-:W-:Y:S02]  /*5fb0*/  CS2R R56, SRZ ;  /* 0x0000000000387805 */ /* 0x000fe4000001ff00 */
[----:B------:R-:W2:Y:S01]  /*5fc0*/  MUFU.EX2 R25, R25 ;  /* 0x0000001900197308 */ /* 0x000ea20000000800 */
[----:B0-----:R-:W-:-:S07]  /*5fd0*/  FADD.FTZ R38, R32, R5 ;  /* 0x0000000520267221 */ /* 0x001fce0000010000 */
[----:B------:R-:W0:Y:S01]  /*5fe0*/  MUFU.EX2 R36, R36 ;  /* 0x0000002400247308 */ /* 0x000e220000000800 */
[C---:B-1----:R-:W-:Y:S01]  /*5ff0*/  FADD.FTZ R38, R33.reuse, R38 ;  /* 0x0000002621267221 */ /* 0x042fe20000010000 */
[----:B------:R-:W-:Y:S02]  /*6000*/  F2FP.F16.F32.PACK_AB R204, R33, R32 ;  /* 0x0000002021cc723e */ /* 0x000fe400000000ff */
[----:B------:R-:W-:-:S04]  /*6010*/  CS2R R32, SRZ ;  /* 0x0000000000207805 */ /* 0x000fc8000001ff00 */
[----:B------:R-:W1:Y:S01]  /*6020*/  MUFU.EX2 R28, R28 ;  /* 0x0000001c001c7308 */ /* 0x000e620000000800 */
[----:B--2---:R-:W-:Y:S01]  /*6030*/  FADD.FTZ R5, R25, R38 ;  /* 0x0000002619057221 */ /* 0x004fe20000010000 */
[----:B------:R-:W-:-:S06]  /*6040*/  FADD.FTZ R38, R30, R21 ;  /* 0x000000151e267221 */ /* 0x000fcc0000010000 */
[----:B------:R-:W2:Y:S01]  /*6050*/  MUFU.EX2 R51, R51 ;  /* 0x0000003300337308 */ /* 0x000ea20000000800 */
[C---:B0-----:R-:W-:Y:S01]  /*6060*/  FADD.FTZ R5, R36.reuse, R5 ;  /* 0x0000000524057221 */ /* 0x041fe20000010000 */
[----:B------:R-:W-:Y:S02]  /*6070*/  F2FP.F16.F32.PACK_AB R206, R36, R25 ;  /* 0x0000001924ce723e */ /* 0x000fe400000000ff */
[----:B------:R-:W-:-:S04]  /*6080*/  CS2R R24, SRZ ;  /* 0x0000000000187805 */ /* 0x000fc8000001ff00 */
[----:B------:R-:W0:Y:S01]  /*6090*/  MUFU.EX2 R37, R37 ;  /* 0x0000002500257308 */ /* 0x000e220000000800 */
[----:B-1----:R-:W-:-:S07]  /*60a0*/  FADD.FTZ R0, R28, R5 ;  /* 0x000000051c007221 */ /* 0x002fce0000010000 */
[----:B------:R-:W1:Y:S01]  /*60b0*/  MUFU.EX2 R55, R55 ;  /* 0x0000003700377308 */ /* 0x000e620000000800 */
[C---:B--2---:R-:W-:Y:S01]  /*60c0*/  FADD.FTZ R38, R51.reuse, R38 ;  /* 0x0000002633267221 */ /* 0x044fe20000010000 */
[----:B------:R-:W-:Y:S02]  /*60d0*/  F2FP.F16.F32.PACK_AB R197, R51, R30 ;  /* 0x0000001e33c5723e */ /* 0x000fe400000000ff */
[----:B------:R-:W-:-:S04]  /*60e0*/  CS2R R30, SRZ ;  /* 0x00000000001e7805 */ /* 0x000fc8000001ff00 */
[----:B------:R-:W2:Y:S01]  /*60f0*/  MUFU.EX2 R29, R29 ;  /* 0x0000001d001d7308 */ /* 0x000ea20000000800 */
[C---:B0-----:R-:W-:Y:S01]  /*6100*/  FADD.FTZ R0, R37.reuse, R0 ;  /* 0x0000000025007221 */ /* 0x041fe20000010000 */
[----:B------:R-:W-:Y:S02]  /*6110*/  F2FP.F16.F32.PACK_AB R200, R37, R28 ;  /* 0x0000001c25c8723e */ /* 0x000fe400000000ff */
[----:B------:R-:W-:-:S04]  /*6120*/  CS2R R36, SRZ ;  /* 0x0000000000247805 */ /* 0x000fc8000001ff00 */
[----:B------:R-:W0:Y:S01]  /*6130*/  MUFU.EX2 R60, R27 ;  /* 0x0000001b003c7308 */ /* 0x000e220000000800 */
[----:B-1----:R-:W-:Y:S01]  /*6140*/  FADD.FTZ R21, R55, R38 ;  /* 0x0000002637157221 */ /* 0x002fe20000010000 */
[----:B------:R-:W-:-:S06]  /*6150*/  CS2R R38, SRZ ;  /* 0x0000000000267805 */ /* 0x000fcc000001ff00 */
[----:B------:R-:W1:Y:S01]  /*6160*/  MUFU.EX2 R40, R40 ;  /* 0x0000002800287308 */ /* 0x000e620000000800 */
[----:B--2---:R-:W-:-:S07]  /*6170*/  FADD.FTZ R5, R29, R0 ;  /* 0x000000001d057221 */ /* 0x004fce0000010000 */
[----:B------:R-:W2:Y:S01]  /*6180*/  MUFU.EX2 R41, R41 ;  /* 0x0000002900297308 */ /* 0x000ea20000000800 */
[C---:B0-----:R-:W-:Y:S01]  /*6190*/  FADD.FTZ R2, R60.reuse, R21 ;  /* 0x000000153c027221 */ /* 0x041fe20000010000 */
[----:B------:R-:W-:Y:S02]  /*61a0*/  F2FP.F16.F32.PACK_AB R199, R60, R55 ;  /* 0x000000373cc7723e */ /* 0x000fe400000000ff */
[----:B------:R-:W-:Y:S02]  /*61b0*/  CS2R R60, SRZ ;  /* 0x00000000003c7805 */ /* 0x000fe4000001ff00 */
[----:B------:R-:W-:Y:S01]  /*61c0*/  CS2R R54, SRZ ;  /* 0x0000000000367805 */ /* 0x000fe2000001ff00 */
[----:B------:R-:W-:Y:S01]  /*61d0*/  FADD.FTZ R21, R193, R2 ;  /* 0x00000002c1157221 */ /* 0x000fe20000010000 */
[----:B------:R-:W0:Y:S01]  /*61e0*/  MUFU.EX2 R26, R26 ;  /* 0x0000001a001a7308 */ /* 0x000e220000000800 */
[C---:B-1----:R-:W-:Y:S01]  /*61f0*/  FADD.FTZ R0, R40.reuse, R5 ;  /* 0x0000000528007221 */ /* 0x042fe20000010000 */
[----:B------:R-:W-:-:S02]  /*6200*/  F2FP.F16.F32.PACK_AB R202, R40, R29 ;  /* 0x0000001d28ca723e */ /* 0x000fc400000000ff */
[----:B------:R-:W-:-:S04]  /*6210*/  CS2R R28, SRZ ;  /* 0x00000000001c7805 */ /* 0x000fc8000001ff00 */
[----:B------:R-:W1:Y:S01]  /*6220*/  MUFU.EX2 R44, R44 ;  /* 0x0000002c002c7308 */ /* 0x000e620000000800 */
[----:B--2---:R-:W-:-:S07]  /*6230*/  FADD.FTZ R5, R41, R0 ;  /* 0x0000000029057221 */ /* 0x004fce0000010000 */
[----:B------:R-:W2:Y:S01]  /*6240*/  MUFU.EX2 R45, R45 ;  /* 0x0000002d002d7308 */ /* 0x000ea20000000800 */
[C---:B0-----:R-:W-:Y:S01]  /*6250*/  FADD.FTZ R21, R26.reuse, R21 ;  /* 0x000000151a157221 */ /* 0x041fe20000010000 */
[----:B------:R-:W-:-:S06]  /*6260*/  F2FP.F16.F32.PACK_AB R193, R26, R193 ;  /* 0x000000c11ac1723e */ /* 0x000fcc00000000ff */
[----:B------:R-:W0:Y:S01]  /*6270*/  MUFU.EX2 R20, R20 ;  /* 0x0000001400147308 */ /* 0x000e220000000800 */
[C---:B-1----:R-:W-:Y:S01]  /*6280*/  FADD.FTZ R0, R44.reuse, R5 ;  /* 0x000000052c007221 */ /* 0x042fe20000010000 */
[----:B------:R-:W-:Y:S02]  /*6290*/  F2FP.F16.F32.PACK_AB R196, R44, R41 ;  /* 0x000000292cc4723e */ /* 0x000fe400000000ff */
[----:B------:R-:W-:-:S04]  /*62a0*/  CS2R R40, SRZ ;  /* 0x0000000000287805 */ /* 0x000fc8000001ff00 */
[----:B------:R-:W1:Y:S01]  /*62b0*/  MUFU.EX2 R48, R48 ;  /* 0x0000003000307308 */ /* 0x000e620000000800 */
[----:B--2---:R-:W-:-:S07]  /*62c0*/  FADD.FTZ R5, R45, R0 ;  /* 0x000000002d057221 */ /* 0x004fce0000010000 */
[----:B------:R-:W2:Y:S01]  /*62d0*/  MUFU.EX2 R49, R49 ;  /* 0x0000003100317308 */ /* 0x000ea20000000800 */
[----:B0-----:R-:W-:-:S07]  /*62e0*/  FADD.FTZ R2, R20, R21 ;  /* 0x0000001514027221 */ /* 0x001fce0000010000 */
[----:B------:R0:W3:Y:S01]  /*62f0*/  MUFU.EX2 R192, R47 ;  /* 0x0000002f00c07308 */ /* 0x0000e20000000800 */
[C---:B-1----:R-:W-:Y:S01]  /*6300*/  FADD.FTZ R0, R48.reuse, R5 ;  /* 0x0000000530007221 */ /* 0x042fe20000010000 */
[C---:B------:R-:W-:Y:S01]  /*6310*/  FADD.FTZ R5, R195.reuse, R2 ;  /* 0x00000002c3057221 */ /* 0x040fe20000010000 */
[----:B------:R-:W-:Y:S01]  /*6320*/  F2FP.F16.F32.PACK_AB R195, R195, R20 ;  /* 0x00000014c3c3723e */ /* 0x000fe200000000ff */
[----:B------:R-:W-:Y:S01]  /*6330*/  IMAD.U32 R20, RZ, RZ, UR6 ;  /* 0x00000006ff147e24 */ /* 0x000fe2000f8e00ff */
[----:B------:R-:W-:Y:S01]  /*6340*/  F2FP.F16.F32.PACK_AB R198, R48, R45 ;  /* 0x0000002d30c6723e */ /* 0x000fe200000000ff */
[----:B------:R-:W-:Y:S01]  /*6350*/  IMAD.MOV.U32 R2, RZ, RZ, 0x3f800000 ;  /* 0x3f800000ff027424 */ /* 0x000fe200078e00ff */
[----:B------:R-:W-:Y:S01]  /*6360*/  CS2R R44, SRZ ;  /* 0x00000000002c7805 */ /* 0x000fe2000001ff00 */
[----:B------:R-:W1:Y:S01]  /*6370*/  MUFU.EX2 R50, R50 ;  /* 0x0000003200327308 */ /* 0x000e620000000800 */
[----:B--2---:R-:W-:Y:S01]  /*6380*/  FADD.FTZ R27, R49, R0 ;  /* 0x00000000311b7221 */ /* 0x004fe20000010000 */
[----:B------:R-:W-:Y:S01]  /*6390*/  IMAD.MOV.U32 R0, RZ, RZ, 0x3f800000 ;  /* 0x3f800000ff007424 */ /* 0x000fe200078e00ff */
[----:B0-----:R-:W-:-:S05]  /*63a0*/  CS2R R46, SRZ ;  /* 0x00000000002e7805 */ /* 0x001fca000001ff00 */
[----:B------:R1:W0:Y:S01]  /*63b0*/  MUFU.EX2 R21, R14 ;  /* 0x0000000e00157308 */ /* 0x0002220000000800 */
[C---:B---3--:R-:W-:Y:S01]  /*63c0*/  FADD.FTZ R27, R192.reuse, R27 ;  /* 0x0000001bc01b7221 */ /* 0x048fe20000010000 */
[----:B------:R-:W-:Y:S02]  /*63d0*/  F2FP.F16.F32.PACK_AB R192, R192, R49 ;  /* 0x00000031c0c0723e */ /* 0x000fe400000000ff */
[----:B------:R-:W-:Y:S01]  /*63e0*/  CS2R R48, SRZ ;  /* 0x0000000000307805 */ /* 0x000fe2000001ff00 */
[----:B-1----:R-:W-:Y:S01]  /*63f0*/  FADD.FTZ R14, R50, R27 ;  /* 0x0000001b320e7221 */ /* 0x002fe20000010000 */
[----:B------:R-:W-:Y:S02]  /*6400*/  CS2R R26, SRZ ;  /* 0x00000000001a7805 */ /* 0x000fe4000001ff00 */
[C---:B0-----:R-:W-:Y:S01]  /*6410*/  F2FP.F16.F32.PACK_AB R194, R21.reuse, R50 ;  /* 0x0000003215c2723e */ /* 0x041fe200000000ff */
[----:B------:R-:W-:Y:S01]  /*6420*/  FADD.FTZ R14, R21, R14 ;  /* 0x0000000e150e7221 */ /* 0x000fe20000010000 */
[----:B------:R-:W-:Y:S01]  /*6430*/  CS2R R50, SRZ ;  /* 0x0000000000327805 */ /* 0x000fe2000001ff00 */
[----:B------:R-:W-:Y:S06]  /*6440*/  @!P3 BRA `(.L_x_2358) ;  /* 0x000000400090b947 */ /* 0x000fec0003800000 */
[----:B------:R-:W-:Y:S01]  /*6450*/  R2UR UR4, R236 ;  /* 0x00000000ec0472ca */ /* 0x000fe200000e0000 */
[----:B------:R-:W-:Y:S01]  /*6460*/  IMAD.MOV.U32 R21, RZ, RZ, R4 ;  /* 0x000000ffff157224 */ /* 0x000fe200078e0004 */
[----:B------:R-:W-:Y:S01]  /*6470*/  UMOV UR61, UR60 ;  /* 0x0000003c003d7c82 */ /* 0x000fe20008000000 */
[----:B------:R-:W-:Y:S02]  /*6480*/  IMAD.MOV.U32 R235, RZ, RZ, R3 ;  /* 0x000000ffffeb7224 */ /* 0x000fe400078e0003 */
[----:B------:R-:W-:Y:S02]  /*6490*/  IMAD.MOV.U32 R2, RZ, RZ, 0x3f800000 ;  /* 0x3f800000ff027424 */ /* 0x000fe400078e00ff */
[----:B------:R-:W-:-:S06]  /*64a0*/  IMAD.MOV.U32 R151, RZ, RZ, RZ ;  /* 0x000000ffff977224 */ /* 0x000fcc00078e00ff */
[----:B------:R-:W-:Y:S01]  /*64b0*/  IMAD.U32 R236, RZ, RZ, UR4 ;  /* 0x00000004ffec7e24 */ /* 0x000fe2000f8e00ff */
[----:B------:R-:W-:-:S13]  /*64c0*/  R2UR UR4, R16 ;  /* 0x00000000100472ca */ /* 0x000fda00000e0000 */
[----:B------:R-:W-:-:S07]  /*64d0*/  IMAD.U32 R237, RZ, RZ, UR4 ;  /* 0x00000004ffed7e24 */ /* 0x000fce000f8e00ff */
.L_x_2367:
        /* <DEDUP_REMOVED lines=9> */
.L_x_2359:
[----:B------:R-:W-:Y:S02]  /*6570*/  R2UR UR4, R17 ;  /* 0x00000000110472ca */ /* 0x000fe400000e0000 */
[----:B------:R-:W-:-:S11]  /*6580*/  R2UR UR5, R16 ;  /* 0x00000000100572ca */ /* 0x000fd600000e0000 */
[----:B------:R-:W-:Y:S02]  /*6590*/  ULEA UR4, UR60, UR4, 0x3 ;  /* 0x000000043c047291 */ /* 0x000fe4000f8e183f */
[----:B------:R-:W-:-:S04]  /*65a0*/  IMAD.U32 R4, RZ, RZ, UR5 ;  /* 0x00000005ff047e24 */ /* 0x000fc8000f8e00ff */
[----:B------:R-:W-:Y:S01]  /*65b0*/  IMAD.U32 R3, RZ, RZ, UR4 ;  /* 0x00000004ff037e24 */ /* 0x000fe2000f8e00ff */
[----:B------:R-:W-:-:S04]  /*65c0*/  SHF.L.U32 R4, R4, 0x1f, RZ ;  /* 0x0000001f04047819 */ /* 0x000fc800000006ff */
[----:B------:R0:W1:Y:S01]  /*65d0*/  SYNCS.PHASECHK.TRANS64.TRYWAIT P3, [UR4+0x38830], R4 ;  /* 0x03883004ff0075a7 */ /* 0x0000620008060144 */
[----:B------:R-:W-:Y:S05]  /*65e0*/  @!P0 BRA `(.L_x_2360) ;  /* 0x0000000000048947 */ /* 0x000fea0003800000 */
[----:B------:R-:W-:Y:S01]  /*65f0*/  BPT.TRAP 0x1 ;  /* 0x000000040000795c */ /* 0x000fe20000300000 */
.L_x_2360:
[----:B-1----:R-:W-:Y:S05]  /*6600*/  @P3 BRA `(.L_x_2361) ;  /* 0x00000000000c3947 */ /* 0x002fea0003800000 */
[----:B------:R-:W-:-:S13]  /*6610*/  R2UR UR4, R3 ;  /* 0x00000000030472ca */ /* 0x000fda00000e0000 */
[----:B------:R-:W1:Y:S02]  /*6620*/  SYNCS.PHASECHK.TRANS64.TRYWAIT P3, [UR4+0x38830], R4 ;  /* 0x03883004ff0075a7 */ /* 0x000e640008060144 */
[----:B-1----:R-:W-:Y:S05]  /*6630*/  @!P3 BRA `(.L_x_2362) ;  /* 0x0000015c002cb947 */ /* 0x002fea0003800000 */
.L_x_2361:
[----:B------:R-:W-:Y:S01]  /*6640*/  R2UR UR4, R15 ;  /* 0x000000000f0472ca */ /* 0x000fe200000e0000 */
[----:B------:R-:W-:Y:S01]  /*6650*/  WARPGROUP.ARRIVE ;  /* 0x00000000000079c5 */ /* 0x000fe20000000000 */
        /* <DEDUP_REMOVED lines=11> */
[----:B------:R-:W-:Y:S01]  /*6710*/  UIMAD UR4, UR60, 0xa00, UR4 ;  /* 0x00000a003c0478a4 */ /* 0x000fe2000f8e0204 */
[-C--:B------:R-:W-:Y:S01]  /*6720*/  FMUL.FTZ R24, R24, R0.reuse ;  /* 0x0000000018187220 */ /* 0x080fe20000410000 */
[----:B------:R-:W-:Y:S01]  /*6730*/  UMOV UR56, UR14 ;  /* 0x0000000e00387c82 */ /* 0x000fe20008000000 */
[----:B------:R-:W-:Y:S01]  /*6740*/  UMOV UR35, 0x40000040 ;  /* 0x4000004000237882 */ /* 0x000fe20000000000 */
[----:B------:R-:W-:Y:S01]  /*6750*/  UMOV UR57, UR15 ;  /* 0x0000000f00397c82 */ /* 0x000fe20008000000 */
[----:B------:R-:W-:Y:S01]  /*6760*/  UIADD3 UR18, UR4, 0x282, URZ ;  /* 0x0000028204127890 */ /* 0x000fe2000fffe03f */
[-C--:B------:R-:W-:Y:S01]  /*6770*/  FMUL.FTZ R25, R25, R0.reuse ;  /* 0x0000000019197220 */ /* 0x080fe20000410000 */
[----:B------:R-:W-:Y:S01]  /*6780*/  UMOV UR58, UR4 ;  /* 0x00000004003a7c82 */ /* 0x000fe20008000000 */
[----:B------:R-:W-:Y:S01]  /*6790*/  UIADD3 UR22, UR4, 0x284, URZ ;  /* 0x0000028404167890 */ /* 0x000fe2000fffe03f */
[----:B------:R-:W-:Y:S01]  /*67a0*/  HGMMA.64x16x16.F32 R184, gdesc[UR56], RZ, !UPT, gsb0 ;  /* 0x0020000038b879f0 */ /* 0x000fe2000c0008ff */
[----:B------:R-:W-:Y:S01]  /*67b0*/  UIADD3 UR58, UR4, 0x80, URZ ;  /* 0x00000080043a7890 */ /* 0x000fe2000fffe03f */
[-C--:B------:R-:W-:Y:S01]  /*67c0*/  FMUL.FTZ R28, R28, R0.reuse ;  /* 0x000000001c1c7220 */ /* 0x080fe20000410000 */
[----:B------:R-:W-:Y:S01]  /*67d0*/  UMOV UR59, 0x40000040 ;  /* 0x40000040003b7882 */ /* 0x000fe20000000000 */
[----:B------:R-:W-:Y:S01]  /*67e0*/  UMOV UR56, UR14 ;  /* 0x0000000e00387c82 */ /* 0x000fe20008000000 */
[----:B------:R-:W-:Y:S01]  /*67f0*/  UMOV UR57, UR15 ;  /* 0x0000000f00397c82 */ /* 0x000fe20008000000 */
        /* <DEDUP_REMOVED lines=54> */
[----:B------:R-:W-:Y:S01]  /*6b60*/  UIADD3 UR58, UR4, 0x100, URZ ;  /* 0x00000100043a7890 */ /* 0x000fe2000fffe03f */
[-C--:B------:R-:W-:Y:S01]  /*6b70*/  FMUL.FTZ R105, R105, R0.reuse ;  /* 0x0000000069697220 */ /* 0x080fe20000410000 */
[----:B------:R-:W-:Y:S01]  /*6b80*/  UMOV UR59, 0x40000040 ;  /* 0x40000040003b7882 */ /* 0x000fe20000000000 */
[----:B------:R-:W-:Y:S01]  /*6b90*/  UMOV UR56, UR14 ;  /* 0x0000000e00387c82 */ /* 0x000fe20008000000 */
[----:B------:R-:W-:Y:S01]  /*6ba0*/  UMOV UR57, UR15 ;  /* 0x0000000f00397c82 */ /* 0x000fe20008000000 */
        /* <DEDUP_REMOVED lines=97> */
[----:B------:R-:W-:Y:S01]  /*71c0*/  UMOV UR59, 0x40000040 ;  /* 0x40000040003b7882 */ /* 0x000fe20000000000 */
[----:B------:R-:W-:Y:S01]  /*71d0*/  UMOV UR56, UR14 ;  /* 0x0000000e00387c82 */ /* 0x000fe20008000000 */
[----:B------:R-:W-:Y:S01]  /*71e0*/  UMOV UR57, UR15 ;  /* 0x0000000f00397c82 */ /* 0x000fe20008000000 */
[----:B------:R-:W-:Y:S01]  /*71f0*/  UIADD3 UR14, UR4, 0x280, URZ ;  /* 0x00000280040e7890 */ /* 0x000fe2000fffe03f */
[----:B------:R-:W-:Y:S01]  /*7200*/  UMOV UR15, 0x40000040 ;  /* 0x40000040000f7882 */ /* 0x000fe20000000000 */
[----:B------:R-:W-:Y:S02]  /*7210*/  WARPGROUP.DEPBAR.LE gsb0, 0x0 ;  /* 0x00008000000079c5 */ /* 0x000fe40000010000 */
[----:B-1----:R-:W-:-:S06]  /*7220*/  WARPGROUP.ARRIVE ;  /* 0x00000000000079c5 */ /* 0x002fcc0000000000 */
[----:B------:R-:W-:Y:S01]  /*7230*/  HGMMA.64x16x16.F32 R152, gdesc[UR56], RZ, !UPT, gsb0 ;  /* 0x00200000389879f0 */ /* 0x000fe2000c0008ff */
[----:B------:R-:W-:Y:S01]  /*7240*/  UIADD3 UR58, UR4, 0x2, URZ ;  /* 0x00000002043a7890 */ /* 0x000fe2000fffe03f */
[----:B------:R-:W-:Y:S01]  /*7250*/  UMOV UR59, 0x40000040 ;  /* 0x40000040003b7882 */ /* 0x000fe20000000000 */
[----:B------:R-:W-:Y:S01]  /*7260*/  UMOV UR56, UR10 ;  /* 0x0000000a00387c82 */ /* 0x000fe20008000000 */
[----:B------:R-:W-:Y:S01]  /*7270*/  UMOV UR57, UR11 ;  /* 0x0000000b00397c82 */ /* 0x000fe20008000000 */
[----:B------:R-:W-:Y:S02]  /*7280*/  WARPGROUP.DEPBAR.LE gsb0, 0x0 ;  /* 0x00008000000079c5 */ /* 0x000fe40000010000 */
[----:B------:R-:W-:-:S06]  /*7290*/  WARPGROUP.ARRIVE ;  /* 0x00000000000079c5 */ /* 0x000fcc0000000000 */
[----:B------:R-:W-:Y:S01]  /*72a0*/  HGMMA.64x16x16.F32 R184, gdesc[UR56], R184, gsb0 ;  /* 0x0020000038b879f0 */ /* 0x000fe200080008b8 */
        /* <DEDUP_REMOVED lines=25> */
[----:B------:R-:W-:Y:S01]  /*7440*/  UIADD3 UR10, UR4, 0x6, URZ ;  /* 0x00000006040a7890 */ /* 0x000fe2000fffe03f */
[----:B------:R-:W-:Y:S01]  /*7450*/  UMOV UR11, 0x40000040 ;  /* 0x40000040000b7882 */ /* 0x000fe20000000000 */
        /* <DEDUP_REMOVED lines=66> */
[----:B------:R-:W-:-:S11]  /*7880*/  R2UR UR11, R7 ;  /* 0x00000000070b72ca */ /* 0x000fd600000e0000 */
[----:B------:R-:W-:Y:S02]  /*7890*/  UMOV UR56, UR10 ;  /* 0x0000000a00387c82 */ /* 0x000fe40008000000 */
[----:B------:R-:W-:Y:S01]  /*78a0*/  UMOV UR57, UR11 ;  /* 0x0000000b00397c82 */ /* 0x000fe20008000000 */
[----:B------:R-:W-:Y:S01]  /*78b0*/  UMOV UR5, UR11 ;  /* 0x0000000b00057c82 */ /* 0x000fe20008000000 */
        /* <DEDUP_REMOVED lines=274> */
[----:B------:R-:W-:Y:S01]  /*89e0*/  UMOV UR4, UR10 ;  /* 0x0000000a00047c82 */ /* 0x000fe20008000000 */
[----:B------:R-:W-:Y:S02]  /*89f0*/  WARPGROUP.DEPBAR.LE gsb0, 0x0 ;  /* 0x00008000000079c5 */ /* 0x000fe40000010000 */
[----:B------:R-:W-:-:S06]  /*8a00*/  WARPGROUP.ARRIVE ;  /* 0x00000000000079c5 */ /* 0x000fcc0000000000 */
[----:B------:R-:W-:Y:S03]  /*8a10*/  HGMMA.64x16x16.F32 R160, gdesc[UR56], R160, gsb0 ;  /* 0x0020000038a079f0 */ /* 0x000fe600080008a0 */
[----:B------:R-:W-:Y:S02]  /*8a20*/  WARPGROUP.DEPBAR.LE gsb0, 0x0 ;  /* 0x00008000000079c5 */ /* 0x000fe40000010000 */
[----:B------:R-:W-:-:S06]  /*8a30*/  WARPGROUP.ARRIVE ;  /* 0x00000000000079c5 */ /* 0x000fcc0000000000 */
[----:B------:R-:W-:Y:S03]  /*8a40*/  HGMMA.64x16x16.F32 R152, gdesc[UR4], R152, gsb0 ;  /* 0x00200000049879f0 */ /* 0x000fe60008000898 */
[----:B------:R-:W-:Y:S02]  /*8a50*/  WARPGROUP.DEPBAR.LE gsb0, 0x0 ;  /* 0x00008000000079c5 */ /* 0x000fe40000010000 */
[----:B------:R-:W-:Y:S05]  /*8a60*/  @!P0 BRA `(.L_x_2363) ;  /* 0x0000000000048947 */ /* 0x000fea0003800000 */
[----:B------:R-:W-:Y:S01]  /*8a70*/  BPT.TRAP 0x1 ;  /* 0x000000040000795c */ /* 0x000fe20000300000 */
.L_x_2363:
[----:B------:R-:W-:Y:S02]  /*8a80*/  R2UR UR4, R17 ;  /* 0x00000000110472ca */ /* 0x000fe400000e0000 */
[----:B------:R-:W-:-:S11]  /*8a90*/  R2UR UR5, R237 ;  /* 0x00000000ed0572ca */ /* 0x000fd600000e0000 */
[----:B------:R-:W-:Y:S02]  /*8aa0*/  ULEA UR4, UR61, UR4, 0x3 ;  /* 0x000000043d047291 */ /* 0x000fe4000f8e183f */
[----:B------:R-:W-:-:S05]  /*8ab0*/  IMAD.U32 R0, RZ, RZ, UR5 ;  /* 0x00000005ff007e24 */ /* 0x000fca000f8e00ff */
[----:B------:R-:W-:-:S04]  /*8ac0*/  SHF.L.U32 R0, R0, 0x1f, RZ ;  /* 0x0000001f00007819 */ /* 0x000fc800000006ff */
[----:B------:R1:W2:Y:S01]  /*8ad0*/  SYNCS.PHASECHK.TRANS64.TRYWAIT P3, [UR4+0x38850], R0 ;  /* 0x03885000ff0075a7 */ /* 0x0002a20008060144 */
[----:B------:R-:W-:Y:S05]  /*8ae0*/  @!P0 BRA `(.L_x_2364) ;  /* 0x0000000000048947 */ /* 0x000fea0003800000 */
[----:B------:R-:W-:Y:S01]  /*8af0*/  BPT.TRAP 0x1 ;  /* 0x000000040000795c */ /* 0x000fe20000300000 */
.L_x_2364:
[----:B--2---:R-:W-:Y:S05]  /*8b00*/  @P3 BRA `(.L_x_2365) ;  /* 0x0000000000083947 */ /* 0x004fea0003800000 */
[----:B------:R-:W2:Y:S02]  /*8b10*/  SYNCS.PHASECHK.TRANS64.TRYWAIT P3, [UR4+0x38850], R0 ;  /* 0x03885000ff0075a7 */ /* 0x000ea40008060144 */
[----:B--2---:R-:W-:Y:S05]  /*8b20*/  @!P3 BRA `(.L_x_2366) ;  /* 0x00000138000cb947 */ /* 0x004fea0003800000 */
.L_x_2365:
[----:B------:R-:W-:Y:S01]  /*8b30*/  R2UR UR5, R17 ;  /* 0x00000000110572ca */ /* 0x000fe200000e0000 */
[----:B------:R-:W-:Y:S01]  /*8b40*/  WARPGROUP.ARRIVE ;  /* 0x00000000000079c5 */ /* 0x000fe20000000000 */
[----:B------:R-:W-:Y:S01]  /*8b50*/  UMOV UR7, 0x40000040 ;  /* 0x4000004000077882 */ /* 0x000fe20000000000 */
[----:B------:R-:W-:Y:S02]  /*8b60*/  R2UR UR15, R212 ;  /* 0x00000000d40f72ca */ /* 0x000fe400000e0000 */
[----:B------:R-:W-:Y:S02]  /*8b70*/  R2UR UR10, R236 ;  /* 0x00000000ec0a72ca */ /* 0x000fe400000e0000 */
[----:B------:R-:W-:Y:S02]  /*8b80*/  R2UR UR14, R18 ;  /* 0x00000000120e72ca */ /* 0x000fe400000e0000 */
[----:B------:R-:W-:-:S04]  /*8b90*/  R2UR UR11, R22 ;  /* 0x00000000160b72ca */ /* 0x000fc800000e0000 */
[----:B------:R-:W-:-:S04]  /*8ba0*/  UIADD3 UR5, UR5, 0x400, URZ ;  /* 0x0000040005057890 */ /* 0x000fc8000fffe03f */
[----:B------:R-:W-:-:S04]  /*8bb0*/  USHF.R.U32.HI UR5, URZ, 0x4, UR5 ;  /* 0x000000043f057899 */ /* 0x000fc80008011605 */
[----:B------:R-:W-:-:S04]  /*8bc0*/  ULOP3.LUT UR5, UR5, 0x3fff, URZ, 0xc0, !UPT ;  /* 0x00003fff05057892 */ /* 0x000fc8000f8ec03f */
[----:B------:R-:W-:-:S04]  /*8bd0*/  ULOP3.LUT UR5, UR5, 0x2800000, URZ, 0xfc, !UPT ;  /* 0x0280000005057892 */ /* 0x000fc8000f8efc3f */
[----:B------:R-:W-:-:S03]  /*8be0*/  UIMAD UR5, UR61, 0xa00, UR5 ;  /* 0x00000a003d0578a4 */ /* 0x000fc6000f8e0205 */
[----:B------:R-:W-:-:S04]  /*8bf0*/  UMOV UR61, UR60 ;  /* 0x0000003c003d7c82 */ /* 0x000fc80008000000 */
        /* <DEDUP_REMOVED lines=26> */
[----:B------:R-:W-:Y:S01]  /*8da0*/  HGMMA.64x256x16.F32 R24, R192, gdesc[UR4].tnspB, R24, gsb0 ;  /* 0x43e00004c0187df0 */ /* 0x000fe20008000818 */
[----:B------:R-:W-:Y:S01]  /*8db0*/  ULDC UR6, c[0x0][0x9d8] ;  /* 0x0002760000067ab9 */ /* 0x000fe20000000800 */
[----:B------:R-:W-:Y:S01]  /*8dc0*/  R2UR UR7, R3 ;  /* 0x00000000030772ca */ /* 0x000fe200000e0000 */
[----:B-12---:R-:W-:Y:S01]  /*8dd0*/  FMUL.FTZ R0, R184, UR6 ;  /* 0x00000006b8007c20 */ /* 0x006fe20008410000 */
[----:B------:R-:W-:Y:S01]  /*8de0*/  FMUL.FTZ R184, R189, UR6 ;  /* 0x00000006bdb87c20 */ /* 0x000fe20008410000 */
[----:B------:R-:W-:Y:S01]  /*8df0*/  FMUL.FTZ R2, R185, UR6 ;  /* 0x00000006b9027c20 */ /* 0x000fe20008410000 */
[----:B------:R-:W-:Y:S01]  /*8e00*/  FMUL.FTZ R189, R190, UR6 ;  /* 0x00000006bebd7c20 */ /* 0x000fe20008410000 */
[----:B------:R-:W-:Y:S01]  /*8e10*/  FMUL.FTZ R185, R187, UR6 ;  /* 0x00000006bbb97c20 */ /* 0x000fe20008410000 */
[----:B------:R-:W-:Y:S01]  /*8e20*/  FMUL.FTZ R190, R191, UR6 ;  /* 0x00000006bfbe7c20 */ /* 0x000fe20008410000 */
[----:B------:R-:W-:Y:S01]  /*8e30*/  FMUL.FTZ R191, R178, UR6 ;  /* 0x00000006b2bf7c20 */ /* 0x000fe20008410000 */
[----:B------:R-:W-:-:S02]  /*8e40*/  VIADD R187, R213, UR15 ;  /* 0x0000000fd5bb7c36 */ /* 0x000fc40008000000 */
[----:B------:R-:W-:Y:S01]  /*8e50*/  FMUL.FTZ R178, R179, UR6 ;  /* 0x00000006b3b27c20 */ /* 0x000fe20008410000 */
[----:B------:R-:W-:Y:S01]  /*8e60*/  FMUL.FTZ R179, R182, UR6 ;  /* 0x00000006b6b37c20 */ /* 0x000fe20008410000 */
[----:B------:R-:W-:Y:S01]  /*8e70*/  FMUL.FTZ R182, R171, UR6 ;  /* 0x00000006abb67c20 */ /* 0x000fe20008410000 */
[----:B------:R-:W-:Y:S01]  /*8e80*/  @P2 IMAD.HI.U32 R171, R187, UR5, RZ ;  /* 0x00000005bbab2c27 */ /* 0x000fe2000f8e00ff */
[----:B------:R-:W-:-:S03]  /*8e90*/  @UP0 ULDC UR5, c[0x0][0x450] ;  /* 0x0001140000050ab9 */ /* 0x000fc60000000800 */
[----:B0-----:R-:W-:Y:S01]  /*8ea0*/  FMUL.FTZ R4, R188, UR6 ;  /* 0x00000006bc047c20 */ /* 0x001fe20008410000 */
[----:B------:R-:W-:Y:S01]  /*8eb0*/  FMUL.FTZ R186, R186, UR6 ;  /* 0x00000006baba7c20 */ /* 0x000fe20008410000 */
[----:B------:R-:W-:Y:S01]  /*8ec0*/  MUFU.TANH R185, R185 ;  /* 0x000000b900b97308 */ /* 0x000fe20000002400 */
[----:B------:R-:W-:Y:S01]  /*8ed0*/  @P2 SHF.R.U32.HI R187, RZ, UR5, R171 ;  /* 0x00000005ffbb2c19 */ /* 0x000fe200080116ab */
[----:B------:R-:W-:Y:S01]  /*8ee0*/  UIMAD UR5, UR10, -0x50, URZ ;  /* 0xffffffb00a0578a4 */ /* 0x000fe2000f8e023f */
[----:B------:R-:W-:Y:S01]  /*8ef0*/  FMUL.FTZ R171, R162, UR6 ;  /* 0x00000006a2ab7c20 */ /* 0x000fe20008410000 */
[----:B------:R-:W-:Y:S02]  /*8f00*/  IMAD.U32 R162, RZ, RZ, UR14 ;  /* 0x0000000effa27e24 */ /* 0x000fe4000f8e00ff */
[----:B------:R-:W-:Y:S01]  /*8f10*/  FMUL.FTZ R167, R167, UR6 ;  /* 0x00000006a7a77c20 */ /* 0x000fe20008410000 */
[----:B------:R-:W-:Y:S01]  /*8f20*/  FMUL.FTZ R197, R177, UR6 ;  /* 0x00000006b1c57c20 */ /* 0x000fe20008410000 */
[----:B------:R-:W-:Y:S01]  /*8f30*/  FMUL.FTZ R170, R170, UR6 ;  /* 0x00000006aaaa7c20 */ /* 0x000fe20008410000 */
[----:B------:R-:W-:Y:S01]  /*8f40*/  IMAD.U32 R188, RZ, RZ, UR5 ;  /* 0x00000005ffbc7e24 */ /* 0x000fe2000f8e00ff */
[----:B------:R-:W0:Y:S01]  /*8f50*/  MUFU.TANH R186, R186 ;  /* 0x000000ba00ba7308 */ /* 0x000e220000002400 */
[----:B------:R-:W-:Y:S01]  /*8f60*/  FMUL.FTZ R163, R163, UR6 ;  /* 0x00000006a3a37c20 */ /* 0x000fe20008410000 */
[----:B------:R-:W-:Y:S01]  /*8f70*/  FMUL.FTZ R196, R166, UR6 ;  /* 0x00000006a6c47c20 */ /* 0x000fe20008410000 */
[----:B------:R-:W-:Y:S01]  /*8f80*/  FMUL.FTZ R180, R180, UR6 ;  /* 0x00000006b4b47c20 */ /* 0x000fe20008410000 */
[----:B------:R-:W-:Y:S01]  /*8f90*/  IADD3 R188, -R19, 0x1, R188 ;  /* 0x0000000113bc7810 */ /* 0x000fe20007ffe1bc */
[----:B------:R-:W-:Y:S01]  /*8fa0*/  FMUL.FTZ R158, R158, UR6 ;  /* 0x000000069e9e7c20 */ /* 0x000fe20008410000 */
[----:B------:R-:W-:Y:S01]  /*8fb0*/  FMUL.FTZ R159, R159, UR6 ;  /* 0x000000069f9f7c20 */ /* 0x000fe20008410000 */
[----:B------:R-:W-:Y:S01]  /*8fc0*/  FMUL.FTZ R172, R172, UR6 ;  /* 0x00000006acac7c20 */ /* 0x000fe20008410000 */
[----:B------:R-:W1:Y:S01]  /*8fd0*/  MUFU.TANH R189, R189 ;  /* 0x000000bd00bd7308 */ /* 0x000e620000002400 */
[----:B------:R-:W-:Y:S01]  /*8fe0*/  IADD3 R188, -R162, UR11, R188 ;  /* 0x0000000ba2bc7c10 */ /* 0x000fe2000fffe1bc */
[----:B------:R-:W-:Y:S01]  /*8ff0*/  FMUL.FTZ R176, R176, UR6 ;  /* 0x00000006b0b07c20 */ /* 0x000fe20008410000 */
[----:B------:R-:W-:Y:S01]  /*9000*/  FMUL.FTZ R169, R169, UR6 ;  /* 0x00000006a9a97c20 */ /* 0x000fe20008410000 */
[----:B------:R-:W-:Y:S01]  /*9010*/  FMUL.FTZ R152, R152, UR6 ;  /* 0x0000000698987c20 */ /* 0x000fe20008410000 */
[----:B------:R-:W-:Y:S01]  /*9020*/  FMUL.FTZ R156, R156, UR6 ;  /* 0x000000069c9c7c20 */ /* 0x000fe20008410000 */
[----:B------:R-:W-:-:S02]  /*9030*/  ULDC UR5, c[0x0][0x988] ;  /* 0x0002620000057ab9 */ /* 0x000fc40000000800 */
[----:B------:R-:W2:Y:S08]  /*9040*/  MUFU.TANH R190, R190 ;  /* 0x000000be00be7308 */ /* 0x000eb00000002400 */
[----:B------:R-:W3:Y:S08]  /*9050*/  MUFU.TANH R191, R191 ;  /* 0x000000bf00bf7308 */ /* 0x000ef00000002400 */
[----:B------:R-:W4:Y:S08]  /*9060*/  MUFU.TANH R178, R178 ;  /* 0x000000b200b27308 */ /* 0x000f300000002400 */
[----:B------:R2:W-:Y:S08]  /*9070*/  MUFU.TANH R177, R167 ;  /* 0x000000a700b17308 */ /* 0x0005f00000002400 */
[----:B------:R-:W5:Y:S08]  /*9080*/  MUFU.TANH R179, R179 ;  /* 0x000000b300b37308 */ /* 0x000f700000002400 */
        /* <DEDUP_REMOVED lines=15> */
[----:B------:R-:W0:Y:S01]  /*9180*/  SHFL.IDX PT, R193, R187, 0x1, 0x1c1f ;  /* 0x003c1f00bbc17f89 */ /* 0x000e2200000e0000 */
[----:B------:R-:W-:Y:S01]  /*9190*/  FMUL.FTZ R192, R175, UR6 ;  /* 0x00000006afc07c20 */ /* 0x000fe20008410000 */
[----:B------:R-:W-:Y:S01]  /*91a0*/  FMUL.FTZ R195, R183, UR6 ;  /* 0x00000006b7c37c20 */ /* 0x000fe20008410000 */
[----:B------:R-:W-:-:S04]  /*91b0*/  FMUL.FTZ R194, R174, UR6 ;  /* 0x00000006aec27c20 */ /* 0x000fc80008410000 */
[----:B------:R-:W-:Y:S08]  /*91c0*/  MUFU.TANH R192, R192 ;  /* 0x000000c000c07308 */ /* 0x000ff00000002400 */
[----:B------:R-:W5:Y:S08]  /*91d0*/  MUFU.TANH R195, R195 ;  /* 0x000000c300c37308 */ /* 0x000f700000002400 */
[----:B------:R-:W5:Y:S01]  /*91e0*/  MUFU.TANH R194, R194 ;  /* 0x000000c200c27308 */ /* 0x000f620000002400 */
[----:B0-----:R-:W-:-:S05]  /*91f0*/  IMAD.IADD R193, R188, 0x1, R193 ;  /* 0x00000001bcc17824 */ /* 0x001fca00078e02c1 */
[C---:B------:R-:W-:Y:S02]  /*9200*/  ISETP.GT.AND P3, PT, R193.reuse, RZ, PT ;  /* 0x000000ffc100720c */ /* 0x040fe40003f64270 */
[C---:B------:R-:W-:Y:S02]  /*9210*/  ISETP.GT.AND P4, PT, R193.reuse, 0x1, PT ;  /* 0x00000001c100780c */ /* 0x040fe40003f84270 */
[----:B------:R-:W-:Y:S02]  /*9220*/  ISETP.GT.AND P5, PT, R193, 0x8, PT ;  /* 0x00000008c100780c */ /* 0x000fe40003fa4270 */
[----:B------:R-:W-:Y:S02]  /*9230*/  FSEL R186, R186, -INF , P3 ;  /* 0xff800000baba7808 */ /* 0x000fe40001800000 */
[----:B------:R-:W-:Y:S02]  /*9240*/  FSEL R175, R185, -INF , P4 ;  /* 0xff800000b9af7808 */ /* 0x000fe40002000000 */
[----:B------:R-:W-:-:S02]  /*9250*/  ISETP.GT.AND P6, PT, R193, 0x9, PT ;  /* 0x00000009c100780c */ /* 0x000fc40003fc4270 */
[----:B-1----:R-:W-:Y:S02]  /*9260*/  FSEL R185, R189, -INF , P5 ;  /* 0xff800000bdb97808 */ /* 0x002fe40002800000 */
[----:B------:R-:W-:Y:S02]  /*9270*/  FMNMX.FTZ R189, R186, R21, !PT ;  /* 0x00000015babd7209 */ /* 0x000fe40007810000 */
[----:B--2---:R-:W-:Y:S02]  /*9280*/  FSEL R167, R190, -INF , P6 ;  /* 0xff800000bea77808 */ /* 0x004fe40003000000 */
[----:B------:R-:W-:Y:S02]  /*9290*/  FMNMX.FTZ R190, R175, R189, !PT ;  /* 0x000000bdafbe7209 */ /* 0x000fe40007810000 */
[----:B------:R-:W-:Y:S01]  /*92a0*/  ISETP.GT.AND P3, PT, R193, 0x10, PT ;  /* 0x00000010c100780c */ /* 0x000fe20003f64270 */
[----:B------:R0:W-:Y:S01]  /*92b0*/  MUFU.TANH R189, R180 ;  /* 0x000000b400bd7308 */ /* 0x0001e20000002400 */
[----:B------:R-:W-:-:S02]  /*92c0*/  FMNMX.FTZ R190, R185, R190, !PT ;  /* 0x000000beb9be7209 */ /* 0x000fc40007810000 */
[----:B------:R-:W-:Y:S02]  /*92d0*/  ISETP.GT.AND P4, PT, R193, 0x11, PT ;  /* 0x00000011c100780c */ /* 0x000fe40003f84270 */
[----:B---3--:R-:W-:Y:S01]  /*92e0*/  FSEL R3, R191, -INF , P3 ;  /* 0xff800000bf037808 */ /* 0x008fe20001800000 */
[----:B------:R-:W-:Y:S01]  /*92f0*/  FMUL.FTZ R191, R154, UR6 ;  /* 0x000000069abf7c20 */ /* 0x000fe20008410000 */
[----:B------:R-:W-:Y:S02]  /*9300*/  FMNMX.FTZ R190, R167, R190, !PT ;  /* 0x000000bea7be7209 */ /* 0x000fe40007810000 */
[----:B------:R-:W-:Y:S01]  /*9310*/  ISETP.GT.AND P5, PT, R193, 0x18, PT ;  /* 0x00000018c100780c */ /* 0x000fe20003fa4270 */
[----:B0-----:R-:W-:Y:S01]  /*9320*/  FMUL.FTZ R180, R181, UR6 ;  /* 0x00000006b5b47c20 */ /* 0x001fe20008410000 */
[----:B----4-:R-:W-:Y:S01]  /*9330*/  FSEL R174, R178, -INF , P4 ;  /* 0xff800000b2ae7808 */ /* 0x010fe20002000000 */
[----:B------:R-:W-:Y:S01]  /*9340*/  FMUL.FTZ R181, R168, UR6 ;  /* 0x00000006a8b57c20 */ /* 0x000fe20008410000 */
[----:B------:R-:W-:Y:S01]  /*9350*/  FMNMX.FTZ R190, R3, R190, !PT ;  /* 0x000000be03be7209 */ /* 0x000fe20007810000 */
[----:B------:R-:W-:Y:S01]  /*9360*/  FMUL.FTZ R168, R155, UR6 ;  /* 0x000000069ba87c20 */ /* 0x000fe20008410000 */
[----:B------:R-:W-:Y:S01]  /*9370*/  ISETP.GT.AND P6, PT, R193, 0x19, PT ;  /* 0x00000019c100780c */ /* 0x000fe20003fc4270 */
[----:B------:R-:W0:Y:S01]  /*9380*/  MUFU.TANH R191, R191 ;  /* 0x000000bf00bf7308 */ /* 0x000e220000002400 */
[----:B-----5:R-:W-:-:S02]  /*9390*/  FSEL R183, R179, -INF , P5 ;  /* 0xff800000b3b77808 */ /* 0x020fc40002800000 */
[----:B------:R-:W-:Y:S02]  /*93a0*/  FMNMX.FTZ R190, R174, R190, !PT ;  /* 0x000000beaebe7209 */ /* 0x000fe40007810000 */
[----:B------:R-:W-:Y:S02]  /*93b0*/  ISETP.GT.AND P3, PT, R193, 0x20, PT ;  /* 0x00000020c100780c */ /* 0x000fe40003f64270 */
[----:B------:R-:W-:Y:S01]  /*93c0*/  FSEL R179, R195, -INF , P6 ;  /* 0xff800000c3b37808 */ /* 0x000fe20003000000 */
[----:B------:R-:W1:Y:S01]  /*93d0*/  MUFU.TANH R168, R168 ;  /* 0x000000a800a87308 */ /* 0x000e620000002400 */
[----:B------:R-:W-:Y:S02]  /*93e0*/  FMNMX.FTZ R190, R183, R190, !PT ;  /* 0x000000beb7be7209 */ /* 0x000fe40007810000 */
[----:B------:R-:W-:Y:S02]  /*93f0*/  ISETP.GT.AND P4, PT, R193, 0x21, PT ;  /* 0x00000021c100780c */ /* 0x000fe40003f84270 */
[----:B------:R-:W-:-:S02]  /*9400*/  FSEL R162, R170, -INF , P3 ;  /* 0xff800000aaa27808 */ /* 0x000fc40001800000 */
[----:B------:R-:W-:Y:S01]  /*9410*/  FMNMX.FTZ R190, R179, R190, !PT ;  /* 0x000000beb3be7209 */ /* 0x000fe20007810000 */
[----:B------:R-:W-:Y:S01]  /*9420*/  MUFU.TANH R180, R180 ;  /* 0x000000b400b47308 */ /* 0x000fe20000002400 */
[C---:B------:R-:W-:Y:S02]  /*9430*/  ISETP.GT.AND P5, PT, R193.reuse, 0x28, PT ;  /* 0x00000028c100780c */ /* 0x040fe40003fa4270 */
[----:B------:R-:W-:Y:S02]  /*9440*/  FSEL R182, R182, -INF , P4 ;  /* 0xff800000b6b67808 */ /* 0x000fe40002000000 */
[----:B------:R-:W-:Y:S02]  /*9450*/  FMNMX.FTZ R190, R162, R190, !PT ;  /* 0x000000bea2be7209 */ /* 0x000fe40007810000 */
[----:B------:R-:W-:Y:S01]  /*9460*/  ISETP.GT.AND P6, PT, R193, 0x29, PT ;  /* 0x00000029c100780c */ /* 0x000fe20003fc4270 */
[----:B------:R-:W-:Y:S01]  /*9470*/  MUFU.TANH R181, R181 ;  /* 0x000000b500b57308 */ /* 0x000fe20000002400 */
[----:B------:R-:W-:Y:S01]  /*9480*/  FSEL R170, R194, -INF , P5 ;  /* 0xff800000c2aa7808 */ /* 0x000fe20002800000 */
[----:B------:R-:W-:Y:S01]  /*9490*/  FMUL.FTZ R194, R164, UR6 ;  /* 0x00000006a4c27c20 */ /* 0x000fe20008410000 */
[----:B------:R-:W-:-:S02]  /*94a0*/  FMNMX.FTZ R190, R182, R190, !PT ;  /* 0x000000beb6be7209 */ /* 0x000fc40007810000 */
[----:B------:R-:W-:Y:S02]  /*94b0*/  ISETP.GT.AND P3, PT, R193, 0x30, PT ;  /* 0x00000030c100780c */ /* 0x000fe40003f64270 */
[----:B------:R-:W-:Y:S01]  /*94c0*/  FSEL R166, R192, -INF , P6 ;  /* 0xff800000c0a67808 */ /* 0x000fe20003000000 */
[----:B------:R-:W-:Y:S01]  /*94d0*/  FMUL.FTZ R192, R173, UR6 ;  /* 0x00000006adc07c20 */ /* 0x000fe20008410000 */
[----:B------:R-:W-:Y:S01]  /*94e0*/  FMNMX.FTZ R190, R170, R190, !PT ;  /* 0x000000beaabe7209 */ /* 0x000fe20007810000 */
[----:B------:R-:W-:Y:S01]  /*94f0*/  MUFU.TANH R194, R194 ;  /* 0x000000c200c27308 */ /* 0x000fe20000002400 */
[----:B------:R-:W-:Y:S02]  /*9500*/  ISETP.GT.AND P4, PT, R193, 0x31, PT ;  /* 0x00000031c100780c */ /* 0x000fe40003f84270 */
[----:B------:R-:W-:Y:S02]  /*9510*/  FSEL R171, R171, -INF , P3 ;  /* 0xff800000abab7808 */ /* 0x000fe40001800000 */
[----:B------:R-:W-:-:S02]  /*9520*/  FMNMX.FTZ R154, R166, R190, !PT ;  /* 0x000000bea69a7209 */ /* 0x000fc40007810000 */
[----:B------:R-:W-:Y:S01]  /*9530*/  ISETP.GT.AND P5, PT, R193, 0x38, PT ;  /* 0x00000038c100780c */ /* 0x000fe20003fa4270 */
[----:B------:R2:W3:Y:S01]  /*9540*/  MUFU.TANH R190, R158 ;  /* 0x0000009e00be7308 */ /* 0x0004e20000002400 */
[----:B------:R-:W-:Y:S02]  /*9550*/  FSEL R178, R163, -INF , P4 ;  /* 0xff800000a3b27808 */ /* 0x000fe40002000000 */
[----:B------:R-:W-:Y:S02]  /*9560*/  FMNMX.FTZ R154, R171, R154, !PT ;  /* 0x0000009aab9a7209 */ /* 0x000fe40007810000 */
[----:B------:R-:W-:Y:S02]  /*9570*/  ISETP.GT.AND P6, PT, R193, 0x39, PT ;  /* 0x00000039c100780c */ /* 0x000fe40003fc4270 */
[----:B------:R-:W-:Y:S01]  /*9580*/  FSEL R163, R196, -INF , P5 ;  /* 0xff800000c4a37808 */ /* 0x000fe20002800000 */
[----:B------:R-:W-:Y:S01]  /*9590*/  FMUL.FTZ R196, R165, UR6 ;  /* 0x00000006a5c47c20 */ /* 0x000fe20008410000 */
[----:B--2---:R-:W-:Y:S01]  /*95a0*/  FMNMX.FTZ R158, R178, R154, !PT ;  /* 0x0000009ab29e7209 */ /* 0x004fe20007810000 */
[----:B------:R-:W-:Y:S01]  /*95b0*/  MUFU.TANH R192, R192 ;  /* 0x000000c000c07308 */ /* 0x000fe20000002400 */
[----:B------:R-:W-:-:S02]  /*95c0*/  ISETP.GT.AND P3, PT, R193, 0x40, PT ;  /* 0x00000040c100780c */ /* 0x000fc40003f64270 */
[----:B------:R-:W-:Y:S02]  /*95d0*/  FSEL R177, R177, -INF , P6 ;  /* 0xff800000b1b17808 */ /* 0x000fe40003000000 */
[----:B------:R-:W-:Y:S02]  /*95e0*/  FMNMX.FTZ R158, R163, R158, !PT ;  /* 0x0000009ea39e7209 */ /* 0x000fe40007810000 */
[----:B------:R-:W-:Y:S01]  /*95f0*/  ISETP.GT.AND P4, PT, R193, 0x41, PT ;  /* 0x00000041c100780c */ /* 0x000fe20003f84270 */
[----:B------:R2:W4:Y:S01]  /*9600*/  MUFU.TANH R154, R159 ;  /* 0x0000009f009a7308 */ /* 0x0005220000002400 */
[----:B0-----:R-:W-:Y:S01]  /*9610*/  FSEL R155, R191, -INF , P3 ;  /* 0xff800000bf9b7808 */ /* 0x001fe20001800000 */
[----:B------:R-:W-:Y:S01]  /*9620*/  FMUL.FTZ R191, R160, UR6 ;  /* 0x00000006a0bf7c20 */ /* 0x000fe20008410000 */
[C---:B------:R-:W-:Y:S02]  /*9630*/  ISETP.GT.AND P5, PT, R193.reuse, 0x48, PT ;  /* 0x00000048c100780c */ /* 0x040fe40003fa4270 */
[----:B------:R-:W-:Y:S01]  /*9640*/  ISETP.GT.AND P6, PT, R193, 0x49, PT ;  /* 0x00000049c100780c */ /* 0x000fe20003fc4270 */
[----:B------:R-:W-:-:S02]  /*9650*/  FMUL.FTZ R193, R161, UR6 ;  /* 0x00000006a1c17c20 */ /* 0x000fc40008410000 */
[----:B------:R-:W-:Y:S01]  /*9660*/  MUFU.TANH R191, R191 ;  /* 0x000000bf00bf7308 */ /* 0x000fe20000002400 */
[----:B--2---:R-:W-:Y:S02]  /*9670*/  FMNMX.FTZ R159, R177, R158, !PT ;  /* 0x0000009eb19f7209 */ /* 0x004fe40007810000 */
[----:B-1----:R-:W-:Y:S02]  /*9680*/  FSEL R158, R168, -INF , P4 ;  /* 0xff800000a89e7808 */ /* 0x002fe40002000000 */
[----:B------:R-:W-:Y:S02]  /*9690*/  FMNMX.FTZ R168, R155, R159, !PT ;  /* 0x0000009f9ba87209 */ /* 0x000fe40007810000 */
[----:B---3--:R-:W-:Y:S01]  /*96a0*/  FSEL R159, R190, -INF , P5 ;  /* 0xff800000be9f7808 */ /* 0x008fe20002800000 */
[----:B------:R-:W-:Y:S01]  /*96b0*/  MUFU.TANH R193, R193 ;  /* 0x000000c100c17308 */ /* 0x000fe20000002400 */
[----:B------:R-:W-:Y:S02]  /*96c0*/  FMNMX.FTZ R190, R158, R168, !PT ;  /* 0x000000a89ebe7209 */ /* 0x000fe40007810000 */
[----:B----4-:R-:W-:-:S02]  /*96d0*/  FSEL R154, R154, -INF , P6 ;  /* 0xff8000009a9a7808 */ /* 0x010fc40003000000 */
[----:B------:R-:W-:-:S03]  /*96e0*/  FMNMX.FTZ R190, R159, R190, !PT ;  /* 0x000000be9fbe7209 */ /* 0x000fc60007810000 */
[----:B------:R0:W1:Y:S01]  /*96f0*/  MUFU.TANH R168, R172 ;  /* 0x000000ac00a87308 */ /* 0x0000620000002400 */
[----:B------:R-:W-:Y:S02]  /*9700*/  FMNMX.FTZ R195, R154, R190, !PT ;  /* 0x000000be9ac37209 */ /* 0x000fe40007810000 */
[----:B------:R-:W2:Y:S05]  /*9710*/  SHFL.IDX PT, R190, R187, RZ, 0x1c1f ;  /* 0x001c1fffbbbe7589 */ /* 0x000eaa00000e0000 */
[----:B------:R-:W3:Y:S01]  /*9720*/  MUFU.TANH R196, R196 ;  /* 0x000000c400c47308 */ /* 0x000ee20000002400 */
[----:B0-----:R-:W0:Y:S01]  /*9730*/  SHFL.BFLY PT, R172, R195, 0x2, 0x1f ;  /* 0x0c401f00c3ac7f89 */ /* 0x001e2200000e0000 */
[----:B--2---:R-:W-:-:S05]  /*9740*/  IMAD.IADD R190, R188, 0x1, R190 ;  /* 0x00000001bcbe7824 */ /* 0x004fca00078e02be */
[C---:B------:R-:W-:Y:S02]  /*9750*/  ISETP.GT.AND P6, PT, R190.reuse, RZ, PT ;  /* 0x000000ffbe00720c */ /* 0x040fe40003fc4270 */
[C---:B------:R-:W-:Y:S02]  /*9760*/  ISETP.GT.AND P3, PT, R190.reuse, 0x1, PT ;  /* 0x00000001be00780c */ /* 0x040fe40003f64270 */
[C---:B------:R-:W-:Y:S02]  /*9770*/  ISETP.GT.AND P4, PT, R190.reuse, 0x8, PT ;  /* 0x00000008be00780c */ /* 0x040fe40003f84270 */
[----:B------:R-:W-:Y:S02]  /*9780*/  ISETP.GT.AND P5, PT, R190, 0x9, PT ;  /* 0x00000009be00780c */ /* 0x000fe40003fa4270 */
[----:B------:R-:W-:Y:S02]  /*9790*/  FSEL R0, R0, -INF , P6 ;  /* 0xff80000000007808 */ /* 0x000fe40003000000 */
[----:B------:R-:W-:-:S02]  /*97a0*/  FSEL R2, R2, -INF , P3 ;  /* 0xff80000002027808 */ /* 0x000fc40001800000 */
[----:B------:R-:W-:Y:S02]  /*97b0*/  FSEL R161, R4, -INF , P4 ;  /* 0xff80000004a17808 */ /* 0x000fe40002000000 */
[----:B------:R-:W-:Y:S02]  /*97c0*/  FSEL R184, R184, -INF , P5 ;  /* 0xff800000b8b87808 */ /* 0x000fe40002800000 */
[C---:B------:R-:W-:Y:S02]  /*97d0*/  ISETP.GT.AND P6, PT, R190.reuse, 0x10, PT ;  /* 0x00000010be00780c */ /* 0x040fe40003fc4270 */
[C---:B------:R-:W-:Y:S02]  /*97e0*/  ISETP.GT.AND P3, PT, R190.reuse, 0x11, PT ;  /* 0x00000011be00780c */ /* 0x040fe40003f64270 */
[C---:B------:R-:W-:Y:S02]  /*97f0*/  ISETP.GT.AND P4, PT, R190.reuse, 0x18, PT ;  /* 0x00000018be00780c */ /* 0x040fe40003f84270 */
[----:B------:R-:W-:-:S02]  /*9800*/  ISETP.GT.AND P5, PT, R190, 0x19, PT ;  /* 0x00000019be00780c */ /* 0x000fc40003fa4270 */
[----:B------:R-:W-:Y:S02]  /*9810*/  FSEL R176, R176, -INF , P6 ;  /* 0xff800000b0b07808 */ /* 0x000fe40003000000 */
[----:B------:R-:W-:Y:S02]  /*9820*/  FSEL R188, R197, -INF , P3 ;  /* 0xff800000c5bc7808 */ /* 0x000fe40001800000 */
[----:B------:R-:W-:Y:S01]  /*9830*/  FSEL R173, R189, -INF , P4 ;  /* 0xff800000bdad7808 */ /* 0x000fe20002000000 */
[----:B------:R-:W-:Y:S01]  /*9840*/  FMUL.FTZ R189, R153, UR6 ;  /* 0x0000000699bd7c20 */ /* 0x000fe20008410000 */
[----:B------:R-:W-:Y:S02]  /*9850*/  FSEL R187, R180, -INF , P5 ;  /* 0xff800000b4bb7808 */ /* 0x000fe40002800000 */
[C---:B------:R-:W-:Y:S02]  /*9860*/  ISETP.GT.AND P6, PT, R190.reuse, 0x20, PT ;  /* 0x00000020be00780c */ /* 0x040fe40003fc4270 */
[C---:B------:R-:W-:Y:S01]  /*9870*/  ISETP.GT.AND P3, PT, R190.reuse, 0x21, PT ;  /* 0x00000021be00780c */ /* 0x040fe20003f64270 */
[----:B------:R-:W2:Y:S01]  /*9880*/  MUFU.TANH R189, R189 ;  /* 0x000000bd00bd7308 */ /* 0x000ea20000002400 */
[----:B------:R-:W-:-:S02]  /*9890*/  ISETP.GT.AND P4, PT, R190, 0x28, PT ;  /* 0x00000028be00780c */ /* 0x000fc40003f84270 */
[----:B------:R-:W-:Y:S02]  /*98a0*/  ISETP.GT.AND P5, PT, R190, 0x29, PT ;  /* 0x00000029be00780c */ /* 0x000fe40003fa4270 */
[----:B0-----:R-:W-:Y:S02]  /*98b0*/  FMNMX.FTZ R195, R195, R172, !PT ;  /* 0x000000acc3c37209 */ /* 0x001fe40007810000 */
[----:B------:R-:W-:Y:S02]  /*98c0*/  FSEL R181, R181, -INF , P6 ;  /* 0xff800000b5b57808 */ /* 0x000fe40003000000 */
[----:B------:R-:W-:Y:S01]  /*98d0*/  FSEL R172, R169, -INF , P3 ;  /* 0xff800000a9ac7808 */ /* 0x000fe20001800000 */
[----:B------:R-:W0:Y:S01]  /*98e0*/  SHFL.BFLY PT, R4, R195, 0x1, 0x1f ;  /* 0x0c201f00c3047f89 */ /* 0x000e2200000e0000 */
[----:B-1----:R-:W-:Y:S02]  /*98f0*/  FSEL R180, R168, -INF , P4 ;  /* 0xff800000a8b47808 */ /* 0x002fe40002000000 */
[----:B------:R-:W-:-:S02]  /*9900*/  FSEL R160, R192, -INF , P5 ;  /* 0xff800000c0a07808 */ /* 0x000fc40002800000 */
[C---:B------:R-:W-:Y:S02]  /*9910*/  ISETP.GT.AND P6, PT, R190.reuse, 0x30, PT ;  /* 0x00000030be00780c */ /* 0x040fe40003fc4270 */
[C---:B------:R-:W-:Y:S02]  /*9920*/  ISETP.GT.AND P3, PT, R190.reuse, 0x31, PT ;  /* 0x00000031be00780c */ /* 0x040fe40003f64270 */
[C---:B------:R-:W-:Y:S02]  /*9930*/  ISETP.GT.AND P4, PT, R190.reuse, 0x38, PT ;  /* 0x00000038be00780c */ /* 0x040fe40003f84270 */
[----:B------:R-:W-:Y:S02]  /*9940*/  ISETP.GT.AND P5, PT, R190, 0x39, PT ;  /* 0x00000039be00780c */ /* 0x000fe40003fa4270 */
[----:B------:R-:W-:Y:S02]  /*9950*/  FSEL R164, R191, -INF , P6 ;  /* 0xff800000bfa47808 */ /* 0x000fe40003000000 */
[----:B------:R-:W-:-:S02]  /*9960*/  FSEL R165, R193, -INF , P3 ;  /* 0xff800000c1a57808 */ /* 0x000fc40001800000 */
[----:B------:R-:W-:Y:S02]  /*9970*/  FSEL R169, R194, -INF , P4 ;  /* 0xff800000c2a97808 */ /* 0x000fe40002000000 */
[----:B---3--:R-:W-:Y:S02]  /*9980*/  FSEL R168, R196, -INF , P5 ;  /* 0xff800000c4a87808 */ /* 0x008fe40002800000 */
[C---:B------:R-:W-:Y:S02]  /*9990*/  ISETP.GT.AND P6, PT, R190.reuse, 0x40, PT ;  /* 0x00000040be00780c */ /* 0x040fe40003fc4270 */
[C---:B------:R-:W-:Y:S02]  /*99a0*/  ISETP.GT.AND P3, PT, R190.reuse, 0x41, PT ;  /* 0x00000041be00780c */ /* 0x040fe40003f64270 */
[C---:B------:R-:W-:Y:S02]  /*99b0*/  ISETP.GT.AND P4, PT, R190.reuse, 0x48, PT ;  /* 0x00000048be00780c */ /* 0x040fe40003f84270 */
[----:B------:R-:W-:-:S02]  /*99c0*/  ISETP.GT.AND P5, PT, R190, 0x49, PT ;  /* 0x00000049be00780c */ /* 0x000fc40003fa4270 */
[----:B------:R-:W-:Y:S02]  /*99d0*/  FMNMX.FTZ R190, R0, R235, !PT ;  /* 0x000000eb00be7209 */ /* 0x000fe40007810000 */
[----:B0-----:R-:W-:Y:S02]  /*99e0*/  FMNMX.FTZ R4, R195, R4, !PT ;  /* 0x00000004c3047209 */ /* 0x001fe40007810000 */
[----:B------:R-:W-:Y:S02]  /*99f0*/  FMNMX.FTZ R190, R2, R190, !PT ;  /* 0x000000be02be7209 */ /* 0x000fe40007810000 */
[----:B------:R-:W-:Y:S02]  /*9a00*/  FSEL R152, R152, -INF , P6 ;  /* 0xff80000098987808 */ /* 0x000fe40003000000 */
[----:B------:R-:W-:Y:S01]  /*9a10*/  FMNMX.FTZ R153, R161, R190, !PT ;  /* 0x000000bea1997209 */ /* 0x000fe20007810000 */
[----:B------:R-:W-:Y:S01]  /*9a20*/  FMUL.FTZ R190, R157, UR6 ;  /* 0x000000069dbe7c20 */ /* 0x000fe20008410000 */
[----:B------:R-:W-:-:S02]  /*9a30*/  FSETP.NEU.FTZ.AND P6, PT, R4, -INF , PT ;  /* 0xff8000000400780b */ /* 0x000fc40003fdd000 */
[----:B------:R-:W-:Y:S02]  /*9a40*/  FMNMX.FTZ R153, R184, R153, !PT ;  /* 0x00000099b8997209 */ /* 0x000fe40007810000 */
[----:B------:R-:W-:Y:S01]  /*9a50*/  R2UR UR6, R20 ;  /* 0x00000000140672ca */ /* 0x000fe200000e0000 */
[----:B------:R-:W0:Y:S01]  /*9a60*/  MUFU.TANH R190, R190 ;  /* 0x000000be00be7308 */ /* 0x000e220000002400 */
[----:B------:R-:W-:Y:S01]  /*9a70*/  FMNMX.FTZ R191, R176, R153, !PT ;  /* 0x00000099b0bf7209 */ /* 0x000fe20007810000 */
[----:B------:R-:W-:-:S03]  /*9a80*/  FMUL.FTZ R153, R4, UR5 ;  /* 0x0000000504997c20 */ /* 0x000fc60008410000 */
[----:B------:R-:W-:Y:S02]  /*9a90*/  FMNMX.FTZ R191, R188, R191, !PT ;  /* 0x000000bfbcbf7209 */ /* 0x000fe40007810000 */
[----:B------:R-:W-:Y:S02]  /*9aa0*/  FSEL R153, R153, RZ, P6 ;  /* 0x000000ff99997208 */ /* 0x000fe40003000000 */
[----:B------:R-:W-:-:S03]  /*9ab0*/  FMNMX.FTZ R157, R173, R191, !PT ;  /* 0x000000bfad9d7209 */ /* 0x000fc60007810000 */
[--C-:B------:R-:W-:Y:S01]  /*9ac0*/  FFMA.FTZ R209, R186, UR5, -R153.reuse ;  /* 0x00000005bad17c23 */ /* 0x100fe20008010899 */
[----:B------:R-:W-:Y:S01]  /*9ad0*/  FMNMX.FTZ R157, R187, R157, !PT ;  /* 0x0000009dbb9d7209 */ /* 0x000fe20007810000 */
[--C-:B------:R-:W-:Y:S01]  /*9ae0*/  FFMA.FTZ R205, R3, UR5, -R153.reuse ;  /* 0x0000000503cd7c23 */ /* 0x100fe20008010899 */
[----:B--2---:R-:W-:Y:S01]  /*9af0*/  FSEL R186, R189, -INF , P3 ;  /* 0xff800000bdba7808 */ /* 0x004fe20001800000 */
[--C-:B------:R-:W-:Y:S01]  /*9b00*/  FFMA.FTZ R211, R185, UR5, -R153.reuse ;  /* 0x00000005b9d37c23 */ /* 0x100fe20008010899 */
[----:B------:R-:W-:Y:S01]  /*9b10*/  FMNMX.FTZ R157, R181, R157, !PT ;  /* 0x0000009db59d7209 */ /* 0x000fe20007810000 */
[--C-:B------:R-:W-:Y:S01]  /*9b20*/  FFMA.FTZ R185, R167, UR5, -R153.reuse ;  /* 0x00000005a7b97c23 */ /* 0x100fe20008010899 */
[----:B------:R-:W-:Y:S01]  /*9b30*/  FSEL R189, R156, -INF , P4 ;  /* 0xff8000009cbd7808 */ /* 0x000fe20002000000 */
[--C-:B------:R-:W-:Y:S01]  /*9b40*/  FFMA.FTZ R203, R170, UR5, -R153.reuse ;  /* 0x00000005aacb7c23 */ /* 0x100fe20008010899 */
[----:B------:R-:W-:Y:S01]  /*9b50*/  FMNMX.FTZ R157, R172, R157, !PT ;  /* 0x0000009dac9d7209 */ /* 0x000fe20007810000 */
[--C-:B------:R-:W-:Y:S01]  /*9b60*/  FFMA.FTZ R193, R155, UR5, -R153.reuse ;  /* 0x000000059bc17c23 */ /* 0x100fe20008010899 */
[----:B0-----:R-:W-:Y:S01]  /*9b70*/  FSEL R190, R190, -INF , P5 ;  /* 0xff800000bebe7808 */ /* 0x001fe20002800000 */
[--C-:B------:R-:W-:Y:S01]  /*9b80*/  FFMA.FTZ R155, R158, UR5, -R153.reuse ;  /* 0x000000059e9b7c23 */ /* 0x100fe20008010899 */
[----:B------:R-:W-:Y:S01]  /*9b90*/  FMNMX.FTZ R157, R180, R157, !PT ;  /* 0x0000009db49d7209 */ /* 0x000fe20007810000 */
[--C-:B------:R-:W-:Y:S01]  /*9ba0*/  FFMA.FTZ R195, R159, UR5, -R153.reuse ;  /* 0x000000059fc37c23 */ /* 0x100fe20008010899 */
[--C-:B------:R-:W-:Y:S01]  /*9bb0*/  FFMA.FTZ R175, R175, UR5, -R153.reuse ;  /* 0x00000005afaf7c23 */ /* 0x100fe20008010899 */
[----:B------:R-:W-:Y:S01]  /*9bc0*/  MUFU.EX2 R209, R209 ;  /* 0x000000d100d17308 */ /* 0x000fe20000000800 */
[----:B------:R-:W-:Y:S01]  /*9bd0*/  FMNMX.FTZ R157, R160, R157, !PT ;  /* 0x0000009da09d7209 */ /* 0x000fe20007810000 */
[--C-:B------:R-:W-:Y:S01]  /*9be0*/  FFMA.FTZ R197, R171, UR5, -R153.reuse ;  /* 0x00000005abc57c23 */ /* 0x100fe20008010899 */
[--C-:B------:R-:W-:Y:S01]  /*9bf0*/  FFMA.FTZ R156, R174, UR5, -R153.reuse ;  /* 0x00000005ae9c7c23 */ /* 0x100fe20008010899 */
        /* <DEDUP_REMOVED lines=8> */
[----:B------:R-:W-:Y:S01]  /*9c80*/  FFMA.FTZ R163, R177, UR5, -R153 ;  /* 0x00000005b1a37c23 */ /* 0x000fe20008010899 */
[----:B------:R-:W-:Y:S01]  /*9c90*/  FMNMX.FTZ R157, R169, R157, !PT ;  /* 0x0000009da99d7209 */ /* 0x000fe20007810000 */
[----:B------:R-:W-:Y:S01]  /*9ca0*/  UISETP.GT.AND UP1, UPT, UR10, UR6, UPT ;  /* 0x000000060a00728c */ /* 0x000fe2000bf24270 */
[----:B------:R-:W-:Y:S01]  /*9cb0*/  R2UR UR6, R16 ;  /* 0x00000000100672ca */ /* 0x000fe200000e0000 */
[----:B------:R-:W-:Y:S01]  /*9cc0*/  MUFU.EX2 R211, R211 ;  /* 0x000000d300d37308 */ /* 0x000fe20000000800 */
[----:B------:R-:W-:-:S04]  /*9cd0*/  FMNMX.FTZ R157, R168, R157, !PT ;  /* 0x0000009da89d7209 */ /* 0x000fc80007810000 */
[----:B------:R-:W-:-:S03]  /*9ce0*/  FMNMX.FTZ R157, R152, R157, !PT ;  /* 0x0000009d989d7209 */ /* 0x000fc60007810000 */
[----:B------:R-:W-:Y:S01]  /*9cf0*/  MUFU.EX2 R185, R185 ;  /* 0x000000b900b97308 */ /* 0x000fe20000000800 */
[----:B------:R-:W-:-:S03]  /*9d00*/  FMNMX.FTZ R157, R186, R157, !PT ;  /* 0x0000009dba9d7209 */ /* 0x000fc60007810000 */
[----:B------:R-:W-:Y:S01]  /*9d10*/  IMAD.U32 R237, RZ, RZ, UR6 ;  /* 0x00000006ffed7e24 */ /* 0x000fe2000f8e00ff */
[----:B------:R-:W-:Y:S01]  /*9d20*/  FMNMX.FTZ R3, R189, R157, !PT ;  /* 0x0000009dbd037209 */ /* 0x000fe20007810000 */
[----:B------:R-:W-:Y:S02]  /*9d30*/  FFMA.FTZ R157, R179, UR5, -R153 ;  /* 0x00000005b39d7c23 */ /* 0x000fe40008010899 */
[----:B------:R-:W-:Y:S01]  /*9d40*/  MUFU.EX2 R205, R205 ;  /* 0x000000cd00cd7308 */ /* 0x000fe20000000800 */
[----:B------:R-:W-:-:S05]  /*9d50*/  FMNMX.FTZ R3, R190, R3, !PT ;  /* 0x00000003be037209 */ /* 0x000fca0007810000 */
[----:B------:R-:W0:Y:S02]  /*9d60*/  SHFL.BFLY PT, R167, R3, 0x2, 0x1f ;  /* 0x0c401f0003a77f89 */ /* 0x000e2400000e0000 */
[----:B------:R-:W-:Y:S08]  /*9d70*/  MUFU.EX2 R156, R156 ;  /* 0x0000009c009c7308 */ /* 0x000ff00000000800 */
[----:B------:R-:W-:Y:S08]  /*9d80*/  MUFU.EX2 R207, R207 ;  /* 0x000000cf00cf7308 */ /* 0x000ff00000000800 */
[----:B------:R-:W-:Y:S01]  /*9d90*/  MUFU.EX2 R157, R157 ;  /* 0x0000009d009d7308 */ /* 0x000fe20000000800 */
[----:B0-----:R-:W-:Y:S01]  /*9da0*/  FMNMX.FTZ R3, R3, R167, !PT ;  /* 0x000000a703037209 */ /* 0x001fe20007810000 */
[--C-:B------:R-:W-:Y:S01]  /*9db0*/  FFMA.FTZ R167, R178, UR5, -R153.reuse ;  /* 0x00000005b2a77c23 */ /* 0x100fe20008010899 */
[----:B------:R-:W-:-:S05]  /*9dc0*/  FFMA.FTZ R153, R154, UR5, -R153 ;  /* 0x000000059a997c23 */ /* 0x000fca0008010899 */
[----:B------:R-:W-:Y:S01]  /*9dd0*/  MUFU.EX2 R201, R201 ;  /* 0x000000c900c97308 */ /* 0x000fe20000000800 */
[----:B------:R-:W0:Y:S07]  /*9de0*/  SHFL.BFLY PT, R170, R3, 0x1, 0x1f ;  /* 0x0c201f0003aa7f89 */ /* 0x000e2e00000e0000 */
        /* <DEDUP_REMOVED lines=8> */
[----:B------:R-:W-:Y:S01]  /*9e70*/  MUFU.EX2 R167, R167 ;  /* 0x000000a700a77308 */ /* 0x000fe20000000800 */
[--C-:B------:R-:W-:Y:S01]  /*9e80*/  FFMA.FTZ R208, R0, UR5, -R158.reuse ;  /* 0x0000000500d07c23 */ /* 0x100fe2000801089e */
[----:B------:R-:W-:Y:S02]  /*9e90*/  IMAD.U32 R0, RZ, RZ, UR7 ;  /* 0x00000007ff007e24 */ /* 0x000fe4000f8e00ff */
[--C-:B------:R-:W-:Y:S01]  /*9ea0*/  FFMA.FTZ R159, R2, UR5, -R158.reuse ;  /* 0x00000005029f7c23 */ /* 0x100fe2000801089e */
[----:B------:R-:W-:Y:S01]  /*9eb0*/  FSEL R2, R4, RZ, P6 ;  /* 0x000000ff04027208 */ /* 0x000fe20003000000 */
[--C-:B------:R-:W-:Y:S01]  /*9ec0*/  FFMA.FTZ R210, R161, UR5, -R158.reuse ;  /* 0x00000005a1d27c23 */ /* 0x100fe2000801089e */
[----:B------:R-:W-:Y:S02]  /*9ed0*/  @!P1 VIADD R0, R0, 0x38840 ;  /* 0x0003884000009836 */ /* 0x000fe40000000000 */
[--C-:B------:R-:W-:Y:S01]  /*9ee0*/  FFMA.FTZ R161, R184, UR5, -R158.reuse ;  /* 0x00000005b8a17c23 */ /* 0x100fe2000801089e */
[----:B------:R-:W-:Y:S01]  /*9ef0*/  MUFU.EX2 R208, R208 ;  /* 0x000000d000d07308 */ /* 0x000fe20000000800 */
[----:B------:R-:W-:Y:S01]  /*9f00*/  FADD.FTZ R2, -R2, R21 ;  /* 0x0000001502027221 */ /* 0x000fe20000010100 */
[----:B------:R-:W-:Y:S01]  /*9f10*/  FFMA.FTZ R204, R176, UR5, -R158 ;  /* 0x00000005b0cc7c23 */ /* 0x000fe2000801089e */
[----:B------:R-:W-:Y:S01]  /*9f20*/  @!P1 PRMT R0, RZ, 0x654, R0 ;  /* 0x00000654ff009816 */ /* 0x000fe20000000000 */
[--C-:B------:R-:W-:Y:S01]  /*9f30*/  FFMA.FTZ R171, R188, UR5, -R158.reuse ;  /* 0x00000005bcab7c23 */ /* 0x100fe2000801089e */
[----:B------:R-:W-:Y:S01]  /*9f40*/  FMUL.FTZ R2, R2, UR5 ;  /* 0x0000000502027c20 */ /* 0x000fe20008410000 */
[--C-:B------:R-:W-:Y:S01]  /*9f50*/  FFMA.FTZ R192, R152, UR5, -R158.reuse ;  /* 0x0000000598c07c23 */ /* 0x100fe2000801089e */
[----:B------:R0:W-:Y:S01]  /*9f60*/  @!P1 SYNCS.ARRIVE.TRANS64.RED.A1T0 RZ, [R0+URZ], RZ ;  /* 0x000000ff00ff99a7 */ /* 0x0001e2000810043f */
[----:B------:R-:W-:Y:S01]  /*9f70*/  MUFU.EX2 R159, R159 ;  /* 0x0000009f009f7308 */ /* 0x000fe20000000800 */
[--C-:B------:R-:W-:Y:S01]  /*9f80*/  FFMA.FTZ R206, R173, UR5, -R158.reuse ;  /* 0x00000005adce7c23 */ /* 0x100fe2000801089e */
[----:B------:R-:W-:Y:S01]  /*9f90*/  FFMA.FTZ R170, R187, UR5, -R158 ;  /* 0x00000005bbaa7c23 */ /* 0x000fe2000801089e */
[----:B------:R-:W-:-:S02]  /*9fa0*/  IMAD.U32 R21, RZ, RZ, UR4 ;  /* 0x00000004ff157e24 */ /* 0x000fc4000f8e00ff */
[--C-:B------:R-:W-:Y:S01]  /*9fb0*/  FFMA.FTZ R200, R181, UR5, -R158.reuse ;  /* 0x00000005b5c87c23 */ /* 0x100fe2000801089e */
[--C-:B------:R-:W-:Y:S01]  /*9fc0*/  FFMA.FTZ R172, R172, UR5, -R158.reuse ;  /* 0x00000005acac7c23 */ /* 0x100fe2000801089e */
[--C-:B------:R-:W-:Y:S01]  /*9fd0*/  FFMA.FTZ R202, R180, UR5, -R158.reuse ;  /* 0x00000005b4ca7c23 */ /* 0x100fe2000801089e */
[----:B0-----:R-:W-:Y:S01]  /*9fe0*/  FSEL R0, R3, RZ, P3 ;  /* 0x000000ff03007208 */ /* 0x001fe20001800000 */
[----:B------:R-:W0:Y:S01]  /*9ff0*/  MUFU.EX2 R2, R2 ;  /* 0x0000000200027308 */ /* 0x000e220000000800 */
[----:B------:R-:W-:Y:S02]  /*a000*/  @!P1 VIADD R21, R21, 0x38860 ;  /* 0x0003886015159836 */ /* 0x000fe40000000000 */
[--C-:B------:R-:W-:Y:S01]  /*a010*/  FFMA.FTZ R196, R164, UR5, -R158.reuse ;  /* 0x00000005a4c47c23 */ /* 0x100fe2000801089e */
[--C-:B------:R-:W-:Y:S01]  /*a020*/  FFMA.FTZ R165, R165, UR5, -R158.reuse ;  /* 0x00000005a5a57c23 */ /* 0x100fe2000801089e */
[----:B------:R-:W-:Y:S01]  /*a030*/  FADD.FTZ R0, -R0, R235 ;  /* 0x000000eb00007221 */ /* 0x000fe20000010100 */
[--C-:B------:R-:W-:Y:S01]  /*a040*/  FFMA.FTZ R198, R169, UR5, -R158.reuse ;  /* 0x00000005a9c67c23 */ /* 0x100fe2000801089e */
[----:B------:R-:W-:Y:S01]  /*a050*/  @!P1 PRMT R21, RZ, 0x654, R21 ;  /* 0x00000654ff159816 */ /* 0x000fe20000000015 */
[--C-:B------:R-:W-:Y:S01]  /*a060*/  FFMA.FTZ R168, R168, UR5, -R158.reuse ;  /* 0x00000005a8a87c23 */ /* 0x100fe2000801089e */
[----:B------:R-:W-:Y:S01]  /*a070*/  FMUL.FTZ R0, R0, UR5 ;  /* 0x0000000500007c20 */ /* 0x000fe20008410000 */
[----:B------:R-:W-:Y:S01]  /*a080*/  MUFU.EX2 R210, R210 ;  /* 0x000000d200d27308 */ /* 0x000fe20000000800 */
[----:B------:R1:W-:Y:S01]  /*a090*/  @!P1 SYNCS.ARRIVE.TRANS64.RED.A1T0 RZ, [R21+URZ], RZ ;  /* 0x000000ff15ff99a7 */ /* 0x0003e2000810043f */
[--C-:B------:R-:W-:Y:S01]  /*a0a0*/  FFMA.FTZ R186, R186, UR5, -R158.reuse ;  /* 0x00000005baba7c23 */ /* 0x100fe2000801089e */
[----:B------:R-:W-:Y:S01]  /*a0b0*/  FFMA.FTZ R189, R189, UR5, -R158 ;  /* 0x00000005bdbd7c23 */ /* 0x000fe2000801089e */
[----:B------:R-:W-:Y:S01]  /*a0c0*/  PLOP3.LUT P3, PT, PT, PT, UP1, 0x80, 0x0 ;  /* 0x000000000000781c */ /* 0x000fe20003f6f018 */
[----:B------:R-:W-:Y:S01]  /*a0d0*/  UIADD3 UR4, UR10, -0x1, URZ ;  /* 0xffffffff0a047890 */ /* 0x000fe2000fffe03f */
[----:B------:R-:W-:-:S02]  /*a0e0*/  IMAD.MOV.U32 R235, RZ, RZ, R3 ;  /* 0x000000ffffeb7224 */ /* 0x000fc400078e0003 */
[----:B------:R-:W2:Y:S01]  /*a0f0*/  MUFU.EX2 R0, R0 ;  /* 0x0000000000007308 */ /* 0x000ea20000000800 */
[----:B0-----:R-:W-:Y:S01]  /*a100*/  FFMA.FTZ R5, R2, R5, R209 ;  /* 0x0000000502057223 */ /* 0x001fe200000100d1 */
[--C-:B-1----:R-:W-:Y:S01]  /*a110*/  FFMA.FTZ R21, R160, UR5, -R158.reuse ;  /* 0x00000005a0157c23 */ /* 0x102fe2000801089e */
[----:B------:R-:W-:Y:S01]  /*a120*/  FFMA.FTZ R158, R190, UR5, -R158 ;  /* 0x00000005be9e7c23 */ /* 0x000fe2000801089e */
[----:B------:R-:W-:Y:S02]  /*a130*/  IMAD.U32 R236, RZ, RZ, UR4 ;  /* 0x00000004ffec7e24 */ /* 0x000fe4000f8e00ff */
[C---:B------:R-:W-:Y:S01]  /*a140*/  FADD.FTZ R5, R175.reuse, R5 ;  /* 0x00000005af057221 */ /* 0x040fe20000010000 */
[----:B------:R-:W-:Y:S01]  /*a150*/  F2FP.F16.F32.PACK_AB R209, R175, R209 ;  /* 0x000000d1afd1723e */ /* 0x000fe200000000ff */
[----:B------:R-:W0:Y:S02]  /*a160*/  MUFU.EX2 R161, R161 ;  /* 0x000000a100a17308 */ /* 0x000e240000000800 */
[----:B------:R-:W-:Y:S01]  /*a170*/  FADD.FTZ R5, R211, R5 ;  /* 0x00000005d3057221 */ /* 0x000fe20000010000 */
[----:B------:R-:W-:-:S03]  /*a180*/  F2FP.F16.F32.PACK_AB R211, R185, R211 ;  /* 0x000000d3b9d3723e */ /* 0x000fc600000000ff */
[----:B------:R-:W-:Y:S02]  /*a190*/  FADD.FTZ R5, R185, R5 ;  /* 0x00000005b9057221 */ /* 0x000fe40000010000 */
[----:B------:R-:W1:Y:S01]  /*a1a0*/  MUFU.EX2 R204, R204 ;  /* 0x000000cc00cc7308 */ /* 0x000e620000000800 */
[----:B--2---:R-:W-:Y:S01]  /*a1b0*/  FFMA.FTZ R152, R0, R14, R208 ;  /* 0x0000000e00987223 */ /* 0x004fe200000100d0 */
[----:B------:R-:W-:-:S03]  /*a1c0*/  F2FP.F16.F32.PACK_AB R208, R159, R208 ;  /* 0x000000d09fd0723e */ /* 0x000fc600000000ff */
[----:B------:R-:W-:-:S03]  /*a1d0*/  FADD.FTZ R152, R159, R152 ;  /* 0x000000989f987221 */ /* 0x000fc60000010000 */
[----:B------:R-:W2:Y:S01]  /*a1e0*/  MUFU.EX2 R171, R171 ;  /* 0x000000ab00ab7308 */ /* 0x000ea20000000800 */
[----:B------:R-:W-:Y:S01]  /*a1f0*/  FADD.FTZ R152, R210, R152 ;  /* 0x00000098d2987221 */ /* 0x000fe20000010000 */
[----:B0-----:R-:W-:-:S03]  /*a200*/  F2FP.F16.F32.PACK_AB R210, R161, R210 ;  /* 0x000000d2a1d2723e */ /* 0x001fc600000000ff */
[----:B------:R-:W-:-:S03]  /*a210*/  FADD.FTZ R152, R161, R152 ;  /* 0x00000098a1987221 */ /* 0x000fc60000010000 */
        /* <DEDUP_REMOVED lines=17> */
[C---:B-1----:R-:W-:Y:S01]  /*a330*/  FADD.FTZ R154, R170.reuse, R154 ;  /* 0x0000009aaa9a7221 */ /* 0x042fe20000010000 */
[----:B------:R-:W-:Y:S01]  /*a340*/  FADD.FTZ R152, R203, R152 ;  /* 0x00000098cb987221 */ /* 0x000fe20000010000 */
[----:B------:R-:W-:Y:S02]  /*a350*/  F2FP.F16.F32.PACK_AB R206, R170, R206 ;  /* 0x000000ceaace723e */ /* 0x000fe400000000ff */
[C---:B------:R-:W-:Y:S01]  /*a360*/  F2FP.F16.F32.PACK_AB R203, R166.reuse, R203 ;  /* 0x000000cba6cb723e */ /* 0x040fe200000000ff */
[----:B------:R-:W-:Y:S02]  /*a370*/  FADD.FTZ R152, R166, R152 ;  /* 0x00000098a6987221 */ /* 0x000fe40000010000 */
[----:B------:R-:W1:Y:S01]  /*a380*/  MUFU.EX2 R202, R202 ;  /* 0x000000ca00ca7308 */ /* 0x000e620000000800 */
[----:B--2---:R-:W-:Y:S01]  /*a390*/  FADD.FTZ R154, R200, R154 ;  /* 0x0000009ac89a7221 */ /* 0x004fe20000010000 */
[----:B------:R-:W-:Y:S01]  /*a3a0*/  FADD.FTZ R152, R197, R152 ;  /* 0x00000098c5987221 */ /* 0x000fe20000010000 */
[----:B------:R-:W-:-:S03]  /*a3b0*/  F2FP.F16.F32.PACK_AB R197, R167, R197 ;  /* 0x000000c5a7c5723e */ /* 0x000fc600000000ff */
[----:B------:R-:W-:Y:S02]  /*a3c0*/  FADD.FTZ R152, R167, R152 ;  /* 0x00000098a7987221 */ /* 0x000fe40000010000 */
[----:B------:R-:W2:Y:S01]  /*a3d0*/  MUFU.EX2 R21, R21 ;  /* 0x0000001500157308 */ /* 0x000ea20000000800 */
[C---:B0-----:R-:W-:Y:S01]  /*a3e0*/  FADD.FTZ R154, R172.reuse, R154 ;  /* 0x0000009aac9a7221 */ /* 0x041fe20000010000 */
[----:B------:R-:W-:-:S06]  /*a3f0*/  F2FP.F16.F32.PACK_AB R200, R172, R200 ;  /* 0x000000c8acc8723e */ /* 0x000fcc00000000ff */
[----:B------:R-:W0:Y:S01]  /*a400*/  MUFU.EX2 R196, R196 ;  /* 0x000000c400c47308 */ /* 0x000e220000000800 */
[----:B-1----:R-:W-:-:S07]  /*a410*/  FADD.FTZ R154, R202, R154 ;  /* 0x0000009aca9a7221 */ /* 0x002fce0000010000 */
[----:B------:R-:W1:Y:S01]  /*a420*/  MUFU.EX2 R14, R165 ;  /* 0x000000a5000e7308 */ /* 0x000e620000000800 */
[C---:B--2---:R-:W-:Y:S01]  /*a430*/  FADD.FTZ R154, R21.reuse, R154 ;  /* 0x0000009a159a7221 */ /* 0x044fe20000010000 */
[----:B------:R-:W-:Y:S01]  /*a440*/  F2FP.F16.F32.PACK_AB R202, R21, R202 ;  /* 0x000000ca15ca723e */ /* 0x000fe200000000ff */
[----:B------:R-:W-:-:S05]  /*a450*/  IMAD.MOV.U32 R21, RZ, RZ, R4 ;  /* 0x000000ffff157224 */ /* 0x000fca00078e0004 */
        /* <DEDUP_REMOVED lines=28> */
[----:B--2---:R-:W-:-:S04]  /*a620*/  FADD.FTZ R154, R189, R154 ;  /* 0x0000009abd9a7221 */ /* 0x004fc80000010000 */
[C---:B0-----:R-:W-:Y:S01]  /*a630*/  FADD.FTZ R14, R158.reuse, R154 ;  /* 0x0000009a9e0e7221 */ /* 0x041fe20000010000 */
[----:B------:R-:W-:Y:S01]  /*a640*/  F2FP.F16.F32.PACK_AB R194, R158, R189 ;  /* 0x000000bd9ec2723e */ /* 0x000fe200000000ff */
[C---:B-1----:R-:W-:Y:S01]  /*a650*/  FADD.FTZ R5, R153.reuse, R152 ;  /* 0x0000009899057221 */ /* 0x042fe20000010000 */
[----:B------:R-:W-:Y:S01]  /*a660*/  F2FP.F16.F32.PACK_AB R195, R153, R195 ;  /* 0x000000c399c3723e */ /* 0x000fe200000000ff */
[----:B------:R-:W-:Y:S06]  /*a670*/  @P3 BRA `(.L_x_2367) ;  /* 0xffffffbc00983947 */ /* 0x000fec000383ffff */
[----:B------:R-:W-:-:S07]  /*a680*/  IMAD.U32 R236, RZ, RZ, UR4 ;  /* 0x00000004ffec7e24 */ /* 0x000fce000f8e00ff */
.L_x_2358:
[----:B------:R-:W-:Y:S02]  /*a690*/  R2UR UR6, R23 ;  /* 0x00000000170672ca */ /* 0x000fe400000e0000 */
[----:B------:R-:W-:-:S13]  /*a6a0*/  R2UR UR4, R236 ;  /* 0x00000000ec0472ca */ /* 0x000fda00000e0000 */
[----:B------:R-:W-:-:S06]  /*a6b0*/  UISETP.GE.AND UP0, UPT, UR4, UR6, UPT ;  /* 0x000000060400728c */ /* 0x000fcc000bf06270 */
[----:B------:R-:W-:-:S13]  /*a6c0*/  PLOP3.LUT P2, PT, PT, PT, UP0, 0x80, 0x0 ;  /* 0x000000000000781c */ /* 0x000fda0003f4f008 */
[----:B------:R-:W-:Y:S05]  /*a6d0*/  @!P2 BRA `(.L_x_2368) ;  /* 0x0000003800dca947 */ /* 0x000fea0003800000 */
[----:B------:R-:W-:Y:S01]  /*a6e0*/  R2UR UR4, R16 ;  /* 0x00000000100472ca */ /* 0x000fe200000e0000 */
[----:B------:R-:W-:Y:S01]  /*a6f0*/  IMAD.MOV.U32 R18, RZ, RZ, R4 ;  /* 0x000000ffff127224 */ /* 0x000fe200078e0004 */
[----:B------:R-:W-:Y:S01]  /*a700*/  ULDC UR61, c[0x0][0x9d8] ;  /* 0x00027600003d7ab9 */ /* 0x000fe20000000800 */
[----:B------:R-:W-:Y:S02]  /*a710*/  IMAD.MOV.U32 R20, RZ, RZ, R3 ;  /* 0x000000ffff147224 */ /* 0x000fe400078e0003 */
[----:B------:R-:W-:-:S08]  /*a720*/  IMAD.U32 R21, RZ, RZ, UR60 ;  /* 0x0000003cff157e24 */ /* 0x000fd0000f8e00ff */
[----:B------:R-:W-:-:S07]  /*a730*/  IMAD.U32 R22, RZ, RZ, UR4 ;  /* 0x00000004ff167e24 */ /* 0x000fce000f8e00ff */
.L_x_2377:
[----:B------:R-:W-:Y:S02]  /*a740*/  R2UR UR4, R21 ;  /* 0x00000000150472ca */ /* 0x000fe400000e0000 */
[----:B------:R-:W-:-:S11]  /*a750*/  R2UR UR5, R22 ;  /* 0x00000000160572ca */ /* 0x000fd600000e0000 */
        /* <DEDUP_REMOVED lines=8> */
.L_x_2369:
        /* <DEDUP_REMOVED lines=8> */
.L_x_2370:
[----:B-1----:R-:W-:Y:S05]  /*a860*/  @P2 BRA `(.L_x_2371) ;  /* 0x0000000000082947 */ /* 0x002fea0003800000 */
[----:B------:R-:W1:Y:S02]  /*a870*/  SYNCS.PHASECHK.TRANS64.TRYWAIT P2, [UR4+0x38830], R3 ;  /* 0x03883003ff0075a7 */ /* 0x000e640008040144 */
[----:B-1----:R-:W-:Y:S05]  /*a880*/  @!P2 BRA `(.L_x_2372) ;  /* 0x0000011800cca947 */ /* 0x002fea0003800000 */
.L_x_2371:
        /* <DEDUP_REMOVED lines=84> */
[----:B------:R-:W-:Y:S01]  /*add0*/  UMOV UR56, UR14 ;  /* 0x0000000e00387c82 */ /* 0x000fe20008000000 */
[----:B------:R-:W-:Y:S01]  /*ade0*/  UMOV UR57, UR15 ;  /* 0x0000000f00397c82 */ /* 0x000fe20008000000 */
        /* <DEDUP_REMOVED lines=494> */
.L_x_2373:
[----:B------:R-:W-:Y:S02]  /*ccd0*/  R2UR UR6, R17 ;  /* 0x00000000110672ca */ /* 0x000fe400000e0000 */
        /* <DEDUP_REMOVED lines=8> */
.L_x_2374:
[----:B---3--:R-:W-:Y:S05]  /*cd60*/  @P2 BRA `(.L_x_2375) ;  /* 0x0000000000082947 */ /* 0x008fea0003800000 */
[----:B------:R-:W3:Y:S02]  /*cd70*/  SYNCS.PHASECHK.TRANS64.TRYWAIT P2, [UR4+0x38850], R0 ;  /* 0x03885000ff0075a7 */ /* 0x000ee40008040144 */
[----:B---3--:R-:W-:Y:S05]  /*cd80*/  @!P2 BRA `(.L_x_2376) ;  /* 0x000000f400a4a947 */ /* 0x008fea0003800000 */
.L_x_2375:
[----:B------:R-:W-:Y:S01]  /*cd90*/  R2UR UR10, R17 ;  /* 0x00000000110a72ca */ /* 0x000fe200000e0000 */
[----:B------:R-:W-:Y:S01]  /*cda0*/  WARPGROUP.ARRIVE ;  /* 0x00000000000079c5 */ /* 0x000fe20000000000 */
[----:B------:R-:W-:Y:S01]  /*cdb0*/  R2UR UR6, R21 ;  /* 0x00000000150672ca */ /* 0x000fe200000e0000 */
[----:B------:R-:W-:Y:S01]  /*cdc0*/  UMOV UR7, 0x40000040 ;  /* 0x4000004000077882 */ /* 0x000fe20000000000 */
[----:B---3--:R-:W-:Y:S01]  /*cdd0*/  FMUL.FTZ R2, R184, UR61 ;  /* 0x0000003db8027c20 */ /* 0x008fe20008410000 */
[----:B-1----:R-:W-:Y:S01]  /*cde0*/  FMUL.FTZ R4, R185, UR61 ;  /* 0x0000003db9047c20 */ /* 0x002fe20008410000 */
[----:B------:R-:W-:Y:S01]  /*cdf0*/  FMUL.FTZ R185, R188, UR61 ;  /* 0x0000003dbcb97c20 */ /* 0x000fe20008410000 */
[----:B------:R-:W-:Y:S01]  /*ce00*/  FMUL.FTZ R21, R186, UR61 ;  /* 0x0000003dba157c20 */ /* 0x000fe20008410000 */
[----:B------:R-:W-:Y:S01]  /*ce10*/  FMUL.FTZ R186, R189, UR61 ;  /* 0x0000003dbdba7c20 */ /* 0x000fe20008410000 */
[----:B------:R-:W-:Y:S01]  /*ce20*/  FMUL.FTZ R188, R176, UR61 ;  /* 0x0000003db0bc7c20 */ /* 0x000fe20008410000 */
[----:B------:R-:W2:Y:S01]  /*ce30*/  MUFU.TANH R2, R2 ;  /* 0x0000000200027308 */ /* 0x000ea20000002400 */
        /* <DEDUP_REMOVED lines=15> */
[----:B------:R-:W3:Y:S01]  /*cf30*/  MUFU.TANH R185, R185 ;  /* 0x000000b900b97308 */ /* 0x000ee20000002400 */
[----:B--2---:R-:W-:Y:S01]  /*cf40*/  FMNMX.FTZ R0, R2, R20, !PT ;  /* 0x0000001402007209 */ /* 0x004fe20007810000 */
[----:B------:R-:W-:Y:S01]  /*cf50*/  FMUL.FTZ R165, R165, UR61 ;  /* 0x0000003da5a57c20 */ /* 0x000fe20008410000 */
[----:B------:R-:W-:Y:S01]  /*cf60*/  UIMAD UR5, UR6, 0xa00, UR5 ;  /* 0x00000a00060578a4 */ /* 0x000fe2000f8e0205 */
[----:B------:R-:W-:Y:S01]  /*cf70*/  FMUL.FTZ R152, R152, UR61 ;  /* 0x0000003d98987c20 */ /* 0x000fe20008410000 */
[----:B------:R-:W-:Y:S01]  /*cf80*/  FMUL.FTZ R176, R178, UR61 ;  /* 0x0000003db2b07c20 */ /* 0x000fe20008410000 */
[----:B------:R-:W-:Y:S01]  /*cf90*/  FMUL.FTZ R178, R179, UR61 ;  /* 0x0000003db3b27c20 */ /* 0x000fe20008410000 */
[----:B------:R-:W-:Y:S01]  /*cfa0*/  FMUL.FTZ R179, R182, UR61 ;  /* 0x0000003db6b37c20 */ /* 0x000fe20008410000 */
[----:B------:R-:W2:Y:S01]  /*cfb0*/  MUFU.TANH R186, R186 ;  /* 0x000000ba00ba7308 */ /* 0x000ea20000002400 */
        /* <DEDUP_REMOVED lines=8> */
[----:B---3--:R-:W-:Y:S01]  /*d040*/  FMNMX.FTZ R0, R185, R0, !PT ;  /* 0x00000000b9007209 */ /* 0x008fe20007810000 */
[----:B------:R-:W-:Y:S01]  /*d050*/  FMUL.FTZ R157, R157, UR61 ;  /* 0x0000003d9d9d7c20 */ /* 0x000fe20008410000 */
[----:B------:R-:W-:Y:S01]  /*d060*/  FMUL.FTZ R22, R187, UR61 ;  /* 0x0000003dbb167c20 */ /* 0x000fe20008410000 */
[----:B------:R-:W-:Y:S01]  /*d070*/  FMUL.FTZ R184, R190, UR61 ;  /* 0x0000003dbeb87c20 */ /* 0x000fe20008410000 */
[----:B------:R-:W-:Y:S01]  /*d080*/  FMUL.FTZ R187, R191, UR61 ;  /* 0x0000003dbfbb7c20 */ /* 0x000fe20008410000 */
[----:B------:R-:W-:Y:S01]  /*d090*/  FMUL.FTZ R156, R183, UR61 ;  /* 0x0000003db79c7c20 */ /* 0x000fe20008410000 */
[----:B------:R-:W-:Y:S01]  /*d0a0*/  FMUL.FTZ R170, R170, UR61 ;  /* 0x0000003daaaa7c20 */ /* 0x000fe20008410000 */
[----:B------:R-:W3:Y:S01]  /*d0b0*/  MUFU.TANH R177, R177 ;  /* 0x000000b100b17308 */ /* 0x000ee20000002400 */
[----:B--2---:R-:W-:Y:S01]  /*d0c0*/  FMNMX.FTZ R0, R186, R0, !PT ;  /* 0x00000000ba007209 */ /* 0x004fe20007810000 */
[----:B------:R-:W-:Y:S01]  /*d0d0*/  ULDC UR11, c[0x0][0x988] ;  /* 0x00026200000b7ab9 */ /* 0x000fe20000000800 */
[----:B------:R-:W-:Y:S01]  /*d0e0*/  FMUL.FTZ R171, R171, UR61 ;  /* 0x0000003dabab7c20 */ /* 0x000fe20008410000 */
[----:B------:R-:W-:Y:S01]  /*d0f0*/  FMUL.FTZ R174, R174, UR61 ;  /* 0x0000003daeae7c20 */ /* 0x000fe20008410000 */
[----:B------:R-:W-:Y:S01]  /*d100*/  FMUL.FTZ R175, R175, UR61 ;  /* 0x0000003dafaf7c20 */ /* 0x000fe20008410000 */
[----:B------:R-:W-:Y:S01]  /*d110*/  FMUL.FTZ R162, R162, UR61 ;  /* 0x0000003da2a27c20 */ /* 0x000fe20008410000 */
[----:B------:R-:W-:Y:S01]  /*d120*/  FMUL.FTZ R163, R163, UR61 ;  /* 0x0000003da3a37c20 */ /* 0x000fe20008410000 */
[----:B------:R-:W2:Y:S01]  /*d130*/  MUFU.TANH R180, R180 ;  /* 0x000000b400b47308 */ /* 0x000ea20000002400 */
[----:B-1----:R-:W-:Y:S01]  /*d140*/  FMNMX.FTZ R0, R188, R0, !PT ;  /* 0x00000000bc007209 */ /* 0x002fe20007810000 */
[----:B------:R-:W-:Y:S01]  /*d150*/  FMUL.FTZ R166, R166, UR61 ;  /* 0x0000003da6a67c20 */ /* 0x000fe20008410000 */
[----:B------:R-:W-:Y:S01]  /*d160*/  FMUL.FTZ R167, R167, UR61 ;  /* 0x0000003da7a77c20 */ /* 0x000fe20008410000 */
[----:B------:R-:W-:Y:S01]  /*d170*/  FMUL.FTZ R154, R154, UR61 ;  /* 0x0000003d9a9a7c20 */ /* 0x000fe20008410000 */
[----:B------:R-:W-:Y:S01]  /*d180*/  FMUL.FTZ R155, R155, UR61 ;  /* 0x0000003d9b9b7c20 */ /* 0x000fe20008410000 */
[----:B------:R-:W-:Y:S01]  /*d190*/  FMUL.FTZ R158, R158, UR61 ;  /* 0x0000003d9e9e7c20 */ /* 0x000fe20008410000 */
[----:B------:R-:W-:Y:S01]  /*d1a0*/  FMUL.FTZ R159, R159, UR61 ;  /* 0x0000003d9f9f7c20 */ /* 0x000fe20008410000 */
[----:B------:R-:W1:Y:S01]  /*d1b0*/  MUFU.TANH R181, R181 ;  /* 0x000000b500b57308 */ /* 0x000e620000002400 */
[----:B---3--:R-:W-:-:S07]  /*d1c0*/  FMNMX.FTZ R0, R177, R0, !PT ;  /* 0x00000000b1007209 */ /* 0x008fce0007810000 */
[----:B------:R-:W3:Y:S01]  /*d1d0*/  MUFU.TANH R168, R168 ;  /* 0x000000a800a87308 */ /* 0x000ee20000002400 */
[----:B--2---:R-:W-:-:S07]  /*d1e0*/  FMNMX.FTZ R0, R180, R0, !PT ;  /* 0x00000000b4007209 */ /* 0x004fce0007810000 */
[----:B------:R-:W2:Y:S01]  /*d1f0*/  MUFU.TANH R169, R169 ;  /* 0x000000a900a97308 */ /* 0x000ea20000002400 */
[----:B-1----:R-:W-:-:S07]  /*d200*/  FMNMX.FTZ R0, R181, R0, !PT ;  /* 0x00000000b5007209 */ /* 0x002fce0007810000 */
        /* <DEDUP_REMOVED lines=18> */
[----:B------:R-:W0:Y:S01]  /*d330*/  MUFU.TANH R157, R157 ;  /* 0x0000009d009d7308 */ /* 0x000e220000002400 */
[----:B---3--:R-:W-:-:S07]  /*d340*/  FMNMX.FTZ R0, R182, R0, !PT ;  /* 0x00000000b6007209 */ /* 0x008fce0007810000 */
[----:B------:R-:W1:Y:S01]  /*d350*/  MUFU.TANH R21, R21 ;  /* 0x0000001500157308 */ /* 0x000e620000002400 */
[----:B--2---:R-:W-:-:S07]  /*d360*/  FMNMX.FTZ R0, R153, R0, !PT ;  /* 0x0000000099007209 */ /* 0x004fce0007810000 */
[----:B------:R-:W2:Y:S01]  /*d370*/  MUFU.TANH R22, R22 ;  /* 0x0000001600167308 */ /* 0x000ea20000002400 */
[----:B0-----:R-:W-:-:S05]  /*d380*/  FMNMX.FTZ R3, R157, R0, !PT ;  /* 0x000000009d037209 */ /* 0x001fca0007810000 */
[----:B------:R-:W0:Y:S02]  /*d390*/  SHFL.BFLY PT, R0, R3, 0x2, 0x1f ;  /* 0x0c401f0003007f89 */ /* 0x000e2400000e0000 */
[----:B------:R-:W3:Y:S08]  /*d3a0*/  MUFU.TANH R184, R184 ;  /* 0x000000b800b87308 */ /* 0x000ef00000002400 */
[----:B------:R-:W4:Y:S08]  /*d3b0*/  MUFU.TANH R187, R187 ;  /* 0x000000bb00bb7308 */ /* 0x000f300000002400 */
[----:B------:R-:W5:Y:S01]  /*d3c0*/  MUFU.TANH R176, R176 ;  /* 0x000000b000b07308 */ /* 0x000f620000002400 */
[----:B0-----:R-:W-:-:S07]  /*d3d0*/  FMNMX.FTZ R3, R3, R0, !PT ;  /* 0x0000000003037209 */ /* 0x001fce0007810000 */
[----:B------:R-:W0:Y:S01]  /*d3e0*/  MUFU.TANH R178, R178 ;  /* 0x000000b200b27308 */ /* 0x000e220000002400 */
[----:B------:R-:W1:Y:S07]  /*d3f0*/  SHFL.BFLY PT, R0, R3, 0x1, 0x1f ;  /* 0x0c201f0003007f89 */ /* 0x000e6e00000e0000 */
[----:B------:R-:W0:Y:S08]  /*d400*/  MUFU.TANH R179, R179 ;  /* 0x000000b300b37308 */ /* 0x000e300000002400 */
[----:B------:R-:W0:Y:S08]  /*d410*/  MUFU.TANH R156, R156 ;  /* 0x0000009c009c7308 */ /* 0x000e300000002400 */
[----:B------:R-:W0:Y:S01]  /*d420*/  MUFU.TANH R170, R170 ;  /* 0x000000aa00aa7308 */ /* 0x000e220000002400 */
[----:B-1----:R-:W-:-:S02]  /*d430*/  FMNMX.FTZ R3, R3, R0, !PT ;  /* 0x0000000003037209 */ /* 0x002fc40007810000 */
[----:B------:R-:W-:-:S03]  /*d440*/  FMNMX.FTZ R0, R21, R18, !PT ;  /* 0x0000001215007209 */ /* 0x000fc60007810000 */
[----:B------:R-:W-:Y:S01]  /*d450*/  FADD.FTZ R20, -R3, R20 ;  /* 0x0000001403147221 */ /* 0x000fe20000010100 */
[----:B--2---:R-:W-:Y:S01]  /*d460*/  FMNMX.FTZ R0, R22, R0, !PT ;  /* 0x0000000016007209 */ /* 0x004fe20007810000 */
[----:B------:R-:W1:Y:S03]  /*d470*/  MUFU.TANH R171, R171 ;  /* 0x000000ab00ab7308 */ /* 0x000e660000002400 */
[----:B---3--:R-:W-:-:S04]  /*d480*/  FMNMX.FTZ R0, R184, R0, !PT ;  /* 0x00000000b8007209 */ /* 0x008fc80007810000 */
[----:B----4-:R-:W-:Y:S01]  /*d490*/  FMNMX.FTZ R183, R187, R0, !PT ;  /* 0x00000000bbb77209 */ /* 0x010fe20007810000 */
[----:B------:R-:W2:Y:S03]  /*d4a0*/  MUFU.TANH R174, R174 ;  /* 0x000000ae00ae7308 */ /* 0x000ea60000002400 */
[----:B-----5:R-:W-:-:S04]  /*d4b0*/  FMNMX.FTZ R183, R176, R183, !PT ;  /* 0x000000b7b0b77209 */ /* 0x020fc80007810000 */
[----:B0-----:R-:W-:Y:S01]  /*d4c0*/  FMNMX.FTZ R183, R178, R183, !PT ;  /* 0x000000b7b2b77209 */ /* 0x001fe20007810000 */
[----:B------:R-:W0:Y:S08]  /*d4d0*/  MUFU.TANH R175, R175 ;  /* 0x000000af00af7308 */ /* 0x000e300000002400 */
[----:B------:R-:W3:Y:S08]  /*d4e0*/  MUFU.TANH R162, R162 ;  /* 0x000000a200a27308 */ /* 0x000ef00000002400 */
[----:B------:R-:W4:Y:S08]  /*d4f0*/  MUFU.TANH R163, R163 ;  /* 0x000000a300a37308 */ /* 0x000f300000002400 */
[----:B------:R-:W5:Y:S08]  /*d500*/  MUFU.TANH R166, R166 ;  /* 0x000000a600a67308 */ /* 0x000f700000002400 */
[----:B------:R-:W-:Y:S08]  /*d510*/  MUFU.TANH R167, R167 ;  /* 0x000000a700a77308 */ /* 0x000ff00000002400 */
[----:B------:R-:W-:Y:S01]  /*d520*/  MUFU.TANH R154, R154 ;  /* 0x0000009a009a7308 */ /* 0x000fe20000002400 */
[----:B------:R-:W-:-:S02]  /*d530*/  WARPGROUP.DEPBAR.LE gsb0, 0x0 ;  /* 0x00008000000079c5 */ /* 0x000fc40000010000 */
[----:B------:R-:W-:-:S05]  /*d540*/  WARPGROUP.ARRIVE ;  /* 0x00000000000079c5 */ /* 0x000fca0000000000 */
[----:B------:R-:W-:Y:S01]  /*d550*/  MUFU.TANH R155, R155 ;  /* 0x0000009b009b7308 */ /* 0x000fe20000002400 */
[----:B------:R-:W-:Y:S01]  /*d560*/  HGMMA.64x256x16.F32 R24, R204, gdesc[UR4].tnspB, R24, gsb0 ;  /* 0x43e00004cc187df0 */ /* 0x000fe20008000818 */
[----:B------:R-:W-:Y:S01]  /*d570*/  UIADD3 UR6, UR5, 0x100, URZ ;  /* 0x0000010005067890 */ /* 0x000fe2000fffe03f */
[----:B------:R-:W-:-:S05]  /*d580*/  UMOV UR7, 0x40000040 ;  /* 0x4000004000077882 */ /* 0x000fca0000000000 */
[----:B------:R-:W-:Y:S08]  /*d590*/  MUFU.TANH R158, R158 ;  /* 0x0000009e009e7308 */ /* 0x000ff00000002400 */
[----:B------:R-:W-:Y:S01]  /*d5a0*/  MUFU.TANH R159, R159 ;  /* 0x0000009f009f7308 */ /* 0x000fe20000002400 */
        /* <DEDUP_REMOVED lines=11> */
[----:B------:R-:W-:Y:S02]  /*d660*/  UMOV UR5, UR11 ;  /* 0x0000000b00057c82 */ /* 0x000fe40008000000 */
[----:B------:R-:W-:-:S04]  /*d670*/  FMUL.FTZ R20, R20, UR5 ;  /* 0x0000000514147c20 */ /* 0x000fc80008410000 */
[----:B------:R1:W-:Y:S02]  /*d680*/  MUFU.EX2 R0, R20 ;  /* 0x0000001400007308 */ /* 0x0003e40000000800 */
[----:B-1----:R-:W-:-:S04]  /*d690*/  FMUL.FTZ R20, R3, UR5 ;  /* 0x0000000503147c20 */ /* 0x002fc80008410000 */
        /* <DEDUP_REMOVED lines=16> */
[----:B------:R-:W-:Y:S01]  /*d7a0*/  FFMA.FTZ R169, R173, UR5, -R20 ;  /* 0x00000005ada97c23 */ /* 0x000fe20008010814 */
[----:B--2---:R-:W-:Y:S01]  /*d7b0*/  FMNMX.FTZ R2, R174, R2, !PT ;  /* 0x00000002ae027209 */ /* 0x004fe20007810000 */
[----:B------:R-:W1:Y:S03]  /*d7c0*/  MUFU.EX2 R208, R208 ;  /* 0x000000d000d07308 */ /* 0x000e660000000800 */
[----:B0-----:R-:W-:-:S04]  /*d7d0*/  FMNMX.FTZ R2, R175, R2, !PT ;  /* 0x00000002af027209 */ /* 0x001fc80007810000 */
[----:B---3--:R-:W-:Y:S01]  /*d7e0*/  FMNMX.FTZ R2, R162, R2, !PT ;  /* 0x00000002a2027209 */ /* 0x008fe20007810000 */
[----:B------:R-:W-:Y:S03]  /*d7f0*/  MUFU.EX2 R210, R210 ;  /* 0x000000d200d27308 */ /* 0x000fe60000000800 */
[----:B----4-:R-:W-:-:S04]  /*d800*/  FMNMX.FTZ R2, R163, R2, !PT ;  /* 0x00000002a3027209 */ /* 0x010fc80007810000 */
[----:B-----5:R-:W-:Y:S01]  /*d810*/  FMNMX.FTZ R2, R166, R2, !PT ;  /* 0x00000002a6027209 */ /* 0x020fe20007810000 */
[----:B------:R-:W-:Y:S01]  /*d820*/  MUFU.EX2 R185, R185 ;  /* 0x000000b900b97308 */ /* 0x000fe20000000800 */
[----:B-1----:R-:W-:Y:S01]  /*d830*/  FFMA.FTZ R14, R0, R14, R208 ;  /* 0x0000000e000e7223 */ /* 0x002fe200000100d0 */
        /* <DEDUP_REMOVED lines=8> */
[----:B------:R-:W-:-:S05]  /*d8c0*/  FMNMX.FTZ R2, R159, R2, !PT ;  /* 0x000000029f027209 */ /* 0x000fca0007810000 */
[----:B------:R-:W0:Y:S01]  /*d8d0*/  SHFL.BFLY PT, R4, R2, 0x2, 0x1f ;  /* 0x0c401f0002047f89 */ /* 0x000e2200000e0000 */
[----:B------:R-:W-:Y:S08]  /*d8e0*/  MUFU.EX2 R206, R206 ;  /* 0x000000ce00ce7308 */ /* 0x000ff00000000800 */
[----:B------:R-:W-:Y:S08]  /*d8f0*/  MUFU.EX2 R180, R180 ;  /* 0x000000b400b47308 */ /* 0x000ff00000000800 */
[----:B------:R-:W-:Y:S01]  /*d900*/  MUFU.EX2 R200, R200 ;  /* 0x000000c800c87308 */ /* 0x000fe20000000800 */
[----:B0-----:R-:W-:-:S07]  /*d910*/  FMNMX.FTZ R2, R2, R4, !PT ;  /* 0x0000000402027209 */ /* 0x001fce0007810000 */
[----:B------:R-:W-:Y:S01]  /*d920*/  MUFU.EX2 R168, R168 ;  /* 0x000000a800a87308 */ /* 0x000fe20000000800 */
[----:B------:R-:W0:Y:S07]  /*d930*/  SHFL.BFLY PT, R4, R2, 0x1, 0x1f ;  /* 0x0c201f0002047f89 */ /* 0x000e2e00000e0000 */
[----:B------:R-:W-:Y:S08]  /*d940*/  MUFU.EX2 R202, R202 ;  /* 0x000000ca00ca7308 */ /* 0x000ff00000000800 */
[----:B------:R-:W-:Y:S01]  /*d950*/  MUFU.EX2 R169, R169 ;  /* 0x000000a900a97308 */ /* 0x000fe20000000800 */
[----:B0-----:R-:W-:-:S05]  /*d960*/  FMNMX.FTZ R4, R2, R4, !PT ;  /* 0x0000000402047209 */ /* 0x001fca0007810000 */
[----:B------:R-:W-:-:S04]  /*d970*/  FADD.FTZ R2, -R4, R18 ;  /* 0x0000001204027221 */ /* 0x000fc80000010100 */
[----:B------:R-:W-:-:S06]  /*d980*/  FMUL.FTZ R2, R2, UR5 ;  /* 0x0000000502027c20 */ /* 0x000fcc0008410000 */
[----:B------:R-:W-:Y:S01]  /*d990*/  MUFU.EX2 R2, R2 ;  /* 0x0000000200027308 */ /* 0x000fe20000000800 */
[----:B------:R-:W-:Y:S02]  /*d9a0*/  WARPGROUP.DEPBAR.LE gsb0, 0x0 ;  /* 0x00008000000079c5 */ /* 0x000fe40000010000 */
[----:B------:R-:W-:Y:S01]  /*d9b0*/  WARPGROUP.ARRIVE ;  /* 0x00000000000079c5 */ /* 0x000fe20000000000 */
[--C-:B------:R-:W-:Y:S01]  /*d9c0*/  FFMA.FTZ R196, R160, UR5, -R20.reuse ;  /* 0x00000005a0c47c23 */ /* 0x100fe20008010814 */
[--C-:B------:R-:W-:Y:S01]  /*d9d0*/  FFMA.FTZ R160, R161, UR5, -R20.reuse ;  /* 0x00000005a1a07c23 */ /* 0x100fe20008010814 */
[--C-:B------:R-:W-:Y:S01]  /*d9e0*/  FFMA.FTZ R198, R164, UR5, -R20.reuse ;  /* 0x00000005a4c67c23 */ /* 0x100fe20008010814 */
[----:B------:R-:W-:Y:S02]  /*d9f0*/  FFMA.FTZ R161, R165, UR5, -R20 ;  /* 0x00000005a5a17c23 */ /* 0x000fe40008010814 */
[----:B------:R-:W-:Y:S01]  /*da00*/  HGMMA.64x256x16.F32 R24, R192, gdesc[UR4].tnspB, R24, gsb0 ;  /* 0x43e00004c0187df0 */ /* 0x000fe20008000818 */
[----:B------:R-:W-:Y:S01]  /*da10*/  MUFU.EX2 R196, R196 ;  /* 0x000000c400c47308 */ /* 0x000fe20000000800 */
[----:B------:R-:W-:-:S02]  /*da20*/  R2UR UR7, R23 ;  /* 0x00000000170772ca */ /* 0x000fc400000e0000 */
[----:B------:R-:W-:-:S05]  /*da30*/  R2UR UR6, R236 ;  /* 0x00000000ec0672ca */ /* 0x000fca00000e0000 */
[----:B------:R-:W-:Y:S08]  /*da40*/  MUFU.EX2 R160, R160 ;  /* 0x000000a000a07308 */ /* 0x000ff00000000800 */
[----:B------:R-:W-:Y:S01]  /*da50*/  MUFU.EX2 R198, R198 ;  /* 0x000000c600c67308 */ /* 0x000fe20000000800 */
[----:B------:R-:W-:-:S06]  /*da60*/  UISETP.GT.AND UP0, UPT, UR6, UR7, UPT ;  /* 0x000000070600728c */ /* 0x000fcc000bf04270 */
[----:B------:R-:W-:Y:S01]  /*da70*/  PLOP3.LUT P2, PT, PT, PT, UP0, 0x80, 0x0 ;  /* 0x000000000000781c */ /* 0x000fe20003f4f008 */
[----:B------:R-:W-:Y:S01]  /*da80*/  MUFU.EX2 R161, R161 ;  /* 0x000000a100a17308 */ /* 0x000fe20000000800 */
[----:B------:R-:W-:Y:S02]  /*da90*/  WARPGROUP.DEPBAR.LE gsb0, 0x0 ;  /* 0x00008000000079c5 */ /* 0x000fe40000010000 */
[--C-:B------:R-:W-:Y:S01]  /*daa0*/  FFMA.FTZ R192, R152, UR5, -R20.reuse ;  /* 0x0000000598c07c23 */ /* 0x100fe20008010814 */
[--C-:B------:R-:W-:Y:S01]  /*dab0*/  FFMA.FTZ R152, R182, UR5, -R20.reuse ;  /* 0x00000005b6987c23 */ /* 0x100fe20008010814 */
[--C-:B------:R-:W-:Y:S01]  /*dac0*/  FFMA.FTZ R194, R153, UR5, -R20.reuse ;  /* 0x0000000599c27c23 */ /* 0x100fe20008010814 */
[----:B------:R-:W-:Y:S01]  /*dad0*/  FFMA.FTZ R20, R157, UR5, -R20 ;  /* 0x000000059d147c23 */ /* 0x000fe20008010814 */
[----:B------:R-:W-:Y:S02]  /*dae0*/  IMAD.U32 R157, RZ, RZ, UR60 ;  /* 0x0000003cff9d7e24 */ /* 0x000fe4000f8e00ff */
[----:B------:R-:W-:Y:S03]  /*daf0*/  MUFU.EX2 R192, R192 ;  /* 0x000000c000c07308 */ /* 0x000fe60000000800 */
[----:B------:R-:W-:-:S05]  /*db00*/  @!P1 LEA R157, R157, UR10, 0x3 ;  /* 0x0000000a9d9d9c11 */ /* 0x000fca000f8e18ff */
[----:B------:R0:W-:Y:S01]  /*db10*/  MUFU.EX2 R18, R20 ;  /* 0x0000001400127308 */ /* 0x0001e20000000800 */
[----:B------:R-:W-:-:S05]  /*db20*/  @!P1 VIADD R157, R157, 0x38840 ;  /* 0x000388409d9d9836 */ /* 0x000fca0000000000 */
[----:B------:R-:W-:Y:S02]  /*db30*/  @!P1 PRMT R157, RZ, 0x654, R157 ;  /* 0x00000654ff9d9816 */ /* 0x000fe4000000009d */
[----:B------:R-:W-:Y:S01]  /*db40*/  MUFU.EX2 R152, R152 ;  /* 0x0000009800987308 */ /* 0x000fe20000000800 */
[----:B0-----:R-:W-:Y:S01]  /*db50*/  FMUL.FTZ R20, R4, UR5 ;  /* 0x0000000504147c20 */ /* 0x001fe20008410000 */
[----:B------:R0:W-:Y:S03]  /*db60*/  @!P1 SYNCS.ARRIVE.TRANS64.RED.A1T0 RZ, [R157+URZ], RZ ;  /* 0x000000ff9dff99a7 */ /* 0x0001e6000810043f */
        /* <DEDUP_REMOVED lines=23> */
[----:B-1----:R-:W-:Y:S01]  /*dce0*/  FFMA.FTZ R5, R2, R5, R209 ;  /* 0x0000000502057223 */ /* 0x002fe200000100d1 */
[----:B------:R-:W-:Y:S01]  /*dcf0*/  FADD.FTZ R159, R210, R14 ;  /* 0x0000000ed29f7221 */ /* 0x000fe20000010000 */
[----:B0-----:R-:W-:Y:S01]  /*dd00*/  IMAD.U32 R157, RZ, RZ, UR4 ;  /* 0x00000004ff9d7e24 */ /* 0x001fe2000f8e00ff */
[----:B------:R-:W-:Y:S01]  /*dd10*/  UIADD3 UR4, UR6, -0x1, URZ ;  /* 0xffffffff06047890 */ /* 0x000fe2000fffe03f */
[----:B------:R-:W-:Y:S01]  /*dd20*/  R2UR UR6, R16 ;  /* 0x00000000100672ca */ /* 0x000fe200000e0000 */
[----:B------:R-:W-:Y:S01]  /*dd30*/  FADD.FTZ R159, R185, R159 ;  /* 0x0000009fb99f7221 */ /* 0x000fe20000010000 */
[----:B------:R-:W-:Y:S01]  /*dd40*/  @!P1 VIADD R157, R157, 0x38860 ;  /* 0x000388609d9d9836 */ /* 0x000fe20000000000 */
[----:B------:R-:W0:Y:S01]  /*dd50*/  MUFU.EX2 R22, R22 ;  /* 0x0000001600167308 */ /* 0x000e220000000800 */
[----:B--2---:R-:W-:Y:S01]  /*dd60*/  FADD.FTZ R5, R21, R5 ;  /* 0x0000000515057221 */ /* 0x004fe20000010000 */
[----:B------:R-:W-:Y:S01]  /*dd70*/  FADD.FTZ R159, R204, R159 ;  /* 0x0000009fcc9f7221 */ /* 0x000fe20000010000 */
[----:B------:R-:W-:Y:S01]  /*dd80*/  IMAD.U32 R236, RZ, RZ, UR4 ;  /* 0x00000004ffec7e24 */ /* 0x000fe2000f8e00ff */
[----:B------:R-:W-:-:S02]  /*dd90*/  @!P1 PRMT R164, RZ, 0x654, R157 ;  /* 0x00000654ffa49816 */ /* 0x000fc4000000009d */
[----:B------:R-:W-:Y:S01]  /*dda0*/  FADD.FTZ R159, R177, R159 ;  /* 0x0000009fb19f7221 */ /* 0x000fe20000010000 */
[----:B------:R-:W-:Y:S01]  /*ddb0*/  F2FP.F16.F32.PACK_AB R209, R21, R209 ;  /* 0x000000d115d1723e */ /* 0x000fe200000000ff */
[----:B------:R-:W1:Y:S01]  /*ddc0*/  MUFU.EX2 R205, R205 ;  /* 0x000000cd00cd7308 */ /* 0x000e620000000800 */
[----:B---3--:R-:W-:Y:S01]  /*ddd0*/  FADD.FTZ R14, R211, R5 ;  /* 0x00000005d30e7221 */ /* 0x008fe20000010000 */
[----:B------:R-:W-:Y:S01]  /*dde0*/  FADD.FTZ R159, R206, R159 ;  /* 0x0000009fce9f7221 */ /* 0x000fe20000010000 */
[----:B------:R2:W-:Y:S01]  /*ddf0*/  @!P1 SYNCS.ARRIVE.TRANS64.RED.A1T0 RZ, [R164+URZ], RZ ;  /* 0x000000ffa4ff99a7 */ /* 0x0005e2000810043f */
[----:B------:R-:W-:Y:S01]  /*de00*/  F2FP.F16.F32.PACK_AB R210, R185, R210 ;  /* 0x000000d2b9d2723e */ /* 0x000fe200000000ff */
[----:B------:R-:W-:Y:S02]  /*de10*/  IMAD.U32 R21, RZ, RZ, UR60 ;  /* 0x0000003cff157e24 */ /* 0x000fe4000f8e00ff */
[----:B------:R-:W-:Y:S01]  /*de20*/  FADD.FTZ R159, R180, R159 ;  /* 0x0000009fb49f7221 */ /* 0x000fe20000010000 */
[----:B------:R-:W-:Y:S01]  /*de30*/  F2FP.F16.F32.PACK_AB R204, R177, R204 ;  /* 0x000000ccb1cc723e */ /* 0x000fe200000000ff */
[----:B------:R-:W3:Y:S01]  /*de40*/  MUFU.EX2 R153, R153 ;  /* 0x0000009900997308 */ /* 0x000ee20000000800 */
[----:B0-----:R-:W-:Y:S01]  /*de50*/  FADD.FTZ R14, R22, R14 ;  /* 0x0000000e160e7221 */ /* 0x001fe20000010000 */
[----:B------:R-:W-:Y:S01]  /*de60*/  FADD.FTZ R159, R200, R159 ;  /* 0x0000009fc89f7221 */ /* 0x000fe20000010000 */
[----:B------:R-:W-:Y:S01]  /*de70*/  F2FP.F16.F32.PACK_AB R211, R22, R211 ;  /* 0x000000d316d3723e */ /* 0x000fe200000000ff */
[----:B------:R-:W-:Y:S01]  /*de80*/  IMAD.U32 R22, RZ, RZ, UR6 ;  /* 0x00000006ff167e24 */ /* 0x000fe2000f8e00ff */
[----:B------:R-:W-:Y:S01]  /*de90*/  F2FP.F16.F32.PACK_AB R206, R180, R206 ;  /* 0x000000ceb4ce723e */ /* 0x000fe200000000ff */
[C---:B------:R-:W-:Y:S01]  /*dea0*/  FADD.FTZ R159, R168.reuse, R159 ;  /* 0x0000009fa89f7221 */ /* 0x040fe20000010000 */
[----:B------:R-:W-:Y:S01]  /*deb0*/  F2FP.F16.F32.PACK_AB R200, R168, R200 ;  /* 0x000000c8a8c8723e */ /* 0x000fe200000000ff */
[----:B------:R-:W0:Y:S01]  /*dec0*/  MUFU.EX2 R207, R207 ;  /* 0x000000cf00cf7308 */ /* 0x000e220000000800 */
[----:B-1----:R-:W-:Y:S01]  /*ded0*/  FADD.FTZ R14, R205, R14 ;  /* 0x0000000ecd0e7221 */ /* 0x002fe20000010000 */
[----:B------:R-:W-:Y:S01]  /*dee0*/  FADD.FTZ R159, R202, R159 ;  /* 0x0000009fca9f7221 */ /* 0x000fe20000010000 */
[----:B------:R-:W-:-:S03]  /*def0*/  F2FP.F16.F32.PACK_AB R202, R169, R202 ;  /* 0x000000caa9ca723e */ /* 0x000fc600000000ff */
[----:B------:R-:W-:Y:S02]  /*df00*/  FADD.FTZ R159, R169, R159 ;  /* 0x0000009fa99f7221 */ /* 0x000fe40000010000 */
[----:B------:R-:W1:Y:S01]  /*df10*/  MUFU.EX2 R156, R156 ;  /* 0x0000009c009c7308 */ /* 0x000e620000000800 */
[C---:B---3--:R-:W-:Y:S01]  /*df20*/  FADD.FTZ R14, R153.reuse, R14 ;  /* 0x0000000e990e7221 */ /* 0x048fe20000010000 */
[----:B------:R-:W-:Y:S01]  /*df30*/  FADD.FTZ R159, R196, R159 ;  /* 0x0000009fc49f7221 */ /* 0x000fe20000010000 */
[----:B------:R-:W-:Y:S02]  /*df40*/  F2FP.F16.F32.PACK_AB R205, R153, R205 ;  /* 0x000000cd99cd723e */ /* 0x000fe400000000ff */
[C---:B------:R-:W-:Y:S01]  /*df50*/  F2FP.F16.F32.PACK_AB R196, R160.reuse, R196 ;  /* 0x000000c4a0c4723e */ /* 0x040fe200000000ff */
[----:B------:R-:W-:Y:S02]  /*df60*/  FADD.FTZ R159, R160, R159 ;  /* 0x0000009fa09f7221 */ /* 0x000fe40000010000 */
[----:B------:R-:W3:Y:S01]  /*df70*/  MUFU.EX2 R201, R201 ;  /* 0x000000c900c97308 */ /* 0x000ee20000000800 */
        /* <DEDUP_REMOVED lines=11> */
[----:B---3--:R-:W-:-:S07]  /*e030*/  FADD.FTZ R14, R201, R14 ;  /* 0x0000000ec90e7221 */ /* 0x008fce0000010000 */
[----:B------:R-:W3:Y:S01]  /*e040*/  MUFU.EX2 R154, R175 ;  /* 0x000000af009a7308 */ /* 0x000ee20000000800 */
[C---:B0-----:R-:W-:Y:S01]  /*e050*/  FADD.FTZ R14, R157.reuse, R14 ;  /* 0x0000000e9d0e7221 */ /* 0x041fe20000010000 */
[----:B------:R-:W-:-:S06]  /*e060*/  F2FP.F16.F32.PACK_AB R201, R157, R201 ;  /* 0x000000c99dc9723e */ /* 0x000fcc00000000ff */
[----:B------:R-:W0:Y:S01]  /*e070*/  MUFU.EX2 R197, R197 ;  /* 0x000000c500c57308 */ /* 0x000e220000000800 */
[----:B-1----:R-:W-:-:S07]  /*e080*/  FADD.FTZ R14, R203, R14 ;  /* 0x0000000ecb0e7221 */ /* 0x002fce0000010000 */
[----:B------:R-:W1:Y:S01]  /*e090*/  MUFU.EX2 R5, R163 ;  /* 0x000000a300057308 */ /* 0x000e620000000800 */
[C---:B---3--:R-:W-:Y:S01]  /*e0a0*/  FADD.FTZ R14, R154.reuse, R14 ;  /* 0x0000000e9a0e7221 */ /* 0x048fe20000010000 */
[----:B------:R-:W-:-:S06]  /*e0b0*/  F2FP.F16.F32.PACK_AB R203, R154, R203 ;  /* 0x000000cb9acb723e */ /* 0x000fcc00000000ff */
        /* <DEDUP_REMOVED lines=16> */
[----:B0-----:R-:W-:Y:S01]  /*e1c0*/  FADD.FTZ R159, R194, R159 ;  /* 0x0000009fc29f7221 */ /* 0x001fe20000010000 */
[----:B------:R-:W-:Y:S01]  /*e1d0*/  F2FP.F16.F32.PACK_AB R194, R18, R194 ;  /* 0x000000c212c2723e */ /* 0x000fe200000000ff */
[----:B-1----:R-:W-:Y:S02]  /*e1e0*/  FADD.FTZ R5, R158, R14 ;  /* 0x0000000e9e057221 */ /* 0x002fe40000010000 */
[----:B------:R-:W-:Y:S01]  /*e1f0*/  FADD.FTZ R14, R18, R159 ;  /* 0x0000009f120e7221 */ /* 0x000fe20000010000 */
[----:B------:R-:W-:Y:S02]  /*e200*/  IMAD.MOV.U32 R18, RZ, RZ, R4 ;  /* 0x000000ffff127224 */ /* 0x000fe400078e0004 */
[C---:B---3--:R-:W-:Y:S01]  /*e210*/  FADD.FTZ R5, R20.reuse, R5 ;  /* 0x0000000514057221 */ /* 0x048fe20000010000 */
[----:B------:R-:W-:Y:S01]  /*e220*/  F2FP.F16.F32.PACK_AB R195, R20, R158 ;  /* 0x0000009e14c3723e */ /* 0x000fe200000000ff */
[----:B------:R-:W-:Y:S01]  /*e230*/  IMAD.MOV.U32 R20, RZ, RZ, R3 ;  /* 0x000000ffff147224 */ /* 0x000fe200078e0003 */
[----:B--2---:R-:W-:Y:S06]  /*e240*/  @P2 BRA `(.L_x_2377) ;  /* 0xffffffc4003c2947 */ /* 0x004fec000383ffff */
.L_x_2368:
        /* <DEDUP_REMOVED lines=131> */
.L_x_2378:
        /* <DEDUP_REMOVED lines=8> */
.L_x_2379:
[----:B-1----:R-:W-:Y:S05]  /*eb00*/  @P2 BRA `(.L_x_2380) ;  /* 0x0000000000082947 */ /* 0x002fea0003800000 */
[----:B------:R-:W1:Y:S02]  /*eb10*/  SYNCS.PHASECHK.TRANS64.TRYWAIT P0, [UR8+0x38850], R0 ;  /* 0x03885000ff0075a7 */ /* 0x000e640008000148 */
[----:B-1----:R-:W-:Y:S05]  /*eb20*/  @!P0 BRA `(.L_x_2381) ;  /* 0x000000d800548947 */ /* 0x002fea0003800000 */
.L_x_2380:
[----:B------:R-:W-:Y:S01]  /*eb30*/  R2UR UR4, R17 ;  /* 0x00000000110472ca */ /* 0x000fe200000e0000 */
[----:B------:R-:W2:Y:S01]  /*eb40*/  LDL.LU R2, [R1+0x30] ;  /* 0x0000300001027983 */ /* 0x000ea20000300800 */
[----:B------:R-:W-:Y:S01]  /*eb50*/  WARPGROUP.ARRIVE ;  /* 0x00000000000079c5 */ /* 0x000fe20000000000 */
[----:B------:R-:W-:Y:S01]  /*eb60*/  UMOV UR7, 0x40000040 ;  /* 0x4000004000077882 */ /* 0x000fe20000000000 */
[----:B------:R-:W-:Y:S01]  /*eb70*/  IMAD.U32 R8, RZ, RZ, UR5 ;  /* 0x00000005ff087e24 */ /* 0x000fe2000f8e00ff */
[----:B-1----:R-:W1:Y:S01]  /*eb80*/  SHFL.BFLY PT, R7, R14, 0x2, 0x1f ;  /* 0x0c401f000e077f89 */ /* 0x002e6200000e0000 */
[----:B------:R-:W-:Y:S02]  /*eb90*/  IMAD.U32 R11, RZ, RZ, UR8 ;  /* 0x00000008ff0b7e24 */ /* 0x000fe4000f8e00ff */
[----:B------:R-:W-:Y:S01]  /*eba0*/  IMAD.MOV.U32 R6, RZ, RZ, RZ ;  /* 0x000000ffff067224 */ /* 0x000fe200078e00ff */
[----:B0-----:R-:W0:Y:S01]  /*ebb0*/  SHFL.BFLY PT, R0, R5, 0x2, 0x1f ;  /* 0x0c401f0005007f89 */ /* 0x001e2200000e0000 */
[----:B------:R-:W-:-:S03]  /*ebc0*/  @!P1 VIADD R11, R11, 0x38860 ;  /* 0x000388600b0b9836 */ /* 0x000fc60000000000 */
[----:B------:R-:W-:Y:S02]  /*ebd0*/  UIADD3 UR4, UR4, 0x400, URZ ;  /* 0x0000040004047890 */ /* 0x000fe4000fffe03f */
[----:B------:R-:W-:Y:S02]  /*ebe0*/  @!P1 PRMT R11, RZ, 0x654, R11 ;  /* 0x00000654ff0b9816 */ /* 0x000fe4000000000b */
[----:B------:R-:W-:-:S04]  /*ebf0*/  USHF.R.U32.HI UR4, URZ, 0x4, UR4 ;  /* 0x000000043f047899 */ /* 0x000fc80008011604 */
[----:B------:R-:W-:-:S04]  /*ec00*/  ULOP3.LUT UR4, UR4, 0x3fff, URZ, 0xc0, !UPT ;  /* 0x00003fff04047892 */ /* 0x000fc8000f8ec03f */
[----:B------:R-:W-:-:S04]  /*ec10*/  ULOP3.LUT UR4, UR4, 0x2800000, URZ, 0xfc, !UPT ;  /* 0x0280000004047892 */ /* 0x000fc8000f8efc3f */
[----:B------:R-:W-:Y:S01]  /*ec20*/  UIMAD UR4, UR60, 0xa00, UR4 ;  /* 0x00000a003c0478a4 */ /* 0x000fe2000f8e0204 */
[----:B-1----:R-:W-:Y:S01]  /*ec30*/  FADD.FTZ R7, R7, R14 ;  /* 0x0000000e07077221 */ /* 0x002fe20000010000 */
[----:B------:R-:W-:-:S04]  /*ec40*/  UIADD3 UR60, UR60, 0x1, URZ ;  /* 0x000000013c3c7890 */ /* 0x000fc8000fffe03f */
[----:B------:R-:W-:Y:S01]  /*ec50*/  UISETP.NE.AND UP0, UPT, UR60, 0x2, UPT ;  /* 0x000000023c00788c */ /* 0x000fe2000bf05270 */
[----:B------:R-:W-:Y:S02]  /*ec60*/  UMOV UR6, UR4 ;  /* 0x0000000400067c82 */ /* 0x000fe40008000000 */
[----:B------:R-:W-:Y:S01]  /*ec70*/  HGMMA.64x256x16.F32 R24, R208, gdesc[UR4].tnspB, R24, gsb0 ;  /* 0x43e00004d0187df0 */ /* 0x000fe20008000818 */
[----:B------:R-:W-:Y:S01]  /*ec80*/  UIADD3 UR6, UR4, 0x80, URZ ;  /* 0x0000008004067890 */ /* 0x000fe2000fffe03f */
[----:B------:R-:W-:Y:S01]  /*ec90*/  UMOV UR7, 0x40000040 ;  /* 0x4000004000077882 */ /* 0x000fe20000000000 */
[----:B------:R-:W-:Y:S01]  /*eca0*/  USEL UR60, UR60, URZ, UP0 ;  /* 0x0000003f3c3c7287 */ /* 0x000fe20008000000 */
[----:B--2---:R-:W-:Y:S01]  /*ecb0*/  R2UR UR9, R2 ;  /* 0x00000000020972ca */ /* 0x004fe200000e0000 */
[----:B0-----:R-:W-:Y:S01]  /*ecc0*/  FADD.FTZ R2, R0, R5 ;  /* 0x0000000500027221 */ /* 0x001fe20000010000 */
[----:B------:R-:W-:Y:S01]  /*ecd0*/  IMAD.MOV.U32 R5, RZ, RZ, RZ ;  /* 0x000000ffff057224 */ /* 0x000fe200078e00ff */
[----:B------:R-:W0:Y:S04]  /*ece0*/  SHFL.BFLY PT, R0, R7, 0x1, 0x1f ;  /* 0x0c201f0007007f89 */ /* 0x000e2800000e0000 */
[----:B------:R-:W1:Y:S01]  /*ecf0*/  SHFL.BFLY PT, R9, R2, 0x1, 0x1f ;  /* 0x0c201f0002097f89 */ /* 0x000e6200000e0000 */
[----:B------:R-:W-:-:S02]  /*ed00*/  WARPGROUP.DEPBAR.LE gsb0, 0x0 ;  /* 0x00008000000079c5 */ /* 0x000fc40000010000 */
[----:B------:R-:W-:-:S03]  /*ed10*/  WARPGROUP.ARRIVE ;  /* 0x00000000000079c5 */ /* 0x000fc60000000000 */
[----:B------:R-:W-:-:S11]  /*ed20*/  UIADD3 UR9, UR9, 0x1, URZ ;  /* 0x0000000109097890 */ /* 0x000fd6000fffe03f */
[----:B------:R-:W-:Y:S01]  /*ed30*/  HGMMA.64x256x16.F32 R24, R204, gdesc[UR4].tnspB, R24, gsb0 ;  /* 0x43e00004cc187df0 */ /* 0x000fe20008000818 */
[----:B------:R-:W-:Y:S01]  /*ed40*/  UIADD3 UR6, UR4, 0x100, URZ ;  /* 0x0000010004067890 */ /* 0x000fe2000fffe03f */
[----:B------:R-:W-:Y:S01]  /*ed50*/  UMOV UR7, 0x40000040 ;  /* 0x4000004000077882 */ /* 0x000fe20000000000 */
[----:B0-----:R-:W-:Y:S01]  /*ed60*/  FADD.FTZ R12, R7, R0 ;  /* 0x00000000070c7221 */ /* 0x001fe20000010000 */
[----:B------:R-:W-:Y:S01]  /*ed70*/  IMAD.U32 R7, RZ, RZ, UR5 ;  /* 0x00000005ff077e24 */ /* 0x000fe2000f8e00ff */
[----:B------:R-:W-:Y:S01]  /*ed80*/  R2UR UR5, R16 ;  /* 0x00000000100572ca */ /* 0x000fe200000e0000 */
[----:B------:R-:W-:Y:S02]  /*ed90*/  IMAD.MOV.U32 R0, RZ, RZ, -0x800000 ;  /* 0xff800000ff007424 */ /* 0x000fe400078e00ff */
[----:B-1----:R-:W-:Y:S01]  /*eda0*/  FADD.FTZ R13, R2, R9 ;  /* 0x00000009020d7221 */ /* 0x002fe20000010000 */
[----:B------:R-:W-:Y:S01]  /*edb0*/  FSETP.NE.FTZ.AND P0, PT, R12, RZ, PT ;  /* 0x000000ff0c00720b */ /* 0x000fe20003f15000 */
[----:B------:R-:W-:-:S03]  /*edc0*/  IMAD.MOV.U32 R2, RZ, RZ, -0x800000 ;  /* 0xff800000ff027424 */ /* 0x000fc600078e00ff */
[----:B------:R-:W-:-:S09]  /*edd0*/  FSETP.NE.FTZ.AND P2, PT, R13, RZ, PT ;  /* 0x000000ff0d00720b */ /* 0x000fd20003f55000 */
[----:B------:R-:W0:Y:S01]  /*ede0*/  @P0 MUFU.LG2 R9, R12 ;  /* 0x0000000c00090308 */ /* 0x000e220000000c00 */
[----:B------:R-:W-:-:S07]  /*edf0*/  @P0 FMUL.FTZ R8, R8, 0.69314718246459960938 ;  /* 0x3f31721808080820 */ /* 0x000fce0000410000 */
[----:B------:R-:W1:Y:S08]  /*ee00*/  @P2 MUFU.LG2 R10, R13 ;  /* 0x0000000d000a2308 */ /* 0x000e700000000c00 */
[----:B------:R2:W3:Y:S01]  /*ee10*/  @P0 MUFU.RCP R6, R12 ;  /* 0x0000000c00060308 */ /* 0x0004e20000001000 */
[----:B0-----:R-:W-:-:S04]  /*ee20*/  @P0 FMUL.FTZ R9, R9, 0.69314718246459960938 ;  /* 0x3f31721809090820 */ /* 0x001fc80000410000 */
[----:B------:R-:W-:Y:S01]  /*ee30*/  @P0 FFMA.FTZ R2, R8, R3, R9 ;  /* 0x0000000308020223 */ /* 0x000fe20000010009 */
[----:B------:R-:W-:Y:S01]  /*ee40*/  IMAD.U32 R3, RZ, RZ, UR9 ;  /* 0x00000009ff037e24 */ /* 0x000fe2000f8e00ff */
[----:B------:R-:W-:Y:S01]  /*ee50*/  PLOP3.LUT P0, PT, PT, PT, PT, 0x8, 0x0 ;  /* 0x000000000000781c */ /* 0x000fe20003f0e170 */
[----:B------:R-:W0:Y:S01]  /*ee60*/  @P2 MUFU.RCP R5, R13 ;  /* 0x0000000d00052308 */ /* 0x000e220000001000 */
[----:B--2---:R-:W-:Y:S01]  /*ee70*/  @P2 FMUL.FTZ R12, R7, 0.69314718246459960938 ;  /* 0x3f317218070c2820 */ /* 0x004fe20000410000 */
[----:B-1----:R-:W-:Y:S01]  /*ee80*/  @P2 FMUL.FTZ R7, R10, 0.69314718246459960938 ;  /* 0x3f3172180a072820 */ /* 0x002fe20000410000 */
[----:B------:R1:W-:Y:S03]  /*ee90*/  STL [R1+0x30], R3 ;  /* 0x0000300301007387 */ /* 0x0003e60000100800 */
[----:B------:R-:W-:Y:S01]  /*eea0*/  @P2 FFMA.FTZ R0, R12, R4, R7 ;  /* 0x000000040c002223 */ /* 0x000fe20000010007 */
[----:B------:R-:W-:-:S02]  /*eeb0*/  WARPGROUP.DEPBAR.LE gsb0, 0x0 ;  /* 0x00008000000079c5 */ /* 0x000fc40000010000 */
[----:B------:R-:W-:-:S06]  /*eec0*/  WARPGROUP.ARRIVE ;  /* 0x00000000000079c5 */ /* 0x000fcc0000000000 */
        /* <DEDUP_REMOVED lines=10> */
[----:B------:R-:W-:-:S04]  /*ef70*/  USEL UR4, URZ, 0x1, UP0 ;  /* 0x000000013f047887 */ /* 0x000fc80008000000 */
[----:B------:R-:W-:-:S06]  /*ef80*/  ULOP3.LUT UR5, UR5, UR4, URZ, 0x3c, !UPT ;  /* 0x0000000405057292 */ /* 0x000fcc000f8e3c3f */
[----:B------:R-:W-:Y:S01]  /*ef90*/  IMAD.U32 R16, RZ, RZ, UR5 ;  /* 0x00000005ff107e24 */ /* 0x000fe2000f8e00ff */
[----:B------:R-:W-:Y:S02]  /*efa0*/  WARPGROUP.DEPBAR.LE gsb0, 0x0 ;  /* 0x00008000000079c5 */ /* 0x000fe40000010000 */
[----:B------:R-:W-:-:S12]  /*efb0*/  WARPGROUP.ARRIVE ;  /* 0x00000000000079c5 */ /* 0x000fd80000000000 */
[----:B------:R-:W-:Y:S03]  /*efc0*/  HGMMA.64x256x16.F32 R24, R192, gdesc[UR4].tnspB, R24, gsb0 ;  /* 0x43e00004c0187df0 */ /* 0x000fe60008000818 */
[----:B------:R-:W-:Y:S02]  /*efd0*/  WARPGROUP.DEPBAR.LE gsb0, 0x0 ;  /* 0x00008000000079c5 */ /* 0x000fe40000010000 */
[----:B------:R1:W-:Y:S01]  /*efe0*/  @!P1 SYNCS.ARRIVE.TRANS64.RED.A1T0 RZ, [R11+URZ], RZ ;  /* 0x000000ff0bff99a7 */ /* 0x0003e2000810043f */
[-C--:B---3--:R-:W-:Y:S01]  /*eff0*/  FMUL.FTZ R24, R24, R6.reuse ;  /* 0x0000000618187220 */ /* 0x088fe20000410000 */
        /* <DEDUP_REMOVED lines=127> */
.L_x_2351:
        /* <DEDUP_REMOVED lines=15> */
[----:B------:R-:W3:Y:S01]  /*f8e0*/  LDL R3, [R1+0x64] ;  /* 0x0000640001037983 */ /* 0x000ee20000100800 */
[----:B------:R-:W-:Y:S01]  /*f8f0*/  F2FP.F16.F32.PACK_AB R7, R31, R30 ;  /* 0x0000001e1f07723e */ /* 0x000fe200000000ff */
[----:B------:R-:W-:Y:S01]  /*f900*/  ULDC.64 UR14, c[0x0][0xc00] ;  /* 0x00030000000e7ab9 */ /* 0x000fe20000000a00 */
[----:B------:R-:W-:Y:S01]  /*f910*/  R2UR UR18, R217 ;  /* 0x00000000d91272ca */ /* 0x000fe200000e0000 */
[----:B------:R-:W-:Y:S01]  /*f920*/  ULDC.64 UR22, c[0x0][0x208] ;  /* 0x0000820000167ab9 */ /* 0x000fe20000000a00 */
[----:B------:R-:W-:Y:S01]  /*f930*/  R2UR UR21, R214 ;  /* 0x00000000d61572ca */ /* 0x000fe200000e0000 */
[----:B------:R-:W-:Y:S01]  /*f940*/  ULDC UR20, c[0x0][0xbe8] ;  /* 0x0002fa0000147ab9 */ /* 0x000fe20000000800 */
[----:B------:R-:W-:-:S02]  /*f950*/  R2UR UR26, R212 ;  /* 0x00000000d41a72ca */ /* 0x000fc400000e0000 */
[----:B------:R-:W-:Y:S02]  /*f960*/  R2UR UR19, R216 ;  /* 0x00000000d81372ca */ /* 0x000fe400000e0000 */
[----:B------:R-:W-:Y:S01]  /*f970*/  R2UR UR24, R218 ;  /* 0x00000000da1872ca */ /* 0x000fe200000e0000 */
[----:B------:R-:W-:Y:S01]  /*f980*/  UMOV UR10, UR8 ;  /* 0x00000008000a7c82 */ /* 0x000fe20008000000 */
[----:B0-----:R-:W-:-:S03]  /*f990*/  UMOV UR11, UR4 ;  /* 0x00000004000b7c82 */ /* 0x001fc60008000000 */
[----:B------:R-:W-:-:S04]  /*f9a0*/  USHF.L.U32 UR4, UR18, 0x2, URZ ;  /* 0x0000000212047899 */ /* 0x000fc8000800063f */
[----:B------:R-:W-:Y:S01]  /*f9b0*/  UIADD3 UR9, UP0, UR4, UR14, URZ ;  /* 0x0000000e04097290 */ /* 0x000fe2000ff1e03f */
[----:B------:R-:W-:Y:S01]  /*f9c0*/  BAR.SYNC.DEFER_BLOCKING 0x1, 0x100 ;  /* 0x0044000000007b1d */ /* 0x000fe20000010000 */
[----:B--2---:R-:W-:Y:S01]  /*f9d0*/  R2UR UR17, R8 ;  /* 0x00000000081172ca */ /* 0x004fe200000e0000 */
[----:B---3--:R-:W-:-:S03]  /*f9e0*/  IMAD.WIDE R162, R3, R162, UR10 ;  /* 0x0000000a03a27e25 */ /* 0x008fc6000f8e02a2 */
[C---:B------:R-:W-:Y:S02]  /*f9f0*/  IADD3 R159, P1, R162.reuse, 0x20, RZ ;  /* 0x00000020a29f7810 */ /* 0x040fe40007f3e0ff */
[C---:B------:R-:W-:Y:S02]  /*fa00*/  IADD3 R155, P3, R162.reuse, 0x4000, RZ ;  /* 0x00004000a29b7810 */ /* 0x040fe40007f7e0ff */
[----:B------:R-:W-:-:S05]  /*fa10*/  IADD3 R157, P4, R162, 0x60, RZ ;  /* 0x00000060a29d7810 */ /* 0x000fca0007f9e0ff */
[----:B------:R-:W-:Y:S01]  /*fa20*/  USHF.L.U64.HI UR16, UR18, 0x2, UR17 ;  /* 0x0000000212107899 */ /* 0x000fe20008010211 */
[----:B------:R-:W-:Y:S02]  /*fa30*/  LOP3.LUT R158, R159, 0x380, RZ, 0xc0, !PT ;  /* 0x000003809f9e7812 */ /* 0x000fe400078ec0ff */
[----:B------:R-:W-:Y:S01]  /*fa40*/  LOP3.LUT R154, R155, 0x380, RZ, 0xc0, !PT ;  /* 0x000003809b9a7812 */ /* 0x000fe200078ec0ff */
[----:B------:R-:W-:Y:S01]  /*fa50*/  UIADD3.X UR12, UR16, UR15, URZ, UP0, !UPT ;  /* 0x0000000f100c7290 */ /* 0x000fe200087fe43f */
[----:B------:R-:W-:Y:S02]  /*fa60*/  IADD3 R161, P0, R162, 0x40, RZ ;  /* 0x00000040a2a17810 */ /* 0x000fe40007f1e0ff */
[----:B------:R-:W-:Y:S02]  /*fa70*/  LOP3.LUT R156, R157, 0x380, RZ, 0xc0, !PT ;  /* 0x000003809d9c7812 */ /* 0x000fe400078ec0ff */
[----:B------:R-:W-:Y:S02]  /*fa80*/  SHF.R.U64 R158, R158, 0x3, RZ ;  /* 0x000000039e9e7819 */ /* 0x000fe400000012ff */
[----:B------:R-:W-:-:S02]  /*fa90*/  SHF.R.U64 R154, R154, 0x3, RZ ;  /* 0x000000039a9a7819 */ /* 0x000fc400000012ff */
[----:B------:R-:W-:Y:S02]  /*faa0*/  LOP3.LUT R5, R162, 0x380, RZ, 0xc0, !PT ;  /* 0x00000380a2057812 */ /* 0x000fe400078ec0ff */
[----:B------:R-:W-:Y:S02]  /*fab0*/  LOP3.LUT R160, R161, 0x380, RZ, 0xc0, !PT ;  /* 0x00000380a1a07812 */ /* 0x000fe400078ec0ff */
[----:B------:R-:W-:Y:S02]  /*fac0*/  SHF.R.U64 R156, R156, 0x3, RZ ;  /* 0x000000039c9c7819 */ /* 0x000fe400000012ff */
[----:B------:R-:W-:Y:S01]  /*fad0*/  LOP3.LUT R158, R158, R159, RZ, 0x3c, !PT ;  /* 0x0000009f9e9e7212 */ /* 0x000fe200078e3cff */
[--C-:B------:R-:W-:Y:S01]  /*fae0*/  IMAD.X R159, RZ, RZ, R163.reuse, P1 ;  /* 0x000000ffff9f7224 */ /* 0x100fe200008e06a3 */
[----:B------:R-:W-:Y:S02]  /*faf0*/  IADD3 R153, P6, R162, 0x4020, RZ ;  /* 0x00004020a2997810 */ /* 0x000fe40007fde0ff */
[----:B------:R-:W-:Y:S01]  /*fb00*/  LOP3.LUT R154, R154, R155, RZ, 0x3c, !PT ;  /* 0x0000009b9a9a7212 */ /* 0x000fe200078e3cff */
[----:B------:R-:W-:Y:S01]  /*fb10*/  IMAD.X R155, RZ, RZ, R163, P3 ;  /* 0x000000ffff9b7224 */ /* 0x000fe200018e06a3 */
[----:B------:R-:W-:-:S02]  /*fb20*/  IADD3 R23, P5, R162, 0x4040, RZ ;  /* 0x00004040a2177810 */ /* 0x000fc40007fbe0ff */
[C---:B------:R-:W-:Y:S02]  /*fb30*/  IADD3 R21, P2, R162.reuse, 0x4060, RZ ;  /* 0x00004060a2157810 */ /* 0x040fe40007f5e0ff */
[C---:B------:R-:W-:Y:S02]  /*fb40*/  IADD3 R15, P1, R162.reuse, 0x8000, RZ ;  /* 0x00008000a20f7810 */ /* 0x040fe40007f3e0ff */
[----:B------:R-:W-:Y:S02]  /*fb50*/  SHF.R.U64 R5, R5, 0x3, RZ ;  /* 0x0000000305057819 */ /* 0x000fe400000012ff */
[----:B------:R-:W-:Y:S02]  /*fb60*/  IADD3 R3, P3, R162, 0x8060, RZ ;  /* 0x00008060a2037810 */ /* 0x000fe40007f7e0ff */
[----:B------:R-:W-:Y:S02]  /*fb70*/  SHF.R.U64 R160, R160, 0x3, RZ ;  /* 0x00000003a0a07819 */ /* 0x000fe400000012ff */
[----:B------:R-:W-:Y:S01]  /*fb80*/  LOP3.LUT R156, R156, R157, RZ, 0x3c, !PT ;  /* 0x0000009d9c9c7212 */ /* 0x000fe200078e3cff */
[----:B------:R-:W-:Y:S01]  /*fb90*/  IMAD.X R157, RZ, RZ, R163, P4 ;  /* 0x000000ffff9d7224 */ /* 0x000fe200020e06a3 */
[----:B------:R-:W-:-:S02]  /*fba0*/  LOP3.LUT R152, R153, 0x380, RZ, 0xc0, !PT ;  /* 0x0000038099987812 */ /* 0x000fc400078ec0ff */
[----:B------:R-:W-:Y:S02]  /*fbb0*/  LOP3.LUT R22, R23, 0x380, RZ, 0xc0, !PT ;  /* 0x0000038017167812 */ /* 0x000fe400078ec0ff */
[----:B------:R-:W-:Y:S02]  /*fbc0*/  LOP3.LUT R20, R21, 0x380, RZ, 0xc0, !PT ;  /* 0x0000038015147812 */ /* 0x000fe400078ec0ff */
[----:B------:R-:W-:Y:S02]  /*fbd0*/  LOP3.LUT R14, R15, 0x380, RZ, 0xc0, !PT ;  /* 0x000003800f0e7812 */ /* 0x000fe400078ec0ff */
[----:B------:R-:W-:Y:S02]  /*fbe0*/  IADD3 R11, P4, R162, 0x8040, RZ ;  /* 0x00008040a20b7810 */ /* 0x000fe40007f9e0ff */
[----:B------:R-:W-:Y:S01]  /*fbf0*/  LOP3.LUT R4, R5, R162, RZ, 0x3c, !PT ;  /* 0x000000a205047212 */ /* 0x000fe200078e3cff */
[----:B------:R-:W-:Y:S01]  /*fc00*/  IMAD.MOV.U32 R5, RZ, RZ, R163 ;  /* 0x000000ffff057224 */ /* 0x000fe200078e00a3 */
[----:B------:R-:W-:-:S02]  /*fc10*/  LOP3.LUT R8, R3, 0x380, RZ, 0xc0, !PT ;  /* 0x0000038003087812 */ /* 0x000fc400078ec0ff */
[----:B------:R-:W-:Y:S01]  /*fc20*/  LOP3.LUT R160, R160, R161, RZ, 0x3c, !PT ;  /* 0x000000a1a0a07212 */ /* 0x000fe200078e3cff */
[----:B------:R-:W-:Y:S01]  /*fc30*/  IMAD.X R161, RZ, RZ, R163, P0 ;  /* 0x000000ffffa17224 */ /* 0x000fe200000e06a3 */
[----:B------:R-:W-:Y:S02]  /*fc40*/  SHF.R.U64 R152, R152, 0x3, RZ ;  /* 0x0000000398987819 */ /* 0x000fe400000012ff */
[----:B------:R-:W-:Y:S02]  /*fc50*/  SHF.R.U64 R22, R22, 0x3, RZ ;  /* 0x0000000316167819 */ /* 0x000fe400000012ff */
[----:B------:R-:W-:Y:S02]  /*fc60*/  SHF.R.U64 R20, R20, 0x3, RZ ;  /* 0x0000000314147819 */ /* 0x000fe400000012ff */
[----:B------:R-:W-:Y:S02]  /*fc70*/  IADD3 R13, P0, R162, 0x8020, RZ ;  /* 0x00008020a20d7810 */ /* 0x000fe40007f1e0ff */
[----:B------:R-:W-:-:S02]  /*fc80*/  SHF.R.U64 R14, R14, 0x3, RZ ;  /* 0x000000030e0e7819 */ /* 0x000fc400000012ff */
[----:B------:R-:W-:Y:S02]  /*fc90*/  LOP3.LUT R10, R11, 0x380, RZ, 0xc0, !PT ;  /* 0x000003800b0a7812 */ /* 0x000fe400078ec0ff */
[----:B------:R-:W-:Y:S02]  /*fca0*/  SHF.R.U64 R8, R8, 0x3, RZ ;  /* 0x0000000308087819 */ /* 0x000fe400000012ff */
[----:B------:R-:W-:Y:S01]  /*fcb0*/  LOP3.LUT R152, R152, R153, RZ, 0x3c, !PT ;  /* 0x0000009998987212 */ /* 0x000fe200078e3cff */
[--C-:B------:R-:W-:Y:S01]  /*fcc0*/  IMAD.X R153, RZ, RZ, R163.reuse, P6 ;  /* 0x000000ffff997224 */ /* 0x100fe200030e06a3 */
[----:B------:R-:W-:Y:S02]  /*fcd0*/  MOV R9, R4 ;  /* 0x0000000400097202 */ /* 0x000fe40000000f00 */
[----:B------:R-:W-:Y:S01]  /*fce0*/  LOP3.LUT R22, R22, R23, RZ, 0x3c, !PT ;  /* 0x0000001716167212 */ /* 0x000fe200078e3cff */
[--C-:B------:R-:W-:Y:S01]  /*fcf0*/  IMAD.X R23, RZ, RZ, R163.reuse, P5 ;  /* 0x000000ffff177224 */ /* 0x100fe200028e06a3 */
[----:B------:R-:W-:Y:S01]  /*fd00*/  LOP3.LUT R20, R20, R21, RZ, 0x3c, !PT ;  /* 0x0000001514147212 */ /* 0x000fe200078e3cff */
[----:B------:R-:W-:Y:S01]  /*fd10*/  IMAD.X R21, RZ, RZ, R163, P2 ;  /* 0x000000ffff157224 */ /* 0x000fe200010e06a3 */
[----:B------:R-:W-:-:S02]  /*fd20*/  LOP3.LUT R12, R13, 0x380, RZ, 0xc0, !PT ;  /* 0x000003800d0c7812 */ /* 0x000fc400078ec0ff */
[----:B------:R-:W-:Y:S01]  /*fd30*/  LOP3.LUT R14, R14, R15, RZ, 0x3c, !PT ;  /* 0x0000000f0e0e7212 */ /* 0x000fe200078e3cff */
[----:B------:R-:W-:Y:S01]  /*fd40*/  IMAD.X R15, RZ, RZ, R163, P1 ;  /* 0x000000ffff0f7224 */ /* 0x000fe200008e06a3 */
[----:B------:R-:W-:Y:S02]  /*fd50*/  SHF.R.U64 R10, R10, 0x3, RZ ;  /* 0x000000030a0a7819 */ /* 0x000fe400000012ff */
[----:B------:R-:W-:Y:S02]  /*fd60*/  F2FP.F16.F32.PACK_AB R4, R25, R24 ;  /* 0x000000181904723e */ /* 0x000fe400000000ff */
[----:B------:R-:W-:Y:S02]  /*fd70*/  F2FP.F16.F32.PACK_AB R5, R27, R26 ;  /* 0x0000001a1b05723e */ /* 0x000fe400000000ff */
[----:B------:R-:W-:Y:S02]  /*fd80*/  IADD3 R18, P6, R162, 0xc000, RZ ;  /* 0x0000c000a2127810 */ /* 0x000fe40007fde0ff */
[----:B------:R-:W-:Y:S01]  /*fd90*/  LOP3.LUT R8, R8, R3, RZ, 0x3c, !PT ;  /* 0x0000000308087212 */ /* 0x000fe200078e3cff */
[----:B------:R0:W-:Y:S01]  /*fda0*/  STSM.16.M88.4 [R9], R4 ;  /* 0x0000000409007844 */ /* 0x0001e20000000200 */
[----:B------:R-:W-:-:S02]  /*fdb0*/  IADD3 R165, P5, R162, 0xc020, RZ ;  /* 0x0000c020a2a57810 */ /* 0x000fc40007fbe0ff */
[C---:B------:R-:W-:Y:S02]  /*fdc0*/  IADD3 R167, P2, R162.reuse, 0xc040, RZ ;  /* 0x0000c040a2a77810 */ /* 0x040fe40007f5e0ff */
[----:B------:R-:W-:Y:S02]  /*fdd0*/  IADD3 R3, P1, R162, 0xc060, RZ ;  /* 0x0000c060a2037810 */ /* 0x000fe40007f3e0ff */
[----:B------:R-:W-:Y:S02]  /*fde0*/  SHF.R.U64 R12, R12, 0x3, RZ ;  /* 0x000000030c0c7819 */ /* 0x000fe400000012ff */
[----:B------:R-:W-:Y:S02]  /*fdf0*/  LOP3.LUT R10, R10, R11, RZ, 0x3c, !PT ;  /* 0x0000000b0a0a7212 */ /* 0x000fe400078e3cff */
[----:B------:R-:W-:Y:S02]  /*fe00*/  LOP3.LUT R11, R18, 0x380, RZ, 0xc0, !PT ;  /* 0x00000380120b7812 */ /* 0x000fe400078ec0ff */
[----:B------:R-:W-:-:S02]  /*fe10*/  LOP3.LUT R164, R165, 0x380, RZ, 0xc0, !PT ;  /* 0x00000380a5a47812 */ /* 0x000fc400078ec0ff */
[----:B------:R-:W-:Y:S01]  /*fe20*/  LOP3.LUT R166, R167, 0x380, RZ, 0xc0, !PT ;  /* 0x00000380a7a67812 */ /* 0x000fe200078ec0ff */
[--C-:B0-----:R-:W-:Y:S01]  /*fe30*/  IMAD.X R7, RZ, RZ, R163.reuse, P6 ;  /* 0x000000ffff077224 */ /* 0x101fe200030e06a3 */
[----:B------:R-:W-:Y:S01]  /*fe40*/  LOP3.LUT R4, R3, 0x380, RZ, 0xc0, !PT ;  /* 0x0000038003047812 */ /* 0x000fe200078ec0ff */
[--C-:B------:R-:W-:Y:S01]  /*fe50*/  IMAD.X R5, RZ, RZ, R163.reuse, P1 ;  /* 0x000000ffff057224 */ /* 0x100fe200008e06a3 */
[----:B------:R-:W-:Y:S01]  /*fe60*/  LOP3.LUT R12, R12, R13, RZ, 0x3c, !PT ;  /* 0x0000000d0c0c7212 */ /* 0x000fe200078e3cff */
[--C-:B------:R-:W-:Y:S01]  /*fe70*/  IMAD.X R13, RZ, RZ, R163.reuse, P0 ;  /* 0x000000ffff0d7224 */ /* 0x100fe200000e06a3 */
[----:B------:R-:W-:Y:S01]  /*fe80*/  SHF.R.U64 R11, R11, 0x3, RZ ;  /* 0x000000030b0b7819 */ /* 0x000fe200000012ff */
[----:B------:R-:W-:Y:S01]  /*fe90*/  IMAD.X R9, RZ, RZ, R163, P3 ;  /* 0x000000ffff097224 */ /* 0x000fe200018e06a3 */
[----:B------:R-:W-:Y:S02]  /*fea0*/  SHF.R.U64 R164, R164, 0x3, RZ ;  /* 0x00000003a4a47819 */ /* 0x000fe400000012ff */
[----:B------:R-:W-:-:S02]  /*feb0*/  SHF.R.U64 R166, R166, 0x3, RZ ;  /* 0x00000003a6a67819 */ /* 0x000fc400000012ff */
        /* <DEDUP_REMOVED lines=8> */
[----:B------:R-:W-:-:S02]  /*ff40*/  LOP3.LUT R4, R4, R3, RZ, 0x3c, !PT ;  /* 0x0000000304047212 */ /* 0x000fc400078e3cff */
[----:B------:R-:W-:Y:S02]  /*ff50*/  MOV R168, R158 ;  /* 0x0000009e00a87202 */ /* 0x000fe40000000f00 */
[----:B------:R-:W-:Y:S02]  /*ff60*/  MOV R18, R14 ;  /* 0x0000000e00127202 */ /* 0x000fe40000000f00 */
[----:B------:R-:W-:Y:S02]  /*ff70*/  MOV R160, R12 ;  /* 0x0000000c00a07202 */ /* 0x000fe40000000f00 */
        /* <DEDUP_REMOVED lines=12> */
[----:B------:R-:W-:Y:S02]  /*10040*/  MOV R156, R154 ;  /* 0x0000009a009c7202 */ /* 0x000fe40000000f00 */
[----:B------:R-:W-:Y:S01]  /*10050*/  MOV R157, R152 ;  /* 0x00000098009d7202 */ /* 0x000fe20000000f00 */
[----:B------:R1:W-:Y:S01]  /*10060*/  STSM.16.M88.4 [R169], R20 ;  /* 0x00000014a9007844 */ /* 0x0003e20000000200 */
[----:B------:R-:W-:Y:S02]  /*10070*/  MOV R3, R6 ;  /* 0x0000000600037202 */ /* 0x000fe40000000f00 */
[----:B------:R-:W-:-:S02]  /*10080*/  F2FP.F16.F32.PACK_AB R152, R49, R48 ;  /* 0x000000303198723e */ /* 0x000fc400000000ff */
[----:B------:R-:W-:Y:S02]  /*10090*/  F2FP.F16.F32.PACK_AB R153, R51, R50 ;  /* 0x000000323399723e */ /* 0x000fe400000000ff */
[----:B------:R-:W-:Y:S02]  /*100a0*/  F2FP.F16.F32.PACK_AB R154, R53, R52 ;  /* 0x00000034359a723e */ /* 0x000fe400000000ff */
[----:B------:R-:W-:Y:S02]  /*100b0*/  F2FP.F16.F32.PACK_AB R155, R55, R54 ;  /* 0x00000036379b723e */ /* 0x000fe400000000ff */
[----:B------:R-:W-:Y:S02]  /*100c0*/  MOV R17, R4 ;  /* 0x0000000400117202 */ /* 0x000fe40000000f00 */
[----:B------:R-:W-:Y:S01]  /*100d0*/  MOV R161, R10 ;  /* 0x0000000a00a17202 */ /* 0x000fe20000000f00 */
[----:B------:R2:W-:Y:S01]  /*100e0*/  STSM.16.M88.4 [R163], R152 ;  /* 0x00000098a3007844 */ /* 0x0005e20000000200 */
[----:B------:R-:W-:-:S02]  /*100f0*/  MOV R162, R8 ;  /* 0x0000000800a27202 */ /* 0x000fc40000000f00 */
[----:B------:R-:W-:Y:S02]  /*10100*/  F2FP.F16.F32.PACK_AB R4, R57, R56 ;  /* 0x000000383904723e */ /* 0x000fe400000000ff */
[----:B------:R-:W-:Y:S02]  /*10110*/  F2FP.F16.F32.PACK_AB R5, R59, R58 ;  /* 0x0000003a3b05723e */ /* 0x000fe400000000ff */
[----:B------:R-:W-:Y:S02]  /*10120*/  F2FP.F16.F32.PACK_AB R6, R61, R60 ;  /* 0x0000003c3d06723e */ /* 0x000fe400000000ff */
[----:B------:R-:W-:Y:S02]  /*10130*/  F2FP.F16.F32.PACK_AB R7, R63, R62 ;  /* 0x0000003e3f07723e */ /* 0x000fe400000000ff */
[----:B------:R-:W-:Y:S02]  /*10140*/  F2FP.F16.F32.PACK_AB R8, R65, R64 ;  /* 0x000000404108723e */ /* 0x000fe400000000ff */
[----:B------:R-:W-:Y:S01]  /*10150*/  F2FP.F16.F32.PACK_AB R9, R67, R66 ;  /* 0x000000424309723e */ /* 0x000fe200000000ff */
[----:B------:R3:W-:Y:S01]  /*10160*/  STSM.16.M88.4 [R156], R4 ;  /* 0x000000049c007844 */ /* 0x0007e20000000200 */
[----:B------:R-:W-:-:S02]  /*10170*/  F2FP.F16.F32.PACK_AB R10, R69, R68 ;  /* 0x00000044450a723e */ /* 0x000fc400000000ff */
[----:B------:R-:W-:Y:S02]  /*10180*/  F2FP.F16.F32.PACK_AB R11, R71, R70 ;  /* 0x00000046470b723e */ /* 0x000fe400000000ff */
[----:B0-----:R-:W-:Y:S02]  /*10190*/  F2FP.F16.F32.PACK_AB R12, R73, R72 ;  /* 0x00000048490c723e */ /* 0x001fe400000000ff */
[----:B------:R-:W-:Y:S01]  /*101a0*/  F2FP.F16.F32.PACK_AB R13, R75, R74 ;  /* 0x0000004a4b0d723e */ /* 0x000fe200000000ff */
[----:B------:R0:W-:Y:S01]  /*101b0*/  STSM.16.M88.4 [R157], R8 ;  /* 0x000000089d007844 */ /* 0x0001e20000000200 */
[----:B------:R-:W-:Y:S02]  /*101c0*/  F2FP.F16.F32.PACK_AB R14, R77, R76 ;  /* 0x0000004c4d0e723e */ /* 0x000fe400000000ff */
[----:B------:R-:W-:Y:S02]  /*101d0*/  F2FP.F16.F32.PACK_AB R15, R79, R78 ;  /* 0x0000004e4f0f723e */ /* 0x000fe400000000ff */
[----:B-1----:R-:W-:-:S02]  /*101e0*/  F2FP.F16.F32.PACK_AB R20, R81, R80 ;  /* 0x000000505114723e */ /* 0x002fc400000000ff */
[----:B------:R-:W-:Y:S01]  /*101f0*/  F2FP.F16.F32.PACK_AB R21, R83, R82 ;  /* 0x000000525315723e */ /* 0x000fe200000000ff */
[----:B------:R1:W-:Y:S01]  /*10200*/  STSM.16.M88.4 [R158], R12 ;  /* 0x0000000c9e007844 */ /* 0x0003e20000000200 */
[----:B------:R-:W-:Y:S02]  /*10210*/  F2FP.F16.F32.PACK_AB R22, R85, R84 ;  /* 0x000000545516723e */ /* 0x000fe400000000ff */
[----:B------:R-:W-:Y:S02]  /*10220*/  F2FP.F16.F32.PACK_AB R23, R87, R86 ;  /* 0x000000565717723e */ /* 0x000fe400000000ff */
[----:B--2---:R-:W-:Y:S02]  /*10230*/  F2FP.F16.F32.PACK_AB R152, R89, R88 ;  /* 0x000000585998723e */ /* 0x004fe400000000ff */
[----:B------:R-:W-:Y:S01]  /*10240*/  F2FP.F16.F32.PACK_AB R153, R91, R90 ;  /* 0x0000005a5b99723e */ /* 0x000fe200000000ff */
[----:B------:R2:W-:Y:S01]  /*10250*/  STSM.16.M88.4 [R159], R20 ;  /* 0x000000149f007844 */ /* 0x0005e20000000200 */
[----:B------:R-:W-:-:S02]  /*10260*/  F2FP.F16.F32.PACK_AB R154, R93, R92 ;  /* 0x0000005c5d9a723e */ /* 0x000fc400000000ff */
[----:B------:R-:W-:Y:S02]  /*10270*/  F2FP.F16.F32.PACK_AB R155, R95, R94 ;  /* 0x0000005e5f9b723e */ /* 0x000fe400000000ff */
[----:B---3--:R-:W-:Y:S02]  /*10280*/  F2FP.F16.F32.PACK_AB R156, R97, R96 ;  /* 0x00000060619c723e */ /* 0x008fe400000000ff */
[----:B0-----:R-:W-:Y:S01]  /*10290*/  F2FP.F16.F32.PACK_AB R157, R99, R98 ;  /* 0x00000062639d723e */ /* 0x001fe200000000ff */
[----:B------:R0:W-:Y:S01]  /*102a0*/  STSM.16.M88.4 [R18], R152 ;  /* 0x0000009812007844 */ /* 0x0001e20000000200 */
[----:B-1----:R-:W-:Y:S02]  /*102b0*/  F2FP.F16.F32.PACK_AB R158, R101, R100 ;  /* 0x00000064659e723e */ /* 0x002fe400000000ff */
[----:B------:R-:W-:Y:S02]  /*102c0*/  F2FP.F16.F32.PACK_AB R4, R105, R104 ;  /* 0x000000686904723e */ /* 0x000fe400000000ff */
[----:B------:R-:W-:-:S02]  /*102d0*/  F2FP.F16.F32.PACK_AB R5, R107, R106 ;  /* 0x0000006a6b05723e */ /* 0x000fc400000000ff */
[----:B------:R-:W-:Y:S02]  /*102e0*/  F2FP.F16.F32.PACK_AB R6, R109, R108 ;  /* 0x0000006c6d06723e */ /* 0x000fe400000000ff */
[----:B--2---:R-:W-:Y:S02]  /*102f0*/  F2FP.F16.F32.PACK_AB R159, R103, R102 ;  /* 0x00000066679f723e */ /* 0x004fe400000000ff */
[----:B------:R-:W-:Y:S02]  /*10300*/  F2FP.F16.F32.PACK_AB R7, R111, R110 ;  /* 0x0000006e6f07723e */ /* 0x000fe400000000ff */
[----:B------:R-:W-:Y:S01]  /*10310*/  F2FP.F16.F32.PACK_AB R8, R113, R112 ;  /* 0x000000707108723e */ /* 0x000fe200000000ff */
[----:B------:R-:W-:Y:S01]  /*10320*/  STSM.16.M88.4 [R160], R156 ;  /* 0x0000009ca0007844 */ /* 0x000fe20000000200 */
[----:B------:R-:W-:Y:S01]  /*10330*/  F2FP.F16.F32.PACK_AB R9, R115, R114 ;  /* 0x000000727309723e */ /* 0x000fe200000000ff */
[----:B0-----:R-:W-:Y:S01]  /*10340*/  IMAD.U32 R152, RZ, RZ, UR9 ;  /* 0x00000009ff987e24 */ /* 0x001fe2000f8e00ff */
[----:B------:R-:W-:Y:S01]  /*10350*/  F2FP.F16.F32.PACK_AB R10, R117, R116 ;  /* 0x00000074750a723e */ /* 0x000fe200000000ff */
[----:B------:R0:W-:Y:S01]  /*10360*/  STSM.16.M88.4 [R161], R4 ;  /* 0x00000004a1007844 */ /* 0x0001e20000000200 */
[----:B------:R-:W-:Y:S01]  /*10370*/  F2FP.F16.F32.PACK_AB R11, R119, R118 ;  /* 0x00000076770b723e */ /* 0x000fe200000000ff */
[----:B------:R-:W-:Y:S01]  /*10380*/  IMAD.U32 R153, RZ, RZ, UR12 ;  /* 0x0000000cff997e24 */ /* 0x000fe2000f8e00ff */
[----:B------:R-:W-:Y:S01]  /*10390*/  F2FP.F16.F32.PACK_AB R12, R121, R120 ;  /* 0x00000078790c723e */ /* 0x000fe200000000ff */
[----:B------:R-:W-:Y:S01]  /*103a0*/  ULDC.64 UR12, c[0x0][0xc08] ;  /* 0x00030200000c7ab9 */ /* 0x000fe20000000a00 */
[----:B------:R-:W-:Y:S01]  /*103b0*/  F2FP.F16.F32.PACK_AB R13, R123, R122 ;  /* 0x0000007a7b0d723e */ /* 0x000fe200000000ff */
[----:B------:R1:W-:Y:S01]  /*103c0*/  STSM.16.M88.4 [R162], R8 ;  /* 0x00000008a2007844 */ /* 0x0003e20000000200 */
[----:B------:R-:W-:-:S02]  /*103d0*/  F2FP.F16.F32.PACK_AB R14, R125, R124 ;  /* 0x0000007c7d0e723e */ /* 0x000fc400000000ff */
[----:B------:R-:W-:Y:S02]  /*103e0*/  F2FP.F16.F32.PACK_AB R15, R127, R126 ;  /* 0x0000007e7f0f723e */ /* 0x000fe400000000ff */
[----:B------:R-:W-:Y:S02]  /*103f0*/  MOV R164, R164 ;  /* 0x000000a400a47202 */ /* 0x000fe40000000f00 */
[----:B------:R-:W-:Y:S01]  /*10400*/  F2FP.F16.F32.PACK_AB R20, R129, R128 ;  /* 0x000000808114723e */ /* 0x000fe200000000ff */
[----:B------:R-:W-:Y:S01]  /*10410*/  STSM.16.M88.4 [R3], R12 ;  /* 0x0000000c03007844 */ /* 0x000fe20000000200 */
[----:B------:R-:W-:Y:S02]  /*10420*/  F2FP.F16.F32.PACK_AB R21, R131, R130 ;  /* 0x000000828315723e */ /* 0x000fe400000000ff */
[----:B------:R-:W-:Y:S02]  /*10430*/  F2FP.F16.F32.PACK_AB R22, R133, R132 ;  /* 0x000000848516723e */ /* 0x000fe400000000ff */
[----:B------:R-:W-:-:S02]  /*10440*/  F2FP.F16.F32.PACK_AB R23, R135, R134 ;  /* 0x000000868717723e */ /* 0x000fc400000000ff */
[----:B------:R-:W-:Y:S02]  /*10450*/  MOV R166, R166 ;  /* 0x000000a600a67202 */ /* 0x000fe40000000f00 */
[----:B0-----:R-:W-:Y:S01]  /*10460*/  F2FP.F16.F32.PACK_AB R4, R137, R136 ;  /* 0x000000888904723e */ /* 0x001fe200000000ff */
[----:B------:R-:W-:Y:S01]  /*10470*/  STSM.16.M88.4 [R164], R20 ;  /* 0x00000014a4007844 */ /* 0x000fe20000000200 */
[----:B------:R-:W-:Y:S02]  /*10480*/  F2FP.F16.F32.PACK_AB R5, R139, R138 ;  /* 0x0000008a8b05723e */ /* 0x000fe400000000ff */
[----:B------:R-:W-:Y:S02]  /*10490*/  F2FP.F16.F32.PACK_AB R6, R141, R140 ;  /* 0x0000008c8d06723e */ /* 0x000fe400000000ff */
[----:B------:R-:W-:Y:S02]  /*104a0*/  F2FP.F16.F32.PACK_AB R7, R143, R142 ;  /* 0x0000008e8f07723e */ /* 0x000fe400000000ff */
[----:B-1----:R-:W-:-:S02]  /*104b0*/  F2FP.F16.F32.PACK_AB R8, R145, R144 ;  /* 0x000000909108723e */ /* 0x002fc400000000ff */
[----:B------:R-:W-:Y:S01]  /*104c0*/  F2FP.F16.F32.PACK_AB R9, R147, R146 ;  /* 0x000000929309723e */ /* 0x000fe200000000ff */
[----:B------:R0:W-:Y:S01]  /*104d0*/  STSM.16.M88.4 [R166], R4 ;  /* 0x00000004a6007844 */ /* 0x0001e20000000200 */
[----:B------:R-:W-:Y:S02]  /*104e0*/  F2FP.F16.F32.PACK_AB R10, R149, R148 ;  /* 0x00000094950a723e */ /* 0x000fe400000000ff */
[----:B------:R-:W-:Y:S02]  /*104f0*/  F2FP.F16.F32.PACK_AB R11, R151, R150 ;  /* 0x00000096970b723e */ /* 0x000fe400000000ff */
[----:B------:R-:W-:-:S03]  /*10500*/  ISETP.NE.U32.AND P0, PT, RZ, UR14, PT ;  /* 0x0000000eff007c0c */ /* 0x000fc6000bf05070 */
[----:B------:R1:W-:Y:S01]  /*10510*/  STSM.16.M88.4 [R17], R8 ;  /* 0x0000000811007844 */ /* 0x0003e20000000200 */
[----:B------:R-:W-:Y:S01]  /*10520*/  BAR.SYNC.DEFER_BLOCKING 0x1, 0x100 ;  /* 0x0044000000007b1d */ /* 0x000fe20000010000 */
[----:B------:R-:W-:Y:S01]  /*10530*/  ISETP.NE.AND.EX P0, PT, RZ, UR15, PT, P0 ;  /* 0x0000000fff007c0c */ /* 0x000fe2000bf05300 */
[----:B------:R-:W-:-:S04]  /*10540*/  UISETP.NE.U32.AND UP0, UPT, UR12, URZ, UPT ;  /* 0x0000003f0c00728c */ /* 0x000fc8000bf05070 */
[----:B------:R-:W-:-:S08]  /*10550*/  UISETP.NE.AND.EX UP0, UPT, UR13, URZ, UPT, UP0 ;  /* 0x0000003f0d00728c */ /* 0x000fd0000bf05300 */
[----:B------:R-:W2:Y:S03]  /*10560*/  @P0 LDG.E R18, desc[UR22][R152.64] ;  /* 0x0000001698120981 */ /* 0x000ea6000c1e1900 */
[----:B------:R-:W-:Y:S01]  /*10570*/  @UP0 UIADD3 UR12, UP1, UR4, UR12, URZ ;  /* 0x0000000c040c0290 */ /* 0x000fe2000ff3e03f */
[----:B------:R-:W-:Y:S02]  /*10580*/  PLOP3.LUT P4, PT, PT, PT, UP0, 0x80, 0x0 ;  /* 0x000000000000781c */ /* 0x000fe40003f8f008 */
[----:B------:R-:W-:Y:S01]  /*10590*/  ULDC UR4, c[0x0][0xad4] ;  /* 0x0002b50000047ab9 */ /* 0x000fe20000000800 */
[----:B------:R-:W-:Y:S02]  /*105a0*/  @UP0 UIADD3.X UR13, UR16, UR13, URZ, UP1, !UPT ;  /* 0x0000000d100d0290 */ /* 0x000fe40008ffe43f */
[----:B0-----:R-:W-:-:S04]  /*105b0*/  IMAD.U32 R4, RZ, RZ, UR12 ;  /* 0x0000000cff047e24 */ /* 0x001fc8000f8e00ff */
[----:B------:R-:W-:-:S05]  /*105c0*/  IMAD.U32 R5, RZ, RZ, UR13 ;  /* 0x0000000dff057e24 */ /* 0x000fca000f8e00ff */
[----:B------:R0:W3:Y:S01]  /*105d0*/  @P4 LDG.E R3, desc[UR22][R4.64] ;  /* 0x0000001604034981 */ /* 0x0000e2000c1e1900 */
[----:B------:R-:W-:Y:S01]  /*105e0*/  UISETP.NE.AND UP0, UPT, UR21, URZ, UPT ;  /* 0x0000003f1500728c */ /* 0x000fe2000bf05270 */
[----:B------:R-:W-:Y:S01]  /*105f0*/  VIADD R14, R213, UR26 ;  /* 0x0000001ad50e7c36 */ /* 0x000fe20008000000 */
        /* <DEDUP_REMOVED lines=10> */
[----:B------:R-:W-:Y:S01]  /*106a0*/  USEL UR9, UR18, URZ, !UP0 ;  /* 0x0000003f12097287 */ /* 0x000fe2000c000000 */
[----:B------:R-:W-:Y:S01]  /*106b0*/  @UP1 ULDC UR25, c[0x0][0xbec] ;  /* 0x0002fb0000191ab9 */ /* 0x000fe20000000800 */
[----:B------:R-:W-:Y:S02]  /*106c0*/  USEL UR22, UR17, URZ, !UP0 ;  /* 0x0000003f11167287 */ /* 0x000fe4000c000000 */
[----:B------:R-:W-:Y:S02]  /*106d0*/  USEL UR21, UR19, URZ, UP2 ;  /* 0x0000003f13157287 */ /* 0x000fe40009000000 */
[----:B------:R-:W-:Y:S01]  /*106e0*/  @P1 IMAD.HI.U32 R4, R14, UR25, RZ ;  /* 0x000000190e041c27 */ /* 0x000fe2000f8e00ff */
[----:B------:R-:W-:-:S03]  /*106f0*/  @UP1 ULDC UR28, c[0x0][0xbf0] ;  /* 0x0002fc00001c1ab9 */ /* 0x000fc60000000800 */
[----:B------:R-:W-:Y:S01]  /*10700*/  ULDC.64 UR16, c[0x0][UR23+0x220] ;  /* 0x0000880017107abb */ /* 0x000fe20008000a00 */
[----:B------:R-:W-:Y:S01]  /*10710*/  ULDC.64 UR14, c[0x0][UR23+0x218] ;  /* 0x00008600170e7abb */ /* 0x000fe20008000a00 */
[----:B------:R-:W-:Y:S01]  /*10720*/  ULDC.64 UR18, c[0x0][UR23+0x228] ;  /* 0x00008a0017127abb */ /* 0x000fe20008000a00 */
[----:B------:R-:W-:Y:S01]  /*10730*/  UIMAD UR17, UR17, UR9, URZ ;  /* 0x00000009111172a4 */ /* 0x000fe2000f8e023f */
[----:B------:R-:W-:Y:S01]  /*10740*/  @P1 SHF.R.U32.HI R5, RZ, UR28, R4 ;  /* 0x0000001cff051c19 */ /* 0x000fe20008011604 */
[----:B------:R-:W-:Y:S02]  /*10750*/  UIMAD.WIDE.U32 UR12, UR14, UR24, URZ ;  /* 0x000000180e0c72a5 */ /* 0x000fe4000f8e003f */
[----:B------:R-:W-:Y:S02]  /*10760*/  UIMAD UR24, UR15, UR24, URZ ;  /* 0x000000180f1872a4 */ /* 0x000fe4000f8e023f */
[----:B------:R-:W-:Y:S01]  /*10770*/  UIMAD.WIDE.U32 UR26, UR18, UR21, URZ ;  /* 0x00000015121a72a5 */ /* 0x000fe2000f8e003f */
[----:B------:R-:W-:Y:S01]  /*10780*/  IMAD.MOV R7, RZ, RZ, -R5 ;  /* 0x000000ffff077224 */ /* 0x000fe200078e0a05 */
[----:B------:R-:W-:-:S02]  /*10790*/  UIMAD.WIDE.U32 UR14, UR16, UR9, URZ ;  /* 0x00000009100e72a5 */ /* 0x000fc4000f8e003f */
[----:B------:R-:W-:Y:S01]  /*107a0*/  UIMAD UR18, UR19, UR21, URZ ;  /* 0x00000015131272a4 */ /* 0x000fe2000f8e023f */
[----:B------:R-:W-:Y:S01]  /*107b0*/  IMAD R7, R7, UR20, R14 ;  /* 0x0000001407077c24 */ /* 0x000fe2000f8e020e */
[----:B------:R-:W-:Y:S01]  /*107c0*/  UIMAD UR17, UR16, UR22, UR17 ;  /* 0x00000016101172a4 */ /* 0x000fe2000f8e0211 */
[----:B------:R-:W-:Y:S01]  /*107d0*/  IMAD.U32 R4, RZ, RZ, UR26 ;  /* 0x0000001aff047e24 */ /* 0x000fe2000f8e00ff */
[----:B------:R-:W-:Y:S02]  /*107e0*/  UIADD3 UR18, UR27, UR18, URZ ;  /* 0x000000121b127290 */ /* 0x000fe4000fffe03f */
[----:B------:R-:W-:Y:S01]  /*107f0*/  UIADD3 UR24, UR13, UR24, URZ ;  /* 0x000000180d187290 */ /* 0x000fe2000fffe03f */
[----:B------:R-:W-:Y:S01]  /*10800*/  SHF.R.S32.HI R6, RZ, 0x1f, R7 ;  /* 0x0000001fff067819 */ /* 0x000fe20000011407 */
[----:B------:R-:W-:Y:S02]  /*10810*/  UIADD3 UR17, UR15, UR17, URZ ;  /* 0x000000110f117290 */ /* 0x000fe4000fffe03f */
[----:B-1----:R-:W-:Y:S01]  /*10820*/  IMAD.U32 R8, RZ, RZ, UR18 ;  /* 0x00000012ff087e24 */ /* 0x002fe2000f8e00ff */
[----:B--2---:R-:W-:-:S13]  /*10830*/  @P0 R2UR UR4, R18 ;  /* 0x00000000120402ca */ /* 0x004fda00000e0000 */
[----:B------:R-:W-:Y:S02]  /*10840*/  UIADD3 UR12, UP0, UP3, UR14, UR12, UR4 ;  /* 0x0000000c0e0c7290 */ /* 0x000fe4000fb1e004 */
[----:B------:R-:W-:-:S04]  /*10850*/  USHF.R.S32.HI UR16, URZ, 0x1f, UR4 ;  /* 0x0000001f3f107899 */ /* 0x000fc80008011404 */
[----:B------:R-:W-:Y:S01]  /*10860*/  UIADD3.X UR14, UR17, UR24, UR16, UP0, UP3 ;  /* 0x00000018110e7290 */ /* 0x000fe200087e6410 */
[----:B------:R-:W-:Y:S01]  /*10870*/  IADD3 R4, P2, P3, R5, UR12, R4 ;  /* 0x0000000c05047c10 */ /* 0x000fe2000fb5e004 */
[----:B------:R-:W-:Y:S01]  /*10880*/  ULDC.64 UR12, c[0x0][UR23+0x210] ;  /* 0x00008400170c7abb */ /* 0x000fe20008000a00 */
[----:B------:R-:W-:Y:S01]  /*10890*/  SHF.R.S32.HI R5, RZ, 0x1f, R5 ;  /* 0x0000001fff057819 */ /* 0x000fe20000011405 */
[----:B------:R-:W-:-:S03]  /*108a0*/  IMAD R9, R7, UR13, RZ ;  /* 0x0000000d07097c24 */ /* 0x000fc6000f8e02ff */
[----:B------:R-:W-:Y:S01]  /*108b0*/  IADD3.X R5, R5, UR14, R8, P2, P3 ;  /* 0x0000000e05057c10 */ /* 0x000fe200097e6408 */
[----:B------:R-:W-:Y:S01]  /*108c0*/  IMAD R9, R6, UR12, R9 ;  /* 0x0000000c06097c24 */ /* 0x000fe2000f8e0209 */
[----:B------:R-:W-:Y:S01]  /*108d0*/  ULDC.64 UR14, c[0x0][0xba8] ;  /* 0x0002ea00000e7ab9 */ /* 0x000fe20000000a00 */
[----:B------:R-:W-:Y:S01]  /*108e0*/  @!UP2 ULDC UR14, c[0x0][0xb50] ;  /* 0x0002d400000eaab9 */ /* 0x000fe20000000800 */
[----:B------:R-:W-:Y:S01]  /*108f0*/  @!UP2 ULDC UR15, c[0x0][0xb54] ;  /* 0x0002d500000faab9 */ /* 0x000fe20000000800 */
[----:B------:R-:W-:Y:S01]  /*10900*/  IMAD.WIDE.U32 R4, R7, UR12, R4 ;  /* 0x0000000c07047c25 */ /* 0x000fe2000f8e0004 */
[----:B------:R-:W-:Y:S01]  /*10910*/  ULDC UR12, c[0x0][0xa88] ;  /* 0x0002a200000c7ab9 */ /* 0x000fe20000000800 */
[----:B---3--:R-:W-:Y:S02]  /*10920*/  @P4 R2UR UR12, R3 ;  /* 0x00000000030c42ca */ /* 0x008fe400000e0000 */
[----:B------:R-:W-:Y:S01]  /*10930*/  IMAD.IADD R5, R5, 0x1, R9 ;  /* 0x0000000105057824 */ /* 0x000fe200078e0209 */
[----:B------:R-:W-:-:S04]  /*10940*/  LEA R8, P2, R4, UR14, 0x2 ;  /* 0x0000000e04087c11 */ /* 0x000fc8000f8410ff */
[----:B------:R-:W-:Y:S01]  /*10950*/  LEA.HI.X R9, R4, UR15, R5, 0x2, P2 ;  /* 0x0000000f04097c11 */ /* 0x000fe200090f1405 */
[----:B------:R-:W-:Y:S08]  /*10960*/  @P4 BRA `(.L_x_2384) ;  /* 0x00000000001c4947 */ /* 0x000ff00003800000 */
[----:B------:R-:W-:Y:S05]  /*10970*/  @!P0 BRA `(.L_x_2384) ;  /* 0x0000000000188947 */ /* 0x000fea0003800000 */
[----:B------:R-:W-:Y:S02]  /*10980*/  ULDC.64 UR12, c[0x0][0x208] ;  /* 0x00008200000c7ab9 */ /* 0x000fe40000000a00 */
[----:B------:R-:W2:Y:S04]  /*10990*/  LDG.E R4, desc[UR12][R152.64] ;  /* 0x0000000c98047981 */ /* 0x000ea8000c1e1900 */
[----:B------:R-:W3:Y:S01]  /*109a0*/  LDG.E R3, desc[UR12][R152.64+0x4] ;  /* 0x0000040c98037981 */ /* 0x000ee2000c1e1900 */
[----:B--2---:R-:W-:Y:S02]  /*109b0*/  R2UR UR13, R4 ;  /* 0x00000000040d72ca */ /* 0x004fe400000e0000 */
[----:B---3--:R-:W-:-:S13]  /*109c0*/  R2UR UR12, R3 ;  /* 0x00000000030c72ca */ /* 0x008fda00000e0000 */
[----:B------:R-:W-:-:S12]  /*109d0*/  UIADD3 UR12, -UR13, UR12, URZ ;  /* 0x0000000c0d0c7290 */ /* 0x000fd8000fffe13f */
.L_x_2384:
[----:B------:R-:W2:Y:S04]  /*109e0*/  LDL R10, [R1+0x60] ;  /* 0x00006000010a7983 */ /* 0x000ea80000100800 */
[----:B------:R-:W3:Y:S01]  /*109f0*/  LDL R3, [R1+0x34] ;  /* 0x0000340001037983 */ /* 0x000ee20000100800 */
[----:B------:R-:W-:Y:S01]  /*10a00*/  R2UR UR13, R212 ;  /* 0x00000000d40d72ca */ /* 0x000fe200000e0000 */
[----:B------:R-:W-:Y:S02]  /*10a10*/  UIMAD UR12, UR12, UR20, URZ ;  /* 0x000000140c0c72a4 */ /* 0x000fe4000f8e023f */
[----:B------:R-:W-:Y:S01]  /*10a20*/  SHFL.IDX PT, R4, R8, RZ, 0x1c1f ;  /* 0x001c1fff08047589 */ /* 0x000fe200000e0000 */
[----:B------:R-:W-:-:S03]  /*10a30*/  ULDC.64 UR14, c[0x0][0x208] ;  /* 0x00008200000e7ab9 */ /* 0x000fc60000000a00 */
[----:B------:R-:W0:Y:S04]  /*10a40*/  SHFL.IDX PT, R5, R9, RZ, 0x1c1f ;  /* 0x001c1fff09057589 */ /* 0x000e2800000e0000 */
[----:B------:R-:W-:Y:S04]  /*10a50*/  SHFL.IDX PT, R6, R8, 0x1, 0x1c1f ;  /* 0x003c1f0008067f89 */ /* 0x000fe800000e0000 */
[----:B------:R-:W1:Y:S01]  /*10a60*/  SHFL.IDX PT, R7, R9, 0x1, 0x1c1f ;  /* 0x003c1f0009077f89 */ /* 0x000e6200000e0000 */
[----:B--2---:R-:W-:Y:S01]  /*10a70*/  VIADD R12, R10, UR13 ;  /* 0x0000000d0a0c7c36 */ /* 0x004fe20008000000 */
        /* <DEDUP_REMOVED lines=163> */
[----:B------:R-:W-:Y:S01]  /*114b0*/  LEA R17, P2, R2, UR10, 0x1 ;  /* 0x0000000a02117c11 */ /* 0x000fe2000f8408ff */
        /* <DEDUP_REMOVED lines=37> */
.L_x_2387:
[----:B------:R-:W-:Y:S05]  /*11710*/  BSYNC B1 ;  /* 0x0000000000017941 */ /* 0x000fea0003800000 */
.L_x_2386:
[----:B0----5:R0:W3:Y:S01]  /*11720*/  SHFL.IDX PT, R25, R18, 0x1, 0x181f ;  /* 0x00381f0012197f89 */ /* 0x0210e200000e0000 */
[----:B------:R-:W-:Y:S03]  /*11730*/  BSSY B1, `(.L_x_2388) ;  /* 0x0000015000017945 */ /* 0x000fe60003800000 */
[----:B------:R0:W4:Y:S01]  /*11740*/  SHFL.IDX PT, R7, R17, 0x1, 0x181f ;  /* 0x00381f0011077f89 */ /* 0x00012200000e0000 */
        /* <DEDUP_REMOVED lines=19> */
.L_x_2389:
[----:B------:R-:W-:Y:S05]  /*11880*/  BSYNC B1 ;  /* 0x0000000000017941 */ /* 0x000fea0003800000 */
.L_x_2388:
        /* <DEDUP_REMOVED lines=22> */
.L_x_2391:
[----:B------:R-:W-:Y:S05]  /*119f0*/  BSYNC B1 ;  /* 0x0000000000017941 */ /* 0x000fea0003800000 */
.L_x_2390:
[----:B0-----:R-:W-:Y:S01]  /*11a00*/  VIADD R2, R78, 0x60 ;  /* 0x000000604e027836 */ /* 0x001fe20000000000 */
[----:B------:R0:W0:Y:S04]  /*11a10*/  SHFL.IDX PT, R9, R18, 0x3, 0x181f ;  /* 0x00781f0012097f89 */ /* 0x00002800000e0000 */
[----:B------:R-:W-:Y:S01]  /*11a20*/  ISETP.GE.AND P0, PT, R2, UR12, PT ;  /* 0x0000000c02007c0c */ /* 0x000fe2000bf06270 */
[----:B---3--:R-:W3:-:S12]  /*11a30*/  SHFL.IDX PT, R17, R17, 0x3, 0x181f ;  /* 0x00781f0011117f89 */ /* 0x008ed800000e0000 */
        /* <DEDUP_REMOVED lines=22> */
.L_x_2385:
        /* <DEDUP_REMOVED lines=17> */
[C---:B------:R-:W-:Y:S01]  /*11cb0*/  VIADD R174, R19.reuse, 0x40 ;  /* 0x0000004013ae7836 */ /* 0x040fe20000000000 */
[----:B------:R-:W-:Y:S01]  /*11cc0*/  UIMAD UR11, UR19, UR15, UR11 ;  /* 0x0000000f130b72a4 */ /* 0x000fe2000f8e020b */
[C---:B------:R-:W-:Y:S01]  /*11cd0*/  VIADD R176, R19.reuse, 0x38 ;  /* 0x0000003813b07836 */ /* 0x040fe20000000000 */
[----:B------:R-:W-:Y:S01]  /*11ce0*/  UIMAD UR4, UR9, UR17, UR4 ;  /* 0x00000011090472a4 */ /* 0x000fe2000f8e0204 */
[C---:B------:R-:W-:Y:S01]  /*11cf0*/  VIADD R178, R19.reuse, 0x30 ;  /* 0x0000003013b27836 */ /* 0x040fe20000000000 */
[----:B------:R-:W-:Y:S01]  /*11d00*/  UIMAD.WIDE.U32 UR10, UR9, UR16, UR10 ;  /* 0x00000010090a72a5 */ /* 0x000fe2000f8e000a */
[C---:B------:R-:W-:Y:S01]  /*11d10*/  VIADD R180, R19.reuse, 0x28 ;  /* 0x0000002813b47836 */ /* 0x040fe20000000000 */
[----:B------:R-:W-:Y:S01]  /*11d20*/  ULDC.64 UR14, c[0x0][0xb48] ;  /* 0x0002d200000e7ab9 */ /* 0x000fe20000000a00 */
[----:B------:R-:W-:Y:S01]  /*11d30*/  @UP1 ULDC UR9, c[0x0][0xbec] ;  /* 0x0002fb0000091ab9 */ /* 0x000fe20000000800 */
[----:B------:R-:W-:Y:S01]  /*11d40*/  UIADD3 UR11, UR11, UR4, URZ ;  /* 0x000000040b0b7290 */ /* 0x000fe2000fffe03f */
[----:B------:R-:W-:Y:S01]  /*11d50*/  @P1 IMAD.HI.U32 R0, R14, UR9, RZ ;  /* 0x000000090e001c27 */ /* 0x000fe2000f8e00ff */
[----:B------:R-:W-:Y:S01]  /*11d60*/  UIADD3 UR8, UR8, 0x38820, URZ ;  /* 0x0003882008087890 */ /* 0x000fe2000fffe03f */
[----:B------:R-:W-:Y:S01]  /*11d70*/  BSSY B1, `(.L_x_2393) ;  /* 0x00000d0000017945 */ /* 0x000fe20003800000 */
[----:B------:R-:W-:Y:S01]  /*11d80*/  @UP1 ULDC UR4, c[0x0][0xbf0] ;  /* 0x0002fc0000041ab9 */ /* 0x000fe20000000800 */
[----:B------:R-:W-:Y:S01]  /*11d90*/  UIMAD.WIDE.U32 UR10, UR18, UR14, UR10 ;  /* 0x0000000e120a72a5 */ /* 0x000fe2000f8e000a */
[----:B------:R-:W-:Y:S01]  /*11da0*/  @P1 SHF.R.U32.HI R5, RZ, UR4, R0 ;  /* 0x00000004ff051c19 */ /* 0x000fe20008011600 */
[----:B------:R-:W-:Y:S01]  /*11db0*/  UPRMT UR8, URZ, 0x654, UR8 ;  /* 0x000006543f087896 */ /* 0x000fe20008000008 */
[----:B------:R-:W-:Y:S01]  /*11dc0*/  VIADD R182, R19, 0x20 ;  /* 0x0000002013b67836 */ /* 0x000fe20000000000 */
        /* <DEDUP_REMOVED lines=37> */
[C---:B------:R-:W-:Y:S01]  /*12020*/  VIADD R167, R19.reuse, 0x58 ;  /* 0x0000005813a77836 */ /* 0x040fe20000000000 */
[----:B------:R-:W-:Y:S01]  /*12030*/  SHF.R.S32.HI R162, RZ, 0x1f, R230 ;  /* 0x0000001fffa27819 */ /* 0x000fe200000114e6 */
[----:B------:R0:W2:Y:S01]  /*12040*/  SHFL.IDX PT, R3, R11, RZ, 0x1c1f ;  /* 0x001c1fff0b037589 */ /* 0x0000a200000e0000 */
        /* <DEDUP_REMOVED lines=23> */
[----:B------:R-:W-:Y:S02]  /*121c0*/  SHF.R.S32.HI R186, RZ, 0x1f, R186 ;  /* 0x0000001fffba7819 */ /* 0x000fe400000114ba */
[----:B------:R-:W-:Y:S01]  /*121d0*/  SHF.R.S32.HI R188, RZ, 0x1f, R188 ;  /* 0x0000001fffbc7819 */ /* 0x000fe200000114bc */
[----:B012---:R-:W-:Y:S06]  /*121e0*/  @P0 BRA `(.L_x_2394) ;  /* 0x0000000800200947 */ /* 0x007fec0003800000 */
[----:B------:R-:W-:Y:S01]  /*121f0*/  ULDC UR4, c[0x0][0xac8] ;  /* 0x0002b20000047ab9 */ /* 0x000fe20000000800 */
[----:B------:R-:W-:Y:S01]  /*12200*/  ULDC.64 UR8, c[0x0][0x208] ;  /* 0x0000820000087ab9 */ /* 0x000fe20000000a00 */
[----:B------:R-:W-:Y:S01]  /*12210*/  ISETP.GE.AND P4, PT, R187, UR4, PT ;  /* 0x00000004bb007c0c */ /* 0x000fe2000bf86270 */
[----:B------:R-:W-:Y:S01]  /*12220*/  VIADD R23, R19, 0xf0 ;  /* 0x000000f013177836 */ /* 0x000fe20000000000 */
[----:B------:R-:W-:Y:S01]  /*12230*/  ISETP.GE.AND P3, PT, R185, UR4, PT ;  /* 0x00000004b9007c0c */ /* 0x000fe2000bf66270 */
[C---:B------:R-:W-:Y:S01]  /*12240*/  VIADD R17, R19.reuse, 0xf8 ;  /* 0x000000f813117836 */ /* 0x040fe20000000000 */
[----:B------:R-:W-:Y:S02]  /*12250*/  ISETP.GE.AND P5, PT, R19, UR4, PT ;  /* 0x0000000413007c0c */ /* 0x000fe4000bfa6270 */
[----:B------:R-:W-:Y:S02]  /*12260*/  ISETP.GE.AND P1, PT, R181, UR4, PT ;  /* 0x00000004b5007c0c */ /* 0x000fe4000bf26270 */
[----:B------:R-:W-:-:S02]  /*12270*/  ISETP.GE.AND P0, PT, R183, UR4, PT ;  /* 0x00000004b7007c0c */ /* 0x000fc4000bf06270 */
[----:B------:R-:W-:-:S03]  /*12280*/  SHF.R.S32.HI R18, RZ, 0x1f, R17 ;  /* 0x0000001fff127819 */ /* 0x000fc60000011411 */
[-C--:B------:R-:W-:Y:S02]  /*12290*/  @!P4 LEA R4, P2, R187, R2.reuse, 0x2 ;  /* 0x00000002bb04c211 */ /* 0x080fe400078410ff */
[----:B------:R-:W-:Y:S02]  /*122a0*/  @!P3 LEA R6, P6, R185, R2, 0x2 ;  /* 0x00000002b906b211 */ /* 0x000fe400078c10ff */
[----:B------:R-:W-:Y:S01]  /*122b0*/  @!P5 IMAD.WIDE R8, R19, 0x4, R2 ;  /* 0x000000041308d825 */ /* 0x000fe200078e0202 */
        /* <DEDUP_REMOVED lines=9> */
[-C--:B-1----:R-:W-:Y:S02]  /*12350*/  @!P1 LEA R6, P5, R181, R2.reuse, 0x2 ;  /* 0x00000002b5069211 */ /* 0x082fe400078a10ff */
        /* <DEDUP_REMOVED lines=21> */
[-C--:B0-----:R-:W-:Y:S02]  /*124b0*/  @!P0 LEA R4, P4, R171, R2.reuse, 0x2 ;  /* 0x00000002ab048211 */ /* 0x081fe400078810ff */
[----:B-1----:R-:W-:Y:S02]  /*124c0*/  @!P1 LEA R6, P5, R169, R2, 0x2 ;  /* 0x00000002a9069211 */ /* 0x002fe400078a10ff */
        /* <DEDUP_REMOVED lines=29> */
[----:B--2---:R-:W-:-:S02]  /*126a0*/  @!P2 LEA R8, P6, R229, R2, 0x2 ;  /* 0x00000002e508a211 */ /* 0x004fc400078c10ff */
[-C--:B------:R-:W-:Y:S01]  /*126b0*/  @!P4 LEA R14, P0, R227, R2.reuse, 0x2 ;  /* 0x00000002e30ec211 */ /* 0x080fe200078010ff */
[----:B------:R1:W-:Y:S01]  /*126c0*/  @!P1 ST.E.64 desc[UR8][R6.64], R88 ;  /* 0x0000005806009985 */ /* 0x0003e2000c101b08 */
[-C--:B------:R-:W-:Y:S02]  /*126d0*/  @!P2 LEA.HI.X R9, R229, R3.reuse, R161, 0x2, P6 ;  /* 0x00000003e509a211 */ /* 0x080fe400030f14a1 */
[C---:B------:R-:W-:Y:S02]  /*126e0*/  @!P5 LEA R12, P1, R228.reuse, R2, 0x2 ;  /* 0x00000002e40cd211 */ /* 0x040fe400078210ff */
[-C--:B------:R-:W-:Y:S01]  /*126f0*/  @!P4 LEA.HI.X R15, R227, R3.reuse, R159, 0x2, P0 ;  /* 0x00000003e30fc211 */ /* 0x080fe200000f149f */
[----:B------:R2:W-:Y:S01]  /*12700*/  @!P2 ST.E.64 desc[UR8][R8.64], R92 ;  /* 0x0000005c0800a985 */ /* 0x0005e2000c101b08 */
[----:B------:R-:W-:Y:S02]  /*12710*/  ISETP.GE.AND P2, PT, R225, UR4, PT ;  /* 0x00000004e1007c0c */ /* 0x000fe4000bf46270 */
[----:B------:R-:W-:-:S02]  /*12720*/  @!P5 LEA.HI.X R13, R228, R3, R160, 0x2, P1 ;  /* 0x00000003e40dd211 */ /* 0x000fc400008f14a0 */
[-C--:B------:R-:W-:Y:S02]  /*12730*/  @!P3 LEA R20, P6, R226, R2.reuse, 0x2 ;  /* 0x00000002e214b211 */ /* 0x080fe400078c10ff */
[----:B------:R-:W-:Y:S01]  /*12740*/  ISETP.GE.AND P1, PT, R224, UR4, PT ;  /* 0x00000004e0007c0c */ /* 0x000fe2000bf26270 */
[----:B------:R-:W-:Y:S01]  /*12750*/  @!P5 ST.E.64 desc[UR8][R12.64], R96 ;  /* 0x000000600c00d985 */ /* 0x000fe2000c101b08 */
[----:B------:R-:W-:Y:S02]  /*12760*/  @!P3 LEA.HI.X R21, R226, R3, R158, 0x2, P6 ;  /* 0x00000003e215b211 */ /* 0x000fe400030f149e */
[----:B------:R-:W-:Y:S01]  /*12770*/  ISETP.GE.AND P0, PT, R223, UR4, PT ;  /* 0x00000004df007c0c */ /* 0x000fe2000bf06270 */
[----:B------:R3:W-:Y:S01]  /*12780*/  @!P4 ST.E.64 desc[UR8][R14.64], R100 ;  /* 0x000000640e00c985 */ /* 0x0007e2000c101b08 */
[----:B------:R-:W-:Y:S02]  /*12790*/  ISETP.GE.AND P4, PT, R221, UR4, PT ;  /* 0x00000004dd007c0c */ /* 0x000fe4000bf86270 */
[----:B0-----:R-:W-:Y:S01]  /*127a0*/  @!P2 LEA R4, P6, R225, R2, 0x2 ;  /* 0x00000002e104a211 */ /* 0x001fe200078c10ff */
[----:B------:R0:W-:Y:S01]  /*127b0*/  @!P3 ST.E.64 desc[UR8][R20.64], R104 ;  /* 0x000000681400b985 */ /* 0x0001e2000c101b08 */
[----:B------:R-:W-:-:S02]  /*127c0*/  ISETP.GE.AND P3, PT, R222, UR4, PT ;  /* 0x00000004de007c0c */ /* 0x000fc4000bf66270 */
[----:B------:R-:W-:Y:S02]  /*127d0*/  @!P2 LEA.HI.X R5, R225, R3, R157, 0x2, P6 ;  /* 0x00000003e105a211 */ /* 0x000fe400030f149d */
[----:B-1----:R-:W-:-:S03]  /*127e0*/  @!P1 LEA R6, P5, R224, R2, 0x2 ;  /* 0x00000002e0069211 */ /* 0x002fc600078a10ff */
[CC--:B--2---:R-:W-:Y:S01]  /*127f0*/  @!P0 LEA R8, P6, R223.reuse, R2.reuse, 0x2 ;  /* 0x00000002df088211 */ /* 0x0c4fe200078c10ff */
[----:B------:R1:W-:Y:S01]  /*12800*/  @!P2 ST.E.64 desc[UR8][R4.64], R108 ;  /* 0x0000006c0400a985 */ /* 0x0003e2000c101b08 */
[-C--:B------:R-:W-:Y:S02]  /*12810*/  @!P1 LEA.HI.X R7, R224, R3.reuse, R156, 0x2, P5 ;  /* 0x00000003e0079211 */ /* 0x080fe400028f149c */
[-C--:B------:R-:W-:Y:S02]  /*12820*/  @!P0 LEA.HI.X R9, R223, R3.reuse, R155, 0x2, P6 ;  /* 0x00000003df098211 */ /* 0x080fe400030f149b */
[-C--:B---3--:R-:W-:Y:S01]  /*12830*/  @!P4 LEA R14, P5, R221, R2.reuse, 0x2 ;  /* 0x00000002dd0ec211 */ /* 0x088fe200078a10ff */
[----:B------:R-:W-:Y:S01]  /*12840*/  @!P1 ST.E.64 desc[UR8][R6.64], R112 ;  /* 0x0000007006009985 */ /* 0x000fe2000c101b08 */
[----:B------:R-:W-:Y:S01]  /*12850*/  @!P3 LEA R12, P1, R222, R2, 0x2 ;  /* 0x00000002de0cb211 */ /* 0x000fe200078210ff */
[----:B0-----:R-:W-:Y:S01]  /*12860*/  VIADD R21, R19, 0xe8 ;  /* 0x000000e813157836 */ /* 0x001fe20000000000 */
[----:B------:R-:W-:Y:S01]  /*12870*/  ISETP.GE.AND P2, PT, R220, UR4, PT ;  /* 0x00000004dc007c0c */ /* 0x000fe2000bf46270 */
[----:B------:R0:W-:Y:S01]  /*12880*/  @!P0 ST.E.64 desc[UR8][R8.64], R116 ;  /* 0x0000007408008985 */ /* 0x0001e2000c101b08 */
[----:B------:R-:W-:-:S02]  /*12890*/  @!P3 LEA.HI.X R13, R222, R3, R154, 0x2, P1 ;  /* 0x00000003de0db211 */ /* 0x000fc400008f149a */
[----:B------:R-:W-:Y:S02]  /*128a0*/  ISETP.GE.AND P1, PT, R219, UR4, PT ;  /* 0x00000004db007c0c */ /* 0x000fe4000bf26270 */
[----:B------:R-:W-:Y:S01]  /*128b0*/  @!P4 LEA.HI.X R15, R221, R3, R153, 0x2, P5 ;  /* 0x00000003dd0fc211 */ /* 0x000fe200028f1499 */
[----:B------:R2:W-:Y:S01]  /*128c0*/  @!P3 ST.E.64 desc[UR8][R12.64], R120 ;  /* 0x000000780c00b985 */ /* 0x0005e2000c101b08 */
[----:B------:R-:W-:Y:S02]  /*128d0*/  ISETP.GE.AND P0, PT, R215, UR4, PT ;  /* 0x00000004d7007c0c */ /* 0x000fe4000bf06270 */
[----:B------:R-:W-:Y:S01]  /*128e0*/  ISETP.GE.AND P3, PT, R23, UR4, PT ;  /* 0x0000000417007c0c */ /* 0x000fe2000bf66270 */
[----:B------:R3:W-:Y:S01]  /*128f0*/  @!P4 ST.E.64 desc[UR8][R14.64], R124 ;  /* 0x0000007c0e00c985 */ /* 0x0007e2000c101b08 */
[----:B------:R-:W-:Y:S02]  /*12900*/  ISETP.GE.AND P4, PT, R21, UR4, PT ;  /* 0x0000000415007c0c */ /* 0x000fe4000bf86270 */
[----:B-1----:R-:W-:-:S02]  /*12910*/  SHF.R.S32.HI R5, RZ, 0x1f, R215 ;  /* 0x0000001fff057819 */ /* 0x002fc400000114d7 */
[CC--:B0-----:R-:W-:Y:S02]  /*12920*/  @!P2 LEA R8, P5, R220.reuse, R2.reuse, 0x2 ;  /* 0x00000002dc08a211 */ /* 0x0c1fe400078a10ff */
[-C--:B------:R-:W-:Y:S02]  /*12930*/  @!P1 LEA R6, P6, R219, R2.reuse, 0x2 ;  /* 0x00000002db069211 */ /* 0x080fe400078c10ff */
[-C--:B------:R-:W-:Y:S02]  /*12940*/  @!P2 LEA.HI.X R9, R220, R3.reuse, R152, 0x2, P5 ;  /* 0x00000003dc09a211 */ /* 0x080fe400028f1498 */
[----:B------:R-:W-:Y:S02]  /*12950*/  @!P0 LEA R4, P5, R215, R2, 0x2 ;  /* 0x00000002d7048211 */ /* 0x000fe400078a10ff */
[----:B------:R-:W-:Y:S01]  /*12960*/  @!P1 LEA.HI.X R7, R219, R3, R22, 0x2, P6 ;  /* 0x00000003db079211 */ /* 0x000fe200030f1416 */
[----:B------:R0:W-:Y:S01]  /*12970*/  @!P2 ST.E.64 desc[UR8][R8.64], R128 ;  /* 0x000000800800a985 */ /* 0x0001e2000c101b08 */
[----:B------:R-:W-:-:S02]  /*12980*/  ISETP.GE.AND P6, PT, R17, UR4, PT ;  /* 0x0000000411007c0c */ /* 0x000fc4000bfc6270 */
[-C--:B------:R-:W-:Y:S01]  /*12990*/  @!P0 LEA.HI.X R5, R215, R3.reuse, R5, 0x2, P5 ;  /* 0x00000003d7058211 */ /* 0x080fe200028f1405 */
[----:B------:R0:W-:Y:S01]  /*129a0*/  @!P1 ST.E.64 desc[UR8][R6.64], R132 ;  /* 0x0000008406009985 */ /* 0x0001e2000c101b08 */
[----:B--2---:R-:W-:Y:S02]  /*129b0*/  SHF.R.S32.HI R13, RZ, 0x1f, R21 ;  /* 0x0000001fff0d7819 */ /* 0x004fe40000011415 */
[CC--:B------:R-:W-:Y:S01]  /*129c0*/  @!P4 LEA R12, P5, R21.reuse, R2.reuse, 0x2 ;  /* 0x00000002150cc211 */ /* 0x0c0fe200078a10ff */
[----:B------:R0:W-:Y:S01]  /*129d0*/  @!P0 ST.E.64 desc[UR8][R4.64], R136 ;  /* 0x0000008804008985 */ /* 0x0001e2000c101b08 */
[----:B---3--:R-:W-:Y:S02]  /*129e0*/  SHF.R.S32.HI R15, RZ, 0x1f, R23 ;  /* 0x0000001fff0f7819 */ /* 0x008fe40000011417 */
[----:B------:R-:W-:Y:S02]  /*129f0*/  @!P4 LEA.HI.X R13, R21, R3, R13, 0x2, P5 ;  /* 0x00000003150dc211 */ /* 0x000fe400028f140d */
[----:B------:R-:W-:-:S03]  /*12a00*/  @!P3 LEA R14, P5, R23, R2, 0x2 ;  /* 0x00000002170eb211 */ /* 0x000fc600078a10ff */
[----:B------:R0:W-:Y:S01]  /*12a10*/  @!P4 ST.E.64 desc[UR8][R12.64], R140 ;  /* 0x0000008c0c00c985 */ /* 0x0001e2000c101b08 */
[----:B------:R-:W-:Y:S02]  /*12a20*/  @!P3 LEA.HI.X R15, R23, R3, R15, 0x2, P5 ;  /* 0x00000003170fb211 */ /* 0x000fe400028f140f */
[----:B------:R-:W-:-:S03]  /*12a30*/  @!P6 LEA R2, P5, R17, R2, 0x2 ;  /* 0x000000021102e211 */ /* 0x000fc600078a10ff */
[----:B------:R0:W-:Y:S01]  /*12a40*/  @!P3 ST.E.64 desc[UR8][R14.64], R144 ;  /* 0x000000900e00b985 */ /* 0x0001e2000c101b08 */
[----:B------:R-:W-:-:S05]  /*12a50*/  @!P6 LEA.HI.X R3, R17, R3, R18, 0x2, P5 ;  /* 0x000000031103e211 */ /* 0x000fca00028f1412 */
[----:B------:R0:W-:Y:S04]  /*12a60*/  @!P6 ST.E.64 desc[UR8][R2.64], R148 ;  /* 0x000000940200e985 */ /* 0x0001e8000c101b08 */
.L_x_2394:
[----:B------:R-:W-:Y:S05]  /*12a70*/  BSYNC B1 ;  /* 0x0000000000017941 */ /* 0x000fea0003800000 */
.L_x_2393:
[----:B------:R-:W-:Y:S01]  /*12a80*/  ISETP.GE.AND P0, PT, R10, UR12, PT ;  /* 0x0000000c0a007c0c */ /* 0x000fe2000bf06270 */
[----:B0-----:R0:W1:Y:S04]  /*12a90*/  SHFL.IDX PT, R3, R11, 0x1, 0x1c1f ;  /* 0x003c1f000b037f89 */ /* 0x00106800000e0000 */
        /* <DEDUP_REMOVED lines=12> */
[-C--:B--2---:R-:W-:Y:S02]  /*12b60*/  @!P5 LEA R6, P3, R187, R2.reuse, 0x2 ;  /* 0x00000002bb06d211 */ /* 0x084fe400078610ff */
        /* <DEDUP_REMOVED lines=19> */
[-C--:B-1----:R-:W-:Y:S02]  /*12ca0*/  @!P4 LEA R6, P2, R177, R2.reuse, 0x2 ;  /* 0x00000002b106c211 */ /* 0x082fe400078410ff */
[-C--:B------:R-:W-:Y:S02]  /*12cb0*/  @!P3 LEA.HI.X R5, R179, R3.reuse, R180, 0x2, P6 ;  /* 0x00000003b305b211 */ /* 0x080fe400030f14b4 */
[----:B------:R-:W-:Y:S02]  /*12cc0*/  @!P5 LEA R14, P6, R175, R2, 0x2 ;  /* 0x00000002af0ed211 */ /* 0x000fe400078c10ff */
[----:B------:R-:W-:Y:S01]  /*12cd0*/  @!P4 LEA.HI.X R7, R177, R3, R178, 0x2, P2 ;  /* 0x00000003b107c211 */ /* 0x000fe200010f14b2 */
[----:B------:R1:W-:Y:S01]  /*12ce0*/  @!P3 ST.E.64 desc[UR8][R4.64], R46 ;  /* 0x0000002e0400b985 */ /* 0x0003e2000c101b08 */
[----:B------:R-:W-:-:S02]  /*12cf0*/  ISETP.GE.AND P2, PT, R169, UR4, PT ;  /* 0x00000004a9007c0c */ /* 0x000fc4000bf46270 */
[-C--:B------:R-:W-:Y:S01]  /*12d00*/  @!P5 LEA.HI.X R15, R175, R3.reuse, R176, 0x2, P6 ;  /* 0x00000003af0fd211 */ /* 0x080fe200030f14b0 */
[----:B------:R4:W-:Y:S01]  /*12d10*/  @!P4 ST.E.64 desc[UR8][R6.64], R50 ;  /* 0x000000320600c985 */ /* 0x0009e2000c101b08 */
[-C--:B--2---:R-:W-:Y:S02]  /*12d20*/  @!P0 LEA R8, P4, R173, R2.reuse, 0x2 ;  /* 0x00000002ad088211 */ /* 0x084fe400078810ff */
[----:B------:R-:W-:Y:S01]  /*12d30*/  ISETP.GE.AND P3, PT, R167, UR4, PT ;  /* 0x00000004a7007c0c */ /* 0x000fe2000bf66270 */
[----:B------:R2:W-:Y:S01]  /*12d40*/  @!P5 ST.E.64 desc[UR8][R14.64], R54 ;  /* 0x000000360e00d985 */ /* 0x0005e2000c101b08 */
[----:B---3--:R-:W-:Y:S02]  /*12d50*/  @!P1 LEA R10, P5, R171, R2, 0x2 ;  /* 0x00000002ab0a9211 */ /* 0x008fe400078a10ff */
[----:B------:R-:W-:Y:S02]  /*12d60*/  @!P0 LEA.HI.X R9, R173, R3, R174, 0x2, P4 ;  /* 0x00000003ad098211 */ /* 0x000fe400020f14ae */
[----:B------:R-:W-:-:S02]  /*12d70*/  ISETP.GE.AND P4, PT, R234, UR4, PT ;  /* 0x00000004ea007c0c */ /* 0x000fc4000bf86270 */
[-C--:B0-----:R-:W-:Y:S01]  /*12d80*/  @!P2 LEA R12, P6, R169, R2.reuse, 0x2 ;  /* 0x00000002a90ca211 */ /* 0x081fe200078c10ff */
[----:B------:R0:W-:Y:S01]  /*12d90*/  @!P0 ST.E.64 desc[UR8][R8.64], R58 ;  /* 0x0000003a08008985 */ /* 0x0001e2000c101b08 */
[-C--:B------:R-:W-:Y:S02]  /*12da0*/  @!P1 LEA.HI.X R11, R171, R3.reuse, R172, 0x2, P5 ;  /* 0x00000003ab0b9211 */ /* 0x080fe400028f14ac */
[----:B------:R-:W-:Y:S02]  /*12db0*/  ISETP.GE.AND P5, PT, R233, UR4, PT ;  /* 0x00000004e9007c0c */ /* 0x000fe4000bfa6270 */
[----:B------:R-:W-:Y:S01]  /*12dc0*/  @!P2 LEA.HI.X R13, R169, R3, R170, 0x2, P6 ;  /* 0x00000003a90da211 */ /* 0x000fe200030f14aa */
[----:B------:R3:W-:Y:S01]  /*12dd0*/  @!P1 ST.E.64 desc[UR8][R10.64], R62 ;  /* 0x0000003e0a009985 */ /* 0x0007e2000c101b08 */
[----:B-1----:R-:W-:Y:S02]  /*12de0*/  @!P3 LEA R4, P6, R167, R2, 0x2 ;  /* 0x00000002a704b211 */ /* 0x002fe400078c10ff */
[----:B------:R-:W-:Y:S01]  /*12df0*/  ISETP.GE.AND P1, PT, R231, UR4, PT ;  /* 0x00000004e7007c0c */ /* 0x000fe2000bf26270 */
[----:B------:R1:W-:Y:S01]  /*12e00*/  @!P2 ST.E.64 desc[UR8][R12.64], R66 ;  /* 0x000000420c00a985 */ /* 0x0003e2000c101b08 */
[----:B------:R-:W-:-:S02]  /*12e10*/  ISETP.GE.AND P2, PT, R232, UR4, PT ;  /* 0x00000004e8007c0c */ /* 0x000fc4000bf46270 */
[CC--:B----4-:R-:W-:Y:S02]  /*12e20*/  @!P4 LEA R6, P0, R234.reuse, R2.reuse, 0x2 ;  /* 0x00000002ea06c211 */ /* 0x0d0fe400078010ff */
[-C--:B------:R-:W-:Y:S02]  /*12e30*/  @!P3 LEA.HI.X R5, R167, R3.reuse, R168, 0x2, P6 ;  /* 0x00000003a705b211 */ /* 0x080fe400030f14a8 */
[CC--:B--2---:R-:W-:Y:S02]  /*12e40*/  @!P5 LEA R14, P6, R233.reuse, R2.reuse, 0x2 ;  /* 0x00000002e90ed211 */ /* 0x0c4fe400078c10ff */
[-C--:B------:R-:W-:Y:S01]  /*12e50*/  @!P4 LEA.HI.X R7, R234, R3.reuse, R166, 0x2, P0 ;  /* 0x00000003ea07c211 */ /* 0x080fe200000f14a6 */
[----:B------:R2:W-:Y:S01]  /*12e60*/  @!P3 ST.E.64 desc[UR8][R4.64], R70 ;  /* 0x000000460400b985 */ /* 0x0005e2000c101b08 */
[----:B------:R-:W-:Y:S02]  /*12e70*/  ISETP.GE.AND P0, PT, R230, UR4, PT ;  /* 0x00000004e6007c0c */ /* 0x000fe4000bf06270 */
[----:B------:R-:W-:Y:S01]  /*12e80*/  @!P5 LEA.HI.X R15, R233, R3, R165, 0x2, P6 ;  /* 0x00000003e90fd211 */ /* 0x000fe200030f14a5 */
[----:B------:R4:W-:Y:S01]  /*12e90*/  @!P4 ST.E.64 desc[UR8][R6.64], R74 ;  /* 0x0000004a0600c985 */ /* 0x0009e2000c101b08 */
[----:B0-----:R-:W-:-:S02]  /*12ea0*/  @!P2 LEA R8, P6, R232, R2, 0x2 ;  /* 0x00000002e808a211 */ /* 0x001fc400078c10ff */
[----:B------:R-:W-:Y:S01]  /*12eb0*/  ISETP.GE.AND P4, PT, R228, UR4, PT ;  /* 0x00000004e4007c0c */ /* 0x000fe2000bf86270 */
[----:B------:R0:W-:Y:S01]  /*12ec0*/  @!P5 ST.E.64 desc[UR8][R14.64], R78 ;  /* 0x0000004e0e00d985 */ /* 0x0001e2000c101b08 */
[----:B------:R-:W-:Y:S02]  /*12ed0*/  ISETP.GE.AND P5, PT, R229, UR4, PT ;  /* 0x00000004e5007c0c */ /* 0x000fe4000bfa6270 */
[CC--:B---3--:R-:W-:Y:S02]  /*12ee0*/  @!P1 LEA R10, P3, R231.reuse, R2.reuse, 0x2 ;  /* 0x00000002e70a9211 */ /* 0x0c8fe400078610ff */
[-C--:B------:R-:W-:Y:S02]  /*12ef0*/  @!P2 LEA.HI.X R9, R232, R3.reuse, R164, 0x2, P6 ;  /* 0x00000003e809a211 */ /* 0x080fe400030f14a4 */
[C---:B-1----:R-:W-:Y:S02]  /*12f00*/  @!P0 LEA R12, P6, R230.reuse, R2, 0x2 ;  /* 0x00000002e60c8211 */ /* 0x042fe400078c10ff */
[-C--:B------:R-:W-:Y:S01]  /*12f10*/  @!P1 LEA.HI.X R11, R231, R3.reuse, R163, 0x2, P3 ;  /* 0x00000003e70b9211 */ /* 0x080fe200018f14a3 */
[----:B------:R1:W-:Y:S01]  /*12f20*/  @!P2 ST.E.64 desc[UR8][R8.64], R82 ;  /* 0x000000520800a985 */ /* 0x0003e2000c101b08 */
[----:B------:R-:W-:-:S02]  /*12f30*/  @!P0 LEA.HI.X R13, R230, R3, R162, 0x2, P6 ;  /* 0x00000003e60d8211 */ /* 0x000fc400030f14a2 */
[----:B------:R-:W-:Y:S01]  /*12f40*/  ISETP.GE.AND P3, PT, R227, UR4, PT ;  /* 0x00000004e3007c0c */ /* 0x000fe2000bf66270 */
[----:B------:R3:W-:Y:S01]  /*12f50*/  @!P1 ST.E.64 desc[UR8][R10.64], R86 ;  /* 0x000000560a009985 */ /* 0x0007e2000c101b08 */
[CC--:B--2---:R-:W-:Y:S02]  /*12f60*/  @!P5 LEA R4, P2, R229.reuse, R2.reuse, 0x2 ;  /* 0x00000002e504d211 */ /* 0x0c4fe400078410ff */
[----:B----4-:R-:W-:Y:S01]  /*12f70*/  @!P4 LEA R6, P1, R228, R2, 0x2 ;  /* 0x00000002e406c211 */ /* 0x010fe200078210ff */
[----:B------:R2:W-:Y:S01]  /*12f80*/  @!P0 ST.E.64 desc[UR8][R12.64], R90 ;  /* 0x0000005a0c008985 */ /* 0x0005e2000c101b08 */
[----:B------:R-:W-:Y:S02]  /*12f90*/  ISETP.GE.AND P0, PT, R226, UR4, PT ;  /* 0x00000004e2007c0c */ /* 0x000fe4000bf06270 */
[-C--:B------:R-:W-:Y:S02]  /*12fa0*/  @!P5 LEA.HI.X R5, R229, R3.reuse, R161, 0x2, P2 ;  /* 0x00000003e505d211 */ /* 0x080fe400010f14a1 */
[----:B------:R-:W-:-:S02]  /*12fb0*/  @!P4 LEA.HI.X R7, R228, R3, R160, 0x2, P1 ;  /* 0x00000003e407c211 */ /* 0x000fc400008f14a0 */
[----:B------:R-:W-:Y:S01]  /*12fc0*/  ISETP.GE.AND P2, PT, R225, UR4, PT ;  /* 0x00000004e1007c0c */ /* 0x000fe2000bf46270 */
[----:B------:R4:W-:Y:S01]  /*12fd0*/  @!P5 ST.E.64 desc[UR8][R4.64], R94 ;  /* 0x0000005e0400d985 */ /* 0x0009e2000c101b08 */
[-C--:B0-----:R-:W-:Y:S02]  /*12fe0*/  @!P3 LEA R14, P6, R227, R2.reuse, 0x2 ;  /* 0x00000002e30eb211 */ /* 0x081fe400078c10ff */
[----:B------:R-:W-:Y:S01]  /*12ff0*/  ISETP.GE.AND P1, PT, R224, UR4, PT ;  /* 0x00000004e0007c0c */ /* 0x000fe2000bf26270 */
[----:B------:R0:W-:Y:S01]  /*13000*/  @!P4 ST.E.64 desc[UR8][R6.64], R98 ;  /* 0x000000620600c985 */ /* 0x0001e2000c101b08 */
[----:B------:R-:W-:Y:S02]  /*13010*/  ISETP.GE.AND P4, PT, R223, UR4, PT ;  /* 0x00000004df007c0c */ /* 0x000fe4000bf86270 */
[----:B------:R-:W-:Y:S02]  /*13020*/  @!P3 LEA.HI.X R15, R227, R3, R159, 0x2, P6 ;  /* 0x00000003e30fb211 */ /* 0x000fe400030f149f */
[----:B-1----:R-:W-:-:S02]  /*13030*/  @!P0 LEA R8, P6, R226, R2, 0x2 ;  /* 0x00000002e2088211 */ /* 0x002fc400078c10ff */
[----:B------:R-:W-:Y:S01]  /*13040*/  ISETP.GE.AND P5, PT, R222, UR4, PT ;  /* 0x00000004de007c0c */ /* 0x000fe2000bfa6270 */
[----:B------:R1:W-:Y:S01]  /*13050*/  @!P3 ST.E.64 desc[UR8][R14.64], R102 ;  /* 0x000000660e00b985 */ /* 0x0003e2000c101b08 */
[-C--:B------:R-:W-:Y:S02]  /*13060*/  @!P0 LEA.HI.X R9, R226, R3.reuse, R158, 0x2, P6 ;  /* 0x00000003e2098211 */ /* 0x080fe400030f149e */
[CC--:B---3--:R-:W-:Y:S02]  /*13070*/  @!P2 LEA R10, P3, R225.reuse, R2.reuse, 0x2 ;  /* 0x00000002e10aa211 */ /* 0x0c8fe400078610ff */
[----:B--2---:R-:W-:Y:S01]  /*13080*/  @!P1 LEA R12, P6, R224, R2, 0x2 ;  /* 0x00000002e00c9211 */ /* 0x004fe200078c10ff */
[----:B------:R2:W-:Y:S01]  /*13090*/  @!P0 ST.E.64 desc[UR8][R8.64], R106 ;  /* 0x0000006a08008985 */ /* 0x0005e2000c101b08 */
[----:B------:R-:W-:Y:S02]  /*130a0*/  @!P2 LEA.HI.X R11, R225, R3, R157, 0x2, P3 ;  /* 0x00000003e10ba211 */ /* 0x000fe400018f149d */
[----:B------:R-:W-:-:S02]  /*130b0*/  ISETP.GE.AND P3, PT, R221, UR4, PT ;  /* 0x00000004dd007c0c */ /* 0x000fc4000bf66270 */
[CC--:B----4-:R-:W-:Y:S01]  /*130c0*/  @!P4 LEA R4, P0, R223.reuse, R2.reuse, 0x2 ;  /* 0x00000002df04c211 */ /* 0x0d0fe200078010ff */
[----:B------:R3:W-:Y:S01]  /*130d0*/  @!P2 ST.E.64 desc[UR8][R10.64], R110 ;  /* 0x0000006e0a00a985 */ /* 0x0007e2000c101b08 */
[-C--:B------:R-:W-:Y:S02]  /*130e0*/  @!P1 LEA.HI.X R13, R224, R3.reuse, R156, 0x2, P6 ;  /* 0x00000003e00d9211 */ /* 0x080fe400030f149c */
[-C--:B------:R-:W-:Y:S02]  /*130f0*/  @!P4 LEA.HI.X R5, R223, R3.reuse, R155, 0x2, P0 ;  /* 0x00000003df05c211 */ /* 0x080fe400000f149b */
[----:B------:R-:W-:Y:S01]  /*13100*/  ISETP.GE.AND P0, PT, R220, UR4, PT ;  /* 0x00000004dc007c0c */ /* 0x000fe2000bf06270 */
[----:B------:R-:W-:Y:S01]  /*13110*/  @!P1 ST.E.64 desc[UR8][R12.64], R114 ;  /* 0x000000720c009985 */ /* 0x000fe2000c101b08 */
[C---:B0-----:R-:W-:Y:S02]  /*13120*/  @!P5 LEA R6, P6, R222.reuse, R2, 0x2 ;  /* 0x00000002de06d211 */ /* 0x041fe400078c10ff */
[----:B------:R-:W-:Y:S01]  /*13130*/  ISETP.GE.AND P1, PT, R17, UR4, PT ;  /* 0x0000000411007c0c */ /* 0x000fe2000bf26270 */
[----:B------:R0:W-:Y:S01]  /*13140*/  @!P4 ST.E.64 desc[UR8][R4.64], R118 ;  /* 0x000000760400c985 */ /* 0x0001e2000c101b08 */
[----:B------:R-:W-:-:S02]  /*13150*/  @!P5 LEA.HI.X R7, R222, R3, R154, 0x2, P6 ;  /* 0x00000003de07d211 */ /* 0x000fc400030f149a */
[-C--:B-1----:R-:W-:Y:S02]  /*13160*/  @!P3 LEA R14, P2, R221, R2.reuse, 0x2 ;  /* 0x00000002dd0eb211 */ /* 0x082fe400078410ff */
[----:B------:R-:W-:Y:S01]  /*13170*/  ISETP.GE.AND P4, PT, R219, UR4, PT ;  /* 0x00000004db007c0c */ /* 0x000fe2000bf86270 */
[----:B------:R1:W-:Y:S01]  /*13180*/  @!P5 ST.E.64 desc[UR8][R6.64], R122 ;  /* 0x0000007a0600d985 */ /* 0x0003e2000c101b08 */
[----:B------:R-:W-:Y:S02]  /*13190*/  ISETP.GE.AND P5, PT, R215, UR4, PT ;  /* 0x00000004d7007c0c */ /* 0x000fe4000bfa6270 */
[----:B------:R-:W-:Y:S02]  /*131a0*/  @!P3 LEA.HI.X R15, R221, R3, R153, 0x2, P2 ;  /* 0x00000003dd0fb211 */ /* 0x000fe400010f1499 */
[----:B------:R-:W-:Y:S02]  /*131b0*/  ISETP.GE.AND P2, PT, R21, UR4, PT ;  /* 0x0000000415007c0c */ /* 0x000fe4000bf46270 */
[-C--:B--2---:R-:W-:Y:S01]  /*131c0*/  @!P0 LEA R8, P6, R220, R2.reuse, 0x2 ;  /* 0x00000002dc088211 */ /* 0x084fe200078c10ff */
[----:B------:R2:W-:Y:S01]  /*131d0*/  @!P3 ST.E.64 desc[UR8][R14.64], R126 ;  /* 0x0000007e0e00b985 */ /* 0x0005e2000c101b08 */
[----:B---3--:R-:W-:-:S02]  /*131e0*/  @!P1 LEA R10, P3, R17, R2, 0x2 ;  /* 0x00000002110a9211 */ /* 0x008fc400078610ff */
[-C--:B------:R-:W-:Y:S02]  /*131f0*/  @!P0 LEA.HI.X R9, R220, R3.reuse, R152, 0x2, P6 ;  /* 0x00000003dc098211 */ /* 0x080fe400030f1498 */
[-C--:B0-----:R-:W-:Y:S02]  /*13200*/  @!P4 LEA R4, P6, R219, R2.reuse, 0x2 ;  /* 0x00000002db04c211 */ /* 0x081fe400078c10ff */
[-C--:B------:R-:W-:Y:S01]  /*13210*/  @!P1 LEA.HI.X R11, R17, R3.reuse, R0, 0x2, P3 ;  /* 0x00000003110b9211 */ /* 0x080fe200018f1400 */
[----:B------:R0:W-:Y:S01]  /*13220*/  @!P0 ST.E.64 desc[UR8][R8.64], R130 ;  /* 0x0000008208008985 */ /* 0x0001e2000c101b08 */
[----:B------:R-:W-:Y:S02]  /*13230*/  SHF.R.S32.HI R17, RZ, 0x1f, R215 ;  /* 0x0000001fff117819 */ /* 0x000fe400000114d7 */
[----:B-1----:R-:W-:Y:S02]  /*13240*/  @!P5 LEA R6, P3, R215, R2, 0x2 ;  /* 0x00000002d706d211 */ /* 0x002fe400078610ff */
[----:B------:R-:W-:Y:S01]  /*13250*/  @!P4 LEA.HI.X R5, R219, R3, R22, 0x2, P6 ;  /* 0x00000003db05c211 */ /* 0x000fe200030f1416 */
[----:B--2---:R-:W-:Y:S01]  /*13260*/  VIADD R15, R19, 0xf8 ;  /* 0x000000f8130f7836 */ /* 0x004fe20000000000 */
[----:B------:R-:W-:-:S02]  /*13270*/  SHF.R.S32.HI R0, RZ, 0x1f, R21 ;  /* 0x0000001fff007819 */ /* 0x000fc40000011415 */
[----:B------:R-:W-:Y:S01]  /*13280*/  @!P2 LEA R12, P6, R21, R2, 0x2 ;  /* 0x00000002150ca211 */ /* 0x000fe200078c10ff */
[----:B------:R0:W-:Y:S01]  /*13290*/  @!P4 ST.E.64 desc[UR8][R4.64], R134 ;  /* 0x000000860400c985 */ /* 0x0001e2000c101b08 */
[----:B------:R-:W-:Y:S02]  /*132a0*/  ISETP.GE.AND P0, PT, R15, UR4, PT ;  /* 0x000000040f007c0c */ /* 0x000fe4000bf06270 */
[-C--:B------:R-:W-:Y:S02]  /*132b0*/  @!P5 LEA.HI.X R7, R215, R3.reuse, R17, 0x2, P3 ;  /* 0x00000003d707d211 */ /* 0x080fe400018f1411 */
[----:B------:R-:W-:-:S03]  /*132c0*/  @!P2 LEA.HI.X R13, R21, R3, R0, 0x2, P6 ;  /* 0x00000003150da211 */ /* 0x000fc600030f1400 */
        /* <DEDUP_REMOVED lines=10> */
.L_x_2383:
        /* <DEDUP_REMOVED lines=38> */
.L_x_2395:
[----:B------:R-:W2:Y:S01]  /*135d0*/  LDL.LU R2, [R1+0x2c] ;  /* 0x00002c0001027983 */ /* 0x000ea20000300800 */
[----:B------:R-:W-:Y:S01]  /*135e0*/  R2UR UR9, R217 ;  /* 0x00000000d90972ca */ /* 0x000fe200000e0000 */
[----:B------:R-:W-:-:S12]  /*135f0*/  BSSY B1, `(.L_x_2396) ;  /* 0x000003f000017945 */ /* 0x000fd80003800000 */
[----:B------:R-:W-:Y:S01]  /*13600*/  USEL UR12, UR9, URZ, !UP0 ;  /* 0x0000003f090c7287 */ /* 0x000fe2000c000000 */
[----:B--2---:R-:W-:-:S13]  /*13610*/  R2UR UR8, R2 ;  /* 0x00000000020872ca */ /* 0x004fda00000e0000 */
[----:B------:R-:W-:Y:S01]  /*13620*/  USEL UR13, UR8, URZ, !UP0 ;  /* 0x0000003f080d7287 */ /* 0x000fe2000c000000 */
[----:B------:R-:W-:Y:S11]  /*13630*/  @P0 BRA `(.L_x_2397) ;  /* 0x0000000000e80947 */ /* 0x000ff60003800000 */
[----:B------:R-:W0:Y:S01]  /*13640*/  S2R R4, SR_TID.X ;  /* 0x0000000000047919 */ /* 0x000e220000002100 */
[----:B------:R-:W1:Y:S01]  /*13650*/  LDC R9, c[0x0][0xbe8] ;  /* 0x0002fa00ff097b82 */ /* 0x000e620000000800 */
[----:B------:R-:W-:-:S13]  /*13660*/  R2UR UR8, R212 ;  /* 0x00000000d40872ca */ /* 0x000fda00000e0000 */
        /* <DEDUP_REMOVED lines=55> */
.L_x_2397:
[----:B------:R-:W-:Y:S05]  /*139e0*/  BSYNC B1 ;  /* 0x0000000000017941 */ /* 0x000fea0003800000 */
.L_x_2396:
        /* <DEDUP_REMOVED lines=11> */
[----:B------:R-:W-:Y:S01]  /*13aa0*/  R2UR UR14, R212 ;  /* 0x00000000d40e72ca */ /* 0x000fe200000e0000 */
[----:B------:R-:W-:Y:S01]  /*13ab0*/  BSSY B1, `(.L_x_2398) ;  /* 0x000004e000017945 */ /* 0x000fe20003800000 */
        /* <DEDUP_REMOVED lines=77> */
.L_x_2399:
[----:B------:R-:W-:Y:S05]  /*13f90*/  BSYNC B1 ;  /* 0x0000000000017941 */ /* 0x000fea0003800000 */
.L_x_2398:
        /* <DEDUP_REMOVED lines=22> */
.L_x_2401:
[----:B------:R-:W-:Y:S05]  /*14100*/  BSYNC B1 ;  /* 0x0000000000017941 */ /* 0x000fea0003800000 */
.L_x_2400:
        /* <DEDUP_REMOVED lines=22> */
.L_x_2403:
[----:B------:R-:W-:Y:S05]  /*14270*/  BSYNC B1 ;  /* 0x0000000000017941 */ /* 0x000fea0003800000 */
.L_x_2402:
        /* <DEDUP_REMOVED lines=23> */
.L_x_2392:
[----:B------:R-:W-:Y:S05]  /*143f0*/  BSYNC B0 ;  /* 0x0000000000007941 */ /* 0x000fea0003800000 */
.L_x_2382:
[----:B------:R-:W-:Y:S02]  /*14400*/  ULDC UR4, c[0x0][0xc3c] ;  /* 0x00030f0000047ab9 */ /* 0x000fe40000000800 */
[----:B------:R-:W-:-:S06]  /*14410*/  UISETP.GE.AND UP0, UPT, UR7, UR4, UPT ;  /* 0x000000040700728c */ /* 0x000fcc000bf06270 */
[----:B------:R-:W-:-:S13]  /*14420*/  PLOP3.LUT P0, PT, PT, PT, UP0, 0x80, 0x0 ;  /* 0x000000000000781c */ /* 0x000fda0003f0f008 */
[----:B------:R-:W-:Y:S05]  /*14430*/  @!P0 BRA `(.L_x_2404) ;  /* 0xfffffecc004c8947 */ /* 0x000fea000383ffff */
[----:B------:R-:W-:Y:S05]  /*14440*/  EXIT ;  /* 0x000000000000794d */ /* 0x000fea0003800000 */
.L_x_2345:
        /* <DEDUP_REMOVED lines=18> */
.L_x_2405:
        /* <DEDUP_REMOVED lines=44> */
.L_x_2409:
        /* <DEDUP_REMOVED lines=40> */
.L_x_2407:
        /* <DEDUP_REMOVED lines=12> */
.L_x_2410:
        /* <DEDUP_REMOVED lines=63> */
.L_x_2411:
        /* <DEDUP_REMOVED lines=62> */
.L_x_2412:
[----:B01----:R-:W-:-:S05]  /*15340*/  LOP3.LUT R3, RZ, R2, RZ, 0x33, !PT ;  /* 0x00000002ff037212 */ /* 0x003fca00078e33ff */
[----:B------:R-:W-:-:S05]  /*15350*/  IMAD.IADD R2, R4, 0x1, R3 ;  /* 0x0000000104027824 */ /* 0x000fca00078e0203 */
[----:B------:R1:W-:Y:S01]  /*15360*/  STL [R1+0x4], R2 ;  /* 0x0000040201007387 */ /* 0x0003e20000100800 */
[----:B------:R-:W-:Y:S05]  /*15370*/  BRA `(.L_x_2413) ;  /* 0x0000000000107947 */ /* 0x000fea0003800000 */
.L_x_2408:
[----:B------:R-:W-:Y:S01]  /*15380*/  IMAD.U32 R2, RZ, RZ, UR6 ;  /* 0x00000006ff027e24 */ /* 0x000fe2000f8e00ff */
[----:B------:R0:W-:Y:S04]  /*15390*/  STL [R1+0x4], RZ ;  /* 0x000004ff01007387 */ /* 0x0001e80000100800 */
[----:B------:R0:W-:Y:S04]  /*153a0*/  STL [R1+0x8], RZ ;  /* 0x000008ff01007387 */ /* 0x0001e80000100800 */
[----:B------:R0:W-:Y:S02]  /*153b0*/  STL [R1], R2 ;  /* 0x0000000201007387 */ /* 0x0001e40000100800 */
.L_x_2413:
        /* <DEDUP_REMOVED lines=10> */
.L_x_2406:
[----:B0-2---:R-:W2:Y:S01]  /*15460*/  LDL R0, [R1+0xc] ;  /* 0x00000c0001007983 */ /* 0x005ea20000100800 */
[----:B------:R-:W-:Y:S01]  /*15470*/  ULDC UR4, c[0x0][0xc3c] ;  /* 0x00030f0000047ab9 */ /* 0x000fe20000000800 */
[----:B------:R-:W-:Y:S02]  /*15480*/  IMAD.MOV.U32 R19, RZ, RZ, RZ ;  /* 0x000000ffff137224 */ /* 0x000fe400078e00ff */
[----:B------:R0:W-:Y:S01]  /*15490*/  STL [R1+0x58], RZ ;  /* 0x000058ff01007387 */ /* 0x0001e20000100800 */
[----:B--2---:R-:W-:Y:S01]  /*154a0*/  ISETP.GE.AND P0, PT, R0, UR4, PT ;  /* 0x0000000400007c0c */ /* 0x004fe2000bf06270 */
[----:B------:R-:W-:-:S05]  /*154b0*/  IMAD.MOV.U32 R0, RZ, RZ, 0x1 ;  /* 0x00000001ff007424 */ /* 0x000fca00078e00ff */
[----:B------:R0:W-:Y:S07]  /*154c0*/  STL [R1+0x14], R0 ;  /* 0x0000140001007387 */ /* 0x0001ee0000100800 */
[----:B------:R-:W-:Y:S05]  /*154d0*/  @P0 BRA `(.L_x_2414) ;  /* 0x0000006800600947 */ /* 0x000fea0003800000 */
[----:B------:R-:W2:Y:S01]  /*154e0*/  S2UR UR5, SR_CgaCtaId ;  /* 0x00000000000579c3 */ /* 0x000ea20000008800 */
[C---:B0-----:R-:W-:Y:S01]  /*154f0*/  IMAD.SHL.U32 R0, R6.reuse, 0x8, RZ ;  /* 0x0000000806007824 */ /* 0x041fe200078e00ff */
[----:B------:R-:W-:Y:S01]  /*15500*/  LOP3.LUT R4, R6, 0x7f, RZ, 0xc0, !PT ;  /* 0x0000007f06047812 */ /* 0x000fe200078ec0ff */
[----:B------:R-:W-:Y:S01]  /*15510*/  UMOV UR4, 0x400 ;  /* 0x0000040000047882 */ /* 0x000fe20000000000 */
[----:B------:R-:W-:Y:S01]  /*15520*/  BSSY B8, `(.L_x_2414) ;  /* 0x0000693000087945 */ /* 0x000fe20003800000 */
[----:B------:R-:W-:Y:S01]  /*15530*/  IMAD.MOV.U32 R19, RZ, RZ, RZ ;  /* 0x000000ffff137224 */ /* 0x000fe200078e00ff */
[----:B------:R-:W-:Y:S01]  /*15540*/  LOP3.LUT R3, R0, 0x1f8, RZ, 0xc0, !PT ;  /* 0x000001f800037812 */ /* 0x000fe200078ec0ff */
[----:B-1----:R-:W-:Y:S01]  /*15550*/  IMAD.SHL.U32 R2, R4, 0x8, RZ ;  /* 0x0000000804027824 */ /* 0x002fe200078e00ff */
        /* <DEDUP_REMOVED lines=9> */
[----:B--2---:R-:W-:-:S06]  /*155f0*/  ULEA UR4, UR5, UR4, 0x18 ;  /* 0x0000000405047291 */ /* 0x004fcc000f8ec03f */
[----:B------:R-:W-:-:S04]  /*15600*/  IMAD.U32 R18, RZ, RZ, UR4 ;  /* 0x00000004ff127e24 */ /* 0x000fc8000f8e00ff */
[----:B------:R-:W-:-:S05]  /*15610*/  IMAD R3, R3, 0x2, R18 ;  /* 0x0000000203037824 */ /* 0x000fca00078e0212 */
[----:B------:R0:W-:Y:S04]  /*15620*/  STL [R1+0x24], R3 ;  /* 0x0000240301007387 */ /* 0x0001e80000100800 */
[----:B------:R1:W-:Y:S04]  /*15630*/  STL [R1+0x14], R2 ;  /* 0x0000140201007387 */ /* 0x0003e80000100800 */
[----:B------:R2:W-:Y:S01]  /*15640*/  STL [R1+0x58], RZ ;  /* 0x000058ff01007387 */ /* 0x0005e20000100800 */
[C---:B0-----:R-:W-:Y:S02]  /*15650*/  LOP3.LUT R3, R0.reuse, 0x40, RZ, 0xfc, !PT ;  /* 0x0000004000037812 */ /* 0x041fe400078efcff */
[----:B-1----:R-:W-:-:S02]  /*15660*/  LOP3.LUT R2, R0, 0x80, RZ, 0xfc, !PT ;  /* 0x0000008000027812 */ /* 0x002fc400078efcff */
[----:B--2---:R-:W-:-:S07]  /*15670*/  LOP3.LUT R0, R0, 0xc0, RZ, 0xfc, !PT ;  /* 0x000000c000007812 */ /* 0x004fce00078efcff */
.L_x_2529:
[----:B------:R-:W2:Y:S01]  /*15680*/  LDL R0, [R1+0xc] ;  /* 0x00000c0001007983 */ /* 0x000ea20000100800 */
[----:B------:R-:W2:Y:S01]  /*15690*/  LDC.64 R2, c[0x0][0xc88] ;  /* 0x00032200ff027b82 */ /* 0x000ea20000000a00 */
[----:B------:R-:W-:Y:S01]  /*156a0*/  ULDC.64 UR4, c[0x0][0x208] ;  /* 0x0000820000047ab9 */ /* 0x000fe20000000a00 */
[----:B--2---:R-:W-:-:S05]  /*156b0*/  IMAD.WIDE R2, R0, 0x4, R2 ;  /* 0x0000000400027825 */ /* 0x004fca00078e0202 */
[----:B------:R-:W2:Y:S01]  /*156c0*/  LDG.E R11, desc[UR4][R2.64] ;  /* 0x00000004020b7981 */ /* 0x000ea2000c1e1900 */
[----:B------:R-:W-:Y:S05]  /*156d0*/  YIELD ;  /* 0x0000000000007946 */ /* 0x000fea0003800000 */
[----:B------:R-:W-:Y:S01]  /*156e0*/  ULDC.64 UR4, c[0x0][0xa28] ;  /* 0x00028a0000047ab9 */ /* 0x000fe20000000a00 */
[----:B------:R-:W-:Y:S01]  /*156f0*/  IMAD.MOV.U32 R0, RZ, RZ, RZ ;  /* 0x000000ffff007224 */ /* 0x000fe200078e00ff */
[----:B------:R-:W-:Y:S01]  /*15700*/  ISETP.NE.U32.AND P0, PT, RZ, UR4, PT ;  /* 0x00000004ff007c0c */ /* 0x000fe2000bf05070 */
[----:B------:R-:W-:Y:S01]  /*15710*/  ULDC.64 UR10, c[0x0][0x208] ;  /* 0x00008200000a7ab9 */ /* 0x000fe20000000a00 */
[----:B01----:R-:W-:Y:S01]  /*15720*/  IMAD.MOV.U32 R6, RZ, RZ, RZ ;  /* 0x000000ffff067224 */ /* 0x003fe200078e00ff */
        /* <DEDUP_REMOVED lines=48> */
.L_x_2415:
[----:B------:R-:W2:Y:S01]  /*15a30*/  LDL.LU R7, [R1+0x8] ;  /* 0x0000080001077983 */ /* 0x000ea20000300800 */
[----:B------:R-:W-:Y:S02]  /*15a40*/  ULDC.64 UR4, c[0x0][0xa20] ;  /* 0x0002880000047ab9 */ /* 0x000fe40000000a00 */
[----:B------:R-:W-:-:S04]  /*15a50*/  ISETP.NE.U32.AND P1, PT, RZ, UR4, PT ;  /* 0x00000004ff007c0c */ /* 0x000fc8000bf25070 */
[----:B------:R-:W-:Y:S02]  /*15a60*/  ISETP.NE.AND.EX P1, PT, RZ, UR5, PT, P1 ;  /* 0x00000005ff007c0c */ /* 0x000fe4000bf25310 */
[C---:B--2---:R-:W-:Y:S02]  /*15a70*/  LOP3.LUT R2, R7.reuse, 0xff000000, RZ, 0xc0, !PT ;  /* 0xff00000007027812 */ /* 0x044fe400078ec0ff */
        /* <DEDUP_REMOVED lines=11> */
[----:B--2---:R-:W-:-:S05]  /*15b30*/  IADD3.X R7, R10, UR5, RZ, P0, !PT ;  /* 0x000000050a077c10 */ /* 0x004fca00087fe4ff */
[----:B------:R2:W5:Y:S01]  /*15b40*/  LDG.E R6, desc[UR6][R6.64] ;  /* 0x0000000606067981 */ /* 0x000562000c1e1900 */
[----:B------:R-:W-:Y:S05]  /*15b50*/  BRA `(.L_x_2417) ;  /* 0x0000000000147947 */ /* 0x000fea0003800000 */
.L_x_2416:
[----:B------:R-:W-:Y:S05]  /*15b60*/  @!P0 BRA `(.L_x_2417) ;  /* 0x0000000000108947 */ /* 0x000fea0003800000 */
[----:B------:R-:W-:Y:S02]  /*15b70*/  ULDC.64 UR4, c[0x0][0x208] ;  /* 0x0000820000047ab9 */ /* 0x000fe40000000a00 */
[----:B------:R-:W3:Y:S04]  /*15b80*/  LDG.E R6, desc[UR4][R4.64] ;  /* 0x0000000404067981 */ /* 0x000ee8000c1e1900 */
[----:B------:R-:W3:Y:S02]  /*15b90*/  LDG.E R4, desc[UR4][R4.64+0x4] ;  /* 0x0000040404047981 */ /* 0x000ee4000c1e1900 */
[----:B---3--:R-:W-:-:S07]  /*15ba0*/  IMAD.IADD R6, R4, 0x1, -R6 ;  /* 0x0000000104067824 */ /* 0x008fce00078e0a06 */
.L_x_2417:
[----:B------:R-:W3:Y:S01]  /*15bb0*/  LDL R5, [R1+0x4] ;  /* 0x0000040001057983 */ /* 0x000ee20000100800 */
[----:B-----5:R-:W-:Y:S01]  /*15bc0*/  IMAD.IADD R6, R6, 0x1, -R0 ;  /* 0x0000000106067824 */ /* 0x020fe200078e0a00 */
[----:B------:R-:W-:Y:S01]  /*15bd0*/  BSSY B0, `(.L_x_2418) ;  /* 0x000003a000007945 */ /* 0x000fe20003800000 */
[----:B------:R-:W4:Y:S02]  /*15be0*/  LDC R0, c[0x0][0x448] ;  /* 0x00011200ff007b82 */ /* 0x000f240000000800 */
[----:B----4-:R-:W-:-:S13]  /*15bf0*/  ISETP.NE.AND P0, PT, R0, 0x1, PT ;  /* 0x000000010000780c */ /* 0x010fda0003f05270 */
[----:B--2---:R-:W2:Y:S08]  /*15c00*/  @P0 LDC R3, c[0x0][0x44c] ;  /* 0x00011300ff030b82 */ /* 0x004eb00000000800 */
[----:B------:R-:W4:Y:S01]  /*15c10*/  @P0 LDC R4, c[0x0][0x450] ;  /* 0x00011400ff040b82 */ /* 0x000f220000000800 */
[----:B---3--:R-:W-:Y:S02]  /*15c20*/  IMAD.SHL.U32 R0, R5, 0x80, RZ ;  /* 0x0000008005007824 */ /* 0x008fe400078e00ff */
[----:B------:R-:W-:-:S02]  /*15c30*/  IMAD.MOV.U32 R5, RZ, RZ, RZ ;  /* 0x000000ffff057224 */ /* 0x000fc400078e00ff */
[----:B------:R-:W-:Y:S02]  /*15c40*/  VIADD R0, R0, 0x7f ;  /* 0x0000007f00007836 */ /* 0x000fe40000000000 */
[----:B------:R-:W-:Y:S02]  /*15c50*/  IMAD.MOV.U32 R10, RZ, RZ, R5 ;  /* 0x000000ffff0a7224 */ /* 0x000fe400078e0005 */
[----:B--2---:R-:W-:-:S05]  /*15c60*/  @P0 IMAD.HI.U32 R3, R0, R3, RZ ;  /* 0x0000000300030227 */ /* 0x004fca00078e00ff */
[----:B----4-:R-:W-:Y:S01]  /*15c70*/  @P0 SHF.R.U32.HI R0, RZ, R4, R3 ;  /* 0x00000004ff000219 */ /* 0x010fe20000011603 */
[C---:B------:R-:W-:Y:S01]  /*15c80*/  VIADD R3, R6.reuse, 0x4f ;  /* 0x0000004f06037836 */ /* 0x040fe20000000000 */
[----:B------:R-:W-:Y:S02]  /*15c90*/  IADD3 R6, R6, 0x50, -R9 ;  /* 0x0000005006067810 */ /* 0x000fe40007ffe809 */
[----:B01----:R-:W-:Y:S01]  /*15ca0*/  LOP3.LUT R9, R2, 0xff, RZ, 0xc0, !PT ;  /* 0x000000ff02097812 */ /* 0x003fe200078ec0ff */
[----:B------:R-:W-:-:S04]  /*15cb0*/  IMAD.HI R3, R3, 0x66666667, RZ ;  /* 0x6666666703037827 */ /* 0x000fc800078e02ff */
[----:B------:R-:W-:Y:S01]  /*15cc0*/  IMAD.IADD R0, R6, 0x1, R0 ;  /* 0x0000000106007824 */ /* 0x000fe200078e0200 */
[----:B------:R-:W-:-:S03]  /*15cd0*/  SHF.R.U32.HI R4, RZ, 0x1f, R3 ;  /* 0x0000001fff047819 */ /* 0x000fc60000011603 */
[----:B------:R-:W-:Y:S01]  /*15ce0*/  IMAD.HI R0, R0, 0x66666667, RZ ;  /* 0x6666666700007827 */ /* 0x000fe200078e02ff */
[----:B------:R-:W-:-:S04]  /*15cf0*/  LEA.HI.SX32 R4, R3, R4, 0x1b ;  /* 0x0000000403047211 */ /* 0x000fc800078fdaff */
[----:B------:R-:W-:-:S04]  /*15d00*/  SHF.R.U32.HI R3, RZ, 0x1f, R0 ;  /* 0x0000001fff037819 */ /* 0x000fc80000011600 */
[----:B------:R-:W-:Y:S02]  /*15d10*/  LEA.HI.SX32 R3, R0, R3, 0x1b ;  /* 0x0000000300037211 */ /* 0x000fe400078fdaff */
[----:B------:R-:W-:Y:S02]  /*15d20*/  SHF.R.U32.HI R0, RZ, 0x10, R2 ;  /* 0x00000010ff007819 */ /* 0x000fe40000011602 */
[----:B------:R-:W-:Y:S02]  /*15d30*/  VIMNMX R8, R4, R3, PT ;  /* 0x0000000304087248 */ /* 0x000fe40003fe0100 */
[----:B------:R-:W-:Y:S02]  /*15d40*/  ISETP.NE.AND P0, PT, R0, RZ, PT ;  /* 0x000000ff0000720c */ /* 0x000fe40003f05270 */
[----:B------:R-:W-:Y:S01]  /*15d50*/  ISETP.GE.AND P1, PT, R8, 0x1, PT ;  /* 0x000000010800780c */ /* 0x000fe20003f26270 */
[----:B------:R0:W-:Y:S04]  /*15d60*/  STL [R1+0x38], R8 ;  /* 0x0000380801007387 */ /* 0x0001e80000100800 */
[----:B------:R0:W-:Y:S04]  /*15d70*/  STL [R1+0x3c], R5 ;  /* 0x00003c0501007387 */ /* 0x0001e80000100800 */
[----:B------:R0:W-:Y:S02]  /*15d80*/  STL [R1+0x48], R9 ;  /* 0x0000480901007387 */ /* 0x0001e40000100800 */
[----:B------:R-:W1:Y:S02]  /*15d90*/  @!P0 LDC R0, c[0x0][0x9f0] ;  /* 0x00027c00ff008b82 */ /* 0x000e640000000800 */
[----:B------:R-:W-:Y:S05]  /*15da0*/  @!P1 BRA `(.L_x_2419) ;  /* 0x0000000000709947 */ /* 0x000fea0003800000 */
[----:B-1----:R-:W-:-:S04]  /*15db0*/  IABS R4, R0 ;  /* 0x0000000000047213 */ /* 0x002fc80000000000 */
[----:B------:R-:W1:Y:S08]  /*15dc0*/  I2F.RP R2, R4 ;  /* 0x0000000400027306 */ /* 0x000e700000209400 */
[----:B-1----:R-:W1:Y:S02]  /*15dd0*/  MUFU.RCP R2, R2 ;  /* 0x0000000200027308 */ /* 0x002e640000001000 */
[----:B-1----:R-:W-:-:S06]  /*15de0*/  VIADD R2, R2, 0xffffffe ;  /* 0x0ffffffe02027836 */ /* 0x002fcc0000000000 */
[----:B------:R-:W1:Y:S02]  /*15df0*/  F2I.FTZ.U32.TRUNC.NTZ R3, R2 ;  /* 0x0000000200037305 */ /* 0x000e64000021f000 */
[----:B-1----:R-:W-:-:S04]  /*15e00*/  IMAD.MOV R2, RZ, RZ, -R3 ;  /* 0x000000ffff027224 */ /* 0x002fc800078e0a03 */
[----:B0-----:R-:W-:Y:S02]  /*15e10*/  IMAD R5, R2, R4, RZ ;  /* 0x0000000402057224 */ /* 0x001fe400078e02ff */
[----:B------:R-:W-:-:S04]  /*15e20*/  IMAD.MOV.U32 R2, RZ, RZ, RZ ;  /* 0x000000ffff027224 */ /* 0x000fc800078e00ff */
[----:B------:R-:W-:Y:S01]  /*15e30*/  IMAD.HI.U32 R7, R3, R5, R2 ;  /* 0x0000000503077227 */ /* 0x000fe200078e0002 */
        /* <DEDUP_REMOVED lines=19> */
.L_x_2419:
[----:B------:R-:W-:Y:S05]  /*15f70*/  BSYNC B0 ;  /* 0x0000000000007941 */ /* 0x000fea0003800000 */
.L_x_2418:
[----:B-1----:R-:W-:Y:S01]  /*15f80*/  IMAD.MOV.U32 R0, RZ, RZ, R10 ;  /* 0x000000ffff007224 */ /* 0x002fe200078e000a */
[----:B------:R-:W-:Y:S03]  /*15f90*/  BSSY B7, `(.L_x_2420) ;  /* 0x00004ca000077945 */ /* 0x000fe60003800000 */
[----:B------:R-:W-:-:S05]  /*15fa0*/  IMAD R2, R9, R0, RZ ;  /* 0x0000000009027224 */ /* 0x000fca00078e02ff */
[----:B------:R-:W-:Y:S01]  /*15fb0*/  VIADDMNMX R0, R2, R0, R8, PT ;  /* 0x0000000002007246 */ /* 0x000fe20003800108 */
[----:B------:R1:W-:Y:S03]  /*15fc0*/  STL [R1+0x28], R2 ;  /* 0x0000280201007387 */ /* 0x0003e60000100800 */
[----:B------:R-:W-:Y:S01]  /*15fd0*/  ISETP.GT.AND P0, PT, R0, R2, PT ;  /* 0x000000020000720c */ /* 0x000fe20003f04270 */
[----:B------:R1:W-:-:S12]  /*15fe0*/  STL [R1+0x40], R0 ;  /* 0x0000400001007387 */ /* 0x0003d80000100800 */
[----:B------:R-:W-:Y:S05]  /*15ff0*/  @P0 BRA `(.L_x_2421) ;  /* 0x00000000004c0947 */ /* 0x000fea0003800000 */
[----:B-1----:R-:W1:Y:S02]  /*16000*/  S2R R0, SR_TID.X ;  /* 0x0000000000007919 */ /* 0x002e640000002100 */
[----:B-1----:R-:W-:-:S04]  /*16010*/  LOP3.LUT R0, R0, 0x7f, RZ, 0xc0, !PT ;  /* 0x0000007f00007812 */ /* 0x002fc800078ec0ff */
[----:B------:R-:W-:-:S13]  /*16020*/  ISETP.NE.AND P0, PT, R0, RZ, PT ;  /* 0x000000ff0000720c */ /* 0x000fda0003f05270 */
[----:B------:R-:W-:Y:S05]  /*16030*/  @P0 BRA `(.L_x_2422) ;  /* 0x0000004800fc0947 */ /* 0x000fea0003800000 */
[----:B------:R-:W1:Y:S01]  /*16040*/  S2R R3, SR_LANEID ;  /* 0x0000000000037919 */ /* 0x000e620000000000 */
[----:B------:R-:W-:Y:S01]  /*16050*/  VOTEU.ANY UR4, UPT, PT ;  /* 0x0000000000047886 */ /* 0x000fe200038e0100 */
[----:B------:R-:W-:Y:S01]  /*16060*/  ULDC.64 UR6, c[0x0][0x208] ;  /* 0x0000820000067ab9 */ /* 0x000fe20000000a00 */
[----:B------:R-:W1:Y:S08]  /*16070*/  FLO.U32 R0, UR4 ;  /* 0x0000000400007d00 */ /* 0x000e7000080e0000 */
[----:B0-----:R-:W0:Y:S01]  /*16080*/  POPC R5, UR4 ;  /* 0x0000000400057d09 */ /* 0x001e220008000000 */
[----:B-1----:R-:W-:-:S02]  /*16090*/  ISETP.EQ.U32.AND P0, PT, R0, R3, PT ;  /* 0x000000030000720c */ /* 0x002fc40003f02070 */
[----:B------:R-:W0:Y:S11]  /*160a0*/  LDC.64 R2, c[0x0][0xc60] ;  /* 0x00031800ff027b82 */ /* 0x000e360000000a00 */
[----:B0-----:R-:W3:Y:S01]  /*160b0*/  @P0 ATOMG.E.ADD.STRONG.GPU PT, R3, desc[UR6][R2.64], R5 ;  /* 0x00000005020309a8 */ /* 0x001ee200081ee1c6 */
[----:B------:R-:W0:Y:S02]  /*160c0*/  S2R R4, SR_LTMASK ;  /* 0x0000000000047919 */ /* 0x000e240000003900 */
[----:B0-----:R-:W-:-:S04]  /*160d0*/  LOP3.LUT R4, R4, UR4, RZ, 0xc0, !PT ;  /* 0x0000000404047c12 */ /* 0x001fc8000f8ec0ff */
[----:B------:R-:W0:Y:S01]  /*160e0*/  POPC R7, R4 ;  /* 0x0000000400077309 */ /* 0x000e220000000000 */
[----:B---3--:R-:W0:Y:S02]  /*160f0*/  SHFL.IDX PT, R0, R3, R0, 0x1f ;  /* 0x00001f0003007589 */ /* 0x008e2400000e0000 */
[----:B0-----:R-:W-:-:S05]  /*16100*/  IADD3 R0, R0, UR38, R7 ;  /* 0x0000002600007c10 */ /* 0x001fca000fffe007 */
[----:B------:R3:W-:Y:S01]  /*16110*/  STL [R1], R0 ;  /* 0x0000000001007387 */ /* 0x0007e20000100800 */
[----:B------:R-:W-:Y:S05]  /*16120*/  BRA `(.L_x_2422) ;  /* 0x0000004800c07947 */ /* 0x000fea0003800000 */
.L_x_2421:
[----:B-1----:R-:W-:Y:S01]  /*16130*/  VIADD R0, R18, 0x24400 ;  /* 0x0002440012007836 */ /* 0x002fe20000000000 */
[----:B------:R-:W-:Y:S04]  /*16140*/  BSSY B6, `(.L_x_2423) ;  /* 0x0000013000067945 */ /* 0x000fe80003800000 */
[----:B------:R-:W-:-:S13]  /*16150*/  LOP3.LUT P0, RZ, R0, 0x3ff, RZ, 0xc0, !PT ;  /* 0x000003ff00ff7812 */ /* 0x000fda000780c0ff */
[----:B------:R-:W-:Y:S05]  /*16160*/  @!P0 BRA `(.L_x_2424) ;  /* 0x0000000000408947 */ /* 0x000fea0003800000 */
[----:B------:R-:W-:Y:S01]  /*16170*/  MOV R2, 0x0 ;  /* 0x0000000000027802 */ /* 0x000fe20000000f00 */
[----:B------:R-:W-:Y:S01]  /*16180*/  ULDC.64 UR6, c[0x4][0xa8] ;  /* 0x01002a0000067ab9 */ /* 0x000fe20000000a00 */
[----:B------:R-:W-:Y:S01]  /*16190*/  ULDC.64 UR8, c[0x4][0xb0] ;  /* 0x01002c0000087ab9 */ /* 0x000fe20000000a00 */
[----:B------:R-:W-:Y:S01]  /*161a0*/  ULDC.64 UR4, c[0x4][0x8] ;  /* 0x0100020000047ab9 */ /* 0x000fe20000000a00 */
[----:B------:R-:W-:Y:S02]  /*161b0*/  IMAD.U32 R4, RZ, RZ, UR6 ;  /* 0x00000006ff047e24 */ /* 0x000fe4000f8e00ff */
        /* <DEDUP_REMOVED lines=11> */
.L_x_2424:
[----:B------:R-:W-:Y:S05]  /*16270*/  BSYNC B6 ;  /* 0x0000000000067941 */ /* 0x000fea0003800000 */
.L_x_2423:
        /* <DEDUP_REMOVED lines=8> */
[----:B------:R1:W3:Y:S01]  /*16300*/  LDC.64 R2, c[0x4][R0] ;  /* 0x0100000000027b82 */ /* 0x0002e20000000a00 */
[----:B------:R-:W-:Y:S02]  /*16310*/  IMAD.U32 R4, RZ, RZ, UR6 ;  /* 0x00000006ff047e24 */ /* 0x000fe4000f8e00ff */
[----:B0-----:R-:W-:Y:S02]  /*16320*/  IMAD.U32 R5, RZ, RZ, UR7 ;  /* 0x00000007ff057e24 */ /* 0x001fe4000f8e00ff */
[----:B------:R-:W-:Y:S02]  /*16330*/  IMAD.U32 R6, RZ, RZ, UR8 ;  /* 0x00000008ff067e24 */ /* 0x000fe4000f8e00ff */
[----:B------:R-:W-:-:S02]  /*16340*/  IMAD.U32 R7, RZ, RZ, UR9 ;  /* 0x00000009ff077e24 */ /* 0x000fc4000f8e00ff */
[----:B--2---:R-:W-:Y:S02]  /*16350*/  IMAD.U32 R10, RZ, RZ, UR4 ;  /* 0x00000004ff0a7e24 */ /* 0x004fe4000f8e00ff */
[----:B------:R-:W-:Y:S02]  /*16360*/  IMAD.U32 R11, RZ, RZ, UR5 ;  /* 0x00000005ff0b7e24 */ /* 0x000fe4000f8e00ff */
[----:B------:R-:W-:Y:S02]  /*16370*/  IMAD.MOV.U32 R8, RZ, RZ, 0x70 ;  /* 0x00000070ff087424 */ /* 0x000fe400078e00ff */
[----:B------:R-:W-:Y:S02]  /*16380*/  IMAD.MOV.U32 R12, RZ, RZ, 0x1 ;  /* 0x00000001ff0c7424 */ /* 0x000fe400078e00ff */
[----:B-1----:R-:W-:-:S07]  /*16390*/  IMAD.MOV.U32 R13, RZ, RZ, RZ ;  /* 0x000000ffff0d7224 */ /* 0x002fce00078e00ff */
[----:B------:R-:W-:-:S07]  /*163a0*/  LEPC R20, `(.L_x_2427) ;  /* 0x000000001014794e */ /* 0x000fce0000000000 */
[----:B---3--:R-:W-:Y:S05]  /*163b0*/  CALL.ABS.NOINC R2 ;  /* 0x0000000002007343 */ /* 0x008fea0003c00000 */
.L_x_2427:
        /* <DEDUP_REMOVED lines=16> */
.L_x_2426:
[----:B------:R-:W-:Y:S05]  /*164c0*/  BSYNC B6 ;  /* 0x0000000000067941 */ /* 0x000fea0003800000 */
.L_x_2425:
[----:B------:R-:W3:Y:S01]  /*164d0*/  LDL.LU R4, [R1+0x1c] ;  /* 0x00001c0001047983 */ /* 0x000ee20000300800 */
[----:B------:R-:W-:-:S03]  /*164e0*/  ULDC.64 UR4, c[0x0][0x9f8] ;  /* 0x00027e0000047ab9 */ /* 0x000fc60000000a00 */
[----:B------:R-:W4:Y:S01]  /*164f0*/  LDL R7, [R1+0x10] ;  /* 0x0000100001077983 */ /* 0x000f220000100800 */
[----:B------:R-:W-:Y:S01]  /*16500*/  ISETP.NE.U32.AND P0, PT, RZ, UR4, PT ;  /* 0x00000004ff007c0c */ /* 0x000fe2000bf05070 */
[----:B------:R-:W-:Y:S02]  /*16510*/  ULDC.64 UR6, c[0x0][0x208] ;  /* 0x0000820000067ab9 */ /* 0x000fe40000000a00 */
[----:B------:R-:W5:Y:S01]  /*16520*/  LDL R0, [R1+0x40] ;  /* 0x0000400001007983 */ /* 0x000f620000100800 */
[----:B------:R-:W-:-:S13]  /*16530*/  ISETP.NE.AND.EX P0, PT, RZ, UR5, PT, P0 ;  /* 0x00000005ff007c0c */ /* 0x000fda000bf05300 */
[----:B------:R-:W-:-:S04]  /*16540*/  @P0 IADD3 R2, P1, R17, UR4, RZ ;  /* 0x0000000411020c10 */ /* 0x000fc8000ff3e0ff */
[----:B---3--:R-:W-:Y:S01]  /*16550*/  @P0 IADD3.X R3, R4, UR5, RZ, P1, !PT ;  /* 0x0000000504030c10 */ /* 0x008fe20008ffe4ff */
[----:B------:R-:W-:-:S04]  /*16560*/  ULDC.64 UR4, c[0x0][0xa08] ;  /* 0x0002820000047ab9 */ /* 0x000fc80000000a00 */
[----:B----4-:R1:W0:Y:S02]  /*16570*/  @P0 LDG.E R7, desc[UR6][R2.64] ;  /* 0x0000000602070981 */ /* 0x010224000c1e1900 */
[----:B-1----:R-:W1:Y:S01]  /*16580*/  LDC.64 R2, c[0x0][0x418] ;  /* 0x00010600ff027b82 */ /* 0x002e620000000a00 */
[----:B-----5:R-:W-:Y:S01]  /*16590*/  VIADD R0, R0, 0xffffffff ;  /* 0xffffffff00007836 */ /* 0x020fe20000000000 */
[----:B0-----:R-:W-:Y:S01]  /*165a0*/  SHF.R.S32.HI R8, RZ, 0x1f, R7 ;  /* 0x0000001fff087819 */ /* 0x001fe20000011407 */
[----:B------:R0:W-:Y:S04]  /*165b0*/  @P0 STL [R1+0x10], R7 ;  /* 0x0000100701000387 */ /* 0x0001e80000100800 */
[----:B------:R0:W-:Y:S01]  /*165c0*/  STL [R1+0x1c], R8 ;  /* 0x00001c0801007387 */ /* 0x0001e20000100800 */
[----:B-1----:R-:W-:Y:S01]  /*165d0*/  LOP3.LUT P0, RZ, R2, UR4, RZ, 0xfc, !PT ;  /* 0x0000000402ff7c12 */ /* 0x002fe2000f80fcff */
[----:B------:R-:W-:-:S03]  /*165e0*/  UMOV UR4, 0xffffffff ;  /* 0xffffffff00047882 */ /* 0x000fc60000000000 */
[----:B------:R-:W-:-:S04]  /*165f0*/  LOP3.LUT P0, RZ, R3, UR5, RZ, 0xfc, P0 ;  /* 0x0000000503ff7c12 */ /* 0x000fc8000800fcff */
[----:B------:R-:W-:Y:S01]  /*16600*/  SEL R17, R7, RZ, !P0 ;  /* 0x000000ff07117207 */ /* 0x000fe20004000000 */
[----:B0-----:R-:W-:Y:S08]  /*16610*/  BRA.DIV UR4, `(.L_x_2428) ;  /* 0x0000005e04b07947 */ /* 0x001ff0000b800000 */
[----:B------:R-:W0:Y:S02]  /*16620*/  S2R R4, SR_TID.X ;  /* 0x0000000000047919 */ /* 0x000e240000002100 */
[----:B0-----:R-:W-:-:S04]  /*16630*/  SHF.R.U32.HI R4, RZ, 0x5, R4 ;  /* 0x00000005ff047819 */ /* 0x001fc80000011604 */
[----:B------:R-:W-:-:S05]  /*16640*/  LOP3.LUT R4, R4, 0x3, RZ, 0xc0, !PT ;  /* 0x0000000304047812 */ /* 0x000fca00078ec0ff */
[----:B------:R0:W1:Y:S02]  /*16650*/  SHFL.IDX PT, R14, R4, RZ, 0x1f ;  /* 0x00001fff040e7589 */ /* 0x00006400000e0000 */
.L_x_2545:
[----:B------:R-:W-:Y:S01]  /*16660*/  PLOP3.LUT P1, PT, PT, PT, PT, 0x8, 0x0 ;  /* 0x000000000000781c */ /* 0x000fe20003f2e170 */
[----:B------:R3:W-:Y:S01]  /*16670*/  STL [R1+0x8], R0 ;  /* 0x0000080001007387 */ /* 0x0007e20000100800 */
[----:B-1----:R-:W-:Y:S02]  /*16680*/  ISETP.NE.AND P0, PT, R14, RZ, PT ;  /* 0x000000ff0e00720c */ /* 0x002fe40003f05270 */
[----:B0-----:R-:W-:-:S05]  /*16690*/  P2R R4, PR, RZ, 0x2 ;  /* 0x00000002ff047803 */ /* 0x001fca0000000000 */
[----:B------:R3:W-:Y:S06]  /*166a0*/  STL [R1+0x20], R4 ;  /* 0x0000200401007387 */ /* 0x0007ec0000100800 */
[----:B------:R-:W-:Y:S05]  /*166b0*/  @P0 BRA `(.L_x_2429) ;  /* 0x0000000400440947 */ /* 0x000fea0003800000 */
[----:B------:R-:W-:-:S03]  /*166c0*/  UMOV UR4, 0xffffffff ;  /* 0xffffffff00047882 */ /* 0x000fc60000000000 */
[----:B------:R-:W-:Y:S05]  /*166d0*/  BRA.DIV UR4, `(.L_x_2430) ;  /* 0x0000005e04b47947 */ /* 0x000fea000b800000 */
[----:B------:R-:W-:-:S13]  /*166e0*/  ELECT P6, URZ, PT ;  /* 0x00000000003f782f */ /* 0x000fda00038c0000 */
.L_x_2548:
[----:B------:R-:W-:Y:S05]  /*166f0*/  @!P6 BRA `(.L_x_2429) ;  /* 0x000000040034e947 */ /* 0x000fea0003800000 */
[----:B------:R-:W-:-:S04]  /*16700*/  ISETP.NE.U32.AND P0, PT, R2, RZ, PT ;  /* 0x000000ff0200720c */ /* 0x000fc80003f05070 */
[----:B------:R-:W-:-:S13]  /*16710*/  ISETP.NE.AND.EX P0, PT, R3, RZ, PT, P0 ;  /* 0x000000ff0300720c */ /* 0x000fda0003f05300 */
[----:B------:R-:W-:Y:S05]  /*16720*/  @!P0 BRA `(.L_x_2431) ;  /* 0x0000000000548947 */ /* 0x000fea0003800000 */
[----:B------:R-:W0:Y:S01]  /*16730*/  LDC R6, c[0x0][0x43c] ;  /* 0x00010f00ff067b82 */ /* 0x000e220000000800 */
[----:B------:R-:W-:Y:S01]  /*16740*/  IMAD.MOV.U32 R9, RZ, RZ, R0 ;  /* 0x000000ffff097224 */ /* 0x000fe200078e0000 */
[----:B------:R-:W-:Y:S01]  /*16750*/  ULDC.64 UR4, c[0x0][0x428] ;  /* 0x00010a0000047ab9 */ /* 0x000fe20000000a00 */
[----:B------:R-:W-:Y:S02]  /*16760*/  ULDC.64 UR6, c[0x0][0x208] ;  /* 0x0000820000067ab9 */ /* 0x000fe40000000a00 */
[----:B---3--:R-:W-:Y:S01]  /*16770*/  IMAD.MOV.U32 R0, RZ, RZ, R9 ;  /* 0x000000ffff007224 */ /* 0x008fe200078e0009 */
[----:B0-----:R-:W-:-:S13]  /*16780*/  ISETP.NE.AND P0, PT, R6, 0x1, PT ;  /* 0x000000010600780c */ /* 0x001fda0003f05270 */
[----:B------:R-:W0:Y:S02]  /*16790*/  @P0 LDC.64 R4, c[0x0][0x440] ;  /* 0x00011000ff040b82 */ /* 0x000e240000000a00 */
[----:B0-----:R-:W-:-:S05]  /*167a0*/  @P0 IMAD.HI.U32 R4, R9, R4, RZ ;  /* 0x0000000409040227 */ /* 0x001fca00078e00ff */
        /* <DEDUP_REMOVED lines=13> */
.L_x_2431:
[----:B0-----:R-:W4:Y:S01]  /*16880*/  LDL R2, [R1+0x14] ;  /* 0x0000140001027983 */ /* 0x001f220000100800 */
[----:B---3--:R-:W-:Y:S01]  /*16890*/  IMAD R0, R19, 0x8, R18 ;  /* 0x0000000813007824 */ /* 0x008fe200078e0212 */
[----:B----4-:R-:W-:-:S04]  /*168a0*/  SHF.L.U32 R2, R2, 0x1f, RZ ;  /* 0x0000001f02027819 */ /* 0x010fc800000006ff */
[----:B------:R-:W0:Y:S02]  /*168b0*/  SYNCS.PHASECHK.TRANS64.TRYWAIT P0, [R0+URZ+0x38840], R2 ;  /* 0x03884002000075a7 */ /* 0x000e24000800017f */
[----:B0-----:R-:W-:Y:S05]  /*168c0*/  @!P0 BRA `(.L_x_2432) ;  /* 0x0000005c00588947 */ /* 0x001fea0003800000 */
.L_x_2549:
[----:B------:R-:W1:Y:S02]  /*168d0*/  S2R R3, SR_TID.X ;  /* 0x0000000000037919 */ /* 0x000e640000002100 */
[----:B-1----:R-:W-:-:S04]  /*168e0*/  LOP3.LUT R3, R3, 0x7f, RZ, 0xc0, !PT ;  /* 0x0000007f03037812 */ /* 0x002fc800078ec0ff */
[----:B------:R-:W-:-:S13]  /*168f0*/  ISETP.NE.AND P0, PT, R3, RZ, PT ;  /* 0x000000ff0300720c */ /* 0x000fda0003f05270 */
[----:B------:R-:W-:Y:S05]  /*16900*/  @P0 BRA `(.L_x_2433) ;  /* 0x00000000001c0947 */ /* 0x000fea0003800000 */
[----:B------:R-:W1:Y:S01]  /*16910*/  S2R R3, SR_TID.X ;  /* 0x0000000000037919 */ /* 0x000e620000002100 */
[----:B0-----:R-:W-:-:S04]  /*16920*/  IMAD.MOV.U32 R2, RZ, RZ, 0xa000 ;  /* 0x0000a000ff027424 */ /* 0x001fc800078e00ff */
[----:B------:R3:W-:Y:S01]  /*16930*/  SYNCS.ARRIVE.TRANS64 RZ, [R0+URZ+0x38830], R2 ;  /* 0x0388300200ff79a7 */ /* 0x0007e2000800003f */
[----:B-1----:R-:W-:-:S04]  /*16940*/  LOP3.LUT R3, R3, 0x1f, RZ, 0xc0, !PT ;  /* 0x0000001f03037812 */ /* 0x002fc800078ec0ff */
[----:B------:R-:W-:-:S13]  /*16950*/  ISETP.NE.AND P0, PT, R3, RZ, PT ;  /* 0x000000ff0300720c */ /* 0x000fda0003f05270 */
[----:B---3--:R-:W-:Y:S05]  /*16960*/  @!P0 BRA `(.L_x_2433) ;  /* 0x0000000000048947 */ /* 0x008fea0003800000 */
[----:B------:R-:W-:Y:S01]  /*16970*/  BPT.TRAP 0x1 ;  /* 0x000000040000795c */ /* 0x000fe20000300000 */
.L_x_2433:
[----:B------:R-:W3:Y:S04]  /*16980*/  LDL R3, [R1+0x8] ;  /* 0x0000080001037983 */ /* 0x000ee80000100800 */
[----:B0-----:R-:W4:Y:S01]  /*16990*/  LDL R2, [R1+0x18] ;  /* 0x0000180001027983 */ /* 0x001f220000100800 */
        /* <DEDUP_REMOVED lines=20> */
[----:B----4-:R-:W-:-:S13]  /*16ae0*/  R2UR UR5, R2 ;  /* 0x00000000020572ca */ /* 0x010fda00000e0000 */
[----:B------:R-:W-:Y:S02]  /*16af0*/  UIMAD UR11, UR11, 0x50, UR5 ;  /* 0x000000500b0b78a4 */ /* 0x000fe4000f8e0205 */
[----:B------:R-:W-:-:S09]  /*16b00*/  UIADD3.X UR5, URZ, UR37, URZ, UP0, !UPT ;  /* 0x000000253f057290 */ /* 0x000fd200087fe43f */
[----:B------:R1:W-:Y:S02]  /*16b10*/  UTMALDG.4D [UR8], [UR4], desc[UR6] ;  /* 0x00000608040075b4 */ /* 0x0003e40008019000 */
[----:B-1----:R-:W-:Y:S01]  /*16b20*/  UMOV UR8, UR15 ;  /* 0x0000000f00087c82 */ /* 0x002fe20008000000 */
[----:B------:R-:W-:Y:S02]  /*16b30*/  UMOV UR10, UR16 ;  /* 0x00000010000a7c82 */ /* 0x000fe40008000000 */
[----:B------:R1:W-:Y:S02]  /*16b40*/  UTMALDG.4D [UR8], [UR4], desc[UR6] ;  /* 0x00000608040075b4 */ /* 0x0003e40008019000 */
[----:B-1----:R-:W-:Y:S01]  /*16b50*/  UMOV UR8, UR17 ;  /* 0x0000001100087c82 */ /* 0x002fe20008000000 */
[----:B------:R-:W-:Y:S01]  /*16b60*/  UMOV UR10, UR14 ;  /* 0x0000000e000a7c82 */ /* 0x000fe20008000000 */
[----:B------:R-:W-:Y:S01]  /*16b70*/  UMOV UR14, 0xc0 ;  /* 0x000000c0000e7882 */ /* 0x000fe20000000000 */
[----:B------:R1:W-:Y:S02]  /*16b80*/  UTMALDG.4D [UR8], [UR4], desc[UR6] ;  /* 0x00000608040075b4 */ /* 0x0003e40008019000 */
[----:B-1----:R-:W-:Y:S01]  /*16b90*/  UMOV UR8, UR18 ;  /* 0x0000001200087c82 */ /* 0x002fe20008000000 */
[----:B------:R-:W-:-:S02]  /*16ba0*/  UMOV UR10, UR14 ;  /* 0x0000000e000a7c82 */ /* 0x000fc40008000000 */
[----:B------:R0:W-:Y:S02]  /*16bb0*/  UTMALDG.4D [UR8], [UR4], desc[UR6] ;  /* 0x00000608040075b4 */ /* 0x0001e40008019000 */
[----:B0-----:R-:W-:Y:S01]  /*16bc0*/  NOP ;  /* 0x0000000000007918 */ /* 0x001fe20000000000 */
.L_x_2429:
[----:B------:R-:W4:Y:S04]  /*16bd0*/  LDL.LU R3, [R1+0x30] ;  /* 0x0000300001037983 */ /* 0x000f280000300800 */
[----:B------:R-:W5:Y:S04]  /*16be0*/  LDL.LU R5, [R1+0x2c] ;  /* 0x00002c0001057983 */ /* 0x000f680000300800 */
[----:B---3--:R-:W3:Y:S01]  /*16bf0*/  LDL.LU R4, [R1+0x44] ;  /* 0x0000440001047983 */ /* 0x008ee20000300800 */
        /* <DEDUP_REMOVED lines=9> */
[----:B----4-:R-:W-:Y:S02]  /*16c90*/  SHF.R.S32.HI R0, RZ, 0x1f, R3 ;  /* 0x0000001fff007819 */ /* 0x010fe40000011403 */
[----:B-----5:R-:W-:-:S03]  /*16ca0*/  SEL R5, R5, RZ, !P0 ;  /* 0x000000ff05057207 */ /* 0x020fc60004000000 */
[----:B------:R-:W-:Y:S01]  /*16cb0*/  IMAD R0, R0, UR4, RZ ;  /* 0x0000000400007c24 */ /* 0x000fe2000f8e02ff */
[----:B---3--:R-:W-:-:S03]  /*16cc0*/  SEL R4, R4, RZ, !P0 ;  /* 0x000000ff04047207 */ /* 0x008fc60004000000 */
        /* <DEDUP_REMOVED lines=8> */
[----:B0-----:R-:W-:Y:S01]  /*16d50*/  MOV R2, 0x0 ;  /* 0x0000000000027802 */ /* 0x001fe20000000f00 */
        /* <DEDUP_REMOVED lines=14> */
[----:B0-----:R-:W-:Y:S05]  /*16e40*/  CALL.ABS.NOINC R2 ;  /* 0x0000000002007343 */ /* 0x001fea0003c00000 */
.L_x_2435:
[----:B------:R-:W-:Y:S05]  /*16e50*/  BSYNC B6 ;  /* 0x0000000000067941 */ /* 0x000fea0003800000 */
.L_x_2434:
[----:B0-----:R-:W3:Y:S01]  /*16e60*/  LDL.LU R0, [R1+0x44] ;  /* 0x0000440001007983 */ /* 0x001ee20000300800 */
[----:B------:R-:W-:Y:S01]  /*16e70*/  ULDC.64 UR4, c[0x0][0x2d8] ;  /* 0x0000b60000047ab9 */ /* 0x000fe20000000a00 */
[----:B------:R-:W0:Y:S01]  /*16e80*/  LDC R7, c[0x0][0x448] ;  /* 0x00011200ff077b82 */ /* 0x000e220000000800 */
[----:B------:R-:W-:Y:S01]  /*16e90*/  ULDC.64 UR6, c[0x0][0x280] ;  /* 0x0000a00000067ab9 */ /* 0x000fe20000000a00 */
[----:B------:R-:W4:Y:S04]  /*16ea0*/  LDL.LU R4, [R1+0x30] ;  /* 0x0000300001047983 */ /* 0x000f280000300800 */
[----:B------:R-:W4:Y:S04]  /*16eb0*/  LDL.LU.64 R2, [R1+0x50] ;  /* 0x0000500001027983 */ /* 0x000f280000300a00 */
[----:B------:R-:W3:Y:S04]  /*16ec0*/  LDL.LU R5, [R1+0x2c] ;  /* 0x00002c0001057983 */ /* 0x000ee80000300800 */
[----:B------:R-:W3:Y:S01]  /*16ed0*/  LDL R8, [R1+0x4] ;  /* 0x0000040001087983 */ /* 0x000ee20000100800 */
[----:B------:R-:W1:Y:S01]  /*16ee0*/  S2R R9, SR_TID.X ;  /* 0x0000000000097919 */ /* 0x000e620000002100 */
[----:B--2---:R-:W2:Y:S01]  /*16ef0*/  S2R R10, SR_TID.X ;  /* 0x00000000000a7919 */ /* 0x004ea20000002100 */
[----:B0-----:R-:W-:-:S13]  /*16f00*/  ISETP.NE.AND P0, PT, R7, 0x1, PT ;  /* 0x000000010700780c */ /* 0x001fda0003f05270 */
[----:B------:R-:W0:Y:S01]  /*16f10*/  @P0 LDC R6, c[0x0][0x450] ;  /* 0x00011400ff060b82 */ /* 0x000e220000000800 */
[----:B-1----:R-:W-:Y:S02]  /*16f20*/  IMAD.SHL.U32 R9, R9, 0x8, RZ ;  /* 0x0000000809097824 */ /* 0x002fe400078e00ff */
[----:B--2---:R-:W-:-:S03]  /*16f30*/  IMAD.SHL.U32 R10, R10, 0x8, RZ ;  /* 0x000000080a0a7824 */ /* 0x004fc600078e00ff */
[----:B------:R-:W-:-:S04]  /*16f40*/  LOP3.LUT R9, R9, 0x38, RZ, 0xc0, !PT ;  /* 0x0000003809097812 */ /* 0x000fc800078ec0ff */
[C---:B------:R-:W-:Y:S02]  /*16f50*/  LOP3.LUT R12, R9.reuse, 0x40, RZ, 0xfc, !PT ;  /* 0x00000040090c7812 */ /* 0x040fe400078efcff */
[C---:B------:R-:W-:Y:S02]  /*16f60*/  LOP3.LUT R11, R9.reuse, 0x80, RZ, 0xfc, !PT ;  /* 0x00000080090b7812 */ /* 0x040fe400078efcff */
[----:B------:R-:W-:Y:S02]  /*16f70*/  LOP3.LUT R9, R9, 0xc0, RZ, 0xfc, !PT ;  /* 0x000000c009097812 */ /* 0x000fe400078efcff */
[----:B------:R-:W-:Y:S01]  /*16f80*/  LOP3.LUT R10, R10, 0x38, RZ, 0xc0, !PT ;  /* 0x000000380a0a7812 */ /* 0x000fe200078ec0ff */
[----:B----4-:R-:W-:Y:S02]  /*16f90*/  IMAD.MOV.U32 R3, RZ, RZ, R4 ;  /* 0x000000ffff037224 */ /* 0x010fe400078e0004 */
[----:B------:R-:W1:Y:S01]  /*16fa0*/  S2R R4, SR_TID.X ;  /* 0x0000000000047919 */ /* 0x000e620000002100 */
[----:B------:R-:W-:-:S04]  /*16fb0*/  IMAD.WIDE.U32 R2, R16, UR4, R2 ;  /* 0x0000000410027c25 */ /* 0x000fc8000f8e0002 */
[----:B------:R-:W-:Y:S01]  /*16fc0*/  IMAD R3, R16, UR5, R3 ;  /* 0x0000000510037c24 */ /* 0x000fe2000f8e0203 */
[----:B------:R-:W-:Y:S02]  /*16fd0*/  ULDC.64 UR4, c[0x0][0x2e0] ;  /* 0x0000b80000047ab9 */ /* 0x000fe40000000a00 */
[----:B---3--:R-:W-:Y:S02]  /*16fe0*/  IMAD R0, R0, UR4, RZ ;  /* 0x0000000400007c24 */ /* 0x008fe4000f8e02ff */
[----:B------:R-:W-:-:S04]  /*16ff0*/  IMAD.WIDE.U32 R2, R5, UR4, R2 ;  /* 0x0000000405027c25 */ /* 0x000fc8000f8e0002 */
[----:B------:R-:W-:Y:S01]  /*17000*/  IMAD R0, R5, UR5, R0 ;  /* 0x0000000505007c24 */ /* 0x000fe2000f8e0200 */
[----:B------:R-:W-:-:S03]  /*17010*/  ULDC.64 UR4, c[0x0][0x2d0] ;  /* 0x0000b40000047ab9 */ /* 0x000fc60000000a00 */
[----:B------:R-:W-:Y:S01]  /*17020*/  IMAD.IADD R3, R3, 0x1, R0 ;  /* 0x0000000103037824 */ /* 0x000fe200078e0200 */
[----:B-1----:R-:W-:-:S04]  /*17030*/  LOP3.LUT R4, R4, 0x7f, RZ, 0xc0, !PT ;  /* 0x0000007f04047812 */ /* 0x002fc800078ec0ff */
[----:B------:R-:W-:Y:S02]  /*17040*/  SHF.R.U32.HI R5, RZ, 0x3, R4 ;  /* 0x00000003ff057819 */ /* 0x000fe40000011604 */
[----:B------:R-:W1:Y:S02]  /*17050*/  S2R R4, SR_TID.X ;  /* 0x0000000000047919 */ /* 0x000e640000002100 */
[----:B-1----:R-:W-:-:S05]  /*17060*/  IMAD.SHL.U32 R4, R4, 0x10, RZ ;  /* 0x0000001004047824 */ /* 0x002fca00078e00ff */
[----:B------:R-:W-:Y:S02]  /*17070*/  LOP3.LUT R4, R5, 0x70, R4, 0xf8, !PT ;  /* 0x0000007005047812 */ /* 0x000fe400078ef804 */
[----:B------:R-:W1:Y:S03]  /*17080*/  @P0 LDC R5, c[0x0][0x44c] ;  /* 0x00011300ff050b82 */ /* 0x000e660000000800 */
[----:B------:R-:W-:-:S04]  /*17090*/  IMAD R0, R8, 0x80, R4 ;  /* 0x0000008008007824 */ /* 0x000fc800078e0204 */
[----:B------:R-:W-:Y:S02]  /*170a0*/  IMAD.MOV.U32 R4, RZ, RZ, R0 ;  /* 0x000000ffff047224 */ /* 0x000fe400078e0000 */
[----:B-1----:R-:W-:-:S05]  /*170b0*/  @P0 IMAD.HI.U32 R5, R0, R5, RZ ;  /* 0x0000000500050227 */ /* 0x002fca00078e00ff */
[----:B0-----:R-:W-:-:S05]  /*170c0*/  @P0 SHF.R.U32.HI R4, RZ, R6, R5 ;  /* 0x00000006ff040219 */ /* 0x001fca0000011605 */
        /* <DEDUP_REMOVED lines=31> */
[----:B---3--:R-:W-:-:S03]  /*172c0*/  IMAD R2, R8, 0x80, R11 ;  /* 0x0000008008027824 */ /* 0x008fc600078e020b */
        /* <DEDUP_REMOVED lines=86> */
.L_x_2566:
        /* <DEDUP_REMOVED lines=14> */
.L_x_2438:
[----:B------:R-:W-:Y:S05]  /*17910*/  BSYNC B0 ;  /* 0x0000000000007941 */ /* 0x000fea0003800000 */
.L_x_2437:
[----:B------:R-:W-:Y:S01]  /*17920*/  NOP ;  /* 0x0000000000007918 */ /* 0x000fe20000000000 */
[----:B------:R-:W-:Y:S01]  /*17930*/  PLOP3.LUT P0, PT, PT, PT, PT, 0x80, 0x0 ;  /* 0x000000000000781c */ /* 0x000fe20003f0f070 */
[----:B0-----:R-:W-:-:S12]  /*17940*/  VIADD R6, R18, 0x38800 ;  /* 0x0003880012067836 */ /* 0x001fd80000000000 */
.L_x_2439:
        /* <DEDUP_REMOVED lines=18> */
.L_x_2567:
[----:B------:R-:W-:Y:S05]  /*17a70*/  BSYNC B0 ;  /* 0x0000000000007941 */ /* 0x000fea0003800000 */
.L_x_2440:
        /* <DEDUP_REMOVED lines=55> */
.L_x_2448:
[----:B------:R-:W-:Y:S01]  /*17df0*/  IMAD R3, R9, 0x8, R18 ;  /* 0x0000000809037824 */ /* 0x000fe200078e0212 */
[----:B------:R-:W-:Y:S01]  /*17e00*/  SHF.L.U32 R2, R11, 0x1f, RZ ;  /* 0x0000001f0b027819 */ /* 0x000fe200000006ff */
[----:B------:R-:W-:Y:S03]  /*17e10*/  BSSY B3, `(.L_x_2449) ;  /* 0x0000003000037945 */ /* 0x000fe60003800000 */
[----:B------:R-:W1:Y:S02]  /*17e20*/  SYNCS.PHASECHK.TRANS64.TRYWAIT P0, [R3+URZ+0x38840], R2 ;  /* 0x03884002030075a7 */ /* 0x000e64000800017f */
[----:B-1----:R-:W-:Y:S05]  /*17e30*/  @!P0 BRA `(.L_x_2450) ;  /* 0x0000005400308947 */ /* 0x002fea0003800000 */
.L_x_2568:
[----:B------:R-:W-:Y:S05]  /*17e40*/  BSYNC B3 ;  /* 0x0000000000037941 */ /* 0x000fea0003800000 */
.L_x_2449:
        /* <DEDUP_REMOVED lines=12> */
.L_x_2452:
[----:B------:R-:W-:Y:S05]  /*17f10*/  BSYNC B3 ;  /* 0x0000000000037941 */ /* 0x000fea0003800000 */
.L_x_2451:
        /* <DEDUP_REMOVED lines=12> */
.L_x_2453:
        /* <DEDUP_REMOVED lines=16> */
.L_x_2454:
        /* <DEDUP_REMOVED lines=16> */
.L_x_2455:
        /* <DEDUP_REMOVED lines=16> */
.L_x_2456:
        /* <DEDUP_REMOVED lines=16> */
.L_x_2569:
[----:B------:R-:W-:Y:S05]  /*183e0*/  BSYNC B3 ;  /* 0x0000000000037941 */ /* 0x000fea0003800000 */
.L_x_2457:
        /* <DEDUP_REMOVED lines=12> */
.L_x_2460:
[----:B------:R-:W-:Y:S05]  /*184b0*/  BSYNC B3 ;  /* 0x0000000000037941 */ /* 0x000fea0003800000 */
.L_x_2459:
        /* <DEDUP_REMOVED lines=13> */
.L_x_2461:
        /* <DEDUP_REMOVED lines=15> */
.L_x_2462:
        /* <DEDUP_REMOVED lines=15> */
.L_x_2463:
        /* <DEDUP_REMOVED lines=15> */
.L_x_2464:
        /* <DEDUP_REMOVED lines=12> */
.L_x_2447:
[----:B------:R-:W-:Y:S05]  /*18920*/  BSYNC B1 ;  /* 0x0000000000017941 */ /* 0x000fea0003800000 */
.L_x_2446:
[----:B0-----:R-:W2:Y:S01]  /*18930*/  LDL.LU R0, [R1+0x40] ;  /* 0x0000400001007983 */ /* 0x001ea20000300800 */
[----:B------:R-:W-:-:S03]  /*18940*/  IMAD.MOV.U32 R19, RZ, RZ, R9 ;  /* 0x000000ffff137224 */ /* 0x000fc600078e0009 */
[----:B------:R0:W-:Y:S02]  /*18950*/  STL [R1+0x14], R11 ;  /* 0x0000140b01007387 */ /* 0x0001e40000100800 */
[----:B0-2---:R-:W-:-:S07]  /*18960*/  VIADD R0, R0, 0xfffffffd ;  /* 0xfffffffd00007836 */ /* 0x005fce0000000000 */
.L_x_2445:
[----:B------:R-:W-:Y:S05]  /*18970*/  BSYNC B2 ;  /* 0x0000000000027941 */ /* 0x000fea0003800000 */
.L_x_2444:
[----:B------:R-:W-:Y:S01]  /*18980*/  VIADD R10, R10, 0xfffffffe ;  /* 0xfffffffe0a0a7836 */ /* 0x000fe20000000000 */
[----:B------:R-:W-:-:S04]  /*18990*/  LOP3.LUT R8, RZ, R8, RZ, 0x33, !PT ;  /* 0x00000008ff087212 */ /* 0x000fc800078e33ff */
[----:B------:R-:W-:-:S13]  /*189a0*/  ISETP.NE.AND P0, PT, R10, R8, PT ;  /* 0x000000080a00720c */ /* 0x000fda0003f05270 */
[----:B------:R-:W-:Y:S05]  /*189b0*/  @!P0 BRA `(.L_x_2443) ;  /* 0x0000001800c48947 */ /* 0x000fea0003800000 */
[----:B------:R-:W-:-:S07]  /*189c0*/  IMAD.MOV.U32 R9, RZ, RZ, R17 ;  /* 0x000000ffff097224 */ /* 0x000fce00078e0011 */
.L_x_2503:
        /* <DEDUP_REMOVED lines=36> */
.L_x_2467:
[----:B------:R-:W-:Y:S01]  /*18c10*/  IMAD R3, R4, 0x8, R18 ;  /* 0x0000000804037824 */ /* 0x000fe200078e0212 */
[----:B------:R-:W-:Y:S01]  /*18c20*/  SHF.L.U32 R2, R5, 0x1f, RZ ;  /* 0x0000001f05027819 */ /* 0x000fe200000006ff */
[----:B------:R-:W-:Y:S03]  /*18c30*/  BSSY B2, `(.L_x_2468) ;  /* 0x0000003000027945 */ /* 0x000fe60003800000 */
[----:B------:R-:W1:Y:S02]  /*18c40*/  SYNCS.PHASECHK.TRANS64.TRYWAIT P0, [R3+URZ+0x38840], R2 ;  /* 0x03884002030075a7 */ /* 0x000e64000800017f */
[----:B-1----:R-:W-:Y:S05]  /*18c50*/  @!P0 BRA `(.L_x_2469) ;  /* 0x0000004400d08947 */ /* 0x002fea0003800000 */
.L_x_2570:
[----:B------:R-:W-:Y:S05]  /*18c60*/  BSYNC B2 ;  /* 0x0000000000027941 */ /* 0x000fea0003800000 */
.L_x_2468:
        /* <DEDUP_REMOVED lines=12> */
.L_x_2471:
[----:B------:R-:W-:Y:S05]  /*18d30*/  BSYNC B2 ;  /* 0x0000000000027941 */ /* 0x000fea0003800000 */
.L_x_2470:
        /* <DEDUP_REMOVED lines=12> */
.L_x_2472:
        /* <DEDUP_REMOVED lines=16> */
.L_x_2473:
        /* <DEDUP_REMOVED lines=16> */
.L_x_2474:
        /* <DEDUP_REMOVED lines=16> */
.L_x_2475:
        /* <DEDUP_REMOVED lines=16> */
.L_x_2571:
[----:B------:R-:W-:Y:S05]  /*19200*/  BSYNC B2 ;  /* 0x0000000000027941 */ /* 0x000fea0003800000 */
.L_x_2476:
        /* <DEDUP_REMOVED lines=11> */
.L_x_2479:
[----:B------:R-:W-:Y:S05]  /*192c0*/  BSYNC B2 ;  /* 0x0000000000027941 */ /* 0x000fea0003800000 */
.L_x_2478:
        /* <DEDUP_REMOVED lines=12> */
.L_x_2480:
        /* <DEDUP_REMOVED lines=15> */
.L_x_2481:
        /* <DEDUP_REMOVED lines=15> */
.L_x_2482:
        /* <DEDUP_REMOVED lines=15> */
.L_x_2483:
        /* <DEDUP_REMOVED lines=12> */
.L_x_2466:
[----:B------:R-:W-:Y:S05]  /*19720*/  BSYNC B1 ;  /* 0x0000000000017941 */ /* 0x000fea0003800000 */
.L_x_2465:
        /* <DEDUP_REMOVED lines=36> */
.L_x_2486:
[----:B------:R-:W-:Y:S01]  /*19970*/  IMAD R2, R19, 0x8, R18 ;  /* 0x0000000813027824 */ /* 0x000fe200078e0212 */
[----:B------:R-:W-:Y:S01]  /*19980*/  SHF.L.U32 R3, R12, 0x1f, RZ ;  /* 0x0000001f0c037819 */ /* 0x000fe200000006ff */
[----:B------:R-:W-:Y:S03]  /*19990*/  BSSY B2, `(.L_x_2487) ;  /* 0x0000003000027945 */ /* 0x000fe60003800000 */
[----:B------:R-:W2:Y:S02]  /*199a0*/  SYNCS.PHASECHK.TRANS64.TRYWAIT P0, [R2+URZ+0x38840], R3 ;  /* 0x03884003020075a7 */ /* 0x000ea4000800017f */
[----:B--2---:R-:W-:Y:S05]  /*199b0*/  @!P0 BRA `(.L_x_2488) ;  /* 0x0000003800a08947 */ /* 0x004fea0003800000 */
.L_x_2572:
[----:B------:R-:W-:Y:S05]  /*199c0*/  BSYNC B2 ;  /* 0x0000000000027941 */ /* 0x000fea0003800000 */
.L_x_2487:
        /* <DEDUP_REMOVED lines=12> */
.L_x_2490:
[----:B------:R-:W-:Y:S05]  /*19a90*/  BSYNC B2 ;  /* 0x0000000000027941 */ /* 0x000fea0003800000 */
.L_x_2489:
        /* <DEDUP_REMOVED lines=13> */
.L_x_2491:
        /* <DEDUP_REMOVED lines=16> */
.L_x_2492:
        /* <DEDUP_REMOVED lines=16> */
.L_x_2493:
        /* <DEDUP_REMOVED lines=16> */
.L_x_2494:
        /* <DEDUP_REMOVED lines=15> */
.L_x_2573:
[----:B------:R-:W-:Y:S05]  /*19f60*/  BSYNC B2 ;  /* 0x0000000000027941 */ /* 0x000fea0003800000 */
.L_x_2495:
        /* <DEDUP_REMOVED lines=11> */
.L_x_2498:
[----:B------:R-:W-:Y:S05]  /*1a020*/  BSYNC B2 ;  /* 0x0000000000027941 */ /* 0x000fea0003800000 */
.L_x_2497:
        /* <DEDUP_REMOVED lines=12> */
.L_x_2499:
        /* <DEDUP_REMOVED lines=15> */
.L_x_2500:
        /* <DEDUP_REMOVED lines=15> */
.L_x_2501:
        /* <DEDUP_REMOVED lines=15> */
.L_x_2502:
        /* <DEDUP_REMOVED lines=12> */
.L_x_2485:
[----:B------:R-:W-:Y:S05]  /*1a480*/  BSYNC B1 ;  /* 0x0000000000017941 */ /* 0x000fea0003800000 */
.L_x_2484:
[----:B------:R-:W2:Y:S01]  /*1a490*/  LDL R2, [R1+0x28] ;  /* 0x0000280001027983 */ /* 0x000ea20000100800 */
[----:B------:R-:W-:Y:S01]  /*1a4a0*/  VIADD R0, R0, 0xfffffffe ;  /* 0xfffffffe00007836 */ /* 0x000fe20000000000 */
[----:B--2---:R-:W-:-:S13]  /*1a4b0*/  ISETP.GT.AND P0, PT, R7, R2, PT ;  /* 0x000000020700720c */ /* 0x004fda0003f04270 */
[----:B------:R-:W-:Y:S05]  /*1a4c0*/  @P0 BRA `(.L_x_2503) ;  /* 0xffffffe400400947 */ /* 0x000fea000383ffff */
.L_x_2443:
[----:B------:R-:W-:Y:S05]  /*1a4d0*/  BSYNC B0 ;  /* 0x0000000000007941 */ /* 0x000fea0003800000 */
.L_x_2442:
        /* <DEDUP_REMOVED lines=19> */
.L_x_2505:
[----:B------:R-:W-:Y:S05]  /*1a610*/  BSYNC B0 ;  /* 0x0000000000007941 */ /* 0x000fea0003800000 */
.L_x_2504:
        /* <DEDUP_REMOVED lines=11> */
.L_x_2574:
[----:B------:R-:W-:Y:S05]  /*1a6d0*/  BSYNC B1 ;  /* 0x0000000000017941 */ /* 0x000fea0003800000 */
.L_x_2508:
        /* <DEDUP_REMOVED lines=9> */
.L_x_2511:
[----:B------:R-:W-:Y:S05]  /*1a770*/  BSYNC B1 ;  /* 0x0000000000017941 */ /* 0x000fea0003800000 */
.L_x_2510:
        /* <DEDUP_REMOVED lines=12> */
.L_x_2512:
        /* <DEDUP_REMOVED lines=15> */
.L_x_2513:
        /* <DEDUP_REMOVED lines=15> */
.L_x_2514:
        /* <DEDUP_REMOVED lines=15> */
.L_x_2515:
        /* <DEDUP_REMOVED lines=10> */
.L_x_2507:
[----:B------:R-:W-:Y:S05]  /*1abb0*/  BSYNC B0 ;  /* 0x0000000000007941 */ /* 0x000fea0003800000 */
.L_x_2506:
[----:B------:R-:W2:Y:S01]  /*1abc0*/  LDL.LU R4, [R1+0x14] ;  /* 0x0000140001047983 */ /* 0x000ea20000300800 */
[----:B------:R-:W-:-:S05]  /*1abd0*/  VIADD R19, R19, 0x1 ;  /* 0x0000000113137836 */ /* 0x000fca0000000000 */
[----:B------:R-:W-:-:S04]  /*1abe0*/  ISETP.NE.AND P0, PT, R19, 0x2, PT ;  /* 0x000000021300780c */ /* 0x000fc80003f05270 */
[----:B------:R-:W-:Y:S02]  /*1abf0*/  SEL R0, RZ, 0x1, P0 ;  /* 0x00000001ff007807 */ /* 0x000fe40000000000 */
[----:B------:R-:W-:Y:S02]  /*1ac00*/  SEL R19, R19, RZ, P0 ;  /* 0x000000ff13137207 */ /* 0x000fe40000000000 */
[----:B--2---:R-:W-:-:S05]  /*1ac10*/  LOP3.LUT R4, R4, R0, RZ, 0x3c, !PT ;  /* 0x0000000004047212 */ /* 0x004fca00078e3cff */
[----:B------:R2:W-:Y:S02]  /*1ac20*/  STL [R1+0x14], R4 ;  /* 0x0000140401007387 */ /* 0x0005e40000100800 */
.L_x_2422:
[----:B------:R-:W-:Y:S05]  /*1ac30*/  BSYNC B7 ;  /* 0x0000000000077941 */ /* 0x000fea0003800000 */
.L_x_2420:
[----:B---3--:R-:W3:Y:S02]  /*1ac40*/  LDL R0, [R1+0x5c] ;  /* 0x00005c0001007983 */ /* 0x008ee40000100800 */
[----:B---3--:R-:W-:-:S13]  /*1ac50*/  ISETP.NE.AND P0, PT, R0, RZ, PT ;  /* 0x000000ff0000720c */ /* 0x008fda0003f05270 */
        /* <DEDUP_REMOVED lines=12> */
.L_x_2516:
[----:B--2---:R-:W2:Y:S01]  /*1ad20*/  S2R R10, SR_TID.X ;  /* 0x00000000000a7919 */ /* 0x004ea20000002100 */
[----:B------:R-:W-:Y:S01]  /*1ad30*/  UMOV UR4, 0xffffffff ;  /* 0xffffffff00047882 */ /* 0x000fe20000000000 */
[----:B--2---:R-:W-:-:S04]  /*1ad40*/  LOP3.LUT R10, R10, 0x1f, RZ, 0xc0, !PT ;  /* 0x0000001f0a0a7812 */ /* 0x004fc800078ec0ff */
[----:B------:R-:W-:Y:S01]  /*1ad50*/  ISETP.NE.AND P0, PT, R10, 0x1f, PT ;  /* 0x0000001f0a00780c */ /* 0x000fe20003f05270 */
[----:B------:R-:W-:-:S12]  /*1ad60*/  BRA.DIV UR4, `(.L_x_2518) ;  /* 0x0000002604f07947 */ /* 0x000fd8000b800000 */
[----:B------:R-:W2:Y:S01]  /*1ad70*/  LDL.LU R3, [R1] ;  /* 0x0000000001037983 */ /* 0x000ea20000300800 */
[----:B------:R-:W-:-:S03]  /*1ad80*/  ULDC UR4, c[0x0][0xc3c] ;  /* 0x00030f0000047ab9 */ /* 0x000fc60000000800 */
[----:B01----:R-:W3:Y:S01]  /*1ad90*/  LDL R8, [R1+0xc] ;  /* 0x00000c0001087983 */ /* 0x003ee20000100800 */
[----:B------:R-:W-:Y:S01]  /*1ada0*/  ULDC.64 UR6, c[0x0][0x208] ;  /* 0x0000820000067ab9 */ /* 0x000fe20000000a00 */
[----:B---3--:R-:W-:Y:S02]  /*1adb0*/  IMAD.IADD R0, R8, 0x1, R10 ;  /* 0x0000000108007824 */ /* 0x008fe400078e020a */
[----:B--2---:R-:W-:-:S03]  /*1adc0*/  IMAD.MOV.U32 R8, RZ, RZ, R3 ;  /* 0x000000ffff087224 */ /* 0x004fc600078e0003 */
[----:B------:R-:W-:-:S13]  /*1add0*/  ISETP.GE.OR P1, PT, R0, UR4, !P0 ;  /* 0x0000000400007c0c */ /* 0x000fda000c726670 */
[----:B------:R-:W0:Y:S08]  /*1ade0*/  @!P1 LDC.64 R2, c[0x0][0xc80] ;  /* 0x00032000ff029b82 */ /* 0x000e300000000a00 */
[----:B------:R-:W1:Y:S01]  /*1adf0*/  @!P1 LDC.64 R6, c[0x0][0xc78] ;  /* 0x00031e00ff069b82 */ /* 0x000e620000000a00 */
[----:B0-----:R-:W-:-:S05]  /*1ae00*/  @!P1 IMAD.WIDE R2, R0, 0x4, R2 ;  /* 0x0000000400029825 */ /* 0x001fca00078e0202 */
[----:B------:R1:W2:Y:S02]  /*1ae10*/  @!P1 LDG.E R5, desc[UR6][R2.64] ;  /* 0x0000000602059981 */ /* 0x0002a4000c1e1900 */
[----:B-1----:R-:W-:-:S06]  /*1ae20*/  @!P1 IMAD.WIDE R2, R0, 0x4, R6 ;  /* 0x0000000400029825 */ /* 0x002fcc00078e0206 */
[----:B------:R-:W3:Y:S01]  /*1ae30*/  @!P1 LDG.E R2, desc[UR6][R2.64] ;  /* 0x0000000602029981 */ /* 0x000ee2000c1e1900 */
[----:B------:R-:W-:Y:S02]  /*1ae40*/  CS2R R6, SRZ ;  /* 0x0000000000067805 */ /* 0x000fe4000001ff00 */
[C---:B------:R-:W-:Y:S02]  /*1ae50*/  ISETP.GE.U32.AND P2, PT, R10.reuse, 0x2, PT ;  /* 0x000000020a00780c */ /* 0x040fe40003f46070 */
[C---:B------:R-:W-:Y:S01]  /*1ae60*/  ISETP.GE.U32.AND P3, PT, R10.reuse, 0x4, PT ;  /* 0x000000040a00780c */ /* 0x040fe20003f66070 */
[----:B------:R-:W-:Y:S01]  /*1ae70*/  SHFL.IDX PT, R4, R8, RZ, 0x1f ;  /* 0x00001fff08047589 */ /* 0x000fe200000e0000 */
[C---:B------:R-:W-:Y:S02]  /*1ae80*/  ISETP.GE.U32.AND P4, PT, R10.reuse, 0x8, PT ;  /* 0x000000080a00780c */ /* 0x040fe40003f86070 */
[----:B------:R-:W-:Y:S01]  /*1ae90*/  ISETP.GE.U32.AND P5, PT, R10, 0x10, PT ;  /* 0x000000100a00780c */ /* 0x000fe20003fa6070 */
[----:B------:R-:W-:Y:S01]  /*1aea0*/  SHFL.IDX PT, R0, R8, 0x1, 0x1f ;  /* 0x00201f0008007f89 */ /* 0x000fe200000e0000 */
[----:B--2---:R-:W-:-:S02]  /*1aeb0*/  @!P1 IMAD.MOV.U32 R6, RZ, RZ, R5 ;  /* 0x000000ffff069224 */ /* 0x004fc400078e0005 */
[----:B------:R-:W-:Y:S02]  /*1aec0*/  IMAD.MOV.U32 R5, RZ, RZ, RZ ;  /* 0x000000ffff057224 */ /* 0x000fe400078e00ff */
        /* <DEDUP_REMOVED lines=19> */
.L_x_2584:
[----:B------:R-:W-:Y:S02]  /*1b000*/  ULDC UR4, c[0x0][0xc38] ;  /* 0x00030e0000047ab9 */ /* 0x000fe40000000800 */
[----:B------:R-:W-:-:S04]  /*1b010*/  IMAD.U32 R8, RZ, RZ, UR4 ;  /* 0x00000004ff087e24 */ /* 0x000fc8000f8e00ff */
[----:B-1----:R-:W-:-:S04]  /*1b020*/  IMAD R9, R9, R8, RZ ;  /* 0x0000000809097224 */ /* 0x002fc800078e02ff */
[----:B------:R-:W-:-:S05]  /*1b030*/  IMAD.IADD R0, R0, 0x1, R9 ;  /* 0x0000000100007824 */ /* 0x000fca00078e0209 */
[----:B------:R-:W-:-:S13]  /*1b040*/  ISETP.GT.AND P6, PT, R0, R4, PT ;  /* 0x000000040000720c */ /* 0x000fda0003fc4270 */
[----:B------:R-:W-:Y:S05]  /*1b050*/  @P6 BRA `(.L_x_2519) ;  /* 0x0000000000b06947 */ /* 0x000fea0003800000 */
.L_x_2522:
        /* <DEDUP_REMOVED lines=38> */
.L_x_2592:
[----:B------:R-:W-:Y:S02]  /*1b2c0*/  ULDC UR4, c[0x0][0xc38] ;  /* 0x00030e0000047ab9 */ /* 0x000fe40000000800 */
[----:B------:R-:W-:-:S04]  /*1b2d0*/  IMAD.U32 R8, RZ, RZ, UR4 ;  /* 0x00000004ff087e24 */ /* 0x000fc8000f8e00ff */
[----:B-1----:R-:W-:-:S04]  /*1b2e0*/  IMAD R9, R9, R8, RZ ;  /* 0x0000000809097224 */ /* 0x002fc800078e02ff */
[----:B------:R-:W-:-:S05]  /*1b2f0*/  IMAD.IADD R0, R9, 0x1, R0 ;  /* 0x0000000109007824 */ /* 0x000fca00078e0200 */
[----:B------:R-:W-:-:S13]  /*1b300*/  ISETP.GT.AND P6, PT, R0, R4, PT ;  /* 0x000000040000720c */ /* 0x000fda0003fc4270 */
[----:B------:R-:W-:Y:S05]  /*1b310*/  @!P6 BRA `(.L_x_2522) ;  /* 0xfffffffc0050e947 */ /* 0x000fea000383ffff */
.L_x_2519:
        /* <DEDUP_REMOVED lines=12> */
.L_x_2597:
[----:B------:R-:W-:-:S13]  /*1b3e0*/  ISETP.NE.AND P0, PT, R3, RZ, PT ;  /* 0x000000ff0300720c */ /* 0x000fda0003f05270 */
[----:B------:R-:W-:Y:S05]  /*1b3f0*/  @!P0 BRA `(.L_x_2524) ;  /* 0x0000000000148947 */ /* 0x000fea0003800000 */
[----:B------:R-:W-:Y:S01]  /*1b400*/  UMOV UR4, 0xffffffff ;  /* 0xffffffff00047882 */ /* 0x000fe20000000000 */
[----:B---3--:R-:W-:Y:S02]  /*1b410*/  VIADD R10, R10, 0xffffffff ;  /* 0xffffffff0a0a7836 */ /* 0x008fe40000000000 */
[----:B------:R-:W-:Y:S05]  /*1b420*/  BRA.DIV UR4, `(.L_x_2525) ;  /* 0x0000002a04e07947 */ /* 0x000fea000b800000 */
[----:B0-----:R0:W2:Y:S02]  /*1b430*/  SHFL.IDX PT, R2, R2, R10, 0x1f ;  /* 0x00001f0a02027589 */ /* 0x0010a400000e0000 */
.L_x_2600:
[----:B--2---:R-:W-:-:S07]  /*1b440*/  IMAD.MOV.U32 R5, RZ, RZ, R2 ;  /* 0x000000ffff057224 */ /* 0x004fce00078e0002 */
.L_x_2524:
[----:B0-----:R-:W-:Y:S01]  /*1b450*/  IMAD R2, R5, R8, R9 ;  /* 0x0000000805027224 */ /* 0x001fe200078e0209 */
[----:B------:R-:W-:-:S03]  /*1b460*/  ISETP.NE.AND P0, PT, R7, 0x1, PT ;  /* 0x000000010700780c */ /* 0x000fc60003f05270 */
[----:B------:R-:W-:Y:S01]  /*1b470*/  IMAD.IADD R4, R4, 0x1, -R2 ;  /* 0x0000000104047824 */ /* 0x000fe200078e0a02 */
[----:B------:R0:W-:Y:S09]  /*1b480*/  STL [R1], R2 ;  /* 0x0000000201007387 */ /* 0x0001f20000100800 */
[----:B------:R-:W-:Y:S05]  /*1b490*/  @!P0 BRA `(.L_x_2526) ;  /* 0x0000000000e48947 */ /* 0x000fea0003800000 */
[----:B------:R-:W-:-:S04]  /*1b4a0*/  IABS R5, R0 ;  /* 0x0000000000057213 */ /* 0x000fc80000000000 */
        /* <DEDUP_REMOVED lines=25> */
[----:B-1-3--:R-:W-:Y:S02]  /*1b640*/  IMAD R6, R2, R5, RZ ;  /* 0x0000000502067224 */ /* 0x00afe400078e02ff */
        /* <DEDUP_REMOVED lines=30> */
.L_x_2526:
[----:B------:R-:W2:Y:S01]  /*1b830*/  LDL R5, [R1+0xc] ;  /* 0x00000c0001057983 */ /* 0x000ea20000100800 */
[----:B0-----:R-:W2:Y:S01]  /*1b840*/  LDC.64 R2, c[0x0][0xc90] ;  /* 0x00032400ff027b82 */ /* 0x001ea20000000a00 */
[----:B------:R-:W-:Y:S01]  /*1b850*/  ULDC.64 UR4, c[0x0][0x208] ;  /* 0x0000820000047ab9 */ /* 0x000fe20000000a00 */
[----:B--2---:R-:W-:-:S05]  /*1b860*/  IMAD.WIDE R2, R5, 0x4, R2 ;  /* 0x0000000405027825 */ /* 0x004fca00078e0202 */
[----:B-1-3--:R-:W2:Y:S02]  /*1b870*/  LDG.E R6, desc[UR4][R2.64] ;  /* 0x0000000402067981 */ /* 0x00aea4000c1e1900 */
        /* <DEDUP_REMOVED lines=59> */
.L_x_2527:
[----:B-1----:R-:W-:-:S05]  /*1bc30*/  LOP3.LUT R3, RZ, R4, RZ, 0x33, !PT ;  /* 0x00000004ff037212 */ /* 0x002fca00078e33ff */
[----:B------:R-:W-:-:S05]  /*1bc40*/  IMAD.IADD R0, R0, 0x1, R3 ;  /* 0x0000000100007824 */ /* 0x000fca00078e0203 */
[----:B------:R1:W-:Y:S01]  /*1bc50*/  STL [R1+0x4], R0 ;  /* 0x0000040001007387 */ /* 0x0003e20000100800 */
[----:B------:R-:W-:Y:S05]  /*1bc60*/  BRA `(.L_x_2528) ;  /* 0x0000000000287947 */ /* 0x000fea0003800000 */
.L_x_2520:
        /* <DEDUP_REMOVED lines=10> */
.L_x_2528:
[----:B0-----:R-:W2:Y:S04]  /*1bd10*/  LDL R2, [R1+0xc] ;  /* 0x00000c0001027983 */ /* 0x001ea80000100800 */
[----:B------:R-:W3:Y:S04]  /*1bd20*/  LDL R3, [R1+0x8] ;  /* 0x0000080001037983 */ /* 0x000ee80000100800 */
[----:B------:R-:W4:Y:S04]  /*1bd30*/  LDL R5, [R1+0x4] ;  /* 0x0000040001057983 */ /* 0x000f280000100800 */
[----:B------:R-:W4:Y:S01]  /*1bd40*/  LDL R4, [R1] ;  /* 0x0000000001047983 */ /* 0x000f220000100800 */
[----:B-1----:R-:W0:Y:S01]  /*1bd50*/  S2R R0, SR_TID.X ;  /* 0x0000000000007919 */ /* 0x002e220000002100 */
[----:B------:R-:W-:Y:S05]  /*1bd60*/  WARPSYNC.ALL ;  /* 0x0000000000007948 */ /* 0x000fea0003800000 */
[----:B0-----:R-:W-:Y:S01]  /*1bd70*/  LOP3.LUT R0, R0, 0x1f, RZ, 0xc0, !PT ;  /* 0x0000001f00007812 */ /* 0x001fe200078ec0ff */
[----:B------:R-:W-:Y:S03]  /*1bd80*/  BAR.SYNC.DEFER_BLOCKING 0x4, 0x180 ;  /* 0x0106000000007b1d */ /* 0x000fe60000010000 */
[----:B------:R-:W-:-:S13]  /*1bd90*/  ISETP.NE.AND P0, PT, R0, RZ, PT ;  /* 0x000000ff0000720c */ /* 0x000fda0003f05270 */
[----:B------:R-:W0:Y:S01]  /*1bda0*/  @!P0 S2R R0, SR_CgaCtaId ;  /* 0x0000000000008919 */ /* 0x000e220000008800 */
[----:B--2---:R-:W-:Y:S01]  /*1bdb0*/  IMAD.MOV.U32 R7, RZ, RZ, R2 ;  /* 0x000000ffff077224 */ /* 0x004fe200078e0002 */
[----:B------:R-:W-:Y:S01]  /*1bdc0*/  @!P0 MOV R2, 0x400 ;  /* 0x0000040000028802 */ /* 0x000fe20000000f00 */
[----:B---3--:R-:W-:-:S03]  /*1bdd0*/  IMAD.MOV.U32 R6, RZ, RZ, R3 ;  /* 0x000000ffff067224 */ /* 0x008fc600078e0003 */
[----:B0-----:R-:W-:-:S05]  /*1bde0*/  @!P0 LEA R18, R0, R2, 0x18 ;  /* 0x0000000200128211 */ /* 0x001fca00078ec0ff */
[----:B----4-:R0:W-:Y:S01]  /*1bdf0*/  @!P0 STS.128 [R18+0x388d0], R4 ;  /* 0x0388d00412008388 */ /* 0x0101e20000000c00 */
[----:B------:R-:W-:Y:S06]  /*1be00*/  BAR.ARV 0x5, 0x180 ;  /* 0x0146000000007b1d */ /* 0x000fec0000002000 */
.L_x_2517:
[----:B------:R-:W2:Y:S01]  /*1be10*/  LDL R0, [R1+0xc] ;  /* 0x00000c0001007983 */ /* 0x000ea20000100800 */
[----:B------:R-:W-:Y:S02]  /*1be20*/  ULDC UR4, c[0x0][0xc3c] ;  /* 0x00030f0000047ab9 */ /* 0x000fe40000000800 */
[----:B--2---:R-:W-:-:S13]  /*1be30*/  ISETP.GE.AND P0, PT, R0, UR4, PT ;  /* 0x0000000400007c0c */ /* 0x004fda000bf06270 */
[----:B------:R-:W-:Y:S05]  /*1be40*/  @!P0 BRA `(.L_x_2529) ;  /* 0xffffff98000c8947 */ /* 0x000fea000383ffff */
[----:B------:R-:W-:Y:S05]  /*1be50*/  BSYNC B8 ;  /* 0x0000000000087941 */ /* 0x000fea0003800000 */
.L_x_2414:
[----:B0-----:R-:W2:Y:S01]  /*1be60*/  LDL.LU R0, [R1+0x58] ;  /* 0x0000580001007983 */ /* 0x001ea20000300800 */
[----:B------:R-:W-:Y:S01]  /*1be70*/  BSSY B0, `(.L_x_2530) ;  /* 0x000000b000007945 */ /* 0x000fe20003800000 */
[----:B-1----:R-:W0:Y:S01]  /*1be80*/  S2R R5, SR_CgaCtaId ;  /* 0x0000000000057919 */ /* 0x002e220000008800 */
        /* <DEDUP_REMOVED lines=9> */
.L_x_2601:
[----:B------:R-:W-:Y:S05]  /*1bf20*/  BSYNC B0 ;  /* 0x0000000000007941 */ /* 0x000fea0003800000 */
.L_x_2530:
[----:B------:R-:W-:-:S03]  /*1bf30*/  UMOV UR4, 0xffffffff ;  /* 0xffffffff00047882 */ /* 0x000fc60000000000 */
[----:B------:R-:W-:Y:S05]  /*1bf40*/  BRA.DIV UR4, `(.L_x_2532) ;  /* 0x0000002204587947 */ /* 0x000fea000b800000 */
[----:B------:R-:W1:Y:S02]  /*1bf50*/  S2R R2, SR_TID.X ;  /* 0x0000000000027919 */ /* 0x000e640000002100 */
[----:B-1----:R-:W-:-:S04]  /*1bf60*/  SHF.R.U32.HI R2, RZ, 0x5, R2 ;  /* 0x00000005ff027819 */ /* 0x002fc80000011602 */
[----:B------:R-:W-:-:S05]  /*1bf70*/  LOP3.LUT R2, R2, 0x3, RZ, 0xc0, !PT ;  /* 0x0000000302027812 */ /* 0x000fca00078ec0ff */
[----:B------:R1:W2:Y:S02]  /*1bf80*/  SHFL.IDX PT, R14, R2, RZ, 0x1f ;  /* 0x00001fff020e7589 */ /* 0x0002a400000e0000 */
.L_x_2604:
[----:B--2---:R-:W-:Y:S01]  /*1bf90*/  ISETP.NE.AND P0, PT, R14, RZ, PT ;  /* 0x000000ff0e00720c */ /* 0x004fe20003f05270 */
[----:B------:R-:W-:-:S12]  /*1bfa0*/  BSSY B0, `(.L_x_2533) ;  /* 0x0000027000007945 */ /* 0x000fd80003800000 */
[----:B------:R-:W-:Y:S05]  /*1bfb0*/  @P0 BRA `(.L_x_2534) ;  /* 0x0000000000940947 */ /* 0x000fea0003800000 */
[----:B------:R-:W-:-:S03]  /*1bfc0*/  UMOV UR4, 0xffffffff ;  /* 0xffffffff00047882 */ /* 0x000fc60000000000 */
[----:B------:R-:W-:Y:S05]  /*1bfd0*/  BRA.DIV UR4, `(.L_x_2535) ;  /* 0x0000002204687947 */ /* 0x000fea000b800000 */
[----:B------:R-:W-:-:S13]  /*1bfe0*/  ELECT P6, URZ, PT ;  /* 0x00000000003f782f */ /* 0x000fda00038c0000 */
.L_x_2607:
        /* <DEDUP_REMOVED lines=8> */
.L_x_2536:
        /* <DEDUP_REMOVED lines=13> */
.L_x_2608:
[----:B------:R-:W1:Y:S02]  /*1c140*/  SYNCS.PHASECHK.TRANS64.TRYWAIT P0, [R7+URZ], R2 ;  /* 0x00000002070075a7 */ /* 0x000e64000800017f */
[----:B-1----:R-:W-:Y:S05]  /*1c150*/  @!P0 BRA `(.L_x_2538) ;  /* 0x00000020003c8947 */ /* 0x002fea0003800000 */
.L_x_2609:
[----:B------:R-:W-:Y:S05]  /*1c160*/  @!P2 BRA `(.L_x_2539) ;  /* 0x000000000004a947 */ /* 0x000fea0003800000 */
[----:B------:R-:W-:Y:S01]  /*1c170*/  BPT.TRAP 0x1 ;  /* 0x000000040000795c */ /* 0x000fe20000300000 */
.L_x_2539:
[----:B------:R-:W-:-:S04]  /*1c180*/  VIADD R0, R0, 0x38860 ;  /* 0x0003886000007836 */ /* 0x000fc80000000000 */
[----:B------:R-:W-:-:S04]  /*1c190*/  IMAD R4, R19, 0x8, R0 ;  /* 0x0000000813047824 */ /* 0x000fc800078e0200 */
[----:B------:R-:W2:Y:S02]  /*1c1a0*/  SYNCS.PHASECHK.TRANS64.TRYWAIT P0, [R4+URZ], R5 ;  /* 0x00000005040075a7 */ /* 0x000ea4000800017f */
[----:B--2---:R-:W-:Y:S05]  /*1c1b0*/  @!P0 BRA `(.L_x_2540) ;  /* 0x0000002000388947 */ /* 0x004fea0003800000 */
.L_x_2610:
[----:B------:R-:W-:-:S07]  /*1c1c0*/  IMAD R3, R3, 0x8, R0 ;  /* 0x0000000803037824 */ /* 0x000fce00078e0200 */
.L_x_2541:
[----:B---3--:R3:W4:Y:S02]  /*1c1d0*/  SYNCS.PHASECHK.TRANS64.TRYWAIT P0, [R3+URZ], R2 ;  /* 0x00000002030075a7 */ /* 0x008724000800017f */
[----:B----4-:R-:W-:Y:S05]  /*1c1e0*/  @!P0 NANOSLEEP.SYNCS 0x989680 ;  /* 0x009896800000895d */ /* 0x010fea0003900000 */
[----:B------:R-:W4:Y:S02]  /*1c1f0*/  @!P0 SYNCS.PHASECHK.TRANS64 P0, [R3+URZ], R2 ;  /* 0x00000002030085a7 */ /* 0x000f24000800007f */
[----:B----4-:R-:W-:Y:S05]  /*1c200*/  @!P0 BRA `(.L_x_2541) ;  /* 0xfffffffc00f08947 */ /* 0x010fea000383ffff */
.L_x_2534:
[----:B------:R-:W-:Y:S05]  /*1c210*/  BSYNC B0 ;  /* 0x0000000000007941 */ /* 0x000fea0003800000 */
.L_x_2533:
[----:B------:R-:W-:Y:S05]  /*1c220*/  EXIT ;  /* 0x000000000000794d */ /* 0x000fea0003800000 */
.L_x_2353:
[----:B------:R-:W-:-:S13]  /*1c230*/  R2UR UR4, R17 ;  /* 0x00000000110472ca */ /* 0x000fda00000e0000 */
[----:B0-----:R-:W-:-:S04]  /*1c240*/  IMAD.U32 R3, RZ, RZ, UR4 ;  /* 0x00000004ff037e24 */ /* 0x001fc8000f8e00ff */
[----:B------:R0:W1:Y:S03]  /*1c250*/  SYNCS.PHASECHK.TRANS64.TRYWAIT P1, [R3+URZ+0x38800], R0 ;  /* 0x03880000030075a7 */ /* 0x000066000802017f */
[----:B-1----:R-:W-:Y:S05]  /*1c260*/  @!P1 NANOSLEEP.SYNCS 0x989680 ;  /* 0x009896800000995d */ /* 0x002fea0003900000 */
[----:B------:R-:W1:Y:S02]  /*1c270*/  @!P1 SYNCS.PHASECHK.TRANS64 P1, [R3+URZ+0x38800], R0 ;  /* 0x03880000030095a7 */ /* 0x000e64000802007f */
[----:B-1----:R-:W-:Y:S05]  /*1c280*/  @!P1 BRA `(.L_x_2353) ;  /* 0xfffffffc00e89947 */ /* 0x002fea000383ffff */
[----:B------:R-:W-:Y:S05]  /*1c290*/  BRA `(.L_x_2542) ;  /* 0xfffffe6000387947 */ /* 0x000fea000383ffff */
.L_x_2357:
[----:B-1----:R1:W2:Y:S02]  /*1c2a0*/  SYNCS.PHASECHK.TRANS64.TRYWAIT P2, [R0+URZ+0x38830], R3 ;  /* 0x03883003000075a7 */ /* 0x0022a4000804017f */
[----:B--2---:R-:W-:Y:S05]  /*1c2b0*/  @!P2 NANOSLEEP.SYNCS 0x989680 ;  /* 0x009896800000a95d */ /* 0x004fea0003900000 */
[----:B------:R-:W2:Y:S02]  /*1c2c0*/  @!P2 SYNCS.PHASECHK.TRANS64 P2, [R0+URZ+0x38830], R3 ;  /* 0x038830030000a5a7 */ /* 0x000ea4000804007f */
[----:B--2---:R-:W-:Y:S05]  /*1c2d0*/  @!P2 BRA `(.L_x_2357) ;  /* 0xfffffffc00f0a947 */ /* 0x004fea000383ffff */
[----:B------:R-:W-:Y:S05]  /*1c2e0*/  BRA `(.L_x_2356) ;  /* 0xfffffe6000687947 */ /* 0x000fea000383ffff */
.L_x_2362:
[----:B------:R-:W-:-:S13]  /*1c2f0*/  R2UR UR4, R3 ;  /* 0x00000000030472ca */ /* 0x000fda00000e0000 */
[----:B-1----:R-:W-:-:S04]  /*1c300*/  IMAD.U32 R152, RZ, RZ, UR4 ;  /* 0x00000004ff987e24 */ /* 0x002fc8000f8e00ff */
[----:B------:R1:W2:Y:S03]  /*1c310*/  SYNCS.PHASECHK.TRANS64.TRYWAIT P3, [R152+URZ+0x38830], R4 ;  /* 0x03883004980075a7 */ /* 0x0002a6000806017f */
[----:B--2---:R-:W-:Y:S05]  /*1c320*/  @!P3 NANOSLEEP.SYNCS 0x989680 ;  /* 0x009896800000b95d */ /* 0x004fea0003900000 */
[----:B------:R-:W2:Y:S02]  /*1c330*/  @!P3 SYNCS.PHASECHK.TRANS64 P3, [R152+URZ+0x38830], R4 ;  /* 0x038830049800b5a7 */ /* 0x000ea4000806007f */
[----:B--2---:R-:W-:Y:S05]  /*1c340*/  @!P3 BRA `(.L_x_2362) ;  /* 0xfffffffc00e8b947 */ /* 0x004fea000383ffff */
[----:B------:R-:W-:Y:S05]  /*1c350*/  BRA `(.L_x_2361) ;  /* 0xfffffea000b87947 */ /* 0x000fea000383ffff */
.L_x_2366:
[----:B--2---:R-:W-:-:S04]  /*1c360*/  IMAD.U32 R2, RZ, RZ, UR4 ;  /* 0x00000004ff027e24 */ /* 0x004fc8000f8e00ff */
[----:B------:R2:W3:Y:S03]  /*1c370*/  SYNCS.PHASECHK.TRANS64.TRYWAIT P3, [R2+URZ+0x38850], R0 ;  /* 0x03885000020075a7 */ /* 0x0004e6000806017f */
[----:B---3--:R-:W-:Y:S05]  /*1c380*/  @!P3 NANOSLEEP.SYNCS 0x989680 ;  /* 0x009896800000b95d */ /* 0x008fea0003900000 */
[----:B------:R-:W3:Y:S02]  /*1c390*/  @!P3 SYNCS.PHASECHK.TRANS64 P3, [R2+URZ+0x38850], R0 ;  /* 0x038850000200b5a7 */ /* 0x000ee4000806007f */
[----:B---3--:R-:W-:Y:S05]  /*1c3a0*/  @!P3 BRA `(.L_x_2366) ;  /* 0xfffffffc00ecb947 */ /* 0x008fea000383ffff */
[----:B------:R-:W-:Y:S05]  /*1c3b0*/  BRA `(.L_x_2365) ;  /* 0xfffffec400dc7947 */ /* 0x000fea000383ffff */
.L_x_2372:
[----:B-1----:R-:W-:-:S04]  /*1c3c0*/  IMAD.U32 R4, RZ, RZ, UR4 ;  /* 0x00000004ff047e24 */ /* 0x002fc8000f8e00ff */
[----:B------:R1:W2:Y:S03]  /*1c3d0*/  SYNCS.PHASECHK.TRANS64.TRYWAIT P2, [R4+URZ+0x38830], R3 ;  /* 0x03883003040075a7 */ /* 0x0002a6000804017f */
[----:B--2---:R-:W-:Y:S05]  /*1c3e0*/  @!P2 NANOSLEEP.SYNCS 0x989680 ;  /* 0x009896800000a95d */ /* 0x004fea0003900000 */
[----:B------:R-:W2:Y:S02]  /*1c3f0*/  @!P2 SYNCS.PHASECHK.TRANS64 P2, [R4+URZ+0x38830], R3 ;  /* 0x038830030400a5a7 */ /* 0x000ea4000804007f */
[----:B--2---:R-:W-:Y:S05]  /*1c400*/  @!P2 BRA `(.L_x_2372) ;  /* 0xfffffffc00eca947 */ /* 0x004fea000383ffff */
[----:B------:R-:W-:Y:S05]  /*1c410*/  BRA `(.L_x_2371) ;  /* 0xfffffee4001c7947 */ /* 0x000fea000383ffff */
.L_x_2376:
[----:B---3--:R-:W-:-:S04]  /*1c420*/  IMAD.U32 R2, RZ, RZ, UR4 ;  /* 0x00000004ff027e24 */ /* 0x008fc8000f8e00ff */
[----:B------:R3:W4:Y:S03]  /*1c430*/  SYNCS.PHASECHK.TRANS64.TRYWAIT P2, [R2+URZ+0x38850], R0 ;  /* 0x03885000020075a7 */ /* 0x000726000804017f */
[----:B----4-:R-:W-:Y:S05]  /*1c440*/  @!P2 NANOSLEEP.SYNCS 0x989680 ;  /* 0x009896800000a95d */ /* 0x010fea0003900000 */
[----:B------:R-:W4:Y:S02]  /*1c450*/  @!P2 SYNCS.PHASECHK.TRANS64 P2, [R2+URZ+0x38850], R0 ;  /* 0x038850000200a5a7 */ /* 0x000f24000804007f */
[----:B----4-:R-:W-:Y:S05]  /*1c460*/  @!P2 BRA `(.L_x_2376) ;  /* 0xfffffffc00eca947 */ /* 0x010fea000383ffff */
[----:B------:R-:W-:Y:S05]  /*1c470*/  BRA `(.L_x_2375) ;  /* 0xffffff0800447947 */ /* 0x000fea000383ffff */
.L_x_2381:
[----:B-1----:R-:W-:-:S04]  /*1c480*/  IMAD.U32 R7, RZ, RZ, UR8 ;  /* 0x00000008ff077e24 */ /* 0x002fc8000f8e00ff */
[----:B------:R1:W2:Y:S03]  /*1c490*/  SYNCS.PHASECHK.TRANS64.TRYWAIT P0, [R7+URZ+0x38850], R0 ;  /* 0x03885000070075a7 */ /* 0x0002a6000800017f */
[----:B--2---:R-:W-:Y:S05]  /*1c4a0*/  @!P0 NANOSLEEP.SYNCS 0x989680 ;  /* 0x009896800000895d */ /* 0x004fea0003900000 */
[----:B------:R-:W2:Y:S02]  /*1c4b0*/  @!P0 SYNCS.PHASECHK.TRANS64 P0, [R7+URZ+0x38850], R0 ;  /* 0x03885000070085a7 */ /* 0x000ea4000800007f */
[----:B--2---:R-:W-:Y:S05]  /*1c4c0*/  @!P0 BRA `(.L_x_2381) ;  /* 0xfffffffc00ec8947 */ /* 0x004fea000383ffff */
[----:B------:R-:W-:Y:S05]  /*1c4d0*/  BRA `(.L_x_2380) ;  /* 0xffffff2400947947 */ /* 0x000fea000383ffff */
.L_x_2428:
[----:B------:R-:W0:Y:S01]  /*1c4e0*/  S2R R4, SR_TID.X ;  /* 0x0000000000047919 */ /* 0x000e220000002100 */
[----:B------:R-:W-:Y:S01]  /*1c4f0*/  BSSY B0, `(.L_x_2543) ;  /* 0x000000a000007945 */ /* 0x000fe20003800000 */
[----:B------:R-:W-:Y:S02]  /*1c500*/  IMAD.MOV.U32 R12, RZ, RZ, RZ ;  /* 0x000000ffff0c7224 */ /* 0x000fe400078e00ff */
[----:B------:R-:W-:Y:S02]  /*1c510*/  IMAD.MOV.U32 R11, RZ, RZ, 0x1f ;  /* 0x0000001fff0b7424 */ /* 0x000fe400078e00ff */
[----:B------:R-:W-:Y:S01]  /*1c520*/  IMAD.MOV.U32 R15, RZ, RZ, -0x1 ;  /* 0xffffffffff0f7424 */ /* 0x000fe200078e00ff */
[----:B0-----:R-:W-:-:S04]  /*1c530*/  SHF.R.U32.HI R4, RZ, 0x5, R4 ;  /* 0x00000005ff047819 */ /* 0x001fc80000011604 */
[----:B------:R-:W-:-:S05]  /*1c540*/  LOP3.LUT R4, R4, 0x3, RZ, 0xc0, !PT ;  /* 0x0000000304047812 */ /* 0x000fca00078ec0ff */
[----:B------:R-:W-:-:S07]  /*1c550*/  IMAD.MOV.U32 R13, RZ, RZ, R4 ;  /* 0x000000ffff0d7224 */ /* 0x000fce00078e0004 */
[----:B--2---:R-:W-:Y:S05]  /*1c560*/  WARPSYNC.COLLECTIVE R15, `(.L_x_2544) ;  /* 0x000000000f087348 */ /* 0x004fea0003c00000 */
[----:B------:R0:W1:Y:S02]  /*1c570*/  SHFL.IDX P6, R14, R13, R12, R11 ;  /* 0x0000000c0d0e7389 */ /* 0x00006400000c000b */
[----:B012---:R-:W-:Y:S01]  /*1c580*/  ENDCOLLECTIVE ;  /* 0x000000000000791b */ /* 0x007fe20003800000 */
.L_x_2544:
[----:B------:R-:W-:Y:S05]  /*1c590*/  BSYNC B0 ;  /* 0x0000000000007941 */ /* 0x000fea0003800000 */
.L_x_2543:
[----:B------:R-:W-:Y:S05]  /*1c5a0*/  BRA `(.L_x_2545) ;  /* 0xffffffa0002c7947 */ /* 0x000fea000383ffff */
.L_x_2430:
[----:B------:R-:W-:Y:S01]  /*1c5b0*/  BSSY B0, `(.L_x_2546) ;  /* 0x0000006000007945 */ /* 0x000fe20003800000 */
[----:B------:R-:W-:-:S07]  /*1c5c0*/  IMAD.MOV.U32 R15, RZ, RZ, -0x1 ;  /* 0xffffffffff0f7424 */ /* 0x000fce00078e00ff */
[----:B--23--:R-:W-:Y:S05]  /*1c5d0*/  WARPSYNC.COLLECTIVE R15, `(.L_x_2547) ;  /* 0x000000000f0c7348 */ /* 0x00cfea0003c00000 */
[----:B------:R-:W-:Y:S02]  /*1c5e0*/  ELECT P6, UR62, PT ;  /* 0x00000000003e782f */ /* 0x000fe400038c0000 */
[----:B------:R-:W-:Y:S01]  /*1c5f0*/  MOV R14, UR62 ;  /* 0x0000003e000e7c02 */ /* 0x000fe20008000f00 */
[----:B--23--:R-:W-:Y:S10]  /*1c600*/  ENDCOLLECTIVE ;  /* 0x000000000000791b */ /* 0x00cff40003800000 */
.L_x_2547:
[----:B------:R-:W-:Y:S05]  /*1c610*/  BSYNC B0 ;  /* 0x0000000000007941 */ /* 0x000fea0003800000 */
.L_x_2546:
[----:B------:R-:W-:Y:S05]  /*1c620*/  BRA `(.L_x_2548) ;  /* 0xffffffa000307947 */ /* 0x000fea000383ffff */
.L_x_2432:
[----:B0-----:R0:W1:Y:S02]  /*1c630*/  SYNCS.PHASECHK.TRANS64.TRYWAIT P0, [R0+URZ+0x38840], R2 ;  /* 0x03884002000075a7 */ /* 0x001064000800017f */
[----:B-1----:R-:W-:Y:S05]  /*1c640*/  @!P0 NANOSLEEP.SYNCS 0x989680 ;  /* 0x009896800000895d */ /* 0x002fea0003900000 */
[----:B------:R-:W1:Y:S02]  /*1c650*/  @!P0 SYNCS.PHASECHK.TRANS64 P0, [R0+URZ+0x38840], R2 ;  /* 0x03884002000085a7 */ /* 0x000e64000800007f */
[----:B-1----:R-:W-:Y:S05]  /*1c660*/  @!P0 BRA `(.L_x_2432) ;  /* 0xfffffffc00f08947 */ /* 0x002fea000383ffff */
[----:B------:R-:W-:Y:S05]  /*1c670*/  BRA `(.L_x_2549) ;  /* 0xffffffa000947947 */ /* 0x000fea000383ffff */
.L_x_2436:
[----:B------:R-:W2:Y:S01]  /*1c680*/  LDL.LU R11, [R1+0x34] ;  /* 0x00003400010b7983 */ /* 0x000ea20000300800 */
[----:B------:R-:W-:Y:S02]  /*1c690*/  IMAD.MOV.U32 R13, RZ, RZ, R3 ;  /* 0x000000ffff0d7224 */ /* 0x000fe400078e0003 */
[----:B------:R-:W-:Y:S01]  /*1c6a0*/  IMAD.MOV.U32 R12, RZ, RZ, RZ ;  /* 0x000000ffff0c7224 */ /* 0x000fe200078e00ff */
[----:B------:R-:W0:Y:S01]  /*1c6b0*/  S2R R5, SR_TID.X ;  /* 0x0000000000057919 */ /* 0x000e220000002100 */
[----:B------:R-:W-:Y:S01]  /*1c6c0*/  IMAD.MOV.U32 R15, RZ, RZ, -0x1 ;  /* 0xffffffffff0f7424 */ /* 0x000fe200078e00ff */
[----:B0-----:R-:W-:-:S04]  /*1c6d0*/  LOP3.LUT R5, R5, 0x7f, RZ, 0xc0, !PT ;  /* 0x0000007f05057812 */ /* 0x001fc800078ec0ff */
[----:B------:R-:W-:-:S05]  /*1c6e0*/  SHF.R.U32.HI R5, RZ, 0x3, R5 ;  /* 0x00000003ff057819 */ /* 0x000fca0000011605 */
[----:B------:R-:W-:-:S04]  /*1c6f0*/  IMAD R2, R8, 0x80, R5 ;  /* 0x0000008008027824 */ /* 0x000fc800078e0205 */
[----:B------:R-:W-:Y:S02]  /*1c700*/  VIADD R5, R2, 0x10 ;  /* 0x0000001002057836 */ /* 0x000fe40000000000 */
[----:B--2---:R-:W-:Y:S02]  /*1c710*/  IMAD R0, R11, R7, RZ ;  /* 0x000000070b007224 */ /* 0x004fe400078e02ff */
[----:B------:R-:W-:-:S03]  /*1c720*/  IMAD.MOV.U32 R11, RZ, RZ, 0x181f ;  /* 0x0000181fff0b7424 */ /* 0x000fc600078e00ff */
[----:B------:R-:W-:-:S13]  /*1c730*/  ISETP.GE.AND P5, PT, R2, R0, PT ;  /* 0x000000000200720c */ /* 0x000fda0003fa6270 */
[----:B-----5:R-:W-:Y:S05]  /*1c740*/  WARPSYNC.COLLECTIVE R15, `(.L_x_2550) ;  /* 0x000000000f087348 */ /* 0x020fea0003c00000 */
[----:B------:R0:W1:Y:S02]  /*1c750*/  SHFL.IDX P6, R14, R13, R12, R11 ;  /* 0x0000000c0d0e7389 */ /* 0x00006400000c000b */
[----:B01---5:R-:W-:Y:S01]  /*1c760*/  ENDCOLLECTIVE ;  /* 0x000000000000791b */ /* 0x023fe20003800000 */
.L_x_2550:
[----:B------:R-:W-:Y:S02]  /*1c770*/  IMAD.MOV.U32 R13, RZ, RZ, R4 ;  /* 0x000000ffff0d7224 */ /* 0x000fe400078e0004 */
[----:B------:R-:W-:-:S07]  /*1c780*/  IMAD.MOV.U32 R6, RZ, RZ, R14 ;  /* 0x000000ffff067224 */ /* 0x000fce00078e000e */
[----:B------:R-:W-:Y:S05]  /*1c790*/  WARPSYNC.COLLECTIVE R15, `(.L_x_2551) ;  /* 0x000000000f087348 */ /* 0x000fea0003c00000 */
[----:B------:R0:W1:Y:S02]  /*1c7a0*/  SHFL.IDX P6, R14, R13, R12, R11 ;  /* 0x0000000c0d0e7389 */ /* 0x00006400000c000b */
[----:B01----:R-:W-:Y:S01]  /*1c7b0*/  ENDCOLLECTIVE ;  /* 0x000000000000791b */ /* 0x003fe20003800000 */
.L_x_2551:
        /* <DEDUP_REMOVED lines=20> */
.L_x_2552:
[----:B------:R-:W-:Y:S02]  /*1c900*/  IMAD.MOV.U32 R13, RZ, RZ, R4 ;  /* 0x000000ffff0d7224 */ /* 0x000fe400078e0004 */
[----:B------:R-:W-:-:S07]  /*1c910*/  IMAD.MOV.U32 R6, RZ, RZ, R14 ;  /* 0x000000ffff067224 */ /* 0x000fce00078e000e */
[----:B------:R-:W-:Y:S05]  /*1c920*/  WARPSYNC.COLLECTIVE R15, `(.L_x_2553) ;  /* 0x000000000f087348 */ /* 0x000fea0003c00000 */
[----:B------:R0:W1:Y:S02]  /*1c930*/  SHFL.IDX P6, R14, R13, R12, R11 ;  /* 0x0000000c0d0e7389 */ /* 0x00006400000c000b */
[----:B01----:R-:W-:Y:S01]  /*1c940*/  ENDCOLLECTIVE ;  /* 0x000000000000791b */ /* 0x003fe20003800000 */
.L_x_2553:
        /* <DEDUP_REMOVED lines=20> */
.L_x_2554:
[----:B------:R-:W-:Y:S02]  /*1ca90*/  IMAD.MOV.U32 R13, RZ, RZ, R4 ;  /* 0x000000ffff0d7224 */ /* 0x000fe400078e0004 */
[----:B------:R-:W-:-:S07]  /*1caa0*/  IMAD.MOV.U32 R6, RZ, RZ, R14 ;  /* 0x000000ffff067224 */ /* 0x000fce00078e000e */
[----:B------:R-:W-:Y:S05]  /*1cab0*/  WARPSYNC.COLLECTIVE R15, `(.L_x_2555) ;  /* 0x000000000f087348 */ /* 0x000fea0003c00000 */
[----:B------:R0:W1:Y:S02]  /*1cac0*/  SHFL.IDX P6, R14, R13, R12, R11 ;  /* 0x0000000c0d0e7389 */ /* 0x00006400000c000b */
[----:B01----:R-:W-:Y:S01]  /*1cad0*/  ENDCOLLECTIVE ;  /* 0x000000000000791b */ /* 0x003fe20003800000 */
.L_x_2555:
        /* <DEDUP_REMOVED lines=20> */
.L_x_2556:
[----:B------:R-:W-:Y:S02]  /*1cc20*/  IMAD.MOV.U32 R13, RZ, RZ, R4 ;  /* 0x000000ffff0d7224 */ /* 0x000fe400078e0004 */
[----:B------:R-:W-:-:S07]  /*1cc30*/  IMAD.MOV.U32 R6, RZ, RZ, R14 ;  /* 0x000000ffff067224 */ /* 0x000fce00078e000e */
[----:B------:R-:W-:Y:S05]  /*1cc40*/  WARPSYNC.COLLECTIVE R15, `(.L_x_2557) ;  /* 0x000000000f087348 */ /* 0x000fea0003c00000 */
[----:B------:R0:W1:Y:S02]  /*1cc50*/  SHFL.IDX P6, R14, R13, R12, R11 ;  /* 0x0000000c0d0e7389 */ /* 0x00006400000c000b */
[----:B01----:R-:W-:Y:S01]  /*1cc60*/  ENDCOLLECTIVE ;  /* 0x000000000000791b */ /* 0x003fe20003800000 */
.L_x_2557:
        /* <DEDUP_REMOVED lines=20> */
.L_x_2558:
[----:B------:R-:W-:Y:S02]  /*1cdb0*/  IMAD.MOV.U32 R13, RZ, RZ, R4 ;  /* 0x000000ffff0d7224 */ /* 0x000fe400078e0004 */
[----:B------:R-:W-:-:S07]  /*1cdc0*/  IMAD.MOV.U32 R6, RZ, RZ, R14 ;  /* 0x000000ffff067224 */ /* 0x000fce00078e000e */
[----:B------:R-:W-:Y:S05]  /*1cdd0*/  WARPSYNC.COLLECTIVE R15, `(.L_x_2559) ;  /* 0x000000000f087348 */ /* 0x000fea0003c00000 */
[----:B------:R0:W1:Y:S02]  /*1cde0*/  SHFL.IDX P6, R14, R13, R12, R11 ;  /* 0x0000000c0d0e7389 */ /* 0x00006400000c000b */
[----:B01----:R-:W-:Y:S01]  /*1cdf0*/  ENDCOLLECTIVE ;  /* 0x000000000000791b */ /* 0x003fe20003800000 */
.L_x_2559:
        /* <DEDUP_REMOVED lines=20> */
.L_x_2560:
[----:B------:R-:W-:Y:S02]  /*1cf40*/  IMAD.MOV.U32 R13, RZ, RZ, R4 ;  /* 0x000000ffff0d7224 */ /* 0x000fe400078e0004 */
[----:B------:R-:W-:-:S07]  /*1cf50*/  IMAD.MOV.U32 R6, RZ, RZ, R14 ;  /* 0x000000ffff067224 */ /* 0x000fce00078e000e */
[----:B------:R-:W-:Y:S05]  /*1cf60*/  WARPSYNC.COLLECTIVE R15, `(.L_x_2561) ;  /* 0x000000000f087348 */ /* 0x000fea0003c00000 */
[----:B------:R0:W1:Y:S02]  /*1cf70*/  SHFL.IDX P6, R14, R13, R12, R11 ;  /* 0x0000000c0d0e7389 */ /* 0x00006400000c000b */
[----:B01----:R-:W-:Y:S01]  /*1cf80*/  ENDCOLLECTIVE ;  /* 0x000000000000791b */ /* 0x003fe20003800000 */
.L_x_2561:
        /* <DEDUP_REMOVED lines=18> */
.L_x_2562:
[----:B------:R-:W-:-:S05]  /*1d0b0*/  VIADD R7, R2, 0x60 ;  /* 0x0000006002077836 */ /* 0x000fca0000000000 */
[----:B------:R-:W-:Y:S01]  /*1d0c0*/  ISETP.GE.AND P5, PT, R7, R0, PT ;  /* 0x000000000700720c */ /* 0x000fe20003fa6270 */
[----:B------:R-:W-:Y:S02]  /*1d0d0*/  IMAD.MOV.U32 R13, RZ, RZ, R4 ;  /* 0x000000ffff0d7224 */ /* 0x000fe400078e0004 */
[----:B------:R-:W-:-:S10]  /*1d0e0*/  IMAD.MOV.U32 R8, RZ, RZ, R14 ;  /* 0x000000ffff087224 */ /* 0x000fd400078e000e */
[----:B------:R-:W-:Y:S05]  /*1d0f0*/  WARPSYNC.COLLECTIVE R15, `(.L_x_2563) ;  /* 0x000000000f087348 */ /* 0x000fea0003c00000 */
[----:B------:R0:W1:Y:S02]  /*1d100*/  SHFL.IDX P6, R14, R13, R12, R11 ;  /* 0x0000000c0d0e7389 */ /* 0x00006400000c000b */
[----:B01----:R-:W-:Y:S01]  /*1d110*/  ENDCOLLECTIVE ;  /* 0x000000000000791b */ /* 0x003fe20003800000 */
.L_x_2563:
        /* <DEDUP_REMOVED lines=18> */
.L_x_2564:
[----:B------:R-:W-:Y:S02]  /*1d240*/  IMAD.MOV.U32 R13, RZ, RZ, R4 ;  /* 0x000000ffff0d7224 */ /* 0x000fe400078e0004 */
[----:B------:R-:W-:-:S07]  /*1d250*/  IMAD.MOV.U32 R5, RZ, RZ, R14 ;  /* 0x000000ffff057224 */ /* 0x000fce00078e000e */
[----:B------:R-:W-:Y:S05]  /*1d260*/  WARPSYNC.COLLECTIVE R15, `(.L_x_2565) ;  /* 0x000000000f087348 */ /* 0x000fea0003c00000 */
[----:B------:R0:W1:Y:S02]  /*1d270*/  SHFL.IDX P6, R14, R13, R12, R11 ;  /* 0x0000000c0d0e7389 */ /* 0x00006400000c000b */
[----:B01----:R-:W-:Y:S01]  /*1d280*/  ENDCOLLECTIVE ;  /* 0x000000000000791b */ /* 0x003fe20003800000 */
.L_x_2565:
[----:B------:R-:W-:Y:S01]  /*1d290*/  IMAD.MOV.U32 R3, RZ, RZ, R14 ;  /* 0x000000ffff037224 */ /* 0x000fe200078e000e */
[----:B------:R-:W-:Y:S06]  /*1d2a0*/  BRA `(.L_x_2566) ;  /* 0xffffffa400607947 */ /* 0x000fec000383ffff */
.L_x_2441:
[----:B0-----:R0:W3:Y:S02]  /*1d2b0*/  SYNCS.PHASECHK.TRANS64.TRYWAIT P0, [R18+URZ+0x38820], R0 ;  /* 0x03882000120075a7 */ /* 0x0010e4000800017f */
[----:B---3--:R-:W-:Y:S05]  /*1d2c0*/  @!P0 NANOSLEEP.SYNCS 0x989680 ;  /* 0x009896800000895d */ /* 0x008fea0003900000 */
[----:B------:R-:W3:Y:S02]  /*1d2d0*/  @!P0 SYNCS.PHASECHK.TRANS64 P0, [R18+URZ+0x38820], R0 ;  /* 0x03882000120085a7 */ /* 0x000ee4000800007f */
[----:B---3--:R-:W-:Y:S05]  /*1d2e0*/  @!P0 BRA `(.L_x_2441) ;  /* 0xfffffffc00f08947 */ /* 0x008fea000383ffff */
[----:B------:R-:W-:Y:S05]  /*1d2f0*/  BRA `(.L_x_2567) ;  /* 0xffffffa400dc7947 */ /* 0x000fea000383ffff */
.L_x_2450:
[----:B-1----:R1:W2:Y:S02]  /*1d300*/  SYNCS.PHASECHK.TRANS64.TRYWAIT P0, [R3+URZ+0x38840], R2 ;  /* 0x03884002030075a7 */ /* 0x0022a4000800017f */
[----:B--2---:R-:W-:Y:S05]  /*1d310*/  @!P0 NANOSLEEP.SYNCS 0x989680 ;  /* 0x009896800000895d */ /* 0x004fea0003900000 */
[----:B------:R-:W2:Y:S02]  /*1d320*/  @!P0 SYNCS.PHASECHK.TRANS64 P0, [R3+URZ+0x38840], R2 ;  /* 0x03884002030085a7 */ /* 0x000ea4000800007f */
[----:B--2---:R-:W-:Y:S05]  /*1d330*/  @!P0 BRA `(.L_x_2450) ;  /* 0xfffffffc00f08947 */ /* 0x004fea000383ffff */
[----:B------:R-:W-:Y:S05]  /*1d340*/  BRA `(.L_x_2568) ;  /* 0xffffffa800bc7947 */ /* 0x000fea000383ffff */
.L_x_2458:
[----:B0-----:R0:W1:Y:S02]  /*1d350*/  SYNCS.PHASECHK.TRANS64.TRYWAIT P0, [R3+URZ+0x60], R2 ;  /* 0x00006002030075a7 */ /* 0x001064000800017f */
[----:B-1----:R-:W-:Y:S05]  /*1d360*/  @!P0 NANOSLEEP.SYNCS 0x989680 ;  /* 0x009896800000895d */ /* 0x002fea0003900000 */
[----:B------:R-:W1:Y:S02]  /*1d370*/  @!P0 SYNCS.PHASECHK.TRANS64 P0, [R3+URZ+0x60], R2 ;  /* 0x00006002030085a7 */ /* 0x000e64000800007f */
[----:B-1----:R-:W-:Y:S05]  /*1d380*/  @!P0 BRA `(.L_x_2458) ;  /* 0xfffffffc00f08947 */ /* 0x002fea000383ffff */
[----:B------:R-:W-:Y:S05]  /*1d390*/  BRA `(.L_x_2569) ;  /* 0xffffffb000107947 */ /* 0x000fea000383ffff */
.L_x_2469:
[----:B-1----:R1:W2:Y:S02]  /*1d3a0*/  SYNCS.PHASECHK.TRANS64.TRYWAIT P0, [R3+URZ+0x38840], R2 ;  /* 0x03884002030075a7 */ /* 0x0022a4000800017f */
[----:B--2---:R-:W-:Y:S05]  /*1d3b0*/  @!P0 NANOSLEEP.SYNCS 0x989680 ;  /* 0x009896800000895d */ /* 0x004fea0003900000 */
[----:B------:R-:W2:Y:S02]  /*1d3c0*/  @!P0 SYNCS.PHASECHK.TRANS64 P0, [R3+URZ+0x38840], R2 ;  /* 0x03884002030085a7 */ /* 0x000ea4000800007f */
[----:B--2---:R-:W-:Y:S05]  /*1d3d0*/  @!P0 BRA `(.L_x_2469) ;  /* 0xfffffffc00f08947 */ /* 0x004fea000383ffff */
[----:B------:R-:W-:Y:S05]  /*1d3e0*/  BRA `(.L_x_2570) ;  /* 0xffffffb8001c7947 */ /* 0x000fea000383ffff */
.L_x_2477:
[----:B0-----:R0:W1:Y:S02]  /*1d3f0*/  SYNCS.PHASECHK.TRANS64.TRYWAIT P0, [R2+URZ+0x60], R3 ;  /* 0x00006003020075a7 */ /* 0x001064000800017f */
[----:B-1----:R-:W-:Y:S05]  /*1d400*/  @!P0 NANOSLEEP.SYNCS 0x989680 ;  /* 0x009896800000895d */ /* 0x002fea0003900000 */
[----:B------:R-:W1:Y:S02]  /*1d410*/  @!P0 SYNCS.PHASECHK.TRANS64 P0, [R2+URZ+0x60], R3 ;  /* 0x00006003020085a7 */ /* 0x000e64000800007f */
[----:B-1----:R-:W-:Y:S05]  /*1d420*/  @!P0 BRA `(.L_x_2477) ;  /* 0xfffffffc00f08947 */ /* 0x002fea000383ffff */
[----:B------:R-:W-:Y:S05]  /*1d430*/  BRA `(.L_x_2571) ;  /* 0xffffffbc00707947 */ /* 0x000fea000383ffff */
.L_x_2488:
[----:B--2---:R2:W3:Y:S02]  /*1d440*/  SYNCS.PHASECHK.TRANS64.TRYWAIT P0, [R2+URZ+0x38840], R3 ;  /* 0x03884003020075a7 */ /* 0x0044e4000800017f */
[----:B---3--:R-:W-:Y:S05]  /*1d450*/  @!P0 NANOSLEEP.SYNCS 0x989680 ;  /* 0x009896800000895d */ /* 0x008fea0003900000 */
[----:B------:R-:W3:Y:S02]  /*1d460*/  @!P0 SYNCS.PHASECHK.TRANS64 P0, [R2+URZ+0x38840], R3 ;  /* 0x03884003020085a7 */ /* 0x000ee4000800007f */
[----:B---3--:R-:W-:Y:S05]  /*1d470*/  @!P0 BRA `(.L_x_2488) ;  /* 0xfffffffc00f08947 */ /* 0x008fea000383ffff */
[----:B------:R-:W-:Y:S05]  /*1d480*/  BRA `(.L_x_2572) ;  /* 0xffffffc4004c7947 */ /* 0x000fea000383ffff */
.L_x_2496:
[----:B0-----:R0:W1:Y:S02]  /*1d490*/  SYNCS.PHASECHK.TRANS64.TRYWAIT P0, [R2+URZ+0x60], R5 ;  /* 0x00006005020075a7 */ /* 0x001064000800017f */
[----:B-1----:R-:W-:Y:S05]  /*1d4a0*/  @!P0 NANOSLEEP.SYNCS 0x989680 ;  /* 0x009896800000895d */ /* 0x002fea0003900000 */
[----:B------:R-:W1:Y:S02]  /*1d4b0*/  @!P0 SYNCS.PHASECHK.TRANS64 P0, [R2+URZ+0x60], R5 ;  /* 0x00006005020085a7 */ /* 0x000e64000800007f */
[----:B-1----:R-:W-:Y:S05]  /*1d4c0*/  @!P0 BRA `(.L_x_2496) ;  /* 0xfffffffc00f08947 */ /* 0x002fea000383ffff */
[----:B------:R-:W-:Y:S05]  /*1d4d0*/  BRA `(.L_x_2573) ;  /* 0xffffffc800a07947 */ /* 0x000fea000383ffff */
.L_x_2509:
[----:B--2---:R2:W3:Y:S02]  /*1d4e0*/  SYNCS.PHASECHK.TRANS64.TRYWAIT P0, [R0+URZ+0x38860], R2 ;  /* 0x03886002000075a7 */ /* 0x0044e4000800017f */
[----:B---3--:R-:W-:Y:S05]  /*1d4f0*/  @!P0 NANOSLEEP.SYNCS 0x989680 ;  /* 0x009896800000895d */ /* 0x008fea0003900000 */
[----:B------:R-:W3:Y:S02]  /*1d500*/  @!P0 SYNCS.PHASECHK.TRANS64 P0, [R0+URZ+0x38860], R2 ;  /* 0x03886002000085a7 */ /* 0x000ee4000800007f */
[----:B---3--:R-:W-:Y:S05]  /*1d510*/  @!P0 BRA `(.L_x_2509) ;  /* 0xfffffffc00f08947 */ /* 0x008fea000383ffff */
[----:B------:R-:W-:Y:S05]  /*1d520*/  BRA `(.L_x_2574) ;  /* 0xffffffd000687947 */ /* 0x000fea000383ffff */
.L_x_2518:
[----:B------:R-:W2:Y:S01]  /*1d530*/  LDL R0, [R1] ;  /* 0x0000000001007983 */ /* 0x000ea20000100800 */
[----:B------:R-:W-:Y:S01]  /*1d540*/  BSSY B0, `(.L_x_2575) ;  /* 0x0000008000007945 */ /* 0x000fe20003800000 */
[----:B0-----:R-:W-:Y:S02]  /*1d550*/  IMAD.MOV.U32 R12, RZ, RZ, RZ ;  /* 0x000000ffff0c7224 */ /* 0x001fe400078e00ff */
[----:B------:R-:W-:Y:S02]  /*1d560*/  IMAD.MOV.U32 R11, RZ, RZ, 0x1f ;  /* 0x0000001fff0b7424 */ /* 0x000fe400078e00ff */
[----:B------:R-:W-:Y:S02]  /*1d570*/  IMAD.MOV.U32 R15, RZ, RZ, -0x1 ;  /* 0xffffffffff0f7424 */ /* 0x000fe400078e00ff */
[----:B--2---:R-:W-:-:S07]  /*1d580*/  IMAD.MOV.U32 R13, RZ, RZ, R0 ;  /* 0x000000ffff0d7224 */ /* 0x004fce00078e0000 */
[----:B-1----:R-:W-:Y:S05]  /*1d590*/  WARPSYNC.COLLECTIVE R15, `(.L_x_2576) ;  /* 0x000000000f087348 */ /* 0x002fea0003c00000 */
[----:B------:R0:W2:Y:S02]  /*1d5a0*/  SHFL.IDX P6, R14, R13, R12, R11 ;  /* 0x0000000c0d0e7389 */ /* 0x0000a400000c000b */
[----:B012---:R-:W-:Y:S01]  /*1d5b0*/  ENDCOLLECTIVE ;  /* 0x000000000000791b */ /* 0x007fe20003800000 */
.L_x_2576:
[----:B------:R-:W-:Y:S05]  /*1d5c0*/  BSYNC B0 ;  /* 0x0000000000007941 */ /* 0x000fea0003800000 */
.L_x_2575:
        /* <DEDUP_REMOVED lines=9> */
.L_x_2577:
        /* <DEDUP_REMOVED lines=26> */
.L_x_2578:
        /* <DEDUP_REMOVED lines=8> */
.L_x_2579:
        /* <DEDUP_REMOVED lines=8> */
.L_x_2580:
        /* <DEDUP_REMOVED lines=8> */
.L_x_2581:
        /* <DEDUP_REMOVED lines=8> */
.L_x_2582:
        /* <DEDUP_REMOVED lines=9> */
.L_x_2583:
[----:B------:R-:W-:Y:S01]  /*1da90*/  IMAD.MOV.U32 R9, RZ, RZ, R14 ;  /* 0x000000ffff097224 */ /* 0x000fe200078e000e */
[----:B------:R-:W-:Y:S06]  /*1daa0*/  BRA `(.L_x_2584) ;  /* 0xffffffd400547947 */ /* 0x000fec000383ffff */
.L_x_2521:
        /* <DEDUP_REMOVED lines=8> */
.L_x_2586:
[----:B------:R-:W-:Y:S05]  /*1db30*/  BSYNC B0 ;  /* 0x0000000000007941 */ /* 0x000fea0003800000 */
.L_x_2585:
        /* <DEDUP_REMOVED lines=10> */
.L_x_2587:
        /* <DEDUP_REMOVED lines=8> */
.L_x_2588:
        /* <DEDUP_REMOVED lines=8> */
.L_x_2589:
        /* <DEDUP_REMOVED lines=8> */
.L_x_2590:
        /* <DEDUP_REMOVED lines=9> */
.L_x_2591:
[----:B------:R-:W-:Y:S01]  /*1ddf0*/  IMAD.MOV.U32 R9, RZ, RZ, R14 ;  /* 0x000000ffff097224 */ /* 0x000fe200078e000e */
[----:B------:R-:W-:Y:S06]  /*1de00*/  BRA `(.L_x_2592) ;  /* 0xffffffd4002c7947 */ /* 0x000fec000383ffff */
.L_x_2523:
[----:B------:R-:W-:Y:S01]  /*1de10*/  BSSY B0, `(.L_x_2593) ;  /* 0x0000006000007945 */ /* 0x000fe20003800000 */
[----:B------:R-:W-:Y:S01]  /*1de20*/  PLOP3.LUT P6, PT, P6, PT, PT, 0x8, 0x0 ;  /* 0x000000000000781c */ /* 0x000fe200037ce170 */
[----:B------:R-:W-:-:S12]  /*1de30*/  IMAD.MOV.U32 R15, RZ, RZ, -0x1 ;  /* 0xffffffffff0f7424 */ /* 0x000fd800078e00ff */
[----:B0-----:R-:W-:Y:S05]  /*1de40*/  WARPSYNC.COLLECTIVE R15, `(.L_x_2594) ;  /* 0x000000000f087348 */ /* 0x001fea0003c00000 */
[----:B------:R-:W-:Y:S01]  /*1de50*/  VOTE.ANY R14, PT, P6 ;  /* 0x00000000000e7806 */ /* 0x000fe200030e0100 */
[----:B0-----:R-:W-:Y:S06]  /*1de60*/  ENDCOLLECTIVE ;  /* 0x000000000000791b */ /* 0x001fec0003800000 */
.L_x_2594:
[----:B------:R-:W-:Y:S05]  /*1de70*/  BSYNC B0 ;  /* 0x0000000000007941 */ /* 0x000fea0003800000 */
.L_x_2593:
        /* <DEDUP_REMOVED lines=10> */
.L_x_2595:
[----:B------:R-:W-:Y:S02]  /*1df20*/  IMAD.MOV.U32 R13, RZ, RZ, R7 ;  /* 0x000000ffff0d7224 */ /* 0x000fe400078e0007 */
[----:B------:R-:W-:-:S07]  /*1df30*/  IMAD.MOV.U32 R0, RZ, RZ, R14 ;  /* 0x000000ffff007224 */ /* 0x000fce00078e000e */
[----:B------:R-:W-:Y:S05]  /*1df40*/  WARPSYNC.COLLECTIVE R15, `(.L_x_2596) ;  /* 0x000000000f087348 */ /* 0x000fea0003c00000 */
[----:B------:R0:W1:Y:S02]  /*1df50*/  SHFL.IDX P6, R14, R13, R12, R11 ;  /* 0x0000000c0d0e7389 */ /* 0x00006400000c000b */
[----:B01----:R-:W-:Y:S01]  /*1df60*/  ENDCOLLECTIVE ;  /* 0x000000000000791b */ /* 0x003fe20003800000 */
.L_x_2596:
[----:B------:R-:W-:Y:S02]  /*1df70*/  IMAD.MOV.U32 R7, RZ, RZ, R14 ;  /* 0x000000ffff077224 */ /* 0x000fe400078e000e */
[----:B------:R-:W-:-:S05]  /*1df80*/  IMAD.IADD R6, R10, 0x1, R16 ;  /* 0x000000010a067824 */ /* 0x000fca00078e0210 */
[----:B------:R1:W-:Y:S01]  /*1df90*/  STL [R1+0xc], R6 ;  /* 0x00000c0601007387 */ /* 0x0003e20000100800 */
[----:B------:R-:W-:Y:S05]  /*1dfa0*/  BRA `(.L_x_2597) ;  /* 0xffffffd4000c7947 */ /* 0x000fea000383ffff */
.L_x_2525:
        /* <DEDUP_REMOVED lines=8> */
.L_x_2599:
[----:B------:R-:W-:Y:S05]  /*1e030*/  BSYNC B0 ;  /* 0x0000000000007941 */ /* 0x000fea0003800000 */
.L_x_2598:
[----:B------:R-:W-:Y:S01]  /*1e040*/  IMAD.MOV.U32 R2, RZ, RZ, R14 ;  /* 0x000000ffff027224 */ /* 0x000fe200078e000e */
[----:B------:R-:W-:Y:S06]  /*1e050*/  BRA `(.L_x_2600) ;  /* 0xffffffd000f87947 */ /* 0x000fec000383ffff */
.L_x_2531:
[----:B0-----:R0:W1:Y:S02]  /*1e060*/  SYNCS.PHASECHK.TRANS64.TRYWAIT P0, [R0+URZ+0x38820], R3 ;  /* 0x03882003000075a7 */ /* 0x001064000800017f */
[----:B-1----:R-:W-:Y:S05]  /*1e070*/  @!P0 NANOSLEEP.SYNCS 0x989680 ;  /* 0x009896800000895d */ /* 0x002fea0003900000 */
[----:B------:R-:W1:Y:S02]  /*1e080*/  @!P0 SYNCS.PHASECHK.TRANS64 P0, [R0+URZ+0x38820], R3 ;  /* 0x03882003000085a7 */ /* 0x000e64000800007f */
[----:B-1----:R-:W-:Y:S05]  /*1e090*/  @!P0 BRA `(.L_x_2531) ;  /* 0xfffffffc00f08947 */ /* 0x002fea000383ffff */
[----:B------:R-:W-:Y:S05]  /*1e0a0*/  BRA `(.L_x_2601) ;  /* 0xffffffdc009c7947 */ /* 0x000fea000383ffff */
.L_x_2532:
        /* <DEDUP_REMOVED lines=11> */
.L_x_2603:
[----:B------:R-:W-:Y:S05]  /*1e160*/  BSYNC B0 ;  /* 0x0000000000007941 */ /* 0x000fea0003800000 */
.L_x_2602:
[----:B------:R-:W-:Y:S05]  /*1e170*/  BRA `(.L_x_2604) ;  /* 0xffffffdc00847947 */ /* 0x000fea000383ffff */
.L_x_2535:
[----:B------:R-:W-:Y:S01]  /*1e180*/  BSSY B1, `(.L_x_2605) ;  /* 0x0000006000017945 */ /* 0x000fe20003800000 */
[----:B------:R-:W-:-:S07]  /*1e190*/  IMAD.MOV.U32 R15, RZ, RZ, -0x1 ;  /* 0xffffffffff0f7424 */ /* 0x000fce00078e00ff */
[----:B01----:R-:W-:Y:S05]  /*1e1a0*/  WARPSYNC.COLLECTIVE R15, `(.L_x_2606) ;  /* 0x000000000f0c7348 */ /* 0x003fea0003c00000 */
[----:B------:R-:W-:Y:S02]  /*1e1b0*/  ELECT P6, UR62, PT ;  /* 0x00000000003e782f */ /* 0x000fe400038c0000 */
[----:B------:R-:W-:Y:S01]  /*1e1c0*/  MOV R14, UR62 ;  /* 0x0000003e000e7c02 */ /* 0x000fe20008000f00 */
[----:B01----:R-:W-:Y:S10]  /*1e1d0*/  ENDCOLLECTIVE ;  /* 0x000000000000791b */ /* 0x003ff40003800000 */
.L_x_2606:
[----:B------:R-:W-:Y:S05]  /*1e1e0*/  BSYNC B1 ;  /* 0x0000000000017941 */ /* 0x000fea0003800000 */
.L_x_2605:
[----:B------:R-:W-:Y:S05]  /*1e1f0*/  BRA `(.L_x_2607) ;  /* 0xffffffdc007c7947 */ /* 0x000fea000383ffff */
.L_x_2537:
[----:B0-----:R0:W1:Y:S02]  /*1e200*/  SYNCS.PHASECHK.TRANS64.TRYWAIT P0, [R6+URZ], R5 ;  /* 0x00000005060075a7 */ /* 0x001064000800017f */
[----:B-1----:R-:W-:Y:S05]  /*1e210*/  @!P0 NANOSLEEP.SYNCS 0x989680 ;  /* 0x009896800000895d */ /* 0x002fea0003900000 */
[----:B------:R-:W1:Y:S02]  /*1e220*/  @!P0 SYNCS.PHASECHK.TRANS64 P0, [R6+URZ], R5 ;  /* 0x00000005060085a7 */ /* 0x000e64000800007f */
[----:B-1----:R-:W-:Y:S05]  /*1e230*/  @!P0 BRA `(.L_x_2537) ;  /* 0xfffffffc00f08947 */ /* 0x002fea000383ffff */
[----:B------:R-:W-:Y:S05]  /*1e240*/  BRA `(.L_x_2608) ;  /* 0xffffffdc00bc7947 */ /* 0x000fea000383ffff */
.L_x_2538:
[----:B-1----:R1:W2:Y:S02]  /*1e250*/  SYNCS.PHASECHK.TRANS64.TRYWAIT P0, [R7+URZ], R2 ;  /* 0x00000002070075a7 */ /* 0x0022a4000800017f */
[----:B--2---:R-:W-:Y:S05]  /*1e260*/  @!P0 NANOSLEEP.SYNCS 0x989680 ;  /* 0x009896800000895d */ /* 0x004fea0003900000 */
[----:B------:R-:W2:Y:S02]  /*1e270*/  @!P0 SYNCS.PHASECHK.TRANS64 P0, [R7+URZ], R2 ;  /* 0x00000002070085a7 */ /* 0x000ea4000800007f */
[----:B--2---:R-:W-:Y:S05]  /*1e280*/  @!P0 BRA `(.L_x_2538) ;  /* 0xfffffffc00f08947 */ /* 0x004fea000383ffff */
[----:B------:R-:W-:Y:S05]  /*1e290*/  BRA `(.L_x_2609) ;  /* 0xffffffdc00b07947 */ /* 0x000fea000383ffff */
.L_x_2540:
[----:B--2---:R2:W3:Y:S02]  /*1e2a0*/  SYNCS.PHASECHK.TRANS64.TRYWAIT P0, [R4+URZ], R5 ;  /* 0x00000005040075a7 */ /* 0x0044e4000800017f */
[----:B---3--:R-:W-:Y:S05]  /*1e2b0*/  @!P0 NANOSLEEP.SYNCS 0x989680 ;  /* 0x009896800000895d */ /* 0x008fea0003900000 */
[----:B------:R-:W3:Y:S02]  /*1e2c0*/  @!P0 SYNCS.PHASECHK.TRANS64 P0, [R4+URZ], R5 ;  /* 0x00000005040085a7 */ /* 0x000ee4000800007f */
[----:B---3--:R-:W-:Y:S05]  /*1e2d0*/  @!P0 BRA `(.L_x_2540) ;  /* 0xfffffffc00f08947 */ /* 0x008fea000383ffff */
[----:B------:R-:W-:Y:S05]  /*1e2e0*/  BRA `(.L_x_2610) ;  /* 0xffffffdc00b47947 */ /* 0x000fea000383ffff */
.L_x_2611:
        /* <DEDUP_REMOVED lines=9> */
.L_x_3207:


//--------------------- .text._ZN7cutlass13device_kernelIN5flash11enable_sm90INS1_16FlashAttnFwdSm90INS1_25CollectiveMainloopFwdSm90ILi2EN4cute5tupleIJNS5_1CILi1EEES8_S8_EEENS6_IJNS7_ILi128EEENS7_ILi80EEENS7_ILi256EEEEEELi256ENS_6half_tEfNS_4arch4Sm90ELb1ELb0ELb1ELb1ELb0ELb1ELb0ELb1ELb1ELb1ELb1ELb0EEENS1_21CollectiveEpilogueFwdINS6_IJSA_SC_SB_EEES9_SE_SG_Li256ELb1ELb1ELb1ELb0EEENS1_36VarlenDynamicPersistentTileSchedulerILi128ELi80ELi256ELi128ELb1ELb1ELb1ELb1ELb1ELb1EEEEEEEEEvNT_6ParamsE --------------------------
	.section	.text._ZN7cutlass13device_kernelIN5flash11enable_sm90INS1_16FlashAttnFwdSm90INS1_25CollectiveMainloopFwdSm90ILi2EN4cute5tupleIJNS5_1CILi1EEES8_S8_EEENS6_IJNS7_ILi128EEENS7_ILi80EEENS7_ILi256EEEEEELi256ENS_6half_tEfNS_4arch4Sm90ELb1ELb0ELb1ELb1ELb0ELb1ELb0ELb1ELb1ELb1ELb1ELb0EEENS1_21CollectiveEpilogueFwdINS6_IJSA_SC_SB_EEES9_SE_SG_Li256ELb1ELb1ELb1ELb0EEENS1_36VarlenDynamicPersistentTileSchedulerILi128ELi80ELi256ELi128ELb1ELb1ELb1ELb1ELb1ELb1EEEEEEEEEvNT_6ParamsE,"ax",@progbits
	.align	128
.text._ZN7cutlass13device_kernelIN5flash11enable_sm90INS1_16FlashAttnFwdSm90INS1_25CollectiveMainloopFwdSm90ILi2EN4cute5tupleIJNS5_1CILi1EEES8_S8_EEENS6_IJNS7_ILi128EEENS7_ILi80EEENS7_ILi256EEEEEELi256ENS_6half_tEfNS_4arch4Sm90ELb1ELb0ELb1ELb1ELb0ELb1ELb0ELb1ELb1ELb1ELb1ELb0EEENS1_21CollectiveEpilogueFwdINS6_IJSA_SC_SB_EEES9_SE_SG_Li256ELb1ELb1ELb1ELb0EEENS1_36VarlenDynamicPersistentTileSchedulerILi128ELi80ELi256ELi128ELb1ELb1ELb1ELb1ELb1ELb1EEEEEEEEEvNT_6ParamsE:
        .type           _ZN7cutlass13device_kernelIN5flash11enable_sm90INS1_16FlashAttnFwdSm90INS1_25CollectiveMainloopFwdSm90ILi2EN4cute5tupleIJNS5_1CILi1EEES8_S8_EEENS6_IJNS7_ILi128EEENS7_ILi80EEENS7_ILi256EEEEEELi256ENS_6half_tEfNS_4arch4Sm90ELb1ELb0ELb1ELb1ELb0ELb1ELb0ELb1ELb1ELb1ELb1ELb0EEENS1_21CollectiveEpilogueFwdINS6_IJSA_SC_SB_EEES9_SE_SG_Li256ELb1ELb1ELb1ELb0EEENS1_36VarlenDynamicPersistentTileSchedulerILi128ELi80ELi256ELi128ELb1ELb1ELb1ELb1ELb1ELb1EEEEEEEEEvNT_6ParamsE,@function
        .size           _ZN7cutlass13device_kernelIN5flash11enable_sm90INS1_16FlashAttnFwdSm90INS1_25CollectiveMainloopFwdSm90ILi2EN4cute5tupleIJNS5_1CILi1EEES8_S8_EEENS6_IJNS7_ILi128EEENS7_ILi80EEENS7_ILi256EEEEEELi256ENS_6half_tEfNS_4arch4Sm90ELb1ELb0ELb1ELb1ELb0ELb1ELb0ELb1ELb1ELb1ELb1ELb0EEENS1_21CollectiveEpilogueFwdINS6_IJSA_SC_SB_EEES9_SE_SG_Li256ELb1ELb1ELb1ELb0EEENS1_36VarlenDynamicPersistentTileSchedulerILi128ELi80ELi256ELi128ELb1ELb1ELb1ELb1ELb1ELb1EEEEEEEEEvNT_6ParamsE,(.L_x_3208 - _ZN7cutlass13device_kernelIN5flash11enable_sm90INS1_16FlashAttnFwdSm90INS1_25CollectiveMainloopFwdSm90ILi2EN4cute5tupleIJNS5_1CILi1EEES8_S8_EEENS6_IJNS7_ILi128EEENS7_ILi80EEENS7_ILi256EEEEEELi256ENS_6half_tEfNS_4arch4Sm90ELb1ELb0ELb1ELb1ELb0ELb1ELb0ELb1ELb1ELb1ELb1ELb0EEENS1_21CollectiveEpilogueFwdINS6_IJSA_SC_SB_EEES9_SE_SG_Li256ELb1ELb1ELb1ELb0EEENS1_36VarlenDynamicPersistentTileSchedulerILi128ELi80ELi256ELi128ELb1ELb1ELb1ELb1ELb1ELb1EEEEEEEEEvNT_6ParamsE)
        .other          _ZN7cutlass13device_kernelIN5flash11enable_sm90INS1_16FlashAttnFwdSm90INS1_25CollectiveMainloopFwdSm90ILi2EN4cute5tupleIJNS5_1CILi1EEES8_S8_EEENS6_IJNS7_ILi128EEENS7_ILi80EEENS7_ILi256EEEEEELi256ENS_6half_tEfNS_4arch4Sm90ELb1ELb0ELb1ELb1ELb0ELb1ELb0ELb1ELb1ELb1ELb1ELb0EEENS1_21CollectiveEpilogueFwdINS6_IJSA_SC_SB_EEES9_SE_SG_Li256ELb1ELb1ELb1ELb0EEENS1_36VarlenDynamicPersistentTileSchedulerILi128ELi80ELi256ELi128ELb1ELb1ELb1ELb1ELb1ELb1EEEEEEEEEvNT_6ParamsE,@"STO_CUDA_ENTRY STV_DEFAULT"
_ZN7cutlass13device_kernelIN5flash11enable_sm90INS1_16FlashAttnFwdSm90INS1_25CollectiveMainloopFwdSm90ILi2EN4cute5tupleIJNS5_1CILi1EEES8_S8_EEENS6_IJNS7_ILi128EEENS7_ILi80EEENS7_ILi256EEEEEELi256ENS_6half_tEfNS_4arch4Sm90ELb1ELb0ELb1ELb1ELb0ELb1ELb0ELb1ELb1ELb1ELb1ELb0EEENS1_21CollectiveEpilogueFwdINS6_IJSA_SC_SB_EEES9_SE_SG_Li256ELb1ELb1ELb1ELb0EEENS1_36VarlenDynamicPersistentTileSchedulerILi128ELi80ELi256ELi128ELb1ELb1ELb1ELb1ELb1ELb1EEEEEEEEEvNT_6ParamsE:
        /* <DEDUP_REMOVED lines=24> */
.L_x_2613:
[----:B------:R-:W-:Y:S05]  /*0180*/  BSYNC B0 ;  /* 0x0000000000007941 */ /* 0x000fea0003800000 */
.L_x_2612:
        /* <DEDUP_REMOVED lines=41> */
.L_x_2614:
        /* <DEDUP_REMOVED lines=22> */
.L_x_2615:
        /* <DEDUP_REMOVED lines=18> */
.L_x_2616:
        /* <DEDUP_REMOVED lines=22> */
.L_x_2617:
        /* <DEDUP_REMOVED lines=22> */
.L_x_2618:
        /* <DEDUP_REMOVED lines=9> */
.L_x_2621:
        /* <DEDUP_REMOVED lines=16> */
[----:B------:R-:W-:Y:S01]  /*0af0*/  VIADD R6, R6, 0xffffff80 ;  /* 0xffffff8006067836 */ /* 0x000fe20000000000 */
[----:B------:R-:W-:Y:S02]  /*0b00*/  R2UR UR4, R16 ;  /* 0x00000000100472ca */ /* 0x000fe400000e0000 */
[----:B------:R-:W-:Y:S02]  /*0b10*/  CS2R R218, SRZ ;  /* 0x0000000000da7805 */ /* 0x000fe4000001ff00 */
[----:B------:R-:W-:Y:S01]  /*0b20*/  MOV R17, RZ ;  /* 0x000000ff00117202 */ /* 0x000fe20000000f00 */
[----:B------:R-:W-:Y:S01]  /*0b30*/  IMAD.MOV.U32 R216, RZ, RZ, RZ ;  /* 0x000000ffffd87224 */ /* 0x000fe200078e00ff */
[----:B------:R-:W-:-:S04]  /*0b40*/  SHF.R.S32.HI R3, RZ, 0x1f, R6 ;  /* 0x0000001fff037819 */ /* 0x000fc80000011406 */
[CC--:B0-----:R-:W-:Y:S02]  /*0b50*/  LEA.HI R2, R3.reuse, R6.reuse, RZ, 0x4 ;  /* 0x0000000603027211 */ /* 0x0c1fe400078f20ff */
[CC--:B------:R-:W-:Y:S02]  /*0b60*/  LEA.HI R212, R3.reuse, R6.reuse, RZ, 0x3 ;  /* 0x0000000603d47211 */ /* 0x0c0fe400078f18ff */
[CC--:B------:R-:W-:Y:S01]  /*0b70*/  LEA.HI R9, R3.reuse, R6.reuse, RZ, 0x2 ;  /* 0x0000000603097211 */ /* 0x0c0fe200078f10ff */
[----:B------:R-:W-:Y:S01]  /*0b80*/  UIADD3 UR4, UR4, 0x14400, URZ ;  /* 0x0001440004047890 */ /* 0x000fe2000fffe03f */
[CC--:B------:R-:W-:Y:S02]  /*0b90*/  LEA.HI R4, R3.reuse, R6.reuse, RZ, 0x5 ;  /* 0x0000000603047211 */ /* 0x0c0fe400078f28ff */
[----:B------:R-:W-:Y:S02]  /*0ba0*/  LEA.HI R8, R3, R6, RZ, 0x6 ;  /* 0x0000000603087211 */ /* 0x000fe400078f30ff */
[----:B------:R-:W-:-:S02]  /*0bb0*/  LOP3.LUT R237, R212, 0xfffffff8, RZ, 0xc0, !PT ;  /* 0xfffffff8d4ed7812 */ /* 0x000fc400078ec0ff */
[----:B------:R-:W-:Y:S01]  /*0bc0*/  LOP3.LUT R9, R9, 0xfffffffc, RZ, 0xc0, !PT ;  /* 0xfffffffc09097812 */ /* 0x000fe200078ec0ff */
[----:B------:R-:W-:Y:S01]  /*0bd0*/  IMAD.SHL.U32 R8, R8, 0x8, RZ ;  /* 0x0000000808087824 */ /* 0x000fe200078e00ff */
[----:B------:R-:W-:Y:S01]  /*0be0*/  SHF.L.U32 R5, R4, 0x5, RZ ;  /* 0x0000000504057819 */ /* 0x000fe200000006ff */
[C---:B------:R-:W-:Y:S01]  /*0bf0*/  IMAD.IADD R237, R6.reuse, 0x1, -R237 ;  /* 0x0000000106ed7824 */ /* 0x040fe200078e0aed */
[----:B------:R-:W-:Y:S01]  /*0c00*/  SHF.R.S32.HI R212, RZ, 0x3, R212 ;  /* 0x00000003ffd47819 */ /* 0x000fe200000114d4 */
[----:B------:R-:W-:Y:S01]  /*0c10*/  IMAD.IADD R10, R6, 0x1, -R9 ;  /* 0x00000001060a7824 */ /* 0x000fe200078e0a09 */
[----:B------:R-:W-:Y:S01]  /*0c20*/  LOP3.LUT R226, R8, 0xfffffe00, RZ, 0xc0, !PT ;  /* 0xfffffe0008e27812 */ /* 0x000fe200078ec0ff */
[C---:B------:R-:W-:Y:S02]  /*0c30*/  IMAD.SHL.U32 R22, R237.reuse, 0x4, RZ ;  /* 0x00000004ed167824 */ /* 0x040fe400078e00ff */
[----:B------:R-:W-:Y:S01]  /*0c40*/  IMAD.SHL.U32 R18, R237, 0x8, RZ ;  /* 0x00000008ed127824 */ /* 0x000fe200078e00ff */
[----:B------:R-:W-:Y:S01]  /*0c50*/  LEA.HI R12, R10, R10, RZ, 0x1 ;  /* 0x0000000a0a0c7211 */ /* 0x000fe200078f08ff */
[C---:B------:R-:W-:Y:S01]  /*0c60*/  VIADD R214, R22.reuse, 0x40 ;  /* 0x0000004016d67836 */ /* 0x040fe20000000000 */
[----:B------:R-:W-:Y:S01]  /*0c70*/  SHF.R.S32.HI R23, RZ, 0x1f, R22 ;  /* 0x0000001fff177819 */ /* 0x000fe20000011416 */
[----:B------:R-:W-:Y:S01]  /*0c80*/  VIADD R215, R22, 0x20 ;  /* 0x0000002016d77836 */ /* 0x000fe20000000000 */
[----:B------:R-:W-:Y:S01]  /*0c90*/  IADD3 R221, R18, 0xc0, RZ ;  /* 0x000000c012dd7810 */ /* 0x000fe20007ffe0ff */
[C---:B------:R-:W-:Y:S01]  /*0ca0*/  IMAD.IADD R213, R22.reuse, 0x1, R214 ;  /* 0x0000000116d57824 */ /* 0x040fe200078e02d6 */
[----:B------:R-:W-:Y:S01]  /*0cb0*/  SHF.R.S32.HI R19, RZ, 0x1f, R18 ;  /* 0x0000001fff137819 */ /* 0x000fe20000011412 */
[----:B------:R-:W-:-:S02]  /*0cc0*/  VIADD R217, R22, 0x60 ;  /* 0x0000006016d97836 */ /* 0x000fc40000000000 */
[----:B------:R-:W-:Y:S01]  /*0cd0*/  VIADD R220, R18, 0x80 ;  /* 0x0000008012dc7836 */ /* 0x000fe20000000000 */
[----:B--2---:R-:W-:Y:S02]  /*0ce0*/  R2UR UR5, R0 ;  /* 0x00000000000572ca */ /* 0x004fe400000e0000 */
[----:B------:R-:W-:Y:S02]  /*0cf0*/  LEA.HI R0, R3, R6, RZ, 0x7 ;  /* 0x0000000603007211 */ /* 0x000fe400078f38ff */
[----:B------:R-:W-:Y:S02]  /*0d00*/  LOP3.LUT R3, R2, 0x3fffff0, RZ, 0xc0, !PT ;  /* 0x03fffff002037812 */ /* 0x000fe400078ec0ff */
[----:B------:R-:W-:-:S03]  /*0d10*/  LOP3.LUT R7, R0, 0xffffff80, RZ, 0xc0, !PT ;  /* 0xffffff8000077812 */ /* 0x000fc600078ec0ff */
[C---:B------:R-:W-:Y:S01]  /*0d20*/  IMAD.IADD R4, R6.reuse, 0x1, -R3 ;  /* 0x0000000106047824 */ /* 0x040fe200078e0a03 */
[----:B------:R-:W-:Y:S01]  /*0d30*/  SHF.R.S32.HI R3, RZ, 0x7, R0 ;  /* 0x00000007ff037819 */ /* 0x000fe20000011400 */
[----:B------:R-:W-:Y:S01]  /*0d40*/  IMAD.IADD R21, R6, 0x1, -R7 ;  /* 0x0000000106157824 */ /* 0x000fe200078e0a07 */
[----:B------:R-:W-:Y:S01]  /*0d50*/  LOP3.LUT R7, R5, 0xfffffc00, RZ, 0xc0, !PT ;  /* 0xfffffc0005077812 */ /* 0x000fe200078ec0ff */
[----:B------:R-:W-:Y:S01]  /*0d60*/  ULOP3.LUT UR5, UR5, 0x1, URZ, 0xfc, !UPT ;  /* 0x0000000105057892 */ /* 0x000fe2000f8efc3f */
[----:B------:R-:W-:Y:S02]  /*0d70*/  SHF.R.S32.HI R5, RZ, 0x4, R2 ;  /* 0x00000004ff057819 */ /* 0x000fe40000011402 */
[----:B------:R-:W-:Y:S01]  /*0d80*/  SHF.R.S32.HI R6, RZ, 0x1f, R21 ;  /* 0x0000001fff067819 */ /* 0x000fe20000011415 */
[----:B------:R-:W-:Y:S01]  /*0d90*/  STL [R1+0xa0], R21 ;  /* 0x0000a01501007387 */ /* 0x000fe20000100800 */
[----:B------:R-:W-:Y:S02]  /*0da0*/  LEA.HI R2, R2, R5, RZ, 0x1 ;  /* 0x0000000502027211 */ /* 0x000fe400078f08ff */
[----:B------:R-:W-:-:S02]  /*0db0*/  LEA.HI R9, R6, R21, RZ, 0x2 ;  /* 0x0000001506097211 */ /* 0x000fc400078f10ff */
[----:B------:R-:W-:Y:S02]  /*0dc0*/  LEA R7, R4, R7, 0x6 ;  /* 0x0000000704077211 */ /* 0x000fe400078e30ff */
[--C-:B------:R-:W-:Y:S02]  /*0dd0*/  SHF.R.S32.HI R4, RZ, 0x2, R9.reuse ;  /* 0x00000002ff047819 */ /* 0x100fe40000011409 */
[----:B------:R-:W-:Y:S02]  /*0de0*/  SHF.R.S32.HI R11, RZ, 0x1f, R9 ;  /* 0x0000001fff0b7819 */ /* 0x000fe40000011409 */
[----:B------:R-:W-:Y:S02]  /*0df0*/  LOP3.LUT R2, R2, 0x1ffffffe, RZ, 0xc0, !PT ;  /* 0x1ffffffe02027812 */ /* 0x000fe400078ec0ff */
[----:B------:R-:W-:Y:S02]  /*0e00*/  LEA.HI R11, R11, R4, RZ, 0x3 ;  /* 0x000000040b0b7211 */ /* 0x000fe400078f18ff */
[----:B------:R-:W-:Y:S01]  /*0e10*/  LEA.HI R0, R0, R3, RZ, 0x1 ;  /* 0x0000000300007211 */ /* 0x000fe200078f08ff */
[----:B------:R-:W-:Y:S01]  /*0e20*/  IMAD.IADD R2, R5, 0x1, -R2 ;  /* 0x0000000105027824 */ /* 0x000fe200078e0a02 */
[----:B------:R-:W-:-:S02]  /*0e30*/  LOP3.LUT R11, R11, 0xfffffff8, RZ, 0xc0, !PT ;  /* 0xfffffff80b0b7812 */ /* 0x000fc400078ec0ff */
[----:B------:R-:W-:Y:S01]  /*0e40*/  LOP3.LUT R0, R0, 0x3fffffe, RZ, 0xc0, !PT ;  /* 0x03fffffe00007812 */ /* 0x000fe200078ec0ff */
[----:B------:R-:W-:Y:S01]  /*0e50*/  IMAD R2, R2, 0x8, R7 ;  /* 0x0000000802027824 */ /* 0x000fe200078e0207 */
[----:B------:R-:W-:Y:S01]  /*0e60*/  IADD3 R5, R212, 0x20, RZ ;  /* 0x00000020d4057810 */ /* 0x000fe20007ffe0ff */
[----:B------:R-:W-:Y:S01]  /*0e70*/  IMAD.MOV.U32 R7, RZ, RZ, R15 ;  /* 0x000000ffff077224 */ /* 0x000fe200078e000f */
[----:B------:R-:W-:Y:S01]  /*0e80*/  IADD3 R11, R4, -R11, RZ ;  /* 0x8000000b040b7210 */ /* 0x000fe20007ffe0ff */
[----:B------:R-:W-:Y:S01]  /*0e90*/  IMAD.IADD R0, R3, 0x1, -R0 ;  /* 0x0000000103007824 */ /* 0x000fe200078e0a00 */
[----:B------:R-:W-:Y:S01]  /*0ea0*/  SHF.R.S32.HI R4, RZ, 0x1f, R213 ;  /* 0x0000001fff047819 */ /* 0x000fe200000114d5 */
[----:B------:R0:W-:Y:S01]  /*0eb0*/  STL [R1+0xb8], R2 ;  /* 0x0000b80201007387 */ /* 0x0001e20000100800 */
[----:B------:R-:W-:Y:S01]  /*0ec0*/  LOP3.LUT R3, R12, 0x1ffffffe, RZ, 0xc0, !PT ;  /* 0x1ffffffe0c037812 */ /* 0x000fe200078ec0ff */
[----:B------:R-:W-:Y:S01]  /*0ed0*/  IMAD.SHL.U32 R12, R212, 0x40, RZ ;  /* 0x00000040d40c7824 */ /* 0x000fe200078e00ff */
[----:B------:R-:W-:Y:S01]  /*0ee0*/  LEA.HI R6, R6, R21, RZ, 0x5 ;  /* 0x0000001506067211 */ /* 0x000fe200078f28ff */
[----:B------:R-:W-:Y:S01]  /*0ef0*/  IMAD.SHL.U32 R223, R5, 0x40, RZ ;  /* 0x0000004005df7824 */ /* 0x000fe200078e00ff */
[----:B------:R-:W-:Y:S01]  /*0f00*/  LEA.HI R8, R4, R213, RZ, 0x3 ;  /* 0x000000d504087211 */ /* 0x000fe200078f18ff */
[----:B------:R-:W-:Y:S01]  /*0f10*/  IMAD.IADD R234, R10, 0x1, -R3 ;  /* 0x000000010aea7824 */ /* 0x000fe200078e0a03 */
[----:B------:R-:W-:-:S02]  /*0f20*/  SHF.R.S32.HI R6, RZ, 0x5, R6 ;  /* 0x00000005ff067819 */ /* 0x000fc40000011406 */
[----:B------:R-:W-:Y:S02]  /*0f30*/  LOP3.LUT R3, R12, 0x1c0, RZ, 0xc0, !PT ;  /* 0x000001c00c037812 */ /* 0x000fe400078ec0ff */
[----:B0-----:R-:W-:Y:S01]  /*0f40*/  SHF.R.S32.HI R2, RZ, 0x1f, R5 ;  /* 0x0000001fff027819 */ /* 0x001fe20000011405 */
[----:B------:R-:W-:Y:S01]  /*0f50*/  IMAD R11, R6, 0x10, R11 ;  /* 0x00000010060b7824 */ /* 0x000fe200078e020b */
[----:B------:R-:W-:Y:S02]  /*0f60*/  LOP3.LUT R223, R223, 0x1c0, RZ, 0xc0, !PT ;  /* 0x000001c0dfdf7812 */ /* 0x000fe400078ec0ff */
[----:B------:R-:W-:Y:S01]  /*0f70*/  LEA.HI R2, R2, R5, RZ, 0x3 ;  /* 0x0000000502027211 */ /* 0x000fe200078f18ff */
[----:B------:R-:W-:Y:S01]  /*0f80*/  IMAD R11, R0, 0x40, R11 ;  /* 0x00000040000b7824 */ /* 0x000fe200078e020b */
[----:B------:R-:W-:Y:S01]  /*0f90*/  LEA.HI R5, R4, R213, RZ, 0x6 ;  /* 0x000000d504057211 */ /* 0x000fe200078f30ff */
[----:B------:R-:W-:Y:S01]  /*0fa0*/  IMAD.U32 R0, RZ, RZ, UR5 ;  /* 0x00000005ff007e24 */ /* 0x000fe2000f8e00ff */
[----:B------:R-:W-:Y:S01]  /*0fb0*/  LOP3.LUT R4, R8, 0x38, RZ, 0xc0, !PT ;  /* 0x0000003808047812 */ /* 0x000fe200078ec0ff */
[----:B------:R-:W-:Y:S01]  /*0fc0*/  IMAD.SHL.U32 R2, R2, 0x40, RZ ;  /* 0x0000004002027824 */ /* 0x000fe200078e00ff */
[----:B------:R-:W-:Y:S01]  /*0fd0*/  SHF.R.U32.HI R227, RZ, 0x3, R3 ;  /* 0x00000003ffe37819 */ /* 0x000fe20000011603 */
[----:B------:R-:W-:Y:S01]  /*0fe0*/  STL [R1+0xb4], R11 ;  /* 0x0000b40b01007387 */ /* 0x000fe20000100800 */
[----:B------:R-:W-:-:S02]  /*0ff0*/  SHF.R.U32.HI R20, RZ, 0x3, R223 ;  /* 0x00000003ff147819 */ /* 0x000fc400000116df */
[----:B------:R-:W-:Y:S01]  /*1000*/  SHF.L.U32 R5, R5, 0x7, RZ ;  /* 0x0000000705057819 */ /* 0x000fe200000006ff */
[----:B------:R-:W-:Y:S01]  /*1010*/  STL [R1+0x74], RZ ;  /* 0x000074ff01007387 */ /* 0x000fe20000100800 */
[----:B------:R-:W-:Y:S02]  /*1020*/  LOP3.LUT R6, R223, 0x38, R8, 0xf8, !PT ;  /* 0x00000038df067812 */ /* 0x000fe400078ef808 */
[----:B------:R-:W-:Y:S01]  /*1030*/  LOP3.LUT R4, R4, 0x1c0, R12, 0xf8, !PT ;  /* 0x000001c004047812 */ /* 0x000fe200078ef80c */
[----:B------:R0:W-:Y:S01]  /*1040*/  STL [R1+0x5c], R0 ;  /* 0x00005c0001007387 */ /* 0x0001e20000100800 */
[----:B------:R-:W-:Y:S01]  /*1050*/  LOP3.LUT R225, R2, 0xfffffe00, RZ, 0xc0, !PT ;  /* 0xfffffe0002e17812 */ /* 0x000fe200078ec0ff */
[----:B------:R-:W-:Y:S01]  /*1060*/  VIADD R2, R212, 0x40 ;  /* 0x00000040d4027836 */ /* 0x000fe20000000000 */
[----:B------:R-:W-:Y:S02]  /*1070*/  LOP3.LUT R5, R5, 0xffffe000, RZ, 0xc0, !PT ;  /* 0xffffe00005057812 */ /* 0x000fe400078ec0ff */
[----:B------:R-:W-:-:S02]  /*1080*/  LOP3.LUT R6, R6, R20, RZ, 0x3c, !PT ;  /* 0x0000001406067212 */ /* 0x000fc400078e3cff */
[----:B------:R-:W-:Y:S02]  /*1090*/  LOP3.LUT R4, R4, R227, RZ, 0x3c, !PT ;  /* 0x000000e304047212 */ /* 0x000fe400078e3cff */
[-C--:B------:R-:W-:Y:S01]  /*10a0*/  IADD3 R10, R6, R5.reuse, R225 ;  /* 0x00000005060a7210 */ /* 0x080fe20007ffe0e1 */
[----:B------:R-:W-:Y:S01]  /*10b0*/  IMAD.MOV.U32 R6, RZ, RZ, R14 ;  /* 0x000000ffff067224 */ /* 0x000fe200078e000e */
[----:B------:R-:W-:Y:S01]  /*10c0*/  IADD3 R4, R4, R5, R226 ;  /* 0x0000000504047210 */ /* 0x000fe20007ffe0e2 */
[----:B------:R-:W-:Y:S01]  /*10d0*/  IMAD.MOV.U32 R5, RZ, RZ, R13 ;  /* 0x000000ffff057224 */ /* 0x000fe200078e000d */
[----:B0-----:R-:W-:Y:S01]  /*10e0*/  SHF.R.S32.HI R0, RZ, 0x1f, R2 ;  /* 0x0000001fff007819 */ /* 0x001fe20000011402 */
[----:B------:R-:W-:Y:S01]  /*10f0*/  IMAD.U32 R13, RZ, RZ, UR4 ;  /* 0x00000004ff0d7e24 */ /* 0x000fe2000f8e00ff */
[----:B------:R-:W-:Y:S02]  /*1100*/  SHF.L.U32 R222, R2, 0x6, RZ ;  /* 0x0000000602de7819 */ /* 0x000fe400000006ff */
[----:B------:R-:W-:-:S02]  /*1110*/  LEA.HI R0, R0, R2, RZ, 0x3 ;  /* 0x0000000200007211 */ /* 0x000fc400078f18ff */
[----:B------:R0:W-:Y:S01]  /*1120*/  STL [R1+0x8c], R13 ;  /* 0x00008c0d01007387 */ /* 0x0001e20000100800 */
[----:B------:R-:W-:Y:S02]  /*1130*/  SHF.R.S32.HI R14, RZ, 0x1f, R214 ;  /* 0x0000001fff0e7819 */ /* 0x000fe400000114d6 */
[----:B------:R-:W-:Y:S01]  /*1140*/  IMAD.SHL.U32 R0, R0, 0x40, RZ ;  /* 0x0000004000007824 */ /* 0x000fe200078e00ff */
[----:B------:R-:W-:Y:S02]  /*1150*/  LOP3.LUT R222, R222, 0x1c0, RZ, 0xc0, !PT ;  /* 0x000001c0dede7812 */ /* 0x000fe400078ec0ff */
[----:B------:R-:W-:Y:S02]  /*1160*/  LOP3.LUT R2, R223, 0x38, R18, 0xf8, !PT ;  /* 0x00000038df027812 */ /* 0x000fe400078ef812 */
[----:B------:R-:W-:Y:S02]  /*1170*/  SHF.R.S32.HI R12, RZ, 0x1f, R212 ;  /* 0x0000001fff0c7819 */ /* 0x000fe400000114d4 */
[----:B0-----:R-:W-:-:S02]  /*1180*/  SHF.R.S32.HI R13, RZ, 0x1f, R215 ;  /* 0x0000001fff0d7819 */ /* 0x001fc400000114d7 */
[----:B------:R-:W-:Y:S02]  /*1190*/  LOP3.LUT R235, R3, 0x38, R18, 0xf8, !PT ;  /* 0x0000003803eb7812 */ /* 0x000fe400078ef812 */
[----:B------:R-:W-:Y:S01]  /*11a0*/  SHF.R.U32.HI R12, RZ, 0x3, R222 ;  /* 0x00000003ff0c7819 */ /* 0x000fe200000116de */
[----:B------:R0:W-:Y:S01]  /*11b0*/  STL [R1+0x98], R13 ;  /* 0x0000980d01007387 */ /* 0x0001e20000100800 */
[----:B------:R-:W-:Y:S02]  /*11c0*/  LOP3.LUT R3, R222, 0x38, R18, 0xf8, !PT ;  /* 0x00000038de037812 */ /* 0x000fe400078ef812 */
[----:B------:R-:W-:Y:S01]  /*11d0*/  LOP3.LUT R224, R0, 0xfffffe00, RZ, 0xc0, !PT ;  /* 0xfffffe0000e07812 */ /* 0x000fe200078ec0ff */
[----:B------:R1:W-:Y:S01]  /*11e0*/  STL [R1+0x94], R14 ;  /* 0x0000940e01007387 */ /* 0x0003e20000100800 */
[----:B------:R-:W-:Y:S02]  /*11f0*/  LOP3.LUT R9, R9, 0x7ffffffc, RZ, 0xc0, !PT ;  /* 0x7ffffffc09097812 */ /* 0x000fe400078ec0ff */
[----:B------:R-:W-:-:S02]  /*1200*/  LOP3.LUT R2, R225, R2, R20, 0xf6, !PT ;  /* 0x00000002e1027212 */ /* 0x000fc400078ef614 */
[----:B------:R-:W-:Y:S01]  /*1210*/  SHF.R.S32.HI R0, RZ, 0x3, R8 ;  /* 0x00000003ff007819 */ /* 0x000fe20000011408 */
[----:B------:R-:W-:Y:S01]  /*1220*/  IMAD.IADD R9, R21, 0x1, -R9 ;  /* 0x0000000115097824 */ /* 0x000fe200078e0a09 */
[----:B0-----:R-:W-:Y:S02]  /*1230*/  SHF.R.S32.HI R13, RZ, 0x1f, R217 ;  /* 0x0000001fff0d7819 */ /* 0x001fe400000114d9 */
[----:B------:R-:W-:Y:S01]  /*1240*/  LOP3.LUT R3, R224, R3, R12, 0xf6, !PT ;  /* 0x00000003e0037212 */ /* 0x000fe200078ef60c */
[----:B------:R-:W-:Y:S01]  /*1250*/  IMAD.SHL.U32 R233, R9, 0x2, RZ ;  /* 0x0000000209e97824 */ /* 0x000fe200078e00ff */
[----:B-1----:R-:W-:Y:S01]  /*1260*/  SHF.R.S32.HI R14, RZ, 0x1f, R220 ;  /* 0x0000001fff0e7819 */ /* 0x002fe200000114dc */
[----:B------:R0:W-:Y:S01]  /*1270*/  STL [R1+0x90], R13 ;  /* 0x0000900d01007387 */ /* 0x0001e20000100800 */
[----:B------:R-:W-:Y:S01]  /*1280*/  LEA R2, R2, UR4, 0x1 ;  /* 0x0000000402027c11 */ /* 0x000fe2000f8e08ff */
[C---:B------:R-:W-:Y:S01]  /*1290*/  VIADD R45, R233.reuse, 0x8 ;  /* 0x00000008e92d7836 */ /* 0x040fe20000000000 */
[----:B------:R-:W-:Y:S01]  /*12a0*/  LOP3.LUT R44, R8, 0xfffffff8, RZ, 0xc0, !PT ;  /* 0xfffffff8082c7812 */ /* 0x000fe200078ec0ff */
[----:B------:R-:W-:Y:S01]  /*12b0*/  STL [R1+0x80], R14 ;  /* 0x0000800e01007387 */ /* 0x000fe20000100800 */
[C---:B------:R-:W-:Y:S01]  /*12c0*/  IADD3 R43, R233.reuse, 0x10, RZ ;  /* 0x00000010e92b7810 */ /* 0x040fe20007ffe0ff */
[C---:B------:R-:W-:Y:S01]  /*12d0*/  VIADD R40, R233.reuse, 0x28 ;  /* 0x00000028e9287836 */ /* 0x040fe20000000000 */
[C---:B------:R-:W-:Y:S01]  /*12e0*/  IADD3 R28, R233.reuse, 0x88, RZ ;  /* 0x00000088e91c7810 */ /* 0x040fe20007ffe0ff */
[C---:B------:R-:W-:Y:S01]  /*12f0*/  VIADD R37, R233.reuse, 0x40 ;  /* 0x00000040e9257836 */ /* 0x040fe20000000000 */
[----:B------:R-:W-:Y:S01]  /*1300*/  LOP3.LUT R235, R226, R235, R227, 0xf6, !PT ;  /* 0x000000ebe2eb7212 */ /* 0x000fe200078ef6e3 */
[C---:B------:R-:W-:Y:S01]  /*1310*/  VIADD R34, R233.reuse, 0x58 ;  /* 0x00000058e9227836 */ /* 0x040fe20000000000 */
[----:B0-----:R-:W-:Y:S01]  /*1320*/  SHF.R.S32.HI R13, RZ, 0x1f, R221 ;  /* 0x0000001fff0d7819 */ /* 0x001fe200000114dd */
[C---:B------:R-:W-:Y:S01]  /*1330*/  VIADD R31, R233.reuse, 0x70 ;  /* 0x00000070e91f7836 */ /* 0x040fe20000000000 */
[C---:B------:R-:W-:Y:S01]  /*1340*/  IADD3 R38, R233.reuse, 0x38, RZ ;  /* 0x00000038e9267810 */ /* 0x040fe20007ffe0ff */
[C---:B------:R-:W-:Y:S01]  /*1350*/  VIADD R25, R233.reuse, 0xa0 ;  /* 0x000000a0e9197836 */ /* 0x040fe20000000000 */
[C---:B------:R-:W-:Y:S01]  /*1360*/  IADD3 R33, R233.reuse, 0x60, RZ ;  /* 0x00000060e9217810 */ /* 0x040fe20007ffe0ff */
[----:B------:R0:W-:Y:S01]  /*1370*/  STL [R1+0x7c], R13 ;  /* 0x00007c0d01007387 */ /* 0x0001e20000100800 */
[C---:B------:R-:W-:Y:S01]  /*1380*/  VIADD R20, R233.reuse, 0xb8 ;  /* 0x000000b8e9147836 */ /* 0x040fe20000000000 */
[C---:B------:R-:W-:Y:S01]  /*1390*/  IADD3 R21, R233.reuse, 0xb0, RZ ;  /* 0x000000b0e9157810 */ /* 0x040fe20007ffe0ff */
[C---:B------:R-:W-:Y:S01]  /*13a0*/  VIADD R42, R233.reuse, 0x18 ;  /* 0x00000018e92a7836 */ /* 0x040fe20000000000 */
[----:B------:R1:W-:Y:S01]  /*13b0*/  STL [R1+0x60], R0 ;  /* 0x0000600001007387 */ /* 0x0003e20000100800 */
[C---:B------:R-:W-:Y:S01]  /*13c0*/  VIADD R41, R233.reuse, 0x20 ;  /* 0x00000020e9297836 */ /* 0x040fe20000000000 */
[C---:B------:R-:W-:Y:S01]  /*13d0*/  IADD3 R12, R233.reuse, 0xd8, RZ ;  /* 0x000000d8e90c7810 */ /* 0x040fe20007ffe0ff */
[C---:B------:R-:W-:Y:S01]  /*13e0*/  VIADD R39, R233.reuse, 0x30 ;  /* 0x00000030e9277836 */ /* 0x040fe20000000000 */
[----:B------:R2:W-:Y:S01]  /*13f0*/  STL [R1+0xac], R2 ;  /* 0x0000ac0201007387 */ /* 0x0005e20000100800 */
[----:B------:R-:W-:Y:S01]  /*1400*/  VIADD R36, R233, 0x48 ;  /* 0x00000048e9247836 */ /* 0x000fe20000000000 */
[----:B------:R-:W-:Y:S01]  /*1410*/  LEA R229, R235, UR4, 0x1 ;  /* 0x00000004ebe57c11 */ /* 0x000fe2000f8e08ff */
[C---:B0-----:R-:W-:Y:S01]  /*1420*/  VIADD R13, R233.reuse, 0xd0 ;  /* 0x000000d0e90d7836 */ /* 0x041fe20000000000 */
[----:B------:R0:W-:Y:S01]  /*1430*/  STL [R1+0x78], R44 ;  /* 0x0000782c01007387 */ /* 0x0001e20000100800 */
[----:B------:R-:W-:Y:S01]  /*1440*/  VIADD R35, R233, 0x50 ;  /* 0x00000050e9237836 */ /* 0x000fe20000000000 */
[----:B-1----:R-:W-:Y:S01]  /*1450*/  LEA R0, R3, UR4, 0x1 ;  /* 0x0000000403007c11 */ /* 0x002fe2000f8e08ff */
[C---:B------:R-:W-:Y:S01]  /*1460*/  VIADD R32, R233.reuse, 0x68 ;  /* 0x00000068e9207836 */ /* 0x040fe20000000000 */
[----:B------:R-:W-:Y:S01]  /*1470*/  SHF.R.S32.HI R3, RZ, 0x1f, R45 ;  /* 0x0000001fff037819 */ /* 0x000fe2000001142d */
[C---:B------:R-:W-:Y:S01]  /*1480*/  VIADD R30, R233.reuse, 0x78 ;  /* 0x00000078e91e7836 */ /* 0x040fe20000000000 */
[----:B------:R-:W-:Y:S01]  /*1490*/  SHF.R.S32.HI R3, RZ, 0x1f, R43 ;  /* 0x0000001fff037819 */ /* 0x000fe2000001142b */
[----:B------:R1:W-:Y:S01]  /*14a0*/  STL [R1+0xa4], R0 ;  /* 0x0000a40001007387 */ /* 0x0003e20000100800 */
[C---:B--2---:R-:W-:Y:S01]  /*14b0*/  VIADD R2, R233.reuse, 0xf0 ;  /* 0x000000f0e9027836 */ /* 0x044fe20000000000 */
[----:B------:R-:W-:Y:S01]  /*14c0*/  SHF.R.S32.HI R3, RZ, 0x1f, R40 ;  /* 0x0000001fff037819 */ /* 0x000fe20000011428 */
[C---:B------:R-:W-:Y:S01]  /*14d0*/  VIADD R29, R233.reuse, 0x80 ;  /* 0x00000080e91d7836 */ /* 0x040fe20000000000 */
[----:B0-----:R-:W-:Y:S01]  /*14e0*/  SHF.R.S32.HI R44, RZ, 0x1f, R44 ;  /* 0x0000001fff2c7819 */ /* 0x001fe2000001142c */
[C---:B------:R-:W-:Y:S01]  /*14f0*/  VIADD R27, R233.reuse, 0x90 ;  /* 0x00000090e91b7836 */ /* 0x040fe20000000000 */
[----:B------:R-:W-:Y:S01]  /*1500*/  SHF.R.S32.HI R2, RZ, 0x1f, R2 ;  /* 0x0000001fff027819 */ /* 0x000fe20000011402 */
[C---:B------:R-:W-:Y:S01]  /*1510*/  VIADD R26, R233.reuse, 0x98 ;  /* 0x00000098e91a7836 */ /* 0x040fe20000000000 */
[----:B------:R-:W-:Y:S01]  /*1520*/  LEA R2, R10, UR4, 0x1 ;  /* 0x000000040a027c11 */ /* 0x000fe2000f8e08ff */
[----:B------:R0:W-:Y:S01]  /*1530*/  STL [R1+0x9c], R44 ;  /* 0x00009c2c01007387 */ /* 0x0001e20000100800 */
[C---:B-1----:R-:W-:Y:S01]  /*1540*/  VIADD R0, R233.reuse, 0xf8 ;  /* 0x000000f8e9007836 */ /* 0x042fe20000000000 */
[----:B------:R-:W-:Y:S01]  /*1550*/  SHF.R.S32.HI R3, RZ, 0x1f, R37 ;  /* 0x0000001fff037819 */ /* 0x000fe20000011425 */
[C---:B------:R-:W-:Y:S01]  /*1560*/  VIADD R24, R233.reuse, 0xa8 ;  /* 0x000000a8e9187836 */ /* 0x040fe20000000000 */
[----:B------:R-:W-:Y:S01]  /*1570*/  SHF.R.S32.HI R3, RZ, 0x1f, R34 ;  /* 0x0000001fff037819 */ /* 0x000fe20000011422 */
[C---:B------:R-:W-:Y:S01]  /*1580*/  VIADD R15, R233.reuse, 0xc0 ;  /* 0x000000c0e90f7836 */ /* 0x040fe20000000000 */
[----:B------:R-:W-:Y:S01]  /*1590*/  SHF.R.S32.HI R0, RZ, 0x1f, R0 ;  /* 0x0000001fff007819 */ /* 0x000fe20000011400 */
[C---:B------:R-:W-:Y:S01]  /*15a0*/  VIADD R14, R233.reuse, 0xc8 ;  /* 0x000000c8e90e7836 */ /* 0x040fe20000000000 */
[----:B------:R-:W-:Y:S01]  /*15b0*/  LEA R0, R4, UR4, 0x1 ;  /* 0x0000000404007c11 */ /* 0x000fe2000f8e08ff */
[C---:B------:R-:W-:Y:S01]  /*15c0*/  VIADD R9, R233.reuse, 0xe0 ;  /* 0x000000e0e9097836 */ /* 0x040fe20000000000 */
[----:B------:R-:W-:Y:S01]  /*15d0*/  SHF.R.S32.HI R3, RZ, 0x1f, R31 ;  /* 0x0000001fff037819 */ /* 0x000fe2000001141f */
[----:B------:R-:W-:Y:S01]  /*15e0*/  VIADD R8, R233, 0xe8 ;  /* 0x000000e8e9087836 */ /* 0x000fe20000000000 */
[----:B------:R-:W-:Y:S01]  /*15f0*/  SHF.R.S32.HI R3, RZ, 0x1f, R28 ;  /* 0x0000001fff037819 */ /* 0x000fe2000001141c */
[----:B------:R0:W-:Y:S01]  /*1600*/  STL [R1+0xb0], R0 ;  /* 0x0000b00001007387 */ /* 0x0001e20000100800 */
[----:B------:R-:W-:-:S02]  /*1610*/  SHF.R.S32.HI R3, RZ, 0x1f, R25 ;  /* 0x0000001fff037819 */ /* 0x000fc40000011419 */
[----:B------:R-:W-:Y:S01]  /*1620*/  SHF.R.S32.HI R3, RZ, 0x1f, R20 ;  /* 0x0000001fff037819 */ /* 0x000fe20000011414 */
[----:B------:R0:W-:Y:S01]  /*1630*/  STL [R1+0xa8], R2 ;  /* 0x0000a80201007387 */ /* 0x0001e20000100800 */
        /* <DEDUP_REMOVED lines=20> */
[----:B0-----:R-:W-:-:S07]  /*1780*/  LEA R234, R234, R11, 0x3 ;  /* 0x0000000beaea7211 */ /* 0x001fce00078e18ff */
.L_x_2885:
[----:B01--4-:R-:W0:Y:S01]  /*1790*/  LDC.64 R2, c[0x0][0xc88] ;  /* 0x00032200ff027b82 */ /* 0x013e220000000a00 */
[----:B------:R-:W-:Y:S01]  /*17a0*/  ULDC.64 UR10, c[0x0][0x208] ;  /* 0x00008200000a7ab9 */ /* 0x000fe20000000a00 */
[----:B------:R-:W-:Y:S01]  /*17b0*/  ULDC.64 UR4, c[0x0][0xa28] ;  /* 0x00028a0000047ab9 */ /* 0x000fe20000000a00 */
[----:B------:R-:W-:Y:S01]  /*17c0*/  ULDC.64 UR6, c[0x0][0xa18] ;  /* 0x0002860000067ab9 */ /* 0x000fe20000000a00 */
[----:B------:R-:W-:Y:S01]  /*17d0*/  ULDC.64 UR8, c[0x0][0xa08] ;  /* 0x0002820000087ab9 */ /* 0x000fe20000000a00 */
[----:B0-----:R-:W-:-:S05]  /*17e0*/  IMAD.WIDE R2, R7, 0x4, R2 ;  /* 0x0000000407027825 */ /* 0x001fca00078e0202 */
[----:B--2---:R-:W2:Y:S01]  /*17f0*/  LDG.E R25, desc[UR10][R2.64] ;  /* 0x0000000a02197981 */ /* 0x004ea2000c1e1900 */
[----:B------:R-:W-:Y:S01]  /*1800*/  ISETP.NE.U32.AND P2, PT, RZ, UR4, PT ;  /* 0x00000004ff007c0c */ /* 0x000fe2000bf45070 */
[----:B------:R-:W-:Y:S01]  /*1810*/  IMAD.MOV.U32 R11, RZ, RZ, RZ ;  /* 0x000000ffff0b7224 */ /* 0x000fe200078e00ff */
[----:B------:R-:W-:Y:S01]  /*1820*/  ISETP.NE.U32.AND P1, PT, RZ, UR6, PT ;  /* 0x00000006ff007c0c */ /* 0x000fe2000bf25070 */
[----:B------:R-:W-:Y:S01]  /*1830*/  IMAD.MOV.U32 R113, RZ, RZ, RZ ;  /* 0x000000ffff717224 */ /* 0x000fe200078e00ff */
[----:B------:R-:W-:Y:S02]  /*1840*/  ISETP.NE.AND.EX P2, PT, RZ, UR5, PT, P2 ;  /* 0x00000005ff007c0c */ /* 0x000fe4000bf45320 */
[----:B------:R-:W-:Y:S02]  /*1850*/  ISETP.NE.AND.EX P1, PT, RZ, UR7, PT, P1 ;  /* 0x00000007ff007c0c */ /* 0x000fe4000bf25310 */
[----:B------:R-:W-:-:S04]  /*1860*/  ISETP.NE.U32.AND P0, PT, RZ, UR8, PT ;  /* 0x00000008ff007c0c */ /* 0x000fc8000bf05070 */
[----:B------:R-:W-:Y:S02]  /*1870*/  ISETP.NE.AND.EX P0, PT, RZ, UR9, PT, P0 ;  /* 0x00000009ff007c0c */ /* 0x000fe4000bf05300 */
[C---:B---3--:R-:W-:Y:S02]  /*1880*/  LOP3.LUT R4, R6.reuse, 0xff000000, RZ, 0xc0, !PT ;  /* 0xff00000006047812 */ /* 0x048fe400078ec0ff */
[----:B------:R-:W-:Y:S02]  /*1890*/  LOP3.LUT R236, R6, 0xffff, RZ, 0xc0, !PT ;  /* 0x0000ffff06ec7812 */ /* 0x000fe400078ec0ff */
[----:B--2---:R-:W-:Y:S01]  /*18a0*/  SHF.R.S32.HI R0, RZ, 0x1f, R25 ;  /* 0x0000001fff007819 */ /* 0x004fe20000011419 */
[C---:B------:R-:W-:Y:S01]  /*18b0*/  IMAD.SHL.U32 R28, R25.reuse, 0x4, RZ ;  /* 0x00000004191c7824 */ /* 0x040fe200078e00ff */
[C---:B------:R-:W-:Y:S01]  /*18c0*/  @P2 LEA R2, P3, R25.reuse, UR4, 0x2 ;  /* 0x0000000419022c11 */ /* 0x040fe2000f8610ff */
[----:B------:R-:W-:Y:S01]  /*18d0*/  STL [R1+0x68], R25 ;  /* 0x0000681901007387 */ /* 0x000fe20000100800 */
[C-C-:B-----5:R-:W-:Y:S01]  /*18e0*/  SHF.L.U64.HI R27, R25.reuse, 0x2, R0.reuse ;  /* 0x00000002191b7819 */ /* 0x160fe20000010200 */
[----:B------:R-:W-:Y:S01]  /*18f0*/  ULDC UR4, c[0x0][0x288] ;  /* 0x0000a20000047ab9 */ /* 0x000fe20000000800 */
[----:B------:R-:W-:Y:S01]  /*1900*/  @P2 LEA.HI.X R3, R25, UR5, R0, 0x2, P3 ;  /* 0x0000000519032c11 */ /* 0x000fe200098f1400 */
[----:B------:R0:W-:Y:S01]  /*1910*/  STL [R1+0x88], R0 ;  /* 0x0000880001007387 */ /* 0x0001e20000100800 */
[----:B------:R-:W-:Y:S01]  /*1920*/  IMAD.U32 R228, RZ, RZ, UR4 ;  /* 0x00000004ffe47e24 */ /* 0x000fe2000f8e00ff */
[----:B------:R-:W-:Y:S01]  /*1930*/  ULDC.64 UR4, c[0x0][0x418] ;  /* 0x0001060000047ab9 */ /* 0x000fe20000000a00 */
[----:B------:R-:W-:Y:S01]  /*1940*/  IADD3 R8, P4, R28, UR8, RZ ;  /* 0x000000081c087c10 */ /* 0x000fe2000ff9e0ff */
[----:B------:R1:W-:Y:S01]  /*1950*/  STL [R1+0x6c], R28 ;  /* 0x00006c1c01007387 */ /* 0x0003e20000100800 */
[----:B------:R-:W-:-:S02]  /*1960*/  UISETP.NE.U32.AND UP0, UPT, UR4, URZ, UPT ;  /* 0x0000003f0400728c */ /* 0x000fc4000bf05070 */
[----:B------:R-:W-:Y:S01]  /*1970*/  IADD3.X R9, R27, UR9, RZ, P4, !PT ;  /* 0x000000091b097c10 */ /* 0x000fe2000a7fe4ff */
[----:B------:R1:W-:Y:S04]  /*1980*/  STL [R1+0x70], R27 ;  /* 0x0000701b01007387 */ /* 0x0003e80000100800 */
[----:B------:R2:W5:Y:S01]  /*1990*/  @P2 LDG.E R11, desc[UR10][R2.64] ;  /* 0x0000000a020b2981 */ /* 0x000562000c1e1900 */
[----:B------:R-:W-:Y:S01]  /*19a0*/  UISETP.NE.AND.EX UP0, UPT, UR5, URZ, UPT, UP0 ;  /* 0x0000003f0500728c */ /* 0x000fe2000bf05300 */
[----:B------:R-:W-:Y:S01]  /*19b0*/  ULDC UR4, c[0x0][0x424] ;  /* 0x0001090000047ab9 */ /* 0x000fe20000000800 */
[----:B------:R-:W-:Y:S01]  /*19c0*/  ULDC UR8, c[0x0][0x2f0] ;  /* 0x0000bc0000087ab9 */ /* 0x000fe20000000800 */
[----:B0-----:R-:W-:Y:S01]  /*19d0*/  LOP3.LUT R0, R6, 0xff0000, RZ, 0xc0, !PT ;  /* 0x00ff000006007812 */ /* 0x001fe200078ec0ff */
[----:B------:R-:W5:Y:S01]  /*19e0*/  @P0 LDG.E R113, desc[UR10][R8.64] ;  /* 0x0000000a08710981 */ /* 0x000f62000c1e1900 */
[----:B--2---:R-:W-:Y:S01]  /*19f0*/  @P1 IADD3 R2, P2, R28, UR6, RZ ;  /* 0x000000061c021c10 */ /* 0x004fe2000ff5e0ff */
[----:B------:R-:W-:-:S03]  /*1a00*/  USEL UR4, UR4, 0x1, UP0 ;  /* 0x0000000104047887 */ /* 0x000fc60008000000 */
[----:B------:R-:W-:Y:S01]  /*1a10*/  @P1 IADD3.X R3, R27, UR7, RZ, P2, !PT ;  /* 0x000000071b031c10 */ /* 0x000fe200097fe4ff */
[----:B------:R-:W-:Y:S02]  /*1a20*/  ULDC.64 UR6, c[0x0][0xa20] ;  /* 0x0002880000067ab9 */ /* 0x000fe40000000a00 */
[----:B------:R-:W-:Y:S02]  /*1a30*/  ISETP.NE.U32.AND P2, PT, RZ, UR6, PT ;  /* 0x00000006ff007c0c */ /* 0x000fe4000bf45070 */
[----:B------:R0:W5:Y:S01]  /*1a40*/  @P1 LDG.E R228, desc[UR10][R2.64] ;  /* 0x0000000a02e41981 */ /* 0x000162000c1e1900 */
[----:B------:R-:W-:Y:S01]  /*1a50*/  UIMAD UR8, UR4, UR8, URZ ;  /* 0x00000008040872a4 */ /* 0x000fe2000f8e023f */
        /* <DEDUP_REMOVED lines=14> */
[----:B--2---:R-:W-:-:S07]  /*1b40*/  IADD3 R228, -R228, R7, RZ ;  /* 0x00000007e4e47210 */ /* 0x004fce0007ffe1ff */
.L_x_2623:
[----:B------:R-:W-:Y:S02]  /*1b50*/  IMAD.U32 R2, RZ, RZ, UR9 ;  /* 0x00000009ff027e24 */ /* 0x000fe4000f8e00ff */
[----:B------:R-:W-:Y:S01]  /*1b60*/  IMAD.U32 R26, RZ, RZ, UR8 ;  /* 0x00000008ff1a7e24 */ /* 0x000fe2000f8e00ff */
[----:B------:R-:W-:Y:S06]  /*1b70*/  @!P2 BRA `(.L_x_2624) ;  /* 0x000000000014a947 */ /* 0x000fec0003800000 */
[----:B------:R-:W-:Y:S01]  /*1b80*/  IADD3 R6, P0, R28, UR6, RZ ;  /* 0x000000061c067c10 */ /* 0x000fe2000ff1e0ff */
[----:B------:R-:W-:-:S03]  /*1b90*/  ULDC.64 UR4, c[0x0][0x208] ;  /* 0x0000820000047ab9 */ /* 0x000fc60000000a00 */
[----:B------:R-:W-:-:S05]  /*1ba0*/  IADD3.X R7, R27, UR7, RZ, P0, !PT ;  /* 0x000000071b077c10 */ /* 0x000fca00087fe4ff */
[----:B------:R0:W5:Y:S01]  /*1bb0*/  LDG.E R26, desc[UR4][R6.64] ;  /* 0x00000004061a7981 */ /* 0x000162000c1e1900 */
[----:B------:R-:W-:Y:S05]  /*1bc0*/  BRA `(.L_x_2625) ;  /* 0x0000000000147947 */ /* 0x000fea0003800000 */
.L_x_2624:
[----:B------:R-:W-:Y:S05]  /*1bd0*/  @!P0 BRA `(.L_x_2625) ;  /* 0x0000000000108947 */ /* 0x000fea0003800000 */
[----:B------:R-:W-:Y:S02]  /*1be0*/  ULDC.64 UR4, c[0x0][0x208] ;  /* 0x0000820000047ab9 */ /* 0x000fe40000000a00 */
[----:B------:R-:W2:Y:S04]  /*1bf0*/  LDG.E R3, desc[UR4][R8.64] ;  /* 0x0000000408037981 */ /* 0x000ea8000c1e1900 */
[----:B------:R-:W2:Y:S02]  /*1c00*/  LDG.E R26, desc[UR4][R8.64+0x4] ;  /* 0x00000404081a7981 */ /* 0x000ea4000c1e1900 */
[----:B--2---:R-:W-:-:S07]  /*1c10*/  IMAD.IADD R26, R26, 0x1, -R3 ;  /* 0x000000011a1a7824 */ /* 0x004fce00078e0a03 */
.L_x_2625:
[----:B------:R-:W-:Y:S01]  /*1c20*/  ULDC.64 UR4, c[0x0][0xa10] ;  /* 0x0002840000047ab9 */ /* 0x000fe20000000a00 */
[----:B------:R-:W-:Y:S01]  /*1c30*/  ULDC.64 UR6, c[0x0][0x208] ;  /* 0x0000820000067ab9 */ /* 0x000fe20000000a00 */
[----:B------:R-:W-:Y:S01]  /*1c40*/  ISETP.NE.U32.AND P0, PT, RZ, UR4, PT ;  /* 0x00000004ff007c0c */ /* 0x000fe2000bf05070 */
[----:B------:R-:W1:Y:S03]  /*1c50*/  LDC R4, c[0x0][0x448] ;  /* 0x00011200ff047b82 */ /* 0x000e660000000800 */
[----:B------:R-:W-:Y:S01]  /*1c60*/  ISETP.NE.AND.EX P0, PT, RZ, UR5, PT, P0 ;  /* 0x00000005ff007c0c */ /* 0x000fe2000bf05300 */
[----:B------:R-:W-:-:S12]  /*1c70*/  ULDC.64 UR4, c[0x0][0xa30] ;  /* 0x00028c0000047ab9 */ /* 0x000fd80000000a00 */
[----:B0-----:R-:W0:Y:S02]  /*1c80*/  @P0 LDC.64 R6, c[0x0][0xa10] ;  /* 0x00028400ff060b82 */ /* 0x001e240000000a00 */
[----:B0-----:R-:W-:-:S05]  /*1c90*/  @P0 IMAD.WIDE R6, R25, 0x4, R6 ;  /* 0x0000000419060825 */ /* 0x001fca00078e0206 */
[----:B------:R-:W2:Y:S04]  /*1ca0*/  @P0 LDG.E R0, desc[UR6][R6.64] ;  /* 0x0000000606000981 */ /* 0x000ea8000c1e1900 */
[----:B------:R0:W2:Y:S01]  /*1cb0*/  @P0 LDG.E R3, desc[UR6][R6.64+0x4] ;  /* 0x0000040606030981 */ /* 0x0000a2000c1e1900 */
[----:B------:R-:W-:Y:S01]  /*1cc0*/  ISETP.NE.U32.AND P1, PT, RZ, UR4, PT ;  /* 0x00000004ff007c0c */ /* 0x000fe2000bf25070 */
[----:B-----5:R-:W-:-:S03]  /*1cd0*/  IMAD.MOV.U32 R152, RZ, RZ, R26 ;  /* 0x000000ffff987224 */ /* 0x020fc600078e001a */
[----:B------:R-:W-:-:S13]  /*1ce0*/  ISETP.NE.AND.EX P1, PT, RZ, UR5, PT, P1 ;  /* 0x00000005ff007c0c */ /* 0x000fda000bf25310 */
[----:B0-----:R-:W-:-:S04]  /*1cf0*/  @P1 IADD3 R6, P2, R28, UR4, RZ ;  /* 0x000000041c061c10 */ /* 0x001fc8000ff5e0ff */
[----:B------:R-:W-:-:S05]  /*1d00*/  @P1 IADD3.X R7, R27, UR5, RZ, P2, !PT ;  /* 0x000000051b071c10 */ /* 0x000fca00097fe4ff */
[----:B------:R0:W5:Y:S01]  /*1d10*/  @P1 LDG.E R152, desc[UR6][R6.64] ;  /* 0x0000000606981981 */ /* 0x000162000c1e1900 */
[----:B-1----:R-:W-:Y:S01]  /*1d20*/  ISETP.NE.AND P1, PT, R4, 0x1, PT ;  /* 0x000000010400780c */ /* 0x002fe20003f25270 */
[----:B------:R-:W-:Y:S01]  /*1d30*/  IMAD.IADD R11, R26, 0x1, -R11 ;  /* 0x000000011a0b7824 */ /* 0x000fe200078e0a0b */
[----:B------:R-:W-:Y:S01]  /*1d40*/  SHF.L.U32 R230, R5, 0x7, RZ ;  /* 0x0000000705e67819 */ /* 0x000fe200000006ff */
[----:B------:R-:W-:Y:S01]  /*1d50*/  BSSY B0, `(.L_x_2626) ;  /* 0x0000036000007945 */ /* 0x000fe20003800000 */
[----:B------:R-:W-:Y:S02]  /*1d60*/  LOP3.LUT R14, R10, 0xff, RZ, 0xc0, !PT ;  /* 0x000000ff0a0e7812 */ /* 0x000fe400078ec0ff */
[----:B------:R-:W-:Y:S01]  /*1d70*/  SHF.R.U32.HI R8, RZ, 0x10, R10 ;  /* 0x00000010ff087819 */ /* 0x000fe2000001160a */
[----:B------:R-:W-:Y:S02]  /*1d80*/  VIADD R4, R230, 0x7f ;  /* 0x0000007fe6047836 */ /* 0x000fe40000000000 */
[----:B------:R0:W-:Y:S04]  /*1d90*/  STL [R1+0x84], R14 ;  /* 0x0000840e01007387 */ /* 0x0001e80000100800 */
[----:B------:R-:W1:Y:S01]  /*1da0*/  @P1 LDC R9, c[0x0][0x44c] ;  /* 0x00011300ff091b82 */ /* 0x000e620000000800 */
[----:B------:R0:W-:Y:S07]  /*1db0*/  STL [R1+0x64], R8 ;  /* 0x0000640801007387 */ /* 0x0001ee0000100800 */
[----:B------:R-:W3:Y:S01]  /*1dc0*/  @P1 LDC R13, c[0x0][0x450] ;  /* 0x00011400ff0d1b82 */ /* 0x000ee20000000800 */
[----:B--2---:R-:W-:-:S02]  /*1dd0*/  @P0 IMAD.IADD R2, R3, 0x1, -R0 ;  /* 0x0000000103020824 */ /* 0x004fc400078e0a00 */
[----:B-1----:R-:W-:-:S04]  /*1de0*/  @P1 IMAD.HI.U32 R0, R4, R9, RZ ;  /* 0x0000000904001227 */ /* 0x002fc800078e00ff */
[----:B------:R-:W-:Y:S01]  /*1df0*/  IMAD.IADD R232, R11, 0x1, R2 ;  /* 0x000000010be87824 */ /* 0x000fe200078e0202 */
[----:B---3--:R-:W-:-:S04]  /*1e00*/  @P1 SHF.R.U32.HI R4, RZ, R13, R0 ;  /* 0x0000000dff041219 */ /* 0x008fc80000011600 */
[C---:B------:R-:W-:Y:S02]  /*1e10*/  IADD3 R143, R232.reuse, 0x50, -R228 ;  /* 0x00000050e88f7810 */ /* 0x040fe40007ffe8e4 */
[----:B------:R-:W-:-:S03]  /*1e20*/  IADD3 R0, R232, 0x4f, RZ ;  /* 0x0000004fe8007810 */ /* 0x000fc60007ffe0ff */
[----:B------:R-:W-:Y:S02]  /*1e30*/  IMAD.IADD R4, R143, 0x1, R4 ;  /* 0x000000018f047824 */ /* 0x000fe400078e0204 */
[----:B------:R-:W-:-:S04]  /*1e40*/  IMAD.HI R0, R0, 0x66666667, RZ ;  /* 0x6666666700007827 */ /* 0x000fc800078e02ff */
[----:B------:R-:W-:Y:S01]  /*1e50*/  IMAD.HI R4, R4, 0x66666667, RZ ;  /* 0x6666666704047827 */ /* 0x000fe200078e02ff */
[----:B------:R-:W-:-:S04]  /*1e60*/  SHF.R.U32.HI R3, RZ, 0x1f, R0 ;  /* 0x0000001fff037819 */ /* 0x000fc80000011600 */
[----:B------:R-:W-:Y:S02]  /*1e70*/  SHF.R.U32.HI R5, RZ, 0x1f, R4 ;  /* 0x0000001fff057819 */ /* 0x000fe40000011604 */
[----:B------:R-:W-:Y:S01]  /*1e80*/  LEA.HI.SX32 R144, R0, R3, 0x1b ;  /* 0x0000000300907211 */ /* 0x000fe200078fdaff */
[----:B------:R-:W-:Y:S01]  /*1e90*/  IMAD.MOV.U32 R0, RZ, RZ, RZ ;  /* 0x000000ffff007224 */ /* 0x000fe200078e00ff */
[----:B------:R-:W-:-:S04]  /*1ea0*/  LEA.HI.SX32 R5, R4, R5, 0x1b ;  /* 0x0000000504057211 */ /* 0x000fc800078fdaff */
[----:B------:R-:W-:-:S04]  /*1eb0*/  VIMNMX R9, R144, R5, PT ;  /* 0x0000000590097248 */ /* 0x000fc80003fe0100 */
[----:B------:R-:W-:-:S13]  /*1ec0*/  ISETP.GE.AND P0, PT, R9, 0x1, PT ;  /* 0x000000010900780c */ /* 0x000fda0003f06270 */
        /* <DEDUP_REMOVED lines=8> */
[----:B------:R-:W-:Y:S02]  /*1f50*/  IABS R8, R0 ;  /* 0x0000000000087213 */ /* 0x000fe40000000000 */
[----:B------:R-:W-:-:S04]  /*1f60*/  LOP3.LUT R0, R0, R10, RZ, 0x3c, !PT ;  /* 0x0000000a00007212 */ /* 0x000fc800078e3cff */
[----:B------:R-:W-:Y:S01]  /*1f70*/  ISETP.GE.AND P2, PT, R0, RZ, PT ;  /* 0x000000ff0000720c */ /* 0x000fe20003f46270 */
[----:B0-----:R-:W0:Y:S02]  /*1f80*/  MUFU.RCP R3, R3 ;  /* 0x0000000300037308 */ /* 0x001e240000001000 */
[----:B0-----:R-:W-:Y:S01]  /*1f90*/  VIADD R4, R3, 0xffffffe ;  /* 0x0ffffffe03047836 */ /* 0x001fe20000000000 */
[----:B------:R-:W-:-:S05]  /*1fa0*/  IADD3 R3, RZ, -R12, RZ ;  /* 0x8000000cff037210 */ /* 0x000fca0007ffe0ff */
[----:B------:R0:W1:Y:S02]  /*1fb0*/  F2I.FTZ.U32.TRUNC.NTZ R5, R4 ;  /* 0x0000000400057305 */ /* 0x000064000021f000 */
[----:B0-----:R-:W-:Y:S02]  /*1fc0*/  IMAD.MOV.U32 R4, RZ, RZ, RZ ;  /* 0x000000ffff047224 */ /* 0x001fe400078e00ff */
[----:B-1----:R-:W-:-:S04]  /*1fd0*/  IMAD.MOV R7, RZ, RZ, -R5 ;  /* 0x000000ffff077224 */ /* 0x002fc800078e0a05 */
[----:B------:R-:W-:-:S04]  /*1fe0*/  IMAD R7, R7, R6, RZ ;  /* 0x0000000607077224 */ /* 0x000fc800078e02ff */
[----:B------:R-:W-:-:S06]  /*1ff0*/  IMAD.HI.U32 R5, R5, R7, R4 ;  /* 0x0000000705057227 */ /* 0x000fcc00078e0004 */
        /* <DEDUP_REMOVED lines=8> */
[----:B------:R-:W-:-:S05]  /*2080*/  MOV R0, R5 ;  /* 0x0000000500007202 */ /* 0x000fca0000000f00 */
[----:B------:R-:W-:Y:S01]  /*2090*/  @!P2 IMAD.MOV R0, RZ, RZ, -R0 ;  /* 0x000000ffff00a224 */ /* 0x000fe200078e0a00 */
[----:B------:R-:W-:-:S07]  /*20a0*/  @!P1 LOP3.LUT R0, RZ, R10, RZ, 0x33, !PT ;  /* 0x0000000aff009212 */ /* 0x000fce00078e33ff */
.L_x_2627:
[----:B------:R-:W-:Y:S05]  /*20b0*/  BSYNC B0 ;  /* 0x0000000000007941 */ /* 0x000fea0003800000 */
.L_x_2626:
        /* <DEDUP_REMOVED lines=17> */
[----:B------:R-:W-:Y:S01]  /*21d0*/  VIADD R0, R16, 0x24400 ;  /* 0x0002440010007836 */ /* 0x000fe20000000000 */
[----:B------:R-:W-:Y:S04]  /*21e0*/  BSSY B6, `(.L_x_2629) ;  /* 0x0000013000067945 */ /* 0x000fe80003800000 */
[----:B------:R-:W-:-:S13]  /*21f0*/  LOP3.LUT P0, RZ, R0, 0x3ff, RZ, 0xc0, !PT ;  /* 0x000003ff00ff7812 */ /* 0x000fda000780c0ff */
[----:B------:R-:W-:Y:S05]  /*2200*/  @!P0 BRA `(.L_x_2630) ;  /* 0x0000000000408947 */ /* 0x000fea0003800000 */
        /* <DEDUP_REMOVED lines=16> */
.L_x_2630:
[----:B------:R-:W-:Y:S05]  /*2310*/  BSYNC B6 ;  /* 0x0000000000067941 */ /* 0x000fea0003800000 */
.L_x_2629:
        /* <DEDUP_REMOVED lines=20> */
.L_x_2632:
[----:B------:R-:W-:Y:S05]  /*2460*/  BSYNC B6 ;  /* 0x0000000000067941 */ /* 0x000fea0003800000 */
.L_x_2631:
[----:B------:R-:W-:Y:S01]  /*2470*/  ULDC.64 UR4, c[0x0][0x9f8] ;  /* 0x00027e0000047ab9 */ /* 0x000fe20000000a00 */
[----:B------:R-:W-:Y:S01]  /*2480*/  IMAD.MOV.U32 R0, RZ, RZ, R25 ;  /* 0x000000ffff007224 */ /* 0x000fe200078e0019 */
[----:B------:R-:W-:Y:S01]  /*2490*/  ISETP.NE.U32.AND P0, PT, RZ, UR4, PT ;  /* 0x00000004ff007c0c */ /* 0x000fe2000bf05070 */
[----:B------:R-:W-:Y:S01]  /*24a0*/  ULDC.64 UR6, c[0x0][0x208] ;  /* 0x0000820000067ab9 */ /* 0x000fe20000000a00 */
[----:B------:R-:W0:Y:S01]  /*24b0*/  LDC.64 R98, c[0x0][0x300] ;  /* 0x0000c000ff627b82 */ /* 0x000e220000000a00 */
[----:B------:R-:W-:Y:S01]  /*24c0*/  IADD3 R113, R113, R26, RZ ;  /* 0x0000001a71717210 */ /* 0x000fe20007ffe0ff */
[----:B------:R-:W-:Y:S01]  /*24d0*/  ULDC UR8, c[0x0][0x2f4] ;  /* 0x0000bd0000087ab9 */ /* 0x000fe20000000800 */
[----:B------:R-:W-:-:S05]  /*24e0*/  ISETP.NE.AND.EX P0, PT, RZ, UR5, PT, P0 ;  /* 0x00000005ff007c0c */ /* 0x000fca000bf05300 */
[----:B------:R-:W1:Y:S08]  /*24f0*/  LDC R115, c[0x0][0x3f4] ;  /* 0x0000fd00ff737b82 */ /* 0x000e700000000800 */
[----:B------:R-:W-:Y:S01]  /*2500*/  @P0 IADD3 R4, P1, R28, UR4, RZ ;  /* 0x000000041c040c10 */ /* 0x000fe2000ff3e0ff */
[----:B------:R-:W2:Y:S03]  /*2510*/  LDC.64 R104, c[0x0][0x3f8] ;  /* 0x0000fe00ff687b82 */ /* 0x000ea60000000a00 */
[----:B------:R-:W-:Y:S01]  /*2520*/  @P0 IADD3.X R5, R27, UR5, RZ, P1, !PT ;  /* 0x000000051b050c10 */ /* 0x000fe20008ffe4ff */
[----:B------:R-:W-:-:S04]  /*2530*/  ULDC.64 UR4, c[0x0][0x330] ;  /* 0x0000cc0000047ab9 */ /* 0x000fc80000000a00 */
[----:B------:R3:W4:Y:S01]  /*2540*/  @P0 LDG.E R0, desc[UR6][R4.64] ;  /* 0x0000000604000981 */ /* 0x000722000c1e1900 */
[----:B------:R-:W-:Y:S01]  /*2550*/  ISETP.GE.AND P1, PT, R213, UR8, PT ;  /* 0x00000008d5007c0c */ /* 0x000fe2000bf26270 */
[C---:B------:R-:W-:Y:S01]  /*2560*/  IMAD.WIDE.U32 R94, R236.reuse, UR4, R18 ;  /* 0x00000004ec5e7c25 */ /* 0x040fe2000f8e0012 */
[----:B------:R-:W-:Y:S01]  /*2570*/  SHF.R.S32.HI R3, RZ, 0x1f, R113 ;  /* 0x0000001fff037819 */ /* 0x000fe20000011471 */
[----:B------:R-:W-:Y:S01]  /*2580*/  ULDC.64 UR6, c[0x0][0x308] ;  /* 0x0000c20000067ab9 */ /* 0x000fe20000000a00 */
[----:B------:R-:W-:Y:S01]  /*2590*/  SEL R7, RZ, 0xffffffff, P1 ;  /* 0xffffffffff077807 */ /* 0x000fe20000800000 */
[----:B------:R-:W-:Y:S01]  /*25a0*/  IMAD R95, R236, UR5, R95 ;  /* 0x00000005ec5f7c24 */ /* 0x000fe2000f8e025f */
[----:B------:R-:W-:Y:S01]  /*25b0*/  ISETP.GE.AND P0, PT, R18, UR8, PT ;  /* 0x0000000812007c0c */ /* 0x000fe2000bf06270 */
[-C--:B0-----:R-:W-:Y:S01]  /*25c0*/  IMAD R8, R3, R98.reuse, RZ ;  /* 0x0000006203087224 */ /* 0x081fe200078e02ff */
[----:B------:R-:W-:Y:S01]  /*25d0*/  ULDC.64 UR4, c[0x0][0xa08] ;  /* 0x0002820000047ab9 */ /* 0x000fe20000000a00 */
[----:B------:R-:W-:Y:S01]  /*25e0*/  IMAD.SHL.U32 R9, R7, 0x2, RZ ;  /* 0x0000000207097824 */ /* 0x000fe200078e00ff */
[----:B------:R-:W-:Y:S01]  /*25f0*/  SEL R6, RZ, 0x1, P0 ;  /* 0x00000001ff067807 */ /* 0x000fe20000000000 */
[C---:B---3--:R-:W-:Y:S01]  /*2600*/  IMAD.WIDE.U32 R4, R113.reuse, R98, RZ ;  /* 0x0000006271047225 */ /* 0x048fe200078e00ff */
[----:B------:R-:W-:Y:S01]  /*2610*/  ISETP.NE.U32.AND P0, PT, RZ, UR4, PT ;  /* 0x00000004ff007c0c */ /* 0x000fe2000bf05070 */
[----:B------:R-:W0:Y:S01]  /*2620*/  LDC.64 R110, c[0x0][0x408] ;  /* 0x00010200ff6e7b82 */ /* 0x000e220000000a00 */
[----:B------:R-:W-:Y:S01]  /*2630*/  ISETP.GE.AND P1, PT, R220, UR8, PT ;  /* 0x00000008dc007c0c */ /* 0x000fe2000bf26270 */
[----:B------:R-:W-:Y:S01]  /*2640*/  IMAD R7, R113, R99, R8 ;  /* 0x0000006371077224 */ /* 0x000fe200078e0208 */
[----:B------:R-:W-:Y:S01]  /*2650*/  ISETP.NE.AND.EX P0, PT, RZ, UR5, PT, P0 ;  /* 0x00000005ff007c0c */ /* 0x000fe2000bf05300 */
[----:B------:R-:W-:Y:S01]  /*2660*/  ULDC.64 UR4, c[0x0][0x338] ;  /* 0x0000ce0000047ab9 */ /* 0x000fe20000000a00 */
[----:B------:R-:W-:Y:S01]  /*2670*/  LOP3.LUT R6, R9, 0x2, R6, 0xe2, !PT ;  /* 0x0000000209067812 */ /* 0x000fe200078ee206 */
[----:B------:R-:W-:Y:S01]  /*2680*/  IMAD.IADD R5, R5, 0x1, R7 ;  /* 0x0000000105057824 */ /* 0x000fe200078e0207 */
[----:B------:R-:W-:Y:S01]  /*2690*/  SEL R7, RZ, 0x4, P1 ;  /* 0x00000004ff077807 */ /* 0x000fe20000800000 */
[----:B--2---:R-:W-:Y:S01]  /*26a0*/  IMAD.WIDE.U32 R102, R212, R104, R18 ;  /* 0x00000068d4667225 */ /* 0x004fe200078e0012 */
[----:B------:R-:W-:Y:S01]  /*26b0*/  SHF.R.S32.HI R12, RZ, 0x1f, R212 ;  /* 0x0000001fff0c7819 */ /* 0x000fe200000114d4 */
[----:B------:R-:W2:Y:S01]  /*26c0*/  S2R R172, SR_TID.X ;  /* 0x0000000000ac7919 */ /* 0x000ea20000002100 */
[----:B------:R-:W-:Y:S01]  /*26d0*/  LOP3.LUT R26, R6, R7, RZ, 0xfc, !PT ;  /* 0x00000007061a7212 */ /* 0x000fe200078efcff */
[----:B------:R-:W-:Y:S01]  /*26e0*/  IMAD.WIDE.U32 R96, R236, UR6, R4 ;  /* 0x00000006ec607c25 */ /* 0x000fe2000f8e0004 */
[----:B------:R-:W-:-:S02]  /*26f0*/  SHF.R.U32.HI R14, RZ, 0x3, R223 ;  /* 0x00000003ff0e7819 */ /* 0x000fc400000116df */
[----:B------:R-:W-:Y:S01]  /*2700*/  SHF.R.U32.HI R10, RZ, 0x3, R222 ;  /* 0x00000003ff0a7819 */ /* 0x000fe200000116de */
[----:B------:R-:W-:Y:S01]  /*2710*/  IMAD R97, R236, UR7, R97 ;  /* 0x00000007ec617c24 */ /* 0x000fe2000f8e0261 */
[----:B------:R-:W-:Y:S01]  /*2720*/  ULDC.64 UR6, c[0x0][0x310] ;  /* 0x0000c40000067ab9 */ /* 0x000fe20000000a00 */
[----:B------:R-:W-:Y:S01]  /*2730*/  IMAD R7, R12, R98, RZ ;  /* 0x000000620c077224 */ /* 0x000fe200078e02ff */
[----:B------:R-:W-:Y:S01]  /*2740*/  IADD3 R112, P3, R212, R113, RZ ;  /* 0x00000071d4707210 */ /* 0x000fe20007f7e0ff */
[-C--:B------:R-:W-:Y:S01]  /*2750*/  IMAD R6, R12, R104.reuse, RZ ;  /* 0x000000680c067224 */ /* 0x080fe200078e02ff */
[----:B------:R-:W-:Y:S01]  /*2760*/  ISETP.GE.AND P2, PT, R221, UR8, PT ;  /* 0x00000008dd007c0c */ /* 0x000fe2000bf46270 */
[----:B------:R-:W-:Y:S01]  /*2770*/  IMAD R35, R212, R99, R7 ;  /* 0x00000063d4237224 */ /* 0x000fe200078e0207 */
[--C-:B------:R-:W-:Y:S01]  /*2780*/  SHF.L.U64.HI R34, R104, 0x5, R105.reuse ;  /* 0x0000000568227819 */ /* 0x100fe20000010269 */
[----:B------:R-:W-:Y:S01]  /*2790*/  IMAD R7, R212, R105, R6 ;  /* 0x00000069d4077224 */ /* 0x000fe200078e0206 */
[----:B------:R-:W-:Y:S01]  /*27a0*/  SHF.L.U64.HI R33, R104, 0x6, R105 ;  /* 0x0000000668217819 */ /* 0x000fe20000010269 */
[----:B------:R-:W-:Y:S01]  /*27b0*/  IMAD.WIDE.U32 R100, R212, R104, R22 ;  /* 0x00000068d4647225 */ /* 0x000fe200078e0016 */
[----:B------:R-:W-:-:S02]  /*27c0*/  SHF.L.U32 R31, R104, 0x6, RZ ;  /* 0x00000006681f7819 */ /* 0x000fc400000006ff */
[----:B------:R-:W-:Y:S01]  /*27d0*/  IADD3 R103, R7, R103, RZ ;  /* 0x0000006707677210 */ /* 0x000fe20007ffe0ff */
[----:B------:R-:W-:Y:S01]  /*27e0*/  IMAD.IADD R101, R101, 0x1, R7 ;  /* 0x0000000165657824 */ /* 0x000fe200078e0207 */
[----:B------:R-:W-:Y:S01]  /*27f0*/  SHF.L.U64.HI R123, R98, 0x5, R99 ;  /* 0x00000005627b7819 */ /* 0x000fe20000010263 */
[-C--:B0-----:R-:W-:Y:S01]  /*2800*/  IMAD.WIDE.U32 R106, R212, R110.reuse, R22 ;  /* 0x0000006ed46a7225 */ /* 0x081fe200078e0016 */
[----:B------:R-:W-:Y:S02]  /*2810*/  SHF.L.U64.HI R129, R98, 0x6, R99 ;  /* 0x0000000662817819 */ /* 0x000fe40000010263 */
[----:B------:R-:W-:Y:S01]  /*2820*/  SHF.L.U64.HI R30, R110, 0x5, R111 ;  /* 0x000000056e1e7819 */ /* 0x000fe2000001026f */
[----:B------:R-:W-:Y:S01]  /*2830*/  IMAD.WIDE.U32 R108, R212, R110, R18 ;  /* 0x0000006ed46c7225 */ /* 0x000fe200078e0012 */
[----:B------:R-:W-:-:S03]  /*2840*/  SHF.L.U64.HI R29, R110, 0x6, R111 ;  /* 0x000000066e1d7819 */ /* 0x000fc6000001026f */
[----:B------:R-:W-:Y:S02]  /*2850*/  IMAD.SHL.U32 R15, R212, 0x40, RZ ;  /* 0x00000040d40f7824 */ /* 0x000fe400078e00ff */
[----:B------:R-:W-:Y:S01]  /*2860*/  IMAD.X R113, R12, 0x1, R3, P3 ;  /* 0x000000010c717824 */ /* 0x000fe200018e0603 */
[----:B------:R-:W-:Y:S01]  /*2870*/  SEL R3, RZ, 0x8, P2 ;  /* 0x00000008ff037807 */ /* 0x000fe20001000000 */
[----:B------:R-:W-:Y:S01]  /*2880*/  IMAD.SHL.U32 R32, R104, 0x20, RZ ;  /* 0x0000002068207824 */ /* 0x000fe200078e00ff */
[----:B--2---:R-:W-:Y:S01]  /*2890*/  LEA.HI R172, R172, 0x8, RZ, 0x19 ;  /* 0x00000008acac7811 */ /* 0x004fe200078fc8ff */
[-C--:B-----5:R-:W-:Y:S01]  /*28a0*/  IMAD.WIDE.U32 R100, R152, R104.reuse, R100 ;  /* 0x0000006898647225 */ /* 0x0a0fe200078e0064 */
[C---:B------:R-:W-:Y:S02]  /*28b0*/  LOP3.LUT R3, R26.reuse, R3, RZ, 0xfc, !PT ;  /* 0x000000031a037212 */ /* 0x040fe400078efcff */
[----:B------:R-:W-:Y:S01]  /*28c0*/  LOP3.LUT R26, R26, 0x1, RZ, 0xc0, !PT ;  /* 0x000000011a1a7812 */ /* 0x000fe200078ec0ff */
[----:B------:R-:W-:-:S04]  /*28d0*/  IMAD.WIDE.U32 R102, R152, R104, R102 ;  /* 0x0000006898667225 */ /* 0x000fc800078e0066 */
[----:B------:R-:W-:Y:S02]  /*28e0*/  IMAD R119, R99, 0x50, RZ ;  /* 0x0000005063777824 */ /* 0x000fe400078e02ff */
[C---:B------:R-:W-:Y:S02]  /*28f0*/  IMAD.SHL.U32 R128, R98.reuse, 0x20, RZ ;  /* 0x0000002062807824 */ /* 0x040fe400078e00ff */
[----:B------:R-:W-:Y:S02]  /*2900*/  IMAD.SHL.U32 R130, R98, 0x40, RZ ;  /* 0x0000004062827824 */ /* 0x000fe400078e00ff */
[----:B------:R-:W-:Y:S02]  /*2910*/  IMAD R121, R111, 0x50, RZ ;  /* 0x000000506f797824 */ /* 0x000fe400078e02ff */
[C---:B------:R-:W-:Y:S02]  /*2920*/  IMAD.SHL.U32 R28, R110.reuse, 0x20, RZ ;  /* 0x000000206e1c7824 */ /* 0x040fe400078e00ff */
[----:B------:R-:W-:Y:S01]  /*2930*/  IMAD.SHL.U32 R27, R110, 0x40, RZ ;  /* 0x000000406e1b7824 */ /* 0x000fe200078e00ff */
[----:B----4-:R-:W-:-:S02]  /*2940*/  SHF.R.S32.HI R4, RZ, 0x1f, R0 ;  /* 0x0000001fff047819 */ /* 0x010fc40000011400 */
[----:B------:R-:W-:Y:S02]  /*2950*/  SEL R5, R0, RZ, !P0 ;  /* 0x000000ff00057207 */ /* 0x000fe40004000000 */
[----:B------:R-:W-:Y:S02]  /*2960*/  SEL R4, R4, RZ, !P0 ;  /* 0x000000ff04047207 */ /* 0x000fe40004000000 */
[----:B-1----:R-:W-:Y:S01]  /*2970*/  ISETP.GE.AND P0, PT, R18, R115, PT ;  /* 0x000000731200720c */ /* 0x002fe20003f06270 */
[----:B------:R-:W-:-:S04]  /*2980*/  IMAD.WIDE.U32 R94, R5, UR4, R94 ;  /* 0x00000004055e7c25 */ /* 0x000fc8000f8e005e */
[C---:B------:R-:W-:Y:S02]  /*2990*/  IMAD R0, R4.reuse, UR4, RZ ;  /* 0x0000000404007c24 */ /* 0x040fe4000f8e02ff */
[----:B------:R-:W-:Y:S02]  /*29a0*/  IMAD R4, R4, UR6, RZ ;  /* 0x0000000604047c24 */ /* 0x000fe4000f8e02ff */
[C---:B------:R-:W-:Y:S02]  /*29b0*/  IMAD R0, R5.reuse, UR5, R0 ;  /* 0x0000000505007c24 */ /* 0x040fe4000f8e0200 */
[C---:B------:R-:W-:Y:S02]  /*29c0*/  IMAD R9, R5.reuse, UR7, R4 ;  /* 0x0000000705097c24 */ /* 0x040fe4000f8e0204 */
[----:B------:R-:W-:-:S04]  /*29d0*/  IMAD.WIDE.U32 R96, R5, UR6, R96 ;  /* 0x0000000605607c25 */ /* 0x000fc8000f8e0060 */
[----:B------:R-:W-:-:S04]  /*29e0*/  IMAD.WIDE.U32 R4, R212, R98, R18 ;  /* 0x00000062d4047225 */ /* 0x000fc800078e0012 */
[----:B------:R-:W-:Y:S01]  /*29f0*/  IMAD.IADD R92, R97, 0x1, R9 ;  /* 0x00000001615c7824 */ /* 0x000fe200078e0209 */
[----:B------:R-:W-:Y:S01]  /*2a00*/  IADD3 R93, P1, R96, R4, RZ ;  /* 0x00000004605d7210 */ /* 0x000fe20007f3e0ff */
[----:B------:R-:W-:Y:S02]  /*2a10*/  IMAD R4, R12, R110, RZ ;  /* 0x0000006e0c047224 */ /* 0x000fe400078e02ff */
[----:B------:R-:W-:Y:S01]  /*2a20*/  IMAD.WIDE.U32 R98, R98, 0x50, RZ ;  /* 0x0000005062627825 */ /* 0x000fe200078e00ff */
[----:B------:R-:W-:Y:S02]  /*2a30*/  IADD3.X R35, R92, R5, R35, P1, !PT ;  /* 0x000000055c237210 */ /* 0x000fe40000ffe423 */
[----:B------:R-:W-:Y:S01]  /*2a40*/  SEL R5, R115, RZ, P0 ;  /* 0x000000ff73057207 */ /* 0x000fe20000000000 */
[----:B------:R-:W-:Y:S01]  /*2a50*/  IMAD R7, R212, R111, R4 ;  /* 0x0000006fd4077224 */ /* 0x000fe200078e0204 */
[----:B------:R-:W-:Y:S01]  /*2a60*/  ISETP.GE.AND P1, PT, R213, R115, PT ;  /* 0x00000073d500720c */ /* 0x000fe20003f26270 */
[----:B------:R-:W-:-:S02]  /*2a70*/  IMAD.IADD R119, R99, 0x1, R119 ;  /* 0x0000000163777824 */ /* 0x000fc400078e0277 */
[----:B------:R-:W-:Y:S01]  /*2a80*/  IMAD.IADD R5, R18, 0x1, R5 ;  /* 0x0000000112057824 */ /* 0x000fe200078e0205 */
[----:B------:R-:W-:Y:S01]  /*2a90*/  SEL R6, R115, RZ, P1 ;  /* 0x000000ff73067207 */ /* 0x000fe20000800000 */
[----:B------:R-:W-:Y:S01]  /*2aa0*/  IMAD.IADD R107, R107, 0x1, R7 ;  /* 0x000000016b6b7824 */ /* 0x000fe200078e0207 */
[----:B------:R-:W-:Y:S01]  /*2ab0*/  SHF.L.U32 R115, R115, 0x1, RZ ;  /* 0x0000000173737819 */ /* 0x000fe200000006ff */
[----:B------:R-:W-:Y:S01]  /*2ac0*/  IMAD.IADD R109, R7, 0x1, R109 ;  /* 0x00000001076d7824 */ /* 0x000fe200078e026d */
[----:B------:R-:W-:Y:S01]  /*2ad0*/  SHF.R.S32.HI R4, RZ, 0x1f, R5 ;  /* 0x0000001fff047819 */ /* 0x000fe20000011405 */
[----:B------:R-:W-:Y:S02]  /*2ae0*/  IMAD.IADD R6, R213, 0x1, R6 ;  /* 0x00000001d5067824 */ /* 0x000fe400078e0206 */
[-C--:B------:R-:W-:Y:S01]  /*2af0*/  IMAD.WIDE.U32 R106, R152, R110.reuse, R106 ;  /* 0x0000006e986a7225 */ /* 0x080fe200078e006a */
[CC--:B------:R-:W-:Y:S02]  /*2b00*/  LEA.HI R13, R4.reuse, R5.reuse, RZ, 0x3 ;  /* 0x00000005040d7211 */ /* 0x0c0fe400078f18ff */
[----:B------:R-:W-:Y:S01]  /*2b10*/  LEA.HI R4, R4, R5, RZ, 0x6 ;  /* 0x0000000504047211 */ /* 0x000fe200078f30ff */
[----:B------:R-:W-:Y:S01]  /*2b20*/  IMAD.WIDE.U32 R108, R152, R110, R108 ;  /* 0x0000006e986c7225 */ /* 0x000fe200078e006c */
[----:B------:R-:W-:-:S02]  /*2b30*/  SHF.R.S32.HI R11, RZ, 0x1f, R6 ;  /* 0x0000001fff0b7819 */ /* 0x000fc40000011406 */
[----:B------:R-:W-:Y:S02]  /*2b40*/  SHF.R.S32.HI R5, RZ, 0x6, R4 ;  /* 0x00000006ff057819 */ /* 0x000fe40000011404 */
[--C-:B------:R-:W-:Y:S02]  /*2b50*/  LOP3.LUT R4, R223, 0x38, R13.reuse, 0xf8, !PT ;  /* 0x00000038df047812 */ /* 0x100fe400078ef80d */
[----:B------:R-:W-:Y:S01]  /*2b60*/  LOP3.LUT R8, R222, 0x38, R13, 0xf8, !PT ;  /* 0x00000038de087812 */ /* 0x000fe200078ef80d */
[C---:B------:R-:W-:Y:S01]  /*2b70*/  IMAD R136, R5.reuse, 0x1400, R225 ;  /* 0x0000140005887824 */ /* 0x040fe200078e02e1 */
[----:B------:R-:W-:Y:S01]  /*2b80*/  LOP3.LUT R7, R4, R14, RZ, 0x3c, !PT ;  /* 0x0000000e04077212 */ /* 0x000fe200078e3cff */
[----:B------:R-:W-:Y:S01]  /*2b90*/  IMAD R132, R5, 0x1400, R224 ;  /* 0x0000140005847824 */ /* 0x000fe200078e02e0 */
[----:B------:R-:W-:Y:S01]  /*2ba0*/  LEA.HI R4, R11, R6, RZ, 0x6 ;  /* 0x000000060b047211 */ /* 0x000fe200078f30ff */
[----:B------:R-:W-:Y:S01]  /*2bb0*/  IMAD R138, R5, 0x1400, R226 ;  /* 0x00001400058a7824 */ /* 0x000fe200078e02e2 */
[----:B------:R-:W-:-:S02]  /*2bc0*/  IADD3 R136, R136, R7, RZ ;  /* 0x0000000788887210 */ /* 0x000fc40007ffe0ff */
[----:B------:R-:W-:Y:S02]  /*2bd0*/  SHF.R.S32.HI R7, RZ, 0x6, R4 ;  /* 0x00000006ff077819 */ /* 0x000fe40000011404 */
[----:B------:R-:W-:Y:S02]  /*2be0*/  LOP3.LUT R4, R13, 0x38, RZ, 0xc0, !PT ;  /* 0x000000380d047812 */ /* 0x000fe400078ec0ff */
[----:B------:R-:W-:Y:S01]  /*2bf0*/  LEA.HI R11, R11, R6, RZ, 0x3 ;  /* 0x000000060b0b7211 */ /* 0x000fe200078f18ff */
[C---:B------:R-:W-:Y:S01]  /*2c00*/  IMAD R137, R7.reuse, 0x1400, R226 ;  /* 0x0000140007897824 */ /* 0x040fe200078e02e2 */
[----:B------:R-:W-:Y:S01]  /*2c10*/  LOP3.LUT R4, R4, 0x1c0, R15, 0xf8, !PT ;  /* 0x000001c004047812 */ /* 0x000fe200078ef80f */
[C---:B------:R-:W-:Y:S01]  /*2c20*/  IMAD R133, R7.reuse, 0x1400, R225 ;  /* 0x0000140007857824 */ /* 0x040fe200078e02e1 */
[----:B------:R-:W-:Y:S01]  /*2c30*/  LOP3.LUT R9, R8, R10, RZ, 0x3c, !PT ;  /* 0x0000000a08097212 */ /* 0x000fe200078e3cff */
[----:B------:R-:W-:Y:S01]  /*2c40*/  IMAD R131, R7, 0x1400, R224 ;  /* 0x0000140007837824 */ /* 0x000fe200078e02e0 */
[----:B------:R-:W-:Y:S01]  /*2c50*/  LOP3.LUT R5, R4, R227, RZ, 0x3c, !PT ;  /* 0x000000e304057212 */ /* 0x000fe200078e3cff */
[----:B------:R-:W-:Y:S01]  /*2c60*/  IMAD R7, R105, 0x50, RZ ;  /* 0x0000005069077824 */ /* 0x000fe200078e02ff */
[----:B------:R-:W-:Y:S01]  /*2c70*/  LOP3.LUT R8, R223, 0x38, R11, 0xf8, !PT ;  /* 0x00000038df087812 */ /* 0x000fe200078ef80b */
[----:B------:R-:W-:Y:S01]  /*2c80*/  IMAD.IADD R132, R132, 0x1, R9 ;  /* 0x0000000184847824 */ /* 0x000fe200078e0209 */
[----:B------:R-:W-:-:S02]  /*2c90*/  IADD3 R138, R138, R5, RZ ;  /* 0x000000058a8a7210 */ /* 0x000fc40007ffe0ff */
[----:B------:R-:W-:Y:S02]  /*2ca0*/  SHF.R.S32.HI R5, RZ, 0x1f, R152 ;  /* 0x0000001fff057819 */ /* 0x000fe40000011498 */
[----:B------:R-:W-:Y:S02]  /*2cb0*/  LOP3.LUT R6, R11, 0x38, RZ, 0xc0, !PT ;  /* 0x000000380b067812 */ /* 0x000fe400078ec0ff */
[----:B------:R-:W-:Y:S01]  /*2cc0*/  LOP3.LUT R8, R8, R14, RZ, 0x3c, !PT ;  /* 0x0000000e08087212 */ /* 0x000fe200078e3cff */
[----:B------:R-:W-:Y:S01]  /*2cd0*/  VIADD R14, R212, 0x40 ;  /* 0x00000040d40e7836 */ /* 0x000fe20000000000 */
[----:B------:R-:W-:Y:S01]  /*2ce0*/  LOP3.LUT R9, R222, 0x38, R11, 0xf8, !PT ;  /* 0x00000038de097812 */ /* 0x000fe200078ef80b */
[C---:B------:R-:W-:Y:S01]  /*2cf0*/  IMAD R4, R5.reuse, R104, RZ ;  /* 0x0000006805047224 */ /* 0x040fe200078e02ff */
[----:B------:R-:W-:Y:S01]  /*2d00*/  LOP3.LUT R6, R6, 0x1c0, R15, 0xf8, !PT ;  /* 0x000001c006067812 */ /* 0x000fe200078ef80f */
[----:B------:R-:W-:Y:S01]  /*2d10*/  IMAD R5, R5, R110, RZ ;  /* 0x0000006e05057224 */ /* 0x000fe200078e02ff */
[----:B------:R-:W-:Y:S01]  /*2d20*/  LOP3.LUT R10, R9, R10, RZ, 0x3c, !PT ;  /* 0x0000000a090a7212 */ /* 0x000fe200078e3cff */
[----:B------:R-:W-:Y:S01]  /*2d30*/  VIADD R15, R212, 0x20 ;  /* 0x00000020d40f7836 */ /* 0x000fe20000000000 */
[----:B------:R-:W-:Y:S01]  /*2d40*/  LOP3.LUT R6, R6, R227, RZ, 0x3c, !PT ;  /* 0x000000e306067212 */ /* 0x000fe200078e3cff */
[----:B------:R-:W-:Y:S01]  /*2d50*/  IMAD R21, R152, R105, R4 ;  /* 0x0000006998157224 */ /* 0x000fe200078e0204 */
[----:B------:R-:W-:Y:S01]  /*2d60*/  SHF.R.S32.HI R139, RZ, 0x1f, R14 ;  /* 0x0000001fff8b7819 */ /* 0x000fe2000001140e */
[----:B------:R-:W-:Y:S01]  /*2d70*/  IMAD.WIDE.U32 R104, R104, 0x50, RZ ;  /* 0x0000005068687825 */ /* 0x000fe200078e00ff */
[----:B------:R-:W-:-:S02]  /*2d80*/  SHF.R.S32.HI R14, RZ, 0x3, R13 ;  /* 0x00000003ff0e7819 */ /* 0x000fc4000001140d */
[----:B------:R-:W-:Y:S01]  /*2d90*/  SHF.R.S32.HI R12, RZ, 0x3, R11 ;  /* 0x00000003ff0c7819 */ /* 0x000fe2000001140b */
[----:B------:R-:W-:Y:S01]  /*2da0*/  IMAD R5, R152, R111, R5 ;  /* 0x0000006f98057224 */ /* 0x000fe200078e0205 */
[----:B------:R-:W-:Y:S01]  /*2db0*/  LOP3.LUT R13, R13, 0xfffffff8, RZ, 0xc0, !PT ;  /* 0xfffffff80d0d7812 */ /* 0x000fe200078ec0ff */
[----:B------:R-:W-:Y:S01]  /*2dc0*/  IMAD.WIDE.U32 R110, R110, 0x50, RZ ;  /* 0x000000506e6e7825 */ /* 0x000fe200078e00ff */
[----:B------:R-:W-:Y:S02]  /*2dd0*/  LOP3.LUT R11, R11, 0xfffffff8, RZ, 0xc0, !PT ;  /* 0xfffffff80b0b7812 */ /* 0x000fe400078ec0ff */
[----:B------:R-:W-:Y:S01]  /*2de0*/  SHF.R.S32.HI R141, RZ, 0x1f, R15 ;  /* 0x0000001fff8d7819 */ /* 0x000fe2000001140f */
[----:B------:R-:W-:Y:S01]  /*2df0*/  IMAD.IADD R133, R133, 0x1, R8 ;  /* 0x0000000185857824 */ /* 0x000fe200078e0208 */
[----:B------:R-:W-:Y:S01]  /*2e00*/  IADD3 R25, R101, R21, RZ ;  /* 0x0000001565197210 */ /* 0x000fe20007ffe0ff */
[----:B------:R-:W-:Y:S01]  /*2e10*/  IMAD.IADD R131, R131, 0x1, R10 ;  /* 0x0000000183837824 */ /* 0x000fe200078e020a */
[----:B------:R-:W-:Y:S01]  /*2e20*/  LOP3.LUT R10, R3, 0x2, RZ, 0xc0, !PT ;  /* 0x00000002030a7812 */ /* 0x000fe200078ec0ff */
[----:B------:R-:W-:Y:S01]  /*2e30*/  IMAD.IADD R137, R137, 0x1, R6 ;  /* 0x0000000189897824 */ /* 0x000fe200078e0206 */
[----:B------:R-:W-:Y:S01]  /*2e40*/  LOP3.LUT R9, R3, 0x4, RZ, 0xc0, !PT ;  /* 0x0000000403097812 */ /* 0x000fe200078ec0ff */
[----:B------:R-:W-:Y:S01]  /*2e50*/  IMAD.IADD R120, R105, 0x1, R7 ;  /* 0x0000000169787824 */ /* 0x000fe200078e0207 */
[----:B------:R-:W-:Y:S01]  /*2e60*/  LOP3.LUT R8, R3, 0x8, RZ, 0xc0, !PT ;  /* 0x0000000803087812 */ /* 0x000fe200078ec0ff */
[----:B------:R-:W-:Y:S01]  /*2e70*/  IMAD.IADD R20, R107, 0x1, R5 ;  /* 0x000000016b147824 */ /* 0x000fe200078e0205 */
[----:B------:R-:W-:Y:S01]  /*2e80*/  SHF.R.S32.HI R7, RZ, 0x1f, R13 ;  /* 0x0000001fff077819 */ /* 0x000fe2000001140d */
[----:B------:R-:W-:Y:S01]  /*2e90*/  IMAD.IADD R15, R5, 0x1, R109 ;  /* 0x00000001050f7824 */ /* 0x000fe200078e026d */
[----:B------:R-:W-:Y:S01]  /*2ea0*/  SHF.R.S32.HI R6, RZ, 0x1f, R11 ;  /* 0x0000001fff067819 */ /* 0x000fe2000001140b */
[----:B------:R-:W-:-:S02]  /*2eb0*/  IMAD.IADD R121, R111, 0x1, R121 ;  /* 0x000000016f797824 */ /* 0x000fc400078e0279 */
[----:B------:R-:W-:Y:S02]  /*2ec0*/  IMAD.IADD R21, R21, 0x1, R103 ;  /* 0x0000000115157824 */ /* 0x000fe400078e0267 */
[----:B------:R-:W-:-:S07]  /*2ed0*/  IMAD.IADD R5, R95, 0x1, R0 ;  /* 0x000000015f057824 */ /* 0x000fce00078e0200 */
.L_x_2740:
[----:B------:R-:W2:Y:S01]  /*2ee0*/  LDL.LU R40, [R1+0x10] ;  /* 0x0000100001287983 */ /* 0x000ea20000300800 */
[----:B------:R-:W-:Y:S01]  /*2ef0*/  IADD3 R24, R24, -0x1, RZ ;  /* 0xffffffff18187810 */ /* 0x000fe20007ffe0ff */
[----:B------:R-:W0:Y:S01]  /*2f00*/  LDC.64 R116, c[0x0][0x2e8] ;  /* 0x0000ba00ff747b82 */ /* 0x000e220000000a00 */
[----:B------:R-:W-:Y:S05]  /*2f10*/  YIELD ;  /* 0x0000000000007946 */ /* 0x000fea0003800000 */
[----:B-1----:R-:W-:Y:S01]  /*2f20*/  SHF.R.S32.HI R37, RZ, 0x1f, R24 ;  /* 0x0000001fff257819 */ /* 0x002fe20000011418 */
[-C--:B------:R-:W-:Y:S01]  /*2f30*/  IMAD R0, R119, R24.reuse, RZ ;  /* 0x0000001877007224 */ /* 0x080fe200078e02ff */
[----:B------:R-:W1:Y:S01]  /*2f40*/  LDC R122, c[0x0][0x3f4] ;  /* 0x0000fd00ff7a7b82 */ /* 0x000e620000000800 */
[----:B------:R-:W-:Y:S01]  /*2f50*/  IMAD.WIDE.U32 R124, R98, R24, RZ ;  /* 0x00000018627c7225 */ /* 0x000fe200078e00ff */
[----:B------:R-:W-:Y:S03]  /*2f60*/  BSSY B0, `(.L_x_2633) ;  /* 0x00007c0000007945 */ /* 0x000fe60003800000 */
[----:B------:R-:W-:Y:S01]  /*2f70*/  IMAD R3, R37, R98, R0 ;  /* 0x0000006225037224 */ /* 0x000fe200078e0200 */
[----:B------:R-:W-:-:S02]  /*2f80*/  IADD3 R0, P3, P4, R93, R124, R130 ;  /* 0x0000007c5d007210 */ /* 0x000fc40007c7e082 */
[-C--:B------:R-:W-:Y:S01]  /*2f90*/  IADD3 R38, P2, R93, R124.reuse, RZ ;  /* 0x0000007c5d267210 */ /* 0x080fe20007f5e0ff */
[----:B------:R-:W-:Y:S01]  /*2fa0*/  IMAD.IADD R88, R125, 0x1, R3 ;  /* 0x000000017d587824 */ /* 0x000fe200078e0203 */
[----:B------:R-:W-:-:S03]  /*2fb0*/  IADD3 R4, P5, P6, R93, R124, R128 ;  /* 0x0000007c5d047210 */ /* 0x000fc60007ebe080 */
[----:B------:R-:W-:Y:S01]  /*2fc0*/  IMAD.X R39, R88, 0x1, R35, P2 ;  /* 0x0000000158277824 */ /* 0x000fe200010e0623 */
[C---:B------:R-:W-:Y:S02]  /*2fd0*/  IADD3.X R3, R35.reuse, R88, R129, P3, P4 ;  /* 0x0000005823037210 */ /* 0x040fe40001fe8481 */
[----:B------:R-:W-:Y:S02]  /*2fe0*/  ISETP.GT.AND P3, PT, R24, R118, PT ;  /* 0x000000761800720c */ /* 0x000fe40003f64270 */
[C---:B0-----:R-:W-:Y:S02]  /*2ff0*/  LEA R48, P2, R0.reuse, R116, 0x1 ;  /* 0x0000007400307211 */ /* 0x041fe400078408ff */
[----:B------:R-:W-:Y:S02]  /*3000*/  IADD3.X R36, R35, R88, R123, P5, P6 ;  /* 0x0000005823247210 */ /* 0x000fe40002fec47b */
[----:B------:R-:W-:Y:S01]  /*3010*/  LEA.HI.X R49, R0, R117, R3, 0x1, P2 ;  /* 0x0000007500317211 */ /* 0x000fe200010f0c03 */
[----:B------:R-:W-:Y:S01]  /*3020*/  IMAD R3, R17, 0x5000, R235 ;  /* 0x0000500011037824 */ /* 0x000fe200078e02eb */
[----:B-1----:R-:W-:-:S02]  /*3030*/  ISETP.GE.AND P2, PT, R122, 0x1, PT ;  /* 0x000000017a00780c */ /* 0x002fc40003f46270 */
[-C--:B------:R-:W-:Y:S02]  /*3040*/  LEA R50, P5, R4, R116.reuse, 0x1 ;  /* 0x0000007404327211 */ /* 0x080fe400078a08ff */
[----:B------:R-:W-:Y:S02]  /*3050*/  LEA R60, P6, R38, R116, 0x1 ;  /* 0x00000074263c7211 */ /* 0x000fe400078c08ff */
[-C--:B------:R-:W-:Y:S01]  /*3060*/  LEA.HI.X R51, R4, R117.reuse, R36, 0x1, P5 ;  /* 0x0000007504337211 */ /* 0x080fe200028f0c24 */
[----:B------:R-:W-:Y:S01]  /*3070*/  IMAD R4, R3, 0x2, R16 ;  /* 0x0000000203047824 */ /* 0x000fe200078e0210 */
[----:B------:R-:W-:Y:S02]  /*3080*/  LEA.HI.X R61, R38, R117, R39, 0x1, P6 ;  /* 0x00000075263d7211 */ /* 0x000fe400030f0c27 */
        /* <DEDUP_REMOVED lines=8> */
[C---:B------:R-:W-:Y:S02]  /*3110*/  IMAD R39, R37.reuse, R104, R39 ;  /* 0x0000006825277224 */ /* 0x040fe400078e0227 */
[----:B------:R-:W-:Y:S02]  /*3120*/  IMAD R37, R37, R110, R0 ;  /* 0x0000006e25257224 */ /* 0x000fe400078e0200 */
[----:B------:R-:W-:Y:S02]  /*3130*/  IMAD R3, R24, -0x50, R2 ;  /* 0xffffffb018037824 */ /* 0x000fe400078e0202 */
[----:B------:R-:W-:-:S03]  /*3140*/  IMAD.WIDE.U32 R84, R110, R24, RZ ;  /* 0x000000186e547225 */ /* 0x000fc600078e00ff */
[----:B------:R-:W-:Y:S01]  /*3150*/  VIMNMX R3, R3, 0x50, PT ;  /* 0x0000005003037848 */ /* 0x000fe20003fe0100 */
[----:B------:R-:W-:Y:S01]  /*3160*/  IMAD.WIDE.U32 R86, R104, R24, RZ ;  /* 0x0000001868567225 */ /* 0x000fe200078e00ff */
[----:B------:R-:W-:-:S03]  /*3170*/  IADD3 R114, R85, R37, RZ ;  /* 0x0000002555727210 */ /* 0x000fc60007ffe0ff */
        /* <DEDUP_REMOVED lines=21> */
[----:B0-----:R-:W-:Y:S01]  /*32d0*/  IMAD.X R40, R114, 0x1, R20, P4 ;  /* 0x0000000172287824 */ /* 0x001fe200020e0614 */
        /* <DEDUP_REMOVED lines=23> */
.L_x_2637:
[----:B------:R-:W-:Y:S05]  /*3450*/  BSYNC B1 ;  /* 0x0000000000017941 */ /* 0x000fea0003800000 */
.L_x_2636:
[----:B-1---5:R-:W-:Y:S01]  /*3460*/  IMAD.MOV.U32 R37, RZ, RZ, R78 ;  /* 0x000000ffff257224 */ /* 0x022fe200078e004e */
[----:B------:R-:W-:Y:S01]  /*3470*/  MOV R39, R82 ;  /* 0x0000005200277202 */ /* 0x000fe20000000f00 */
[----:B------:R-:W-:Y:S01]  /*3480*/  IMAD.MOV.U32 R36, RZ, RZ, R79 ;  /* 0x000000ffff247224 */ /* 0x000fe200078e004f */
[----:B------:R-:W-:Y:S01]  /*3490*/  BSSY B1, `(.L_x_2638) ;  /* 0x0000042000017945 */ /* 0x000fe20003800000 */
[----:B0-----:R-:W-:Y:S01]  /*34a0*/  VIADD R40, R212, 0x20 ;  /* 0x00000020d4287836 */ /* 0x001fe20000000000 */
[----:B------:R-:W-:Y:S01]  /*34b0*/  PRMT R159, R37, 0x7610, R159 ;  /* 0x00007610259f7816 */ /* 0x000fe2000000009f */
[----:B------:R-:W-:Y:S01]  /*34c0*/  IMAD.MOV.U32 R37, RZ, RZ, R91 ;  /* 0x000000ffff257224 */ /* 0x000fe200078e005b */
[----:B------:R-:W-:Y:S01]  /*34d0*/  PRMT R158, R36, 0x7610, R158 ;  /* 0x00007610249e7816 */ /* 0x000fe2000000009e */
[----:B------:R-:W-:Y:S01]  /*34e0*/  IMAD.MOV.U32 R36, RZ, RZ, R90 ;  /* 0x000000ffff247224 */ /* 0x000fe200078e005a */
[----:B------:R-:W-:Y:S01]  /*34f0*/  ISETP.GE.AND P4, PT, R40, R3, PT ;  /* 0x000000032800720c */ /* 0x000fe20003f86270 */
        /* <DEDUP_REMOVED lines=17> */
[----:B------:R-:W-:Y:S02]  /*3610*/  PRMT R161, R161, 0x5410, R39 ;  /* 0x00005410a1a17816 */ /* 0x000fe40000000027 */
[----:B------:R-:W-:Y:S02]  /*3620*/  CS2R R74, SRZ ;  /* 0x00000000004a7805 */ /* 0x000fe4000001ff00 */
[----:B------:R-:W-:Y:S02]  /*3630*/  PRMT R160, R160, 0x5410, R38 ;  /* 0x00005410a0a07816 */ /* 0x000fe40000000026 */
[----:B------:R-:W-:Y:S02]  /*3640*/  CS2R R64, SRZ ;  /* 0x0000000000407805 */ /* 0x000fe4000001ff00 */
[----:B------:R-:W-:Y:S02]  /*3650*/  PRMT R164, R36, 0x5410, R37 ;  /* 0x0000541024a47816 */ /* 0x000fe40000000025 */
[----:B------:R-:W-:-:S02]  /*3660*/  CS2R R68, SRZ ;  /* 0x0000000000447805 */ /* 0x000fc4000001ff00 */
[----:B------:R-:W-:Y:S01]  /*3670*/  CS2R R72, SRZ ;  /* 0x0000000000487805 */ /* 0x000fe2000001ff00 */
[----:B------:R-:W-:Y:S01]  /*3680*/  IMAD.MOV.U32 R40, RZ, RZ, R126 ;  /* 0x000000ffff287224 */ /* 0x000fe200078e007e */
[----:B------:R-:W-:Y:S01]  /*3690*/  CS2R R76, SRZ ;  /* 0x00000000004c7805 */ /* 0x000fe2000001ff00 */
[----:B------:R-:W-:Y:S01]  /*36a0*/  IMAD.MOV.U32 R41, RZ, RZ, R127 ;  /* 0x000000ffff297224 */ /* 0x000fe200078e007f */
        /* <DEDUP_REMOVED lines=10> */
[----:B------:R-:W-:Y:S02]  /*3750*/  LEA R38, P2, R36, UR4, 0x1 ;  /* 0x0000000424267c11 */ /* 0x000fe4000f8408ff */
[----:B------:R-:W-:Y:S02]  /*3760*/  ISETP.GE.AND P5, PT, R22, R122, PT ;  /* 0x0000007a1600720c */ /* 0x000fe40003fa6270 */
[----:B------:R-:W-:Y:S02]  /*3770*/  LEA.HI.X R39, R36, UR5, R39, 0x1, P2 ;  /* 0x0000000524277c11 */ /* 0x000fe400090f0c27 */
[----:B------:R-:W-:-:S04]  /*3780*/  LEA R36, P2, R37, UR6, 0x1 ;  /* 0x0000000625247c11 */ /* 0x000fc8000f8408ff */
[----:B------:R-:W-:Y:S02]  /*3790*/  LEA.HI.X R37, R37, UR7, R42, 0x1, P2 ;  /* 0x0000000725257c11 */ /* 0x000fe400090f0c2a */
[-C--:B------:R-:W-:Y:S02]  /*37a0*/  ISETP.GE.AND P2, PT, R215, R122.reuse, PT ;  /* 0x0000007ad700720c */ /* 0x080fe40003f46270 */
[----:B------:R-:W-:Y:S02]  /*37b0*/  CS2R R70, SRZ ;  /* 0x0000000000467805 */ /* 0x000fe4000001ff00 */
[----:B------:R-:W-:Y:S01]  /*37c0*/  CS2R R72, SRZ ;  /* 0x0000000000487805 */ /* 0x000fe2000001ff00 */
        /* <DEDUP_REMOVED lines=8> */
[----:B------:R-:W-:-:S02]  /*3850*/  CS2R R68, SRZ ;  /* 0x0000000000447805 */ /* 0x000fc4000001ff00 */
[----:B------:R-:W-:Y:S01]  /*3860*/  CS2R R64, SRZ ;  /* 0x0000000000407805 */ /* 0x000fe2000001ff00 */
[----:B------:R0:W5:Y:S04]  /*3870*/  @!P5 LDG.E.64 R66, desc[UR8][R38.64+0x80] ;  /* 0x000080082642d981 */ /* 0x000168000c1e1b00 */
[----:B------:R0:W5:Y:S04]  /*3880*/  @!P5 LDG.E.64 R68, desc[UR8][R36.64+0x80] ;  /* 0x000080082444d981 */ /* 0x000168000c1e1b00 */
[----:B------:R0:W5:Y:S04]  /*3890*/  @!P2 LDG.E.64 R62, desc[UR8][R38.64+0xc0] ;  /* 0x0000c008263ea981 */ /* 0x000168000c1e1b00 */
[----:B------:R0:W5:Y:S02]  /*38a0*/  @!P2 LDG.E.64 R64, desc[UR8][R36.64+0xc0] ;  /* 0x0000c0082440a981 */ /* 0x000164000c1e1b00 */
.L_x_2639:
[----:B------:R-:W-:Y:S05]  /*38b0*/  BSYNC B1 ;  /* 0x0000000000017941 */ /* 0x000fea0003800000 */
.L_x_2638:
[----:B0----5:R-:W-:Y:S01]  /*38c0*/  IMAD.MOV.U32 R36, RZ, RZ, R63 ;  /* 0x000000ffff247224 */ /* 0x021fe200078e003f */
[----:B------:R-:W-:Y:S01]  /*38d0*/  MOV R37, R62 ;  /* 0x0000003e00257202 */ /* 0x000fe20000000f00 */
[----:B------:R-:W-:Y:S01]  /*38e0*/  IMAD.MOV.U32 R39, RZ, RZ, R66 ;  /* 0x000000ffff277224 */ /* 0x000fe200078e0042 */
[----:B------:R-:W-:Y:S01]  /*38f0*/  IADD3 R42, R212, 0x40, RZ ;  /* 0x00000040d42a7810 */ /* 0x000fe20007ffe0ff */
[----:B------:R-:W-:Y:S01]  /*3900*/  IMAD.MOV.U32 R38, RZ, RZ, R67 ;  /* 0x000000ffff267224 */ /* 0x000fe200078e0043 */
[----:B------:R-:W-:Y:S01]  /*3910*/  PRMT R146, R36, 0x5410, R37 ;  /* 0x0000541024927816 */ /* 0x000fe20000000025 */
[----:B------:R-:W-:Y:S01]  /*3920*/  IMAD.MOV.U32 R37, RZ, RZ, R70 ;  /* 0x000000ffff257224 */ /* 0x000fe200078e0046 */
[----:B------:R-:W-:Y:S01]  /*3930*/  MOV R36, R71 ;  /* 0x0000004700247202 */ /* 0x000fe20000000f00 */
[----:B------:R-:W-:Y:S01]  /*3940*/  BSSY B1, `(.L_x_2640) ;  /* 0x000003e000017945 */ /* 0x000fe20003800000 */
[----:B------:R-:W-:Y:S02]  /*3950*/  ISETP.GE.AND P5, PT, R42, R3, PT ;  /* 0x000000032a00720c */ /* 0x000fe40003fa6270 */
[----:B------:R-:W-:-:S02]  /*3960*/  CS2R R42, SRZ ;  /* 0x00000000002a7805 */ /* 0x000fc4000001ff00 */
        /* <DEDUP_REMOVED lines=12> */
[----:B------:R-:W-:Y:S02]  /*3a30*/  PRMT R156, R38, 0x5410, R39 ;  /* 0x00005410269c7816 */ /* 0x000fe40000000027 */
[----:B------:R-:W-:Y:S02]  /*3a40*/  CS2R R54, SRZ ;  /* 0x0000000000367805 */ /* 0x000fe4000001ff00 */
[----:B------:R-:W-:Y:S01]  /*3a50*/  PRMT R149, R37, 0x5410, R36 ;  /* 0x0000541025957816 */ /* 0x000fe20000000024 */
[----:B------:R-:W-:Y:S01]  /*3a60*/  IMAD.MOV.U32 R37, RZ, RZ, R72 ;  /* 0x000000ffff257224 */ /* 0x000fe200078e0048 */
[----:B------:R-:W-:Y:S01]  /*3a70*/  CS2R R56, SRZ ;  /* 0x0000000000387805 */ /* 0x000fe2000001ff00 */
[----:B------:R-:W-:Y:S01]  /*3a80*/  IMAD.MOV.U32 R36, RZ, RZ, R73 ;  /* 0x000000ffff247224 */ /* 0x000fe200078e0049 */
[----:B------:R-:W-:-:S02]  /*3a90*/  CS2R R40, SRZ ;  /* 0x0000000000287805 */ /* 0x000fc4000001ff00 */
[----:B------:R-:W-:Y:S02]  /*3aa0*/  CS2R R46, SRZ ;  /* 0x00000000002e7805 */ /* 0x000fe4000001ff00 */
[----:B------:R-:W-:Y:S01]  /*3ab0*/  PRMT R151, R151, 0x5410, R37 ;  /* 0x0000541097977816 */ /* 0x000fe20000000025 */
[----:B------:R-:W-:Y:S01]  /*3ac0*/  IMAD.MOV.U32 R37, RZ, RZ, R76 ;  /* 0x000000ffff257224 */ /* 0x000fe200078e004c */
[----:B------:R-:W-:Y:S01]  /*3ad0*/  PRMT R153, R36, 0x7610, R153 ;  /* 0x0000761024997816 */ /* 0x000fe20000000099 */
[----:B------:R-:W-:Y:S01]  /*3ae0*/  IMAD.MOV.U32 R36, RZ, RZ, R77 ;  /* 0x000000ffff247224 */ /* 0x000fe200078e004d */
[----:B------:R-:W-:Y:S02]  /*3af0*/  CS2R R52, SRZ ;  /* 0x0000000000347805 */ /* 0x000fe4000001ff00 */
[----:B------:R-:W-:Y:S02]  /*3b00*/  CS2R R58, SRZ ;  /* 0x00000000003a7805 */ /* 0x000fe4000001ff00 */
[----:B------:R-:W-:Y:S01]  /*3b10*/  PRMT R155, R36, 0x5410, R37 ;  /* 0x00005410249b7816 */ /* 0x000fe20000000025 */
        /* <DEDUP_REMOVED lines=32> */
.L_x_2641:
[----:B------:R-:W-:Y:S05]  /*3d20*/  BSYNC B1 ;  /* 0x0000000000017941 */ /* 0x000fea0003800000 */
.L_x_2640:
[----:B------:R-:W2:Y:S01]  /*3d30*/  LDL R0, [R1+0x5c] ;  /* 0x00005c0001007983 */ /* 0x000ea20000100800 */
[----:B0----5:R-:W-:Y:S01]  /*3d40*/  IMAD.MOV.U32 R36, RZ, RZ, R42 ;  /* 0x000000ffff247224 */ /* 0x021fe200078e002a */
[----:B--2---:R-:W-:Y:S01]  /*3d50*/  R2UR UR4, R0 ;  /* 0x00000000000472ca */ /* 0x004fe200000e0000 */
[----:B------:R-:W-:-:S05]  /*3d60*/  IMAD.MOV.U32 R0, RZ, RZ, R43 ;  /* 0x000000ffff007224 */ /* 0x000fca00078e002b */
[----:B------:R-:W-:Y:S01]  /*3d70*/  PRMT R134, R0, 0x5410, R36 ;  /* 0x0000541000867816 */ /* 0x000fe20000000024 */
[----:B------:R-:W-:Y:S01]  /*3d80*/  IMAD.MOV.U32 R36, RZ, RZ, R44 ;  /* 0x000000ffff247224 */ /* 0x000fe200078e002c */
[----:B------:R-:W-:-:S04]  /*3d90*/  MOV R0, R45 ;  /* 0x0000002d00007202 */ /* 0x000fc80000000f00 */
[----:B------:R-:W-:Y:S01]  /*3da0*/  PRMT R140, R36, 0x5410, R0 ;  /* 0x00005410248c7816 */ /* 0x000fe20000000000 */
[----:B------:R-:W-:Y:S01]  /*3db0*/  IMAD.MOV.U32 R36, RZ, RZ, R54 ;  /* 0x000000ffff247224 */ /* 0x000fe200078e0036 */
[----:B------:R-:W-:Y:S01]  /*3dc0*/  UISETP.NE.AND UP0, UPT, UR4, 0x3, UPT ;  /* 0x000000030400788c */ /* 0x000fe2000bf05270 */
[----:B------:R-:W-:-:S05]  /*3dd0*/  IMAD.MOV.U32 R0, RZ, RZ, R55 ;  /* 0x000000ffff007224 */ /* 0x000fca00078e0037 */
[----:B------:R-:W-:Y:S01]  /*3de0*/  PRMT R147, R36, 0x5410, R0 ;  /* 0x0000541024937816 */ /* 0x000fe20000000000 */
[----:B------:R-:W-:Y:S01]  /*3df0*/  IMAD.MOV.U32 R0, RZ, RZ, R57 ;  /* 0x000000ffff007224 */ /* 0x000fe200078e0039 */
[----:B------:R-:W-:Y:S01]  /*3e00*/  PLOP3.LUT P2, PT, PT, PT, UP0, 0x80, 0x0 ;  /* 0x000000000000781c */ /* 0x000fe20003f4f008 */
[----:B------:R-:W-:-:S03]  /*3e10*/  IMAD.MOV.U32 R36, RZ, RZ, R56 ;  /* 0x000000ffff247224 */ /* 0x000fc600078e0038 */
[----:B------:R-:W-:Y:S01]  /*3e20*/  PRMT R153, R153, 0x5410, R0 ;  /* 0x0000541099997816 */ /* 0x000fe20000000000 */
[----:B------:R-:W-:Y:S01]  /*3e30*/  IMAD.MOV.U32 R0, RZ, RZ, R41 ;  /* 0x000000ffff007224 */ /* 0x000fe200078e0029 */
        /* <DEDUP_REMOVED lines=15> */
[----:B------:R-:W-:Y:S06]  /*3f30*/  @!P2 BRA `(.L_x_2642) ;  /* 0x000000000004a947 */ /* 0x000fec0003800000 */
[----:B------:R-:W-:Y:S01]  /*3f40*/  BPT.TRAP 0x1 ;  /* 0x000000040000795c */ /* 0x000fe20000300000 */
.L_x_2642:
[----:B------:R-:W-:Y:S01]  /*3f50*/  IMAD R0, R17, 0x8, R16 ;  /* 0x0000000811007824 */ /* 0x000fe200078e0210 */
[----:B------:R-:W-:Y:S01]  /*3f60*/  SHF.L.U32 R114, R219, 0x1f, RZ ;  /* 0x0000001fdb727819 */ /* 0x000fe200000006ff */
[----:B------:R-:W-:Y:S03]  /*3f70*/  BSSY B1, `(.L_x_2643) ;  /* 0x0000003000017945 */ /* 0x000fe60003800000 */
[----:B------:R-:W0:Y:S02]  /*3f80*/  SYNCS.PHASECHK.TRANS64.TRYWAIT P6, [R0+URZ+0x38890], R114 ;  /* 0x03889072000075a7 */ /* 0x000e2400080c017f */
[----:B0-----:R-:W-:Y:S05]  /*3f90*/  @!P6 BRA `(.L_x_2644) ;  /* 0x000003000034e947 */ /* 0x001fea0003800000 */
.L_x_3067:
[----:B------:R-:W-:Y:S05]  /*3fa0*/  BSYNC B1 ;  /* 0x0000000000017941 */ /* 0x000fea0003800000 */
.L_x_2643:
        /* <DEDUP_REMOVED lines=30> */
[----:B------:R-:W-:Y:S01]  /*4190*/  FMUL.FTZ R86, R86, R126 ;  /* 0x0000007e56567220 */ /* 0x000fe20000410000 */
[----:B------:R-:W-:-:S03]  /*41a0*/  HADD2.F32 R126, -RZ, R165.H1_H1 ;  /* 0x300000a5ff7e7230 */ /* 0x000fc60000004100 */
[----:B------:R-:W-:Y:S01]  /*41b0*/  FFMA.FTZ R85, R85, R124, R86 ;  /* 0x0000007c55557223 */ /* 0x000fe20000010056 */
[----:B------:R-:W-:Y:S02]  /*41c0*/  HADD2.F32 R124, -RZ, R165.H0_H0 ;  /* 0x200000a5ff7c7230 */ /* 0x000fe40000004100 */
[----:B------:R-:W-:Y:S02]  /*41d0*/  HADD2.F32 R86, -RZ, R36.H1_H1 ;  /* 0x30000024ff567230 */ /* 0x000fe40000004100 */
[----:B------:R-:W-:-:S03]  /*41e0*/  F2FP.F16.F32.PACK_AB R39, R85, R39 ;  /* 0x000000275527723e */ /* 0x000fc600000000ff */
[-C--:B------:R-:W-:Y:S01]  /*41f0*/  FMUL.FTZ R36, R86, R124.reuse ;  /* 0x0000007c56247220 */ /* 0x080fe20000410000 */
[----:B------:R-:W-:-:S03]  /*4200*/  FMUL.FTZ R124, R125, R124 ;  /* 0x0000007c7d7c7220 */ /* 0x000fc60000410000 */
[-C--:B------:R-:W-:Y:S01]  /*4210*/  FFMA.FTZ R36, R125, R87.reuse, -R36 ;  /* 0x000000577d247223 */ /* 0x080fe20000010824 */
[----:B------:R-:W-:Y:S02]  /*4220*/  IMAD.MOV.U32 R125, RZ, RZ, R38 ;  /* 0x000000ffff7d7224 */ /* 0x000fe400078e0026 */
[----:B------:R-:W-:Y:S01]  /*4230*/  FFMA.FTZ R38, R86, R87, R124 ;  /* 0x0000005756267223 */ /* 0x000fe2000001007c */
[----:B------:R-:W-:Y:S02]  /*4240*/  HADD2.F32 R124, -RZ, R163.H1_H1 ;  /* 0x300000a3ff7c7230 */ /* 0x000fe40000004100 */
[--C-:B------:R-:W-:Y:S02]  /*4250*/  HADD2.F32 R87, -RZ, R125.reuse.H1_H1 ;  /* 0x3000007dff577230 */ /* 0x100fe40000004100 */
[----:B------:R-:W-:Y:S01]  /*4260*/  F2FP.F16.F32.PACK_AB R36, R38, R36 ;  /* 0x000000242624723e */ /* 0x000fe200000000ff */
[----:B------:R-:W-:Y:S02]  /*4270*/  HADD2.F32 R125, -RZ, R125.H0_H0 ;  /* 0x2000007dff7d7230 */ /* 0x000fe40000004100 */
[----:B------:R-:W-:-:S04]  /*4280*/  FMUL.FTZ R86, R87, R126 ;  /* 0x0000007e57567220 */ /* 0x000fc80000410000 */
[C---:B------:R-:W-:Y:S01]  /*4290*/  FFMA.FTZ R86, R125.reuse, R124, -R86 ;  /* 0x0000007c7d567223 */ /* 0x040fe20000010856 */
[----:B------:R-:W-:-:S04]  /*42a0*/  FMUL.FTZ R125, R125, R126 ;  /* 0x0000007e7d7d7220 */ /* 0x000fc80000410000 */
[----:B------:R-:W-:-:S05]  /*42b0*/  FFMA.FTZ R125, R87, R124, R125 ;  /* 0x0000007c577d7223 */ /* 0x000fca000001007d */
[----:B------:R-:W-:-:S04]  /*42c0*/  F2FP.F16.F32.PACK_AB R86, R125, R86 ;  /* 0x000000567d56723e */ /* 0x000fc800000000ff */
[----:B------:R-:W-:-:S07]  /*42d0*/  MOV R38, R86 ;  /* 0x0000005600267202 */ /* 0x000fce0000000f00 */
.L_x_2650:
[----:B------:R-:W-:Y:S05]  /*42e0*/  BSYNC B3 ;  /* 0x0000000000037941 */ /* 0x000fea0003800000 */
.L_x_2649:
[----:B------:R-:W-:Y:S02]  /*42f0*/  ULDC.64 UR4, c[0x0][0x208] ;  /* 0x0000820000047ab9 */ /* 0x000fe40000000a00 */
[----:B--2---:R1:W-:Y:S03]  /*4300*/  STG.E.128 desc[UR4][R60.64], R36 ;  /* 0x000000243c007986 */ /* 0x0043e6000c101d04 */
.L_x_2648:
[----:B------:R-:W-:Y:S05]  /*4310*/  BSYNC B2 ;  /* 0x0000000000027941 */ /* 0x000fea0003800000 */
.L_x_2647:
        /* <DEDUP_REMOVED lines=47> */
.L_x_2654:
[----:B------:R-:W-:Y:S05]  /*4610*/  BSYNC B3 ;  /* 0x0000000000037941 */ /* 0x000fea0003800000 */
.L_x_2653:
[----:B------:R-:W-:Y:S02]  /*4620*/  ULDC.64 UR4, c[0x0][0x208] ;  /* 0x0000820000047ab9 */ /* 0x000fe40000000a00 */
[----:B--2---:R2:W-:Y:S03]  /*4630*/  STG.E.128 desc[UR4][R60.64+0x80], R36 ;  /* 0x000080243c007986 */ /* 0x0045e6000c101d04 */
.L_x_2652:
[----:B------:R-:W-:Y:S05]  /*4640*/  BSYNC B2 ;  /* 0x0000000000027941 */ /* 0x000fea0003800000 */
.L_x_2651:
[----:B------:R-:W-:Y:S01]  /*4650*/  ISETP.NE.AND P3, PT, R9, RZ, PT ;  /* 0x000000ff0900720c */ /* 0x000fe20003f65270 */
[----:B------:R-:W-:-:S12]  /*4660*/  BSSY B2, `(.L_x_2655) ;  /* 0x0000034000027945 */ /* 0x000fd80003800000 */
[----:B------:R-:W-:Y:S05]  /*4670*/  @!P3 BRA `(.L_x_2656) ;  /* 0x0000000000c8b947 */ /* 0x000fea0003800000 */
[----:B-12---:R1:W2:Y:S01]  /*4680*/  LDS.128 R36, [R4+0x29400] ;  /* 0x0294000004247984 */ /* 0x0062a20000000c00 */
[----:B------:R-:W-:Y:S01]  /*4690*/  ISETP.GE.AND P3, PT, R214, R122, PT ;  /* 0x0000007ad600720c */ /* 0x000fe20003f66270 */
[----:B------:R-:W-:-:S12]  /*46a0*/  BSSY B3, `(.L_x_2657) ;  /* 0x000002d000037945 */ /* 0x000fd80003800000 */
[----:B-1----:R-:W-:Y:S05]  /*46b0*/  @P3 BRA `(.L_x_2658) ;  /* 0x0000000000ac3947 */ /* 0x002fea0003800000 */
        /* <DEDUP_REMOVED lines=43> */
.L_x_2658:
[----:B------:R-:W-:Y:S05]  /*4970*/  BSYNC B3 ;  /* 0x0000000000037941 */ /* 0x000fea0003800000 */
.L_x_2657:
[----:B------:R-:W-:Y:S02]  /*4980*/  ULDC.64 UR4, c[0x0][0x208] ;  /* 0x0000820000047ab9 */ /* 0x000fe40000000a00 */
[----:B--2---:R3:W-:Y:S03]  /*4990*/  STG.E.128 desc[UR4][R60.64+0x100], R36 ;  /* 0x000100243c007986 */ /* 0x0047e6000c101d04 */
.L_x_2656:
[----:B------:R-:W-:Y:S05]  /*49a0*/  BSYNC B2 ;  /* 0x0000000000027941 */ /* 0x000fea0003800000 */
.L_x_2655:
[----:B------:R-:W-:-:S13]  /*49b0*/  ISETP.NE.AND P3, PT, R8, RZ, PT ;  /* 0x000000ff0800720c */ /* 0x000fda0003f65270 */
[----:B------:R-:W-:Y:S05]  /*49c0*/  @!P3 BRA `(.L_x_2646) ;  /* 0x0000000000c8b947 */ /* 0x000fea0003800000 */
[----:B-123--:R1:W2:Y:S01]  /*49d0*/  LDS.128 R36, [R4+0x2bc00] ;  /* 0x02bc000004247984 */ /* 0x00e2a20000000c00 */
[----:B------:R-:W-:Y:S01]  /*49e0*/  ISETP.GE.AND P3, PT, R217, R122, PT ;  /* 0x0000007ad900720c */ /* 0x000fe20003f66270 */
[----:B------:R-:W-:-:S12]  /*49f0*/  BSSY B2, `(.L_x_2659) ;  /* 0x000002d000027945 */ /* 0x000fd80003800000 */
[----:B-1----:R-:W-:Y:S05]  /*4a00*/  @P3 BRA `(.L_x_2660) ;  /* 0x0000000000ac3947 */ /* 0x002fea0003800000 */
[--C-:B------:R-:W-:Y:S02]  /*4a10*/  SHF.R.U64 R82, R78, 0x10, R79.reuse ;  /* 0x000000104e527819 */ /* 0x100fe4000000124f */
[----:B------:R-:W-:Y:S01]  /*4a20*/  SHF.R.U32.HI R78, RZ, 0x10, R79 ;  /* 0x00000010ff4e7819 */ /* 0x000fe2000001164f */
[----:B--2---:R-:W-:Y:S01]  /*4a30*/  IMAD.MOV.U32 R79, RZ, RZ, R37 ;  /* 0x000000ffff4f7224 */ /* 0x004fe200078e0025 */
[--C-:B------:R-:W-:Y:S01]  /*4a40*/  SHF.R.U64 R83, R80, 0x10, R81.reuse ;  /* 0x0000001050537819 */ /* 0x100fe20000001251 */
[----:B------:R-:W-:Y:S01]  /*4a50*/  HADD2.F32 R82, -RZ, R82.H0_H0 ;  /* 0x20000052ff527230 */ /* 0x000fe20000004100 */
[----:B------:R-:W-:Y:S02]  /*4a60*/  SHF.R.U32.HI R80, RZ, 0x10, R81 ;  /* 0x00000010ff507819 */ /* 0x000fe40000011651 */
[----:B------:R-:W-:Y:S02]  /*4a70*/  HADD2.F32 R81, -RZ, R79.H1_H1 ;  /* 0x3000004fff517230 */ /* 0x000fe40000004100 */
[----:B------:R-:W-:-:S02]  /*4a80*/  HADD2.F32 R37, -RZ, R83.H0_H0 ;  /* 0x20000053ff257230 */ /* 0x000fc40000004100 */
[----:B------:R-:W-:Y:S02]  /*4a90*/  HADD2.F32 R83, -RZ, R79.H0_H0 ;  /* 0x2000004fff537230 */ /* 0x000fe40000004100 */
[----:B------:R-:W-:Y:S02]  /*4aa0*/  HADD2.F32 R80, -RZ, R80.H0_H0 ;  /* 0x20000050ff507230 */ /* 0x000fe40000004100 */
[-C--:B------:R-:W-:Y:S01]  /*4ab0*/  FMUL.FTZ R79, R81, R37.reuse ;  /* 0x00000025514f7220 */ /* 0x080fe20000410000 */
[----:B------:R-:W-:-:S03]  /*4ac0*/  FMUL.FTZ R37, R83, R37 ;  /* 0x0000002553257220 */ /* 0x000fc60000410000 */
[-C--:B------:R-:W-:Y:S01]  /*4ad0*/  FFMA.FTZ R79, R83, R82.reuse, -R79 ;  /* 0x00000052534f7223 */ /* 0x080fe2000001084f */
[----:B------:R-:W-:Y:S02]  /*4ae0*/  IMAD.MOV.U32 R83, RZ, RZ, R36 ;  /* 0x000000ffff537224 */ /* 0x000fe400078e0024 */
[----:B------:R-:W-:Y:S01]  /*4af0*/  FFMA.FTZ R37, R81, R82, R37 ;  /* 0x0000005251257223 */ /* 0x000fe20000010025 */
[----:B------:R-:W-:Y:S01]  /*4b00*/  MOV R81, R39 ;  /* 0x0000002700517202 */ /* 0x000fe20000000f00 */
[----:B------:R-:W-:Y:S02]  /*4b10*/  HADD2.F32 R82, -RZ, R78.H0_H0 ;  /* 0x2000004eff527230 */ /* 0x000fe40000004100 */
[----:B------:R-:W-:Y:S01]  /*4b20*/  HADD2.F32 R36, -RZ, R83.H1_H1 ;  /* 0x30000053ff247230 */ /* 0x000fe20000004100 */
[----:B------:R-:W-:Y:S01]  /*4b30*/  F2FP.F16.F32.PACK_AB R37, R37, R79 ;  /* 0x0000004f2525723e */ /* 0x000fe200000000ff */
[--C-:B------:R-:W-:Y:S02]  /*4b40*/  HADD2.F32 R39, -RZ, R81.reuse.H1_H1 ;  /* 0x30000051ff277230 */ /* 0x100fe40000004100 */
[----:B------:R-:W-:-:S02]  /*4b50*/  HADD2.F32 R81, -RZ, R81.H0_H0 ;  /* 0x20000051ff517230 */ /* 0x000fc40000004100 */
        /* <DEDUP_REMOVED lines=22> */
.L_x_2660:
[----:B------:R-:W-:Y:S05]  /*4cc0*/  BSYNC B2 ;  /* 0x0000000000027941 */ /* 0x000fea0003800000 */
.L_x_2659:
[----:B------:R-:W-:Y:S02]  /*4cd0*/  ULDC.64 UR4, c[0x0][0x208] ;  /* 0x0000820000047ab9 */ /* 0x000fe40000000a00 */
[----:B--2---:R4:W-:Y:S03]  /*4ce0*/  STG.E.128 desc[UR4][R60.64+0x180], R36 ;  /* 0x000180243c007986 */ /* 0x0049e6000c101d04 */
.L_x_2646:
[----:B------:R-:W-:Y:S05]  /*4cf0*/  BSYNC B1 ;  /* 0x0000000000017941 */ /* 0x000fea0003800000 */
.L_x_2645:
[----:B------:R-:W-:Y:S04]  /*4d00*/  BSSY B1, `(.L_x_2661) ;  /* 0x00000dc000017945 */ /* 0x000fe80003800000 */
        /* <DEDUP_REMOVED lines=24> */
[----:B------:R-:W-:Y:S02]  /*4e90*/  IMAD.MOV.U32 R37, RZ, RZ, R39 ;  /* 0x000000ffff257224 */ /* 0x000fe400078e0027 */
        /* <DEDUP_REMOVED lines=25> */
[----:B------:R-:W-:-:S04]  /*5030*/  MOV R39, R61 ;  /* 0x0000003d00277202 */ /* 0x000fc80000000f00 */
[----:B------:R-:W-:-:S07]  /*5040*/  F2FP.F16.F32.PACK_AB R38, R38, R74 ;  /* 0x0000004a2626723e */ /* 0x000fce00000000ff */
.L_x_2666:
[----:B------:R-:W-:Y:S05]  /*5050*/  BSYNC B3 ;  /* 0x0000000000037941 */ /* 0x000fea0003800000 */
.L_x_2665:
[----:B------:R-:W-:Y:S02]  /*5060*/  ULDC.64 UR4, c[0x0][0x208] ;  /* 0x0000820000047ab9 */ /* 0x000fe40000000a00 */
[----:B--2---:R1:W-:Y:S03]  /*5070*/  STG.E.128 desc[UR4][R50.64], R36 ;  /* 0x0000002432007986 */ /* 0x0043e6000c101d04 */
.L_x_2664:
[----:B------:R-:W-:Y:S05]  /*5080*/  BSYNC B2 ;  /* 0x0000000000027941 */ /* 0x000fea0003800000 */
.L_x_2663:
        /* <DEDUP_REMOVED lines=23> */
[----:B------:R-:W-:-:S04]  /*5200*/  IMAD.MOV.U32 R37, RZ, RZ, R39 ;  /* 0x000000ffff257224 */ /* 0x000fc800078e0027 */
        /* <DEDUP_REMOVED lines=27> */
.L_x_2670:
[----:B------:R-:W-:Y:S05]  /*53c0*/  BSYNC B3 ;  /* 0x0000000000037941 */ /* 0x000fea0003800000 */
.L_x_2669:
[----:B------:R-:W-:Y:S02]  /*53d0*/  ULDC.64 UR4, c[0x0][0x208] ;  /* 0x0000820000047ab9 */ /* 0x000fe40000000a00 */
[----:B--2---:R1:W-:Y:S03]  /*53e0*/  STG.E.128 desc[UR4][R50.64+0x80], R36 ;  /* 0x0000802432007986 */ /* 0x0043e6000c101d04 */
.L_x_2668:
[----:B------:R-:W-:Y:S05]  /*53f0*/  BSYNC B2 ;  /* 0x0000000000027941 */ /* 0x000fea0003800000 */
.L_x_2667:
        /* <DEDUP_REMOVED lines=8> */
[----:B------:R-:W-:Y:S02]  /*5480*/  SHF.R.U32.HI R66, RZ, 0x10, R67 ;  /* 0x00000010ff427819 */ /* 0x000fe40000011643 */
[--C-:B------:R-:W-:Y:S01]  /*5490*/  SHF.R.U64 R61, R68, 0x10, R69.reuse ;  /* 0x00000010443d7819 */ /* 0x100fe20000001245 */
[----:B------:R-:W-:Y:S01]  /*54a0*/  HADD2.F32 R60, -RZ, R60.H0_H0 ;  /* 0x2000003cff3c7230 */ /* 0x000fe20000004100 */
[----:B--2---:R-:W-:Y:S01]  /*54b0*/  MOV R67, R37 ;  /* 0x0000002500437202 */ /* 0x004fe20000000f00 */
[----:B------:R-:W-:Y:S01]  /*54c0*/  HADD2.F32 R66, -RZ, R66.H0_H0 ;  /* 0x20000042ff427230 */ /* 0x000fe20000004100 */
        /* <DEDUP_REMOVED lines=10> */
[----:B------:R-:W-:Y:S02]  /*5570*/  IMAD.MOV.U32 R37, RZ, RZ, R39 ;  /* 0x000000ffff257224 */ /* 0x000fe400078e0027 */
[----:B------:R-:W-:Y:S02]  /*5580*/  HADD2.F32 R148, -RZ, R148.H1_H1 ;  /* 0x30000094ff947230 */ /* 0x000fe40000004100 */
        /* <DEDUP_REMOVED lines=26> */
.L_x_2674:
[----:B------:R-:W-:Y:S05]  /*5730*/  BSYNC B3 ;  /* 0x0000000000037941 */ /* 0x000fea0003800000 */
.L_x_2673:
[----:B------:R-:W-:Y:S02]  /*5740*/  ULDC.64 UR4, c[0x0][0x208] ;  /* 0x0000820000047ab9 */ /* 0x000fe40000000a00 */
[----:B--2---:R1:W-:Y:S03]  /*5750*/  STG.E.128 desc[UR4][R50.64+0x100], R36 ;  /* 0x0001002432007986 */ /* 0x0043e6000c101d04 */
.L_x_2672:
[----:B------:R-:W-:Y:S05]  /*5760*/  BSYNC B2 ;  /* 0x0000000000027941 */ /* 0x000fea0003800000 */
.L_x_2671:
[----:B------:R-:W-:-:S13]  /*5770*/  ISETP.NE.AND P3, PT, R8, RZ, PT ;  /* 0x000000ff0800720c */ /* 0x000fda0003f65270 */
        /* <DEDUP_REMOVED lines=49> */
.L_x_2676:
[----:B------:R-:W-:Y:S05]  /*5a90*/  BSYNC B2 ;  /* 0x0000000000027941 */ /* 0x000fea0003800000 */
.L_x_2675:
[----:B------:R-:W-:Y:S02]  /*5aa0*/  ULDC.64 UR4, c[0x0][0x208] ;  /* 0x0000820000047ab9 */ /* 0x000fe40000000a00 */
[----:B--2---:R1:W-:Y:S03]  /*5ab0*/  STG.E.128 desc[UR4][R50.64+0x180], R36 ;  /* 0x0001802432007986 */ /* 0x0043e6000c101d04 */
.L_x_2662:
[----:B------:R-:W-:Y:S05]  /*5ac0*/  BSYNC B1 ;  /* 0x0000000000017941 */ /* 0x000fea0003800000 */
.L_x_2661:
        /* <DEDUP_REMOVED lines=48> */
[----:B------:R-:W-:Y:S02]  /*5dd0*/  IMAD.MOV.U32 R36, RZ, RZ, R39 ;  /* 0x000000ffff247224 */ /* 0x000fe400078e0027 */
[----:B------:R-:W-:Y:S02]  /*5de0*/  IMAD.MOV.U32 R39, RZ, RZ, R50 ;  /* 0x000000ffff277224 */ /* 0x000fe400078e0032 */
[----:B------:R-:W-:Y:S02]  /*5df0*/  F2FP.F16.F32.PACK_AB R157, R157, R37 ;  /* 0x000000259d9d723e */ /* 0x000fe400000000ff */
[----:B------:R-:W-:-:S03]  /*5e00*/  MOV R37, R56 ;  /* 0x0000003800257202 */ /* 0x000fc60000000f00 */
[----:B------:R-:W-:-:S07]  /*5e10*/  IMAD.MOV.U32 R38, RZ, RZ, R157 ;  /* 0x000000ffff267224 */ /* 0x000fce00078e009d */
.L_x_2681:
[----:B------:R-:W-:Y:S05]  /*5e20*/  BSYNC B2 ;  /* 0x0000000000027941 */ /* 0x000fea0003800000 */
.L_x_2680:
[----:B------:R-:W-:Y:S02]  /*5e30*/  ULDC.64 UR4, c[0x0][0x208] ;  /* 0x0000820000047ab9 */ /* 0x000fe40000000a00 */
[----:B--2---:R1:W-:Y:S03]  /*5e40*/  STG.E.128 desc[UR4][R48.64], R36 ;  /* 0x0000002430007986 */ /* 0x0043e6000c101d04 */
.L_x_2679:
[----:B------:R-:W-:Y:S05]  /*5e50*/  BSYNC B1 ;  /* 0x0000000000017941 */ /* 0x000fea0003800000 */
.L_x_2678:
        /* <DEDUP_REMOVED lines=47> */
[----:B------:R-:W-:Y:S01]  /*6150*/  IMAD.MOV.U32 R36, RZ, RZ, R37 ;  /* 0x000000ffff247224 */ /* 0x000fe200078e0025 */
[----:B------:R-:W-:-:S03]  /*6160*/  MOV R37, R52 ;  /* 0x0000003400257202 */ /* 0x000fc60000000f00 */
[----:B------:R-:W-:-:S05]  /*6170*/  F2FP.F16.F32.PACK_AB R39, R154, R39 ;  /* 0x000000279a27723e */ /* 0x000fca00000000ff */
[----:B------:R-:W-:Y:S02]  /*6180*/  IMAD.MOV.U32 R38, RZ, RZ, R39 ;  /* 0x000000ffff267224 */ /* 0x000fe400078e0027 */
[----:B------:R-:W-:-:S07]  /*6190*/  IMAD.MOV.U32 R39, RZ, RZ, R50 ;  /* 0x000000ffff277224 */ /* 0x000fce00078e0032 */
.L_x_2685:
[----:B------:R-:W-:Y:S05]  /*61a0*/  BSYNC B2 ;  /* 0x0000000000027941 */ /* 0x000fea0003800000 */
.L_x_2684:
[----:B------:R-:W-:Y:S02]  /*61b0*/  ULDC.64 UR4, c[0x0][0x208] ;  /* 0x0000820000047ab9 */ /* 0x000fe40000000a00 */
[----:B--2---:R1:W-:Y:S03]  /*61c0*/  STG.E.128 desc[UR4][R48.64+0x80], R36 ;  /* 0x0000802430007986 */ /* 0x0043e6000c101d04 */
.L_x_2683:
[----:B------:R-:W-:Y:S05]  /*61d0*/  BSYNC B1 ;  /* 0x0000000000017941 */ /* 0x000fea0003800000 */
.L_x_2682:
        /* <DEDUP_REMOVED lines=15> */
[----:B------:R-:W-:Y:S02]  /*62d0*/  HADD2.F32 R51, -RZ, R39.H1_H1 ;  /* 0x30000027ff337230 */ /* 0x000fe40000004100 */
[----:B------:R-:W-:Y:S01]  /*62e0*/  FMUL.FTZ R53, R37, R46 ;  /* 0x0000002e25357220 */ /* 0x000fe20000410000 */
[----:B------:R-:W-:-:S02]  /*62f0*/  HADD2.F32 R44, -RZ, R44.H0_H0 ;  /* 0x2000002cff2c7230 */ /* 0x000fc40000004100 */
[----:B------:R-:W-:Y:S02]  /*6300*/  HADD2.F32 R52, -RZ, R45.H0_H0 ;  /* 0x2000002dff347230 */ /* 0x000fe40000004100 */
[C---:B------:R-:W-:Y:S01]  /*6310*/  FMUL.FTZ R45, R50.reuse, R46 ;  /* 0x0000002e322d7220 */ /* 0x040fe20000410000 */
[----:B------:R-:W-:Y:S02]  /*6320*/  HADD2.F32 R39, -RZ, R39.H0_H0 ;  /* 0x20000027ff277230 */ /* 0x000fe40000004100 */
[-C--:B------:R-:W-:Y:S01]  /*6330*/  FMUL.FTZ R46, R51, R47.reuse ;  /* 0x0000002f332e7220 */ /* 0x080fe20000410000 */
[-C--:B------:R-:W-:Y:S01]  /*6340*/  FFMA.FTZ R53, R50, R44.reuse, R53 ;  /* 0x0000002c32357223 */ /* 0x080fe20000010035 */
[----:B------:R-:W-:Y:S01]  /*6350*/  FFMA.FTZ R45, R37, R44, -R45 ;  /* 0x0000002c252d7223 */ /* 0x000fe2000001082d */
[----:B------:R-:W-:Y:S02]  /*6360*/  HADD2.F32 R44, -RZ, R36.H1_H1 ;  /* 0x30000024ff2c7230 */ /* 0x000fe40000004100 */
[C---:B------:R-:W-:Y:S01]  /*6370*/  FMUL.FTZ R47, R39.reuse, R47 ;  /* 0x0000002f272f7220 */ /* 0x040fe20000410000 */
[----:B------:R-:W-:Y:S01]  /*6380*/  FFMA.FTZ R46, R39, R52, -R46 ;  /* 0x00000034272e7223 */ /* 0x000fe2000001082e */
[----:B------:R-:W-:Y:S01]  /*6390*/  HADD2.F32 R39, -RZ, R142.H0_H0 ;  /* 0x2000008eff277230 */ /* 0x000fe20000004100 */
[----:B------:R-:W-:Y:S01]  /*63a0*/  F2FP.F16.F32.PACK_AB R45, R53, R45 ;  /* 0x0000002d352d723e */ /* 0x000fe200000000ff */
[----:B------:R-:W-:-:S02]  /*63b0*/  HADD2.F32 R36, -RZ, R36.H0_H0 ;  /* 0x20000024ff247230 */ /* 0x000fc40000004100 */
[----:B------:R-:W-:Y:S01]  /*63c0*/  FFMA.FTZ R47, R51, R52, R47 ;  /* 0x00000034332f7223 */ /* 0x000fe2000001002f */
[----:B------:R-:W-:Y:S02]  /*63d0*/  HADD2.F32 R142, -RZ, R142.H1_H1 ;  /* 0x3000008eff8e7230 */ /* 0x000fe40000004100 */
[-C--:B------:R-:W-:Y:S01]  /*63e0*/  FMUL.FTZ R51, R44, R39.reuse ;  /* 0x000000272c337220 */ /* 0x080fe20000410000 */
[--C-:B------:R-:W-:Y:S02]  /*63f0*/  HADD2.F32 R50, -RZ, R38.reuse.H1_H1 ;  /* 0x30000026ff327230 */ /* 0x100fe40000004100 */
[----:B------:R-:W-:Y:S01]  /*6400*/  FMUL.FTZ R52, R36, R39 ;  /* 0x0000002724347220 */ /* 0x000fe20000410000 */
[----:B------:R-:W-:Y:S01]  /*6410*/  HADD2.F32 R38, -RZ, R38.H0_H0 ;  /* 0x20000026ff267230 */ /* 0x000fe20000004100 */
[----:B------:R-:W-:Y:S01]  /*6420*/  F2FP.F16.F32.PACK_AB R46, R47, R46 ;  /* 0x0000002e2f2e723e */ /* 0x000fe200000000ff */
[--C-:B------:R-:W-:Y:S02]  /*6430*/  HADD2.F32 R37, -RZ, R140.reuse.H0_H0 ;  /* 0x2000008cff257230 */ /* 0x100fe40000004100 */
[----:B------:R-:W-:Y:S01]  /*6440*/  FMUL.FTZ R39, R50, R142 ;  /* 0x0000008e32277220 */ /* 0x000fe20000410000 */
[----:B------:R-:W-:-:S02]  /*6450*/  HADD2.F32 R140, -RZ, R140.H1_H1 ;  /* 0x3000008cff8c7230 */ /* 0x000fc40000004100 */
[----:B------:R-:W-:Y:S01]  /*6460*/  FMUL.FTZ R142, R38, R142 ;  /* 0x0000008e268e7220 */ /* 0x000fe20000410000 */
[-C--:B------:R-:W-:Y:S01]  /*6470*/  FFMA.FTZ R51, R36, R37.reuse, -R51 ;  /* 0x0000002524337223 */ /* 0x080fe20000010833 */
[----:B------:R-:W-:Y:S01]  /*6480*/  FFMA.FTZ R52, R44, R37, R52 ;  /* 0x000000252c347223 */ /* 0x000fe20000010034 */
[-C--:B------:R-:W-:Y:S01]  /*6490*/  FFMA.FTZ R39, R38, R140.reuse, -R39 ;  /* 0x0000008c26277223 */ /* 0x080fe20000010827 */
[----:B------:R-:W-:Y:S01]  /*64a0*/  FFMA.FTZ R142, R50, R140, R142 ;  /* 0x0000008c328e7223 */ /* 0x000fe2000001008e */
[----:B------:R-:W-:Y:S02]  /*64b0*/  IMAD.MOV.U32 R37, RZ, RZ, R45 ;  /* 0x000000ffff257224 */ /* 0x000fe400078e002d */
[----:B------:R-:W-:Y:S02]  /*64c0*/  F2FP.F16.F32.PACK_AB R51, R52, R51 ;  /* 0x000000333433723e */ /* 0x000fe400000000ff */
[----:B------:R-:W-:-:S03]  /*64d0*/  F2FP.F16.F32.PACK_AB R39, R142, R39 ;  /* 0x000000278e27723e */ /* 0x000fc600000000ff */
[----:B------:R-:W-:Y:S01]  /*64e0*/  IMAD.MOV.U32 R36, RZ, RZ, R51 ;  /* 0x000000ffff247224 */ /* 0x000fe200078e0033 */
[----:B------:R-:W-:Y:S01]  /*64f0*/  MOV R38, R39 ;  /* 0x0000002700267202 */ /* 0x000fe20000000f00 */
[----:B------:R-:W-:-:S07]  /*6500*/  IMAD.MOV.U32 R39, RZ, RZ, R46 ;  /* 0x000000ffff277224 */ /* 0x000fce00078e002e */
.L_x_2689:
[----:B------:R-:W-:Y:S05]  /*6510*/  BSYNC B2 ;  /* 0x0000000000027941 */ /* 0x000fea0003800000 */
.L_x_2688:
[----:B------:R-:W-:Y:S02]  /*6520*/  ULDC.64 UR4, c[0x0][0x208] ;  /* 0x0000820000047ab9 */ /* 0x000fe40000000a00 */
[----:B--2---:R1:W-:Y:S03]  /*6530*/  STG.E.128 desc[UR4][R48.64+0x100], R36 ;  /* 0x0001002430007986 */ /* 0x0043e6000c101d04 */
.L_x_2687:
[----:B------:R-:W-:Y:S05]  /*6540*/  BSYNC B1 ;  /* 0x0000000000017941 */ /* 0x000fea0003800000 */
.L_x_2686:
[----:B------:R-:W-:-:S13]  /*6550*/  ISETP.NE.AND P3, PT, R8, RZ, PT ;  /* 0x000000ff0800720c */ /* 0x000fda0003f65270 */
        /* <DEDUP_REMOVED lines=34> */
[----:B------:R-:W-:-:S02]  /*6780*/  HADD2.F32 R47, -RZ, R134.H0_H0 ;  /* 0x20000086ff2f7230 */ /* 0x000fc40000004100 */
[-C--:B------:R-:W-:Y:S01]  /*6790*/  FMUL.FTZ R39, R46, R135.reuse ;  /* 0x000000872e277220 */ /* 0x080fe20000410000 */
[----:B------:R-:W-:Y:S02]  /*67a0*/  HADD2.F32 R37, -RZ, R134.H1_H1 ;  /* 0x30000086ff257230 */ /* 0x000fe40000004100 */
        /* <DEDUP_REMOVED lines=9> */
.L_x_2691:
[----:B------:R-:W-:Y:S05]  /*6840*/  BSYNC B1 ;  /* 0x0000000000017941 */ /* 0x000fea0003800000 */
.L_x_2690:
[----:B------:R-:W-:Y:S02]  /*6850*/  ULDC.64 UR4, c[0x0][0x208] ;  /* 0x0000820000047ab9 */ /* 0x000fe40000000a00 */
[----:B--2---:R1:W-:Y:S01]  /*6860*/  STG.E.128 desc[UR4][R48.64+0x180], R36 ;  /* 0x0001802430007986 */ /* 0x0043e2000c101d04 */
[----:B------:R-:W-:Y:S05]  /*6870*/  BRA `(.L_x_2677) ;  /* 0x0000004000b87947 */ /* 0x000fea0003800000 */
.L_x_2635:
[----:B------:R-:W-:Y:S01]  /*6880*/  ISETP.GE.AND P4, PT, R212, R3, PT ;  /* 0x00000003d400720c */ /* 0x000fe20003f86270 */
[----:B------:R-:W-:Y:S01]  /*6890*/  BSSY B1, `(.L_x_2692) ;  /* 0x0000024000017945 */ /* 0x000fe20003800000 */
[----:B------:R-:W-:Y:S02]  /*68a0*/  CS2R R54, SRZ ;  /* 0x0000000000367805 */ /* 0x000fe4000001ff00 */
[----:B------:R-:W-:Y:S02]  /*68b0*/  CS2R R38, SRZ ;  /* 0x0000000000267805 */ /* 0x000fe4000001ff00 */
[----:B------:R-:W-:Y:S02]  /*68c0*/  CS2R R36, SRZ ;  /* 0x0000000000247805 */ /* 0x000fe4000001ff00 */
[----:B------:R-:W-:Y:S02]  /*68d0*/  CS2R R42, SRZ ;  /* 0x00000000002a7805 */ /* 0x000fe4000001ff00 */
[----:B0-----:R-:W-:-:S02]  /*68e0*/  CS2R R40, SRZ ;  /* 0x0000000000287805 */ /* 0x001fc4000001ff00 */
[----:B------:R-:W-:Y:S02]  /*68f0*/  CS2R R46, SRZ ;  /* 0x00000000002e7805 */ /* 0x000fe4000001ff00 */
[----:B------:R-:W-:Y:S02]  /*6900*/  CS2R R44, SRZ ;  /* 0x00000000002c7805 */ /* 0x000fe4000001ff00 */
[----:B------:R-:W-:Y:S02]  /*6910*/  CS2R R50, SRZ ;  /* 0x0000000000327805 */ /* 0x000fe4000001ff00 */
[----:B------:R-:W-:Y:S01]  /*6920*/  CS2R R48, SRZ ;  /* 0x0000000000307805 */ /* 0x000fe2000001ff00 */
[----:B------:R-:W-:Y:S06]  /*6930*/  @P4 BRA `(.L_x_2693) ;  /* 0x0000000000644947 */ /* 0x000fec0003800000 */
[----:B------:R-:W-:Y:S01]  /*6940*/  IADD3 R36, P2, R102, R86, RZ ;  /* 0x0000005666247210 */ /* 0x000fe20007f5e0ff */
[----:B------:R-:W-:Y:S01]  /*6950*/  ULDC.64 UR4, c[0x0][0x3e8] ;  /* 0x0000fa0000047ab9 */ /* 0x000fe20000000a00 */
[-C--:B------:R-:W-:Y:S02]  /*6960*/  ISETP.GE.AND P3, PT, R18, R122.reuse, PT ;  /* 0x0000007a1200720c */ /* 0x080fe40003f66270 */
[----:B------:R-:W-:Y:S02]  /*6970*/  CS2R R42, SRZ ;  /* 0x00000000002a7805 */ /* 0x000fe4000001ff00 */
[----:B------:R-:W-:Y:S01]  /*6980*/  LEA R44, P5, R36, UR4, 0x1 ;  /* 0x00000004242c7c11 */ /* 0x000fe2000f8a08ff */
[----:B------:R-:W-:Y:S01]  /*6990*/  IMAD.X R37, R0, 0x1, R21, P2 ;  /* 0x0000000100257824 */ /* 0x000fe200010e0615 */
[----:B------:R-:W-:Y:S02]  /*69a0*/  ISETP.GE.AND P2, PT, R213, R122, PT ;  /* 0x0000007ad500720c */ /* 0x000fe40003f46270 */
[----:B------:R-:W-:-:S02]  /*69b0*/  CS2R R40, SRZ ;  /* 0x0000000000287805 */ /* 0x000fc4000001ff00 */
[----:B------:R-:W-:Y:S01]  /*69c0*/  CS2R R38, SRZ ;  /* 0x0000000000267805 */ /* 0x000fe2000001ff00 */
[----:B------:R-:W-:Y:S01]  /*69d0*/  ULDC.64 UR6, c[0x0][0x208] ;  /* 0x0000820000067ab9 */ /* 0x000fe20000000a00 */
[----:B------:R-:W-:Y:S01]  /*69e0*/  LEA.HI.X R45, R36, UR5, R37, 0x1, P5 ;  /* 0x00000005242d7c11 */ /* 0x000fe2000a8f0c25 */
[----:B------:R-:W-:Y:S01]  /*69f0*/  ULDC.64 UR4, c[0x0][0x400] ;  /* 0x0001000000047ab9 */ /* 0x000fe20000000a00 */
[----:B------:R-:W-:Y:S02]  /*6a00*/  IADD3 R46, P5, R108, R84, RZ ;  /* 0x000000546c2e7210 */ /* 0x000fe40007fbe0ff */
[----:B------:R-:W-:Y:S02]  /*6a10*/  CS2R R36, SRZ ;  /* 0x0000000000247805 */ /* 0x000fe4000001ff00 */
[----:B------:R-:W-:Y:S01]  /*6a20*/  CS2R R50, SRZ ;  /* 0x0000000000327805 */ /* 0x000fe2000001ff00 */
[----:B------:R-:W5:Y:S01]  /*6a30*/  @!P3 LDG.E.128 R40, desc[UR6][R44.64] ;  /* 0x000000062c28b981 */ /* 0x000f62000c1e1d00 */
[----:B------:R-:W-:Y:S01]  /*6a40*/  IMAD.X R47, R114, 0x1, R15, P5 ;  /* 0x00000001722f7824 */ /* 0x000fe200028e060f */
[----:B------:R-:W-:-:S02]  /*6a50*/  LEA R52, P5, R46, UR4, 0x1 ;  /* 0x000000042e347c11 */ /* 0x000fc4000f8a08ff */
[----:B------:R0:W5:Y:S01]  /*6a60*/  @!P2 LDG.E.128 R36, desc[UR6][R44.64+0x80] ;  /* 0x000080062c24a981 */ /* 0x000162000c1e1d00 */
[----:B------:R-:W-:Y:S02]  /*6a70*/  CS2R R48, SRZ ;  /* 0x0000000000307805 */ /* 0x000fe4000001ff00 */
[----:B------:R-:W-:Y:S02]  /*6a80*/  LEA.HI.X R53, R46, UR5, R47, 0x1, P5 ;  /* 0x000000052e357c11 */ /* 0x000fe4000a8f0c2f */
[----:B------:R-:W-:-:S03]  /*6a90*/  CS2R R46, SRZ ;  /* 0x00000000002e7805 */ /* 0x000fc6000001ff00 */
[----:B------:R1:W5:Y:S01]  /*6aa0*/  @!P3 LDG.E.128 R48, desc[UR6][R52.64] ;  /* 0x000000063430b981 */ /* 0x000362000c1e1d00 */
[----:B0-----:R-:W-:-:S06]  /*6ab0*/  CS2R R44, SRZ ;  /* 0x00000000002c7805 */ /* 0x001fcc000001ff00 */
[----:B------:R1:W5:Y:S02]  /*6ac0*/  @!P2 LDG.E.128 R44, desc[UR6][R52.64+0x80] ;  /* 0x00008006342ca981 */ /* 0x000364000c1e1d00 */
.L_x_2693:
[----:B------:R-:W-:Y:S05]  /*6ad0*/  BSYNC B1 ;  /* 0x0000000000017941 */ /* 0x000fea0003800000 */
.L_x_2692:
[----:B------:R-:W2:Y:S01]  /*6ae0*/  LDL.LU R60, [R1+0x10] ;  /* 0x00001000013c7983 */ /* 0x000ea20000300800 */
[----:B-1---5:R-:W-:Y:S01]  /*6af0*/  IMAD.MOV.U32 R52, RZ, RZ, R39 ;  /* 0x000000ffff347224 */ /* 0x022fe200078e0027 */
[----:B------:R-:W-:Y:S01]  /*6b00*/  MOV R53, R38 ;  /* 0x0000002600357202 */ /* 0x000fe20000000f00 */
[----:B------:R-:W-:Y:S01]  /*6b10*/  VIADD R58, R212, 0x20 ;  /* 0x00000020d43a7836 */ /* 0x000fe20000000000 */
        /* <DEDUP_REMOVED lines=26> */
[----:B------:R-:W-:Y:S01]  /*6cc0*/  MOV R57, R44 ;  /* 0x0000002c00397202 */ /* 0x000fe20000000f00 */
[----:B------:R-:W-:Y:S01]  /*6cd0*/  IMAD.MOV.U32 R71, RZ, RZ, R49 ;  /* 0x000000ffff477224 */ /* 0x000fe200078e0031 */
[----:B------:R-:W-:Y:S02]  /*6ce0*/  PRMT R173, R173, 0x5410, R56 ;  /* 0x00005410adad7816 */ /* 0x000fe40000000038 */
[----:B------:R-:W-:Y:S02]  /*6cf0*/  CS2R R64, SRZ ;  /* 0x0000000000407805 */ /* 0x000fe4000001ff00 */
[----:B------:R-:W-:Y:S02]  /*6d00*/  PRMT R170, R170, 0x5410, R57 ;  /* 0x00005410aaaa7816 */ /* 0x000fe40000000039 */
[----:B------:R-:W-:-:S02]  /*6d10*/  CS2R R56, SRZ ;  /* 0x0000000000387805 */ /* 0x000fc4000001ff00 */
[----:B------:R-:W-:Y:S02]  /*6d20*/  PRMT R174, R174, 0x5410, R52 ;  /* 0x00005410aeae7816 */ /* 0x000fe40000000034 */
        /* <DEDUP_REMOVED lines=14> */
[----:B------:R-:W-:Y:S01]  /*6e10*/  LEA R60, P2, R52, UR4, 0x1 ;  /* 0x00000004343c7c11 */ /* 0x000fe2000f8408ff */
[----:B------:R-:W-:-:S03]  /*6e20*/  ULDC.64 UR6, c[0x0][0x208] ;  /* 0x0000820000067ab9 */ /* 0x000fc60000000a00 */
[----:B------:R-:W-:Y:S01]  /*6e30*/  LEA.HI.X R61, R52, UR5, R53, 0x1, P2 ;  /* 0x00000005343d7c11 */ /* 0x000fe200090f0c35 */
[----:B------:R-:W-:Y:S01]  /*6e40*/  ULDC.64 UR4, c[0x0][0x400] ;  /* 0x0001000000047ab9 */ /* 0x000fe20000000a00 */
[----:B------:R-:W-:-:S04]  /*6e50*/  IADD3 R52, P2, P3, R108, R84, R28 ;  /* 0x000000546c347210 */ /* 0x000fc80007b5e01c */
[----:B------:R-:W-:Y:S02]  /*6e60*/  IADD3.X R53, R15, R114, R30, P2, P3 ;  /* 0x000000720f357210 */ /* 0x000fe400017e641e */
[C---:B------:R-:W-:Y:S02]  /*6e70*/  LEA R68, P2, R52.reuse, UR4, 0x1 ;  /* 0x0000000434447c11 */ /* 0x040fe4000f8408ff */
[-C--:B------:R-:W-:Y:S02]  /*6e80*/  ISETP.GE.AND P3, PT, R213, R122.reuse, PT ;  /* 0x0000007ad500720c */ /* 0x080fe40003f66270 */
[----:B------:R-:W-:Y:S02]  /*6e90*/  LEA.HI.X R69, R52, UR5, R53, 0x1, P2 ;  /* 0x0000000534457c11 */ /* 0x000fe400090f0c35 */
[----:B------:R-:W-:Y:S02]  /*6ea0*/  CS2R R52, SRZ ;  /* 0x0000000000347805 */ /* 0x000fe4000001ff00 */
[----:B------:R-:W-:-:S02]  /*6eb0*/  ISETP.GE.AND P2, PT, R18, R122, PT ;  /* 0x0000007a1200720c */ /* 0x000fc40003f46270 */
[----:B------:R-:W-:Y:S02]  /*6ec0*/  CS2R R66, SRZ ;  /* 0x0000000000427805 */ /* 0x000fe4000001ff00 */
[----:B------:R-:W-:Y:S02]  /*6ed0*/  CS2R R64, SRZ ;  /* 0x0000000000407805 */ /* 0x000fe4000001ff00 */
[----:B------:R-:W-:Y:S01]  /*6ee0*/  CS2R R62, SRZ ;  /* 0x00000000003e7805 */ /* 0x000fe2000001ff00 */
[----:B------:R-:W5:Y:S06]  /*6ef0*/  @!P3 LDG.E.128 R52, desc[UR6][R60.64+0x80] ;  /* 0x000080063c34b981 */ /* 0x000f6c000c1e1d00 */
[----:B------:R0:W5:Y:S04]  /*6f00*/  @!P2 LDG.E.128 R56, desc[UR6][R60.64] ;  /* 0x000000063c38a981 */ /* 0x000168000c1e1d00 */
[----:B------:R1:W5:Y:S01]  /*6f10*/  @!P2 LDG.E.128 R64, desc[UR6][R68.64] ;  /* 0x000000064440a981 */ /* 0x000362000c1e1d00 */
[----:B0-----:R-:W-:-:S06]  /*6f20*/  CS2R R60, SRZ ;  /* 0x00000000003c7805 */ /* 0x001fcc000001ff00 */
[----:B------:R1:W5:Y:S02]  /*6f30*/  @!P3 LDG.E.128 R60, desc[UR6][R68.64+0x80] ;  /* 0x00008006443cb981 */ /* 0x000364000c1e1d00 */
.L_x_2695:
[----:B------:R-:W-:Y:S05]  /*6f40*/  BSYNC B1 ;  /* 0x0000000000017941 */ /* 0x000fea0003800000 */
.L_x_2694:
[----:B-1---5:R-:W-:Y:S01]  /*6f50*/  IMAD.MOV.U32 R69, RZ, RZ, R54 ;  /* 0x000000ffff457224 */ /* 0x022fe200078e0036 */
[----:B------:R-:W-:Y:S01]  /*6f60*/  PRMT R155, R71, 0x7610, R155 ;  /* 0x00007610479b7816 */ /* 0x000fe2000000009b */
[----:B------:R-:W-:Y:S01]  /*6f70*/  IMAD.MOV.U32 R68, RZ, RZ, R55 ;  /* 0x000000ffff447224 */ /* 0x000fe200078e0037 */
[----:B------:R-:W-:Y:S01]  /*6f80*/  PRMT R176, R176, 0x5410, R70 ;  /* 0x00005410b0b07816 */ /* 0x000fe20000000046 */
[----:B------:R-:W-:Y:S01]  /*6f90*/  VIADD R72, R212, 0x40 ;  /* 0x00000040d4487836 */ /* 0x000fe20000000000 */
[----:B------:R-:W-:Y:S01]  /*6fa0*/  MOV R70, R53 ;  /* 0x0000003500467202 */ /* 0x000fe20000000f00 */
[----:B------:R-:W-:Y:S01]  /*6fb0*/  IMAD.MOV.U32 R71, RZ, RZ, R52 ;  /* 0x000000ffff477224 */ /* 0x000fe200078e0034 */
[----:B------:R-:W-:Y:S01]  /*6fc0*/  PRMT R161, R69, 0x5410, R68 ;  /* 0x0000541045a17816 */ /* 0x000fe20000000044 */
[----:B------:R-:W-:Y:S01]  /*6fd0*/  IMAD.MOV.U32 R69, RZ, RZ, R58 ;  /* 0x000000ffff457224 */ /* 0x000fe200078e003a */
[----:B------:R-:W-:Y:S01]  /*6fe0*/  ISETP.GE.AND P3, PT, R72, R3, PT ;  /* 0x000000034800720c */ /* 0x000fe20003f66270 */
[----:B------:R-:W-:Y:S01]  /*6ff0*/  IMAD.MOV.U32 R68, RZ, RZ, R59 ;  /* 0x000000ffff447224 */ /* 0x000fe200078e003b */
[----:B------:R-:W-:Y:S01]  /*7000*/  PRMT R162, R71, 0x5410, R70 ;  /* 0x0000541047a27816 */ /* 0x000fe20000000046 */
[----:B------:R-:W-:Y:S01]  /*7010*/  IMAD.MOV.U32 R71, RZ, RZ, R56 ;  /* 0x000000ffff477224 */ /* 0x000fe200078e0038 */
[----:B------:R-:W-:Y:S01]  /*7020*/  BSSY B1, `(.L_x_2696) ;  /* 0x000002e000017945 */ /* 0x000fe20003800000 */
        /* <DEDUP_REMOVED lines=13> */
[----:B------:R-:W-:Y:S02]  /*7100*/  CS2R R82, SRZ ;  /* 0x0000000000527805 */ /* 0x000fe4000001ff00 */
[----:B------:R-:W-:Y:S02]  /*7110*/  CS2R R80, SRZ ;  /* 0x0000000000507805 */ /* 0x000fe4000001ff00 */
[----:B------:R-:W-:Y:S01]  /*7120*/  PRMT R164, R69, 0x5410, R68 ;  /* 0x0000541045a47816 */ /* 0x000fe20000000044 */
[----:B------:R-:W-:Y:S01]  /*7130*/  IMAD.MOV.U32 R69, RZ, RZ, R66 ;  /* 0x000000ffff457224 */ /* 0x000fe200078e0042 */
[----:B------:R-:W-:-:S04]  /*7140*/  MOV R68, R67 ;  /* 0x0000004300447202 */ /* 0x000fc80000000f00 */
        /* <DEDUP_REMOVED lines=27> */
.L_x_2697:
[----:B------:R-:W-:Y:S05]  /*7300*/  BSYNC B1 ;  /* 0x0000000000017941 */ /* 0x000fea0003800000 */
.L_x_2696:
[----:B------:R-:W2:Y:S01]  /*7310*/  LDL R0, [R1+0x5c] ;  /* 0x00005c0001007983 */ /* 0x000ea20000100800 */
[----:B0----5:R-:W-:Y:S01]  /*7320*/  IMAD.MOV.U32 R84, RZ, RZ, R70 ;  /* 0x000000ffff547224 */ /* 0x021fe200078e0046 */
[----:B--2---:R-:W-:Y:S02]  /*7330*/  R2UR UR4, R0 ;  /* 0x00000000000472ca */ /* 0x004fe400000e0000 */
[----:B------:R-:W-:-:S04]  /*7340*/  MOV R0, R71 ;  /* 0x0000004700007202 */ /* 0x000fc80000000f00 */
[----:B------:R-:W-:Y:S01]  /*7350*/  PRMT R153, R0, 0x5410, R84 ;  /* 0x0000541000997816 */ /* 0x000fe20000000054 */
[----:B------:R-:W-:Y:S02]  /*7360*/  IMAD.MOV.U32 R84, RZ, RZ, R68 ;  /* 0x000000ffff547224 */ /* 0x000fe400078e0044 */
[----:B------:R-:W-:-:S04]  /*7370*/  IMAD.MOV.U32 R0, RZ, RZ, R69 ;  /* 0x000000ffff007224 */ /* 0x000fc800078e0045 */
[----:B------:R-:W-:Y:S01]  /*7380*/  UISETP.NE.AND UP0, UPT, UR4, 0x3, UPT ;  /* 0x000000030400788c */ /* 0x000fe2000bf05270 */
[----:B------:R-:W-:Y:S01]  /*7390*/  PRMT R151, R0, 0x5410, R84 ;  /* 0x0000541000977816 */ /* 0x000fe20000000054 */
[----:B------:R-:W-:Y:S02]  /*73a0*/  IMAD.MOV.U32 R84, RZ, RZ, R74 ;  /* 0x000000ffff547224 */ /* 0x000fe400078e004a */
[----:B------:R-:W-:Y:S02]  /*73b0*/  IMAD.MOV.U32 R0, RZ, RZ, R75 ;  /* 0x000000ffff007224 */ /* 0x000fe400078e004b */
[----:B------:R-:W-:-:S03]  /*73c0*/  PLOP3.LUT P2, PT, PT, PT, UP0, 0x80, 0x0 ;  /* 0x000000000000781c */ /* 0x000fc60003f4f008 */
[----:B------:R-:W-:Y:S01]  /*73d0*/  PRMT R157, R84, 0x5410, R0 ;  /* 0x00005410549d7816 */ /* 0x000fe20000000000 */
[----:B------:R-:W-:Y:S01]  /*73e0*/  IMAD.MOV.U32 R0, RZ, RZ, R73 ;  /* 0x000000ffff007224 */ /* 0x000fe200078e0049 */
[----:B------:R-:W-:-:S04]  /*73f0*/  MOV R84, R72 ;  /* 0x0000004800547202 */ /* 0x000fc80000000f00 */
[----:B------:R-:W-:Y:S01]  /*7400*/  PRMT R158, R84, 0x5410, R0 ;  /* 0x00005410549e7816 */ /* 0x000fe20000000000 */
[----:B------:R-:W-:Y:S02]  /*7410*/  IMAD.MOV.U32 R84, RZ, RZ, R78 ;  /* 0x000000ffff547224 */ /* 0x000fe400078e004e */
        /* <DEDUP_REMOVED lines=11> */
[----:B------:R-:W-:Y:S01]  /*74d0*/  PRMT R160, R0, 0x7610, R160 ;  /* 0x0000761000a07816 */ /* 0x000fe200000000a0 */
[----:B------:R-:W-:-:S05]  /*74e0*/  IMAD.MOV.U32 R0, RZ, RZ, R81 ;  /* 0x000000ffff007224 */ /* 0x000fca00078e0051 */
[----:B------:R-:W-:Y:S01]  /*74f0*/  PRMT R160, R160, 0x5410, R0 ;  /* 0x00005410a0a07816 */ /* 0x000fe20000000000 */
[----:B------:R-:W-:Y:S06]  /*7500*/  @!P2 BRA `(.L_x_2698) ;  /* 0x000000000004a947 */ /* 0x000fec0003800000 */
[----:B------:R-:W-:Y:S01]  /*7510*/  BPT.TRAP 0x1 ;  /* 0x000000040000795c */ /* 0x000fe20000300000 */
.L_x_2698:
[----:B------:R-:W-:Y:S01]  /*7520*/  IMAD R0, R17, 0x8, R16 ;  /* 0x0000000811007824 */ /* 0x000fe200078e0210 */
[----:B------:R-:W-:Y:S01]  /*7530*/  SHF.L.U32 R114, R219, 0x1f, RZ ;  /* 0x0000001fdb727819 */ /* 0x000fe200000006ff */
[----:B------:R-:W0:Y:S01]  /*7540*/  LDC R140, c[0x0][0x2f4] ;  /* 0x0000bd00ff8c7b82 */ /* 0x000e220000000800 */
[----:B------:R-:W-:Y:S01]  /*7550*/  BSSY B1, `(.L_x_2699) ;  /* 0x0000004000017945 */ /* 0x000fe20003800000 */
[----:B------:R-:W-:Y:S01]  /*7560*/  MOV R125, R88 ;  /* 0x00000058007d7202 */ /* 0x000fe20000000f00 */
[----:B------:R-:W1:Y:S02]  /*7570*/  SYNCS.PHASECHK.TRANS64.TRYWAIT P5, [R0+URZ+0x38890], R114 ;  /* 0x03889072000075a7 */ /* 0x000e6400080a017f */
[----:B-1----:R-:W-:Y:S05]  /*7580*/  @!P5 BRA `(.L_x_2700) ;  /* 0x000002c800ccd947 */ /* 0x002fea0003800000 */
.L_x_3068:
[----:B------:R-:W-:Y:S05]  /*7590*/  BSYNC B1 ;  /* 0x0000000000017941 */ /* 0x000fea0003800000 */
.L_x_2699:
        /* <DEDUP_REMOVED lines=12> */
[----:B------:R-:W-:Y:S01]  /*7660*/  SEL R84, R115, R142, !P0 ;  /* 0x0000008e73547207 */ /* 0x000fe20004000000 */
[----:B------:R-:W-:Y:S01]  /*7670*/  BSSY B3, `(.L_x_2705) ;  /* 0x000006e000037945 */ /* 0x000fe20003800000 */
[----:B------:R-:W-:Y:S02]  /*7680*/  SHF.L.U32 R86, R212, 0x6, RZ ;  /* 0x00000006d4567819 */ /* 0x000fe400000006ff */
[----:B------:R-:W-:Y:S02]  /*7690*/  SHF.R.S32.HI R85, RZ, 0x1f, R84 ;  /* 0x0000001fff557819 */ /* 0x000fe40000011454 */
[----:B------:R-:W-:Y:S02]  /*76a0*/  ISETP.GE.AND P4, PT, R18, R122, PT ;  /* 0x0000007a1200720c */ /* 0x000fe40003f86270 */
        /* <DEDUP_REMOVED lines=19> */
[----:B--2---:R-:W-:Y:S01]  /*77e0*/  MOV R147, R85 ;  /* 0x0000005500937202 */ /* 0x004fe20000000f00 */
[----:B------:R-:W-:Y:S01]  /*77f0*/  HADD2.F32 R155, -RZ, R155.H0_H0 ;  /* 0x2000009bff9b7230 */ /* 0x000fe20000004100 */
[----:B------:R-:W-:Y:S01]  /*7800*/  SHF.R.U64 R40, R40, 0x10, R41 ;  /* 0x0000001028287819 */ /* 0x000fe20000001229 */
[----:B------:R-:W-:Y:S01]  /*7810*/  HADD2.F32 R154, -RZ, R154.H0_H0 ;  /* 0x2000009aff9a7230 */ /* 0x000fe20000004100 */
[----:B------:R-:W-:Y:S01]  /*7820*/  SHF.R.U64 R48, R48, 0x10, R49 ;  /* 0x0000001030307819 */ /* 0x000fe20000001231 */
[----:B------:R-:W-:Y:S01]  /*7830*/  HADD2.F32 R89, -RZ, R148.H0_H0 ;  /* 0x20000094ff597230 */ /* 0x000fe20000004100 */
[----:B------:R-:W-:Y:S01]  /*7840*/  SHF.R.U64 R42, R42, 0x10, R43 ;  /* 0x000000102a2a7819 */ /* 0x000fe2000000122b */
        /* <DEDUP_REMOVED lines=8> */
[----:B------:R-:W-:Y:S01]  /*78d0*/  HADD2.F32 R49, -RZ, R147.H1_H1 ;  /* 0x30000093ff317230 */ /* 0x000fe20000004100 */
[----:B------:R-:W-:Y:S01]  /*78e0*/  SHF.R.U32.HI R154, RZ, 0x10, R41 ;  /* 0x00000010ff9a7819 */ /* 0x000fe20000011629 */
[----:B------:R-:W-:Y:S02]  /*78f0*/  HADD2.F32 R41, -RZ, R148.H1_H1 ;  /* 0x30000094ff297230 */ /* 0x000fe40000004100 */
[----:B------:R-:W-:Y:S02]  /*7900*/  HADD2.F32 R155, -RZ, R155.H0_H0 ;  /* 0x2000009bff9b7230 */ /* 0x000fe40000004100 */
[----:B------:R-:W-:Y:S02]  /*7910*/  HADD2.F32 R154, -RZ, R154.H0_H0 ;  /* 0x2000009aff9a7230 */ /* 0x000fe40000004100 */
[----:B------:R-:W-:-:S02]  /*7920*/  IMAD.MOV.U32 R148, RZ, RZ, R91 ;  /* 0x000000ffff947224 */ /* 0x000fc400078e005b */
[-C--:B------:R-:W-:Y:S01]  /*7930*/  FMUL.FTZ R147, R41, R155.reuse ;  /* 0x0000009b29937220 */ /* 0x080fe20000410000 */
[----:B------:R-:W-:-:S03]  /*7940*/  FMUL.FTZ R155, R49, R155 ;  /* 0x0000009b319b7220 */ /* 0x000fc60000410000 */
[-C--:B------:R-:W-:Y:S01]  /*7950*/  FFMA.FTZ R49, R49, R154.reuse, -R147 ;  /* 0x0000009a31317223 */ /* 0x080fe20000010893 */
[----:B------:R-:W-:Y:S02]  /*7960*/  IMAD.MOV.U32 R147, RZ, RZ, R87 ;  /* 0x000000ffff937224 */ /* 0x000fe400078e0057 */
[----:B------:R-:W-:Y:S01]  /*7970*/  FFMA.FTZ R41, R41, R154, R155 ;  /* 0x0000009a29297223 */ /* 0x000fe2000001009b */
[----:B------:R-:W-:Y:S02]  /*7980*/  HADD2.F32 R155, -RZ, R176.H0_H0 ;  /* 0x200000b0ff9b7230 */ /* 0x000fe40000004100 */
[----:B------:R-:W-:Y:S01]  /*7990*/  HADD2.F32 R91, -RZ, R148.H0_H0 ;  /* 0x20000094ff5b7230 */ /* 0x000fe20000004100 */
[----:B------:R-:W-:Y:S01]  /*79a0*/  F2FP.F16.F32.PACK_AB R85, R49, R85 ;  /* 0x000000553155723e */ /* 0x000fe200000000ff */
[----:B------:R-:W-:Y:S01]  /*79b0*/  HADD2.F32 R156, -RZ, R147.H0_H0 ;  /* 0x20000093ff9c7230 */ /* 0x000fe20000004100 */
[----:B------:R-:W-:Y:S01]  /*79c0*/  F2FP.F16.F32.PACK_AB R89, R41, R89 ;  /* 0x000000592959723e */ /* 0x000fe200000000ff */
[----:B------:R-:W-:-:S02]  /*79d0*/  HADD2.F32 R154, -RZ, R175.H0_H0 ;  /* 0x200000afff9a7230 */ /* 0x000fc40000004100 */
[CC--:B------:R-:W-:Y:S01]  /*79e0*/  FMUL.FTZ R87, R91.reuse, R155.reuse ;  /* 0x0000009b5b577220 */ /* 0x0c0fe20000410000 */
[----:B------:R-:W-:Y:S02]  /*79f0*/  HADD2.F32 R147, -RZ, R147.H1_H1 ;  /* 0x30000093ff937230 */ /* 0x000fe40000004100 */
[C---:B------:R-:W-:Y:S01]  /*7a00*/  FMUL.FTZ R155, R156.reuse, R155 ;  /* 0x0000009b9c9b7220 */ /* 0x040fe20000410000 */
[-C--:B------:R-:W-:Y:S01]  /*7a10*/  FFMA.FTZ R87, R156, R154.reuse, -R87 ;  /* 0x0000009a9c577223 */ /* 0x080fe20000010857 */
[----:B------:R-:W-:Y:S02]  /*7a20*/  HADD2.F32 R156, -RZ, R176.H1_H1 ;  /* 0x300000b0ff9c7230 */ /* 0x000fe40000004100 */
[----:B------:R-:W-:Y:S01]  /*7a30*/  FFMA.FTZ R91, R91, R154, R155 ;  /* 0x0000009a5b5b7223 */ /* 0x000fe2000001009b */
[----:B------:R-:W-:Y:S02]  /*7a40*/  SHF.R.U32.HI R154, RZ, 0x10, R43 ;  /* 0x00000010ff9a7819 */ /* 0x000fe4000001162b */
[----:B------:R-:W-:-:S02]  /*7a50*/  SHF.R.U64 R43, R50, 0x10, R51 ;  /* 0x00000010322b7819 */ /* 0x000fc40000001233 */
[----:B------:R-:W-:Y:S01]  /*7a60*/  SHF.R.U32.HI R50, RZ, 0x10, R51 ;  /* 0x00000010ff327819 */ /* 0x000fe20000011633 */
[----:B------:R-:W-:Y:S02]  /*7a70*/  HADD2.F32 R51, -RZ, R148.H1_H1 ;  /* 0x30000094ff337230 */ /* 0x000fe40000004100 */
[----:B------:R-:W-:Y:S02]  /*7a80*/  HADD2.F32 R154, -RZ, R154.H0_H0 ;  /* 0x2000009aff9a7230 */ /* 0x000fe40000004100 */
[----:B------:R-:W-:Y:S02]  /*7a90*/  HADD2.F32 R148, -RZ, R50.H0_H0 ;  /* 0x20000032ff947230 */ /* 0x000fe40000004100 */
[----:B------:R-:W-:-:S03]  /*7aa0*/  HADD2.F32 R43, -RZ, R43.H0_H0 ;  /* 0x2000002bff2b7230 */ /* 0x000fc60000004100 */
[----:B------:R-:W-:-:S04]  /*7ab0*/  FMUL.FTZ R50, R51, R148 ;  /* 0x0000009433327220 */ /* 0x000fc80000410000 */
[C---:B------:R-:W-:Y:S01]  /*7ac0*/  FFMA.FTZ R50, R147.reuse, R154, -R50 ;  /* 0x0000009a93327223 */ /* 0x040fe20000010832 */
        /* <DEDUP_REMOVED lines=37> */
[----:B------:R-:W-:Y:S02]  /*7d20*/  F2FP.F16.F32.PACK_AB R43, R43, R156 ;  /* 0x0000009c2b2b723e */ /* 0x000fe400000000ff */
[----:B------:R-:W-:-:S03]  /*7d30*/  MOV R86, R155 ;  /* 0x0000009b00567202 */ /* 0x000fc60000000f00 */
[----:B------:R-:W-:-:S07]  /*7d40*/  IMAD.MOV.U32 R90, RZ, RZ, R43 ;  /* 0x000000ffff5a7224 */ /* 0x000fce00078e002b */
.L_x_2706:
[----:B------:R-:W-:Y:S05]  /*7d50*/  BSYNC B3 ;  /* 0x0000000000037941 */ /* 0x000fea0003800000 */
.L_x_2705:
        /* <DEDUP_REMOVED lines=10> */
[----:B--2---:R2:W-:Y:S01]  /*7e00*/  STG.E.128 desc[UR4][R40.64], R84 ;  /* 0x0000005428007986 */ /* 0x0045e2000c101d04 */
[----:B------:R-:W-:-:S05]  /*7e10*/  @!P4 LEA.HI.X R43, R146, R117, R43, 0x1, P5 ;  /* 0x00000075922bc211 */ /* 0x000fca00028f0c2b */
[----:B0-----:R2:W-:Y:S04]  /*7e20*/  @!P4 STG.E.128 desc[UR4][R42.64], R88 ;  /* 0x000000582a00c986 */ /* 0x0015e8000c101d04 */
.L_x_2704:
[----:B------:R-:W-:Y:S05]  /*7e30*/  BSYNC B2 ;  /* 0x0000000000027941 */ /* 0x000fea0003800000 */
.L_x_2703:
[----:B------:R-:W-:-:S13]  /*7e40*/  ISETP.NE.AND P4, PT, R10, RZ, PT ;  /* 0x000000ff0a00720c */ /* 0x000fda0003f85270 */
[----:B------:R-:W-:Y:S05]  /*7e50*/  @!P4 BRA `(.L_x_2702) ;  /* 0x0000000400fcc947 */ /* 0x000fea0003800000 */
[----:B--2---:R-:W-:Y:S01]  /*7e60*/  SEL R40, R115, R142, !P1 ;  /* 0x0000008e73287207 */ /* 0x004fe20004800000 */
        /* <DEDUP_REMOVED lines=64> */
[----:B------:R-:W-:Y:S01]  /*8270*/  HADD2.F32 R85, -RZ, R85.H0_H0 ;  /* 0x20000055ff557230 */ /* 0x000fe20000004100 */
[----:B------:R-:W-:Y:S01]  /*8280*/  MOV R41, R44 ;  /* 0x0000002c00297202 */ /* 0x000fe20000000f00 */
[----:B------:R-:W-:-:S02]  /*8290*/  HADD2.F32 R39, -RZ, R39.H0_H0 ;  /* 0x20000027ff277230 */ /* 0x000fc40000004100 */
[----:B------:R-:W-:-:S05]  /*82a0*/  HADD2.F32 R47, -RZ, R47.H0_H0 ;  /* 0x2000002fff2f7230 */ /* 0x000fca0000004100 */
        /* <DEDUP_REMOVED lines=39> */
[----:B------:R-:W-:Y:S01]  /*8520*/  F2FP.F16.F32.PACK_AB R45, R45, R48 ;  /* 0x000000302d2d723e */ /* 0x000fe200000000ff */
[----:B------:R-:W-:Y:S01]  /*8530*/  IMAD.MOV.U32 R48, RZ, RZ, R88 ;  /* 0x000000ffff307224 */ /* 0x000fe200078e0058 */
[----:B------:R-:W-:-:S03]  /*8540*/  F2FP.F16.F32.PACK_AB R39, R39, R85 ;  /* 0x000000552727723e */ /* 0x000fc600000000ff */
[----:B------:R-:W-:Y:S01]  /*8550*/  IMAD.MOV.U32 R42, RZ, RZ, R45 ;  /* 0x000000ffff2a7224 */ /* 0x000fe200078e002d */
[----:B------:R-:W-:-:S07]  /*8560*/  MOV R50, R39 ;  /* 0x0000002700327202 */ /* 0x000fce0000000f00 */
.L_x_2708:
[----:B------:R-:W-:Y:S05]  /*8570*/  BSYNC B2 ;  /* 0x0000000000027941 */ /* 0x000fea0003800000 */
.L_x_2707:
        /* <DEDUP_REMOVED lines=13> */
.L_x_2702:
[----:B------:R-:W-:Y:S05]  /*8650*/  BSYNC B1 ;  /* 0x0000000000017941 */ /* 0x000fea0003800000 */
.L_x_2701:
[----:B---3--:R-:W3:Y:S01]  /*8660*/  LDL R36, [R1+0x10] ;  /* 0x0000100001247983 */ /* 0x008ee20000100800 */
[----:B------:R-:W-:Y:S01]  /*8670*/  BSSY B1, `(.L_x_2709) ;  /* 0x0000106000017945 */ /* 0x000fe20003800000 */
[----:B---3--:R-:W-:-:S13]  /*8680*/  LOP3.LUT P4, RZ, R36, 0x1, RZ, 0xc0, !PT ;  /* 0x0000000124ff7812 */ /* 0x008fda000788c0ff */
[----:B------:R-:W-:Y:S05]  /*8690*/  @P4 BRA `(.L_x_2710) ;  /* 0x00000010000c4947 */ /* 0x000fea0003800000 */
[----:B------:R-:W-:Y:S01]  /*86a0*/  ISETP.NE.AND P4, PT, R26, RZ, PT ;  /* 0x000000ff1a00720c */ /* 0x000fe20003f85270 */
[----:B------:R-:W-:Y:S01]  /*86b0*/  VIADD R36, R212, 0x20 ;  /* 0x00000020d4247836 */ /* 0x000fe20000000000 */
[----:B------:R-:W-:Y:S01]  /*86c0*/  BSSY B2, `(.L_x_2711) ;  /* 0x0000082000027945 */ /* 0x000fe20003800000 */
[-C--:B--2---:R-:W-:Y:S02]  /*86d0*/  IMAD R48, R141, R126.reuse, RZ ;  /* 0x0000007e8d307224 */ /* 0x084fe400078e02ff */
[----:B------:R-:W-:-:S04]  /*86e0*/  IMAD.WIDE.U32 R44, R36, R126, R124 ;  /* 0x0000007e242c7225 */ /* 0x000fc800078e007c */
[----:B------:R-:W-:-:S04]  /*86f0*/  IMAD R48, R36, R127, R48 ;  /* 0x0000007f24307224 */ /* 0x000fc800078e0230 */
        /* <DEDUP_REMOVED lines=26> */
[----:B0-----:R-:W-:Y:S02]  /*88a0*/  HADD2.F32 R47, -RZ, R41.H0_H0 ;  /* 0x20000029ff2f7230 */ /* 0x001fe40000004100 */
[----:B--2---:R-:W-:Y:S02]  /*88b0*/  HADD2.F32 R51, -RZ, R37.H0_H0 ;  /* 0x20000025ff337230 */ /* 0x004fe40000004100 */
        /* <DEDUP_REMOVED lines=81> */
[----:B------:R-:W-:Y:S01]  /*8dd0*/  MOV R43, R50 ;  /* 0x00000032002b7202 */ /* 0x000fe20000000f00 */
[----:B------:R-:W-:Y:S02]  /*8de0*/  IMAD.MOV.U32 R38, RZ, RZ, R49 ;  /* 0x000000ffff267224 */ /* 0x000fe400078e0031 */
[----:B------:R-:W-:-:S07]  /*8df0*/  IMAD.MOV.U32 R42, RZ, RZ, R56 ;  /* 0x000000ffff2a7224 */ /* 0x000fce00078e0038 */
.L_x_2714:
[----:B------:R-:W-:Y:S05]  /*8e00*/  BSYNC B3 ;  /* 0x0000000000037941 */ /* 0x000fea0003800000 */
.L_x_2713:
        /* <DEDUP_REMOVED lines=13> */
.L_x_2712:
[----:B------:R-:W-:Y:S05]  /*8ee0*/  BSYNC B2 ;  /* 0x0000000000027941 */ /* 0x000fea0003800000 */
.L_x_2711:
[----:B------:R-:W-:-:S13]  /*8ef0*/  ISETP.NE.AND P4, PT, R10, RZ, PT ;  /* 0x000000ff0a00720c */ /* 0x000fda0003f85270 */
[----:B------:R-:W-:Y:S05]  /*8f00*/  @!P4 BRA `(.L_x_2710) ;  /* 0x0000000400f0c947 */ /* 0x000fea0003800000 */
[----:B0-----:R-:W-:Y:S01]  /*8f10*/  SEL R36, R115, R142, !P1 ;  /* 0x0000008e73247207 */ /* 0x001fe20004800000 */
        /* <DEDUP_REMOVED lines=81> */
[-C--:B------:R-:W-:Y:S01]  /*9430*/  FFMA.FTZ R55, R54, R162.reuse, -R55 ;  /* 0x000000a236377223 */ /* 0x080fe20000010837 */
[----:B------:R-:W-:Y:S01]  /*9440*/  MOV R39, R53 ;  /* 0x0000003500277202 */ /* 0x000fe20000000f00 */
        /* <DEDUP_REMOVED lines=23> */
[----:B------:R-:W-:Y:S02]  /*95c0*/  IMAD.MOV.U32 R38, RZ, RZ, R49 ;  /* 0x000000ffff267224 */ /* 0x000fe400078e0031 */
[----:B------:R-:W-:Y:S02]  /*95d0*/  IMAD.MOV.U32 R42, RZ, RZ, R52 ;  /* 0x000000ffff2a7224 */ /* 0x000fe400078e0034 */
[----:B------:R-:W-:-:S07]  /*95e0*/  IMAD.MOV.U32 R43, RZ, RZ, R50 ;  /* 0x000000ffff2b7224 */ /* 0x000fce00078e0032 */
.L_x_2716:
[----:B------:R-:W-:Y:S05]  /*95f0*/  BSYNC B2 ;  /* 0x0000000000027941 */ /* 0x000fea0003800000 */
.L_x_2715:
        /* <DEDUP_REMOVED lines=13> */
.L_x_2710:
[----:B------:R-:W-:Y:S05]  /*96d0*/  BSYNC B1 ;  /* 0x0000000000017941 */ /* 0x000fea0003800000 */
.L_x_2709:
[----:B0--3--:R-:W-:Y:S02]  /*96e0*/  VIADD R37, R212, 0x40 ;  /* 0x00000040d4257836 */ /* 0x009fe40000000000 */
[-C--:B--2---:R-:W-:Y:S02]  /*96f0*/  IMAD R36, R139, R126.reuse, RZ ;  /* 0x0000007e8b247224 */ /* 0x084fe400078e02ff */
        /* <DEDUP_REMOVED lines=62> */
[----:B------:R-:W-:Y:S01]  /*9ae0*/  HADD2.F32 R80, -RZ, R80.H0_H0 ;  /* 0x20000050ff507230 */ /* 0x000fe20000004100 */
[----:B------:R-:W-:Y:S01]  /*9af0*/  MOV R37, R41 ;  /* 0x0000002900257202 */ /* 0x000fe20000000f00 */
        /* <DEDUP_REMOVED lines=17> */
[----:B------:R-:W-:-:S03]  /*9c10*/  IMAD.MOV.U32 R41, RZ, RZ, R44 ;  /* 0x000000ffff297224 */ /* 0x000fc600078e002c */
[----:B------:R-:W-:Y:S01]  /*9c20*/  FFMA.FTZ R39, R43, R74, R39 ;  /* 0x0000004a2b277223 */ /* 0x000fe20000010027 */
[--C-:B------:R-:W-:Y:S01]  /*9c30*/  HADD2.F32 R43, -RZ, R40.reuse.H0_H0 ;  /* 0x20000028ff2b7230 */ /* 0x100fe20000004100 */
[----:B------:R-:W-:Y:S01]  /*9c40*/  F2FP.F16.F32.PACK_AB R52, R52, R53 ;  /* 0x000000353434723e */ /* 0x000fe200000000ff */
[----:B------:R-:W-:Y:S02]  /*9c50*/  HADD2.F32 R40, -RZ, R40.H1_H1 ;  /* 0x30000028ff287230 */ /* 0x000fe40000004100 */
[----:B------:R-:W-:Y:S01]  /*9c60*/  F2FP.F16.F32.PACK_AB R48, R39, R48 ;  /* 0x000000302730723e */ /* 0x000fe200000000ff */
[CC--:B------:R-:W-:Y:S01]  /*9c70*/  FMUL.FTZ R55, R43.reuse, R160.reuse ;  /* 0x000000a02b377220 */ /* 0x0c0fe20000410000 */
[C---:B------:R-:W-:Y:S01]  /*9c80*/  FMUL.FTZ R160, R54.reuse, R160 ;  /* 0x000000a036a07220 */ /* 0x040fe20000410000 */
[----:B------:R-:W-:Y:S02]  /*9c90*/  IMAD.MOV.U32 R39, RZ, RZ, R52 ;  /* 0x000000ffff277224 */ /* 0x000fe400078e0034 */
        /* <DEDUP_REMOVED lines=27> */
.L_x_2720:
[----:B------:R-:W-:Y:S05]  /*9e50*/  BSYNC B2 ;  /* 0x0000000000027941 */ /* 0x000fea0003800000 */
.L_x_2719:
[----:B------:R-:W-:Y:S01]  /*9e60*/  IADD3 R45, P3, P4, R96, R124, R13 ;  /* 0x0000007c602d7210 */ /* 0x000fe20007c7e00d */
[----:B------:R-:W-:-:S03]  /*9e70*/  ULDC.64 UR4, c[0x0][0x208] ;  /* 0x0000820000047ab9 */ /* 0x000fc60000000a00 */
[----:B------:R-:W-:Y:S02]  /*9e80*/  IADD3.X R48, R92, R46, R7, P3, P4 ;  /* 0x0000002e5c307210 */ /* 0x000fe40001fe8407 */
[----:B------:R-:W-:-:S04]  /*9e90*/  LEA R44, P3, R45, R116, 0x1 ;  /* 0x000000742d2c7211 */ /* 0x000fc800078608ff */
[----:B------:R-:W-:Y:S02]  /*9ea0*/  LEA.HI.X R45, R45, R117, R48, 0x1, P3 ;  /* 0x000000752d2d7211 */ /* 0x000fe400018f0c30 */
[----:B------:R-:W-:-:S03]  /*9eb0*/  ISETP.GE.AND P3, PT, R47, R140, PT ;  /* 0x0000008c2f00720c */ /* 0x000fc60003f66270 */
[----:B--2---:R2:W-:Y:S10]  /*9ec0*/  STG.E.128 desc[UR4][R44.64], R36 ;  /* 0x000000242c007986 */ /* 0x0045f4000c101d04 */
[----:B--2---:R-:W-:-:S02]  /*9ed0*/  @!P3 SHF.R.S32.HI R37, RZ, 0x1f, R47 ;  /* 0x0000001fff25b819 */ /* 0x004fc4000001142f */
[----:B------:R-:W-:-:S04]  /*9ee0*/  @!P3 IADD3 R47, P4, P5, R96, R124, R47 ;  /* 0x0000007c602fb210 */ /* 0x000fc80007d9e02f */
[----:B------:R-:W-:Y:S02]  /*9ef0*/  @!P3 IADD3.X R37, R92, R46, R37, P4, P5 ;  /* 0x0000002e5c25b210 */ /* 0x000fe400027ea425 */
[----:B------:R-:W-:-:S04]  /*9f00*/  @!P3 LEA R36, P4, R47, R116, 0x1 ;  /* 0x000000742f24b211 */ /* 0x000fc800078808ff */
[----:B------:R-:W-:-:S05]  /*9f10*/  @!P3 LEA.HI.X R37, R47, R117, R37, 0x1, P4 ;  /* 0x000000752f25b211 */ /* 0x000fca00020f0c25 */
[----:B0-----:R0:W-:Y:S04]  /*9f20*/  @!P3 STG.E.128 desc[UR4][R36.64], R40 ;  /* 0x000000282400b986 */ /* 0x0011e8000c101d04 */
.L_x_2718:
[----:B------:R-:W-:Y:S05]  /*9f30*/  BSYNC B1 ;  /* 0x0000000000017941 */ /* 0x000fea0003800000 */
.L_x_2717:
[----:B------:R-:W-:-:S13]  /*9f40*/  ISETP.NE.AND P3, PT, R10, RZ, PT ;  /* 0x000000ff0a00720c */ /* 0x000fda0003f65270 */
[----:B------:R-:W-:Y:S05]  /*9f50*/  @!P3 BRA `(.L_x_2677) ;  /* 0x0000000c0000b947 */ /* 0x000fea0003800000 */
[----:B------:R-:W-:Y:S01]  /*9f60*/  SEL R142, R115, R142, !P1 ;  /* 0x0000008e738e7207 */ /* 0x000fe20004800000 */
[----:B------:R-:W-:Y:S01]  /*9f70*/  BSSY B1, `(.L_x_2721) ;  /* 0x000006d000017945 */ /* 0x000fe20003800000 */
[----:B------:R-:W-:Y:S02]  /*9f80*/  SHF.R.U32.HI R38, RZ, 0x3, R222 ;  /* 0x00000003ff267819 */ /* 0x000fe400000116de */
[----:B0-----:R-:W-:Y:S02]  /*9f90*/  SHF.R.S32.HI R36, RZ, 0x1f, R142 ;  /* 0x0000001fff247819 */ /* 0x001fe4000001148e */
        /* <DEDUP_REMOVED lines=10> */
[----:B------:R-:W-:Y:S02]  /*a040*/  IMAD.IADD R37, R37, 0x1, R36 ;  /* 0x0000000125257824 */ /* 0x000fe400078e0224 */
[C---:B------:R-:W-:Y:S02]  /*a050*/  IMAD R36, R17.reuse, 0x5000, R131 ;  /* 0x0000500011247824 */ /* 0x040fe400078e0283 */
[----:B------:R-:W-:Y:S02]  /*a060*/  IMAD R40, R17, 0x5000, R37 ;  /* 0x0000500011287824 */ /* 0x000fe400078e0225 */
[----:B------:R-:W-:-:S03]  /*a070*/  IMAD R36, R36, 0x2, R16 ;  /* 0x0000000224247824 */ /* 0x000fc600078e0210 */
[----:B------:R-:W-:-:S03]  /*a080*/  LEA R40, R40, R16, 0x1 ;  /* 0x0000001028287211 */ /* 0x000fc600078e08ff */
[----:B------:R-:W0:Y:S04]  /*a090*/  LDS.128 R36, [R36+0x24400] ;  /* 0x0244000024247984 */ /* 0x000e280000000c00 */
[----:B------:R-:W2:Y:S01]  /*a0a0*/  LDS.128 R40, [R40+0x24400] ;  /* 0x0244000028287984 */ /* 0x000ea20000000c00 */
[----:B------:R-:W-:Y:S05]  /*a0b0*/  @P3 BRA `(.L_x_2722) ;  /* 0x0000000400603947 */ /* 0x000fea0003800000 */
[----:B------:R-:W-:Y:S01]  /*a0c0*/  HADD2.F32 R49, -RZ, R149.H0_H0 ;  /* 0x20000095ff317230 */ /* 0x000fe20000004100 */
[----:B------:R-:W-:Y:S01]  /*a0d0*/  SHF.R.U64 R76, R76, 0x10, R77 ;  /* 0x000000104c4c7819 */ /* 0x000fe2000000124d */
[----:B--2---:R-:W-:Y:S01]  /*a0e0*/  HADD2.F32 R44, -RZ, R41.H0_H0 ;  /* 0x20000029ff2c7230 */ /* 0x004fe20000004100 */
[----:B------:R-:W-:Y:S01]  /*a0f0*/  SHF.R.U64 R68, R68, 0x10, R69 ;  /* 0x0000001044447819 */ /* 0x000fe20000001245 */
[----:B0-----:R-:W-:Y:S01]  /*a100*/  HADD2.F32 R45, -RZ, R37.H0_H0 ;  /* 0x20000025ff2d7230 */ /* 0x001fe20000004100 */
[----:B------:R-:W-:Y:S01]  /*a110*/  SHF.R.U64 R78, R78, 0x10, R79 ;  /* 0x000000104e4e7819 */ /* 0x000fe2000000124f */
[----:B------:R-:W-:Y:S02]  /*a120*/  HADD2.F32 R48, -RZ, R151.H0_H0 ;  /* 0x20000097ff307230 */ /* 0x000fe40000004100 */
[-C--:B------:R-:W-:Y:S01]  /*a130*/  FMUL.FTZ R50, R44, R49.reuse ;  /* 0x000000312c327220 */ /* 0x080fe20000410000 */
[----:B------:R-:W-:Y:S02]  /*a140*/  HADD2.F32 R149, -RZ, R149.H1_H1 ;  /* 0x30000095ff957230 */ /* 0x000fe40000004100 */
[----:B------:R-:W-:Y:S01]  /*a150*/  FMUL.FTZ R49, R45, R49 ;  /* 0x000000312d317220 */ /* 0x000fe20000410000 */
[----:B------:R-:W-:-:S02]  /*a160*/  HADD2.F32 R151, -RZ, R151.H1_H1 ;  /* 0x30000097ff977230 */ /* 0x000fc40000004100 */
        /* <DEDUP_REMOVED lines=15> */
[----:B------:R-:W-:Y:S02]  /*a260*/  HADD2.F32 R50, -RZ, R150.H0_H0 ;  /* 0x20000096ff327230 */ /* 0x000fe40000004100 */
[----:B------:R-:W-:Y:S01]  /*a270*/  FFMA.FTZ R37, R48, R37, R51 ;  /* 0x0000002530257223 */ /* 0x000fe20000010033 */
[----:B------:R-:W-:-:S02]  /*a280*/  HADD2.F32 R48, -RZ, R43.H0_H0 ;  /* 0x2000002bff307230 */ /* 0x000fc40000004100 */
[----:B------:R-:W-:Y:S01]  /*a290*/  HADD2.F32 R49, -RZ, R39.H0_H0 ;  /* 0x20000027ff317230 */ /* 0x000fe20000004100 */
[----:B------:R-:W-:Y:S01]  /*a2a0*/  F2FP.F16.F32.PACK_AB R41, R41, R45 ;  /* 0x0000002d2929723e */ /* 0x000fe200000000ff */
[----:B------:R-:W-:Y:S02]  /*a2b0*/  HADD2.F32 R51, -RZ, R153.H0_H0 ;  /* 0x20000099ff337230 */ /* 0x000fe40000004100 */
        /* <DEDUP_REMOVED lines=8> */
[----:B------:R-:W-:Y:S01]  /*a340*/  HADD2.F32 R150, -RZ, R150.H1_H1 ;  /* 0x30000096ff967230 */ /* 0x000fe20000004100 */
[----:B------:R-:W-:Y:S01]  /*a350*/  F2FP.F16.F32.PACK_AB R44, R37, R44 ;  /* 0x0000002c252c723e */ /* 0x000fe200000000ff */
[----:B------:R-:W-:-:S02]  /*a360*/  HADD2.F32 R49, -RZ, R49.H0_H0 ;  /* 0x20000031ff317230 */ /* 0x000fc40000004100 */
[----:B------:R-:W-:Y:S02]  /*a370*/  HADD2.F32 R48, -RZ, R48.H0_H0 ;  /* 0x20000030ff307230 */ /* 0x000fe40000004100 */
[----:B------:R-:W-:Y:S02]  /*a380*/  HADD2.F32 R153, -RZ, R153.H1_H1 ;  /* 0x30000099ff997230 */ /* 0x000fe40000004100 */
        /* <DEDUP_REMOVED lines=39> */
[----:B------:R-:W-:Y:S01]  /*a600*/  IMAD.MOV.U32 R39, RZ, RZ, R51 ;  /* 0x000000ffff277224 */ /* 0x000fe200078e0033 */
[----:B------:R-:W-:Y:S01]  /*a610*/  MOV R38, R43 ;  /* 0x0000002b00267202 */ /* 0x000fe20000000f00 */
[----:B------:R-:W-:Y:S02]  /*a620*/  IMAD.MOV.U32 R43, RZ, RZ, R48 ;  /* 0x000000ffff2b7224 */ /* 0x000fe400078e0030 */
[----:B------:R-:W-:-:S07]  /*a630*/  IMAD.MOV.U32 R42, RZ, RZ, R78 ;  /* 0x000000ffff2a7224 */ /* 0x000fce00078e004e */
.L_x_2722:
[----:B------:R-:W-:Y:S05]  /*a640*/  BSYNC B1 ;  /* 0x0000000000017941 */ /* 0x000fea0003800000 */
.L_x_2721:
[----:B------:R-:W-:Y:S01]  /*a650*/  IADD3 R45, P3, P4, R96, R124, R11 ;  /* 0x0000007c602d7210 */ /* 0x000fe20007c7e00b */
[----:B------:R-:W-:-:S03]  /*a660*/  ULDC.64 UR4, c[0x0][0x208] ;  /* 0x0000820000047ab9 */ /* 0x000fc60000000a00 */
[----:B------:R-:W-:Y:S02]  /*a670*/  IADD3.X R48, R92, R46, R6, P3, P4 ;  /* 0x0000002e5c307210 */ /* 0x000fe40001fe8406 */
[----:B------:R-:W-:-:S04]  /*a680*/  LEA R44, P3, R45, R116, 0x1 ;  /* 0x000000742d2c7211 */ /* 0x000fc800078608ff */
[----:B------:R-:W-:Y:S02]  /*a690*/  LEA.HI.X R45, R45, R117, R48, 0x1, P3 ;  /* 0x000000752d2d7211 */ /* 0x000fe400018f0c30 */
[----:B------:R-:W-:-:S03]  /*a6a0*/  ISETP.GE.AND P3, PT, R47, R140, PT ;  /* 0x0000008c2f00720c */ /* 0x000fc60003f66270 */
        /* <DEDUP_REMOVED lines=10> */
.L_x_2634:
[----:B------:R-:W2:Y:S02]  /*a750*/  LDL R36, [R1+0x5c] ;  /* 0x00005c0001247983 */ /* 0x000ea40000100800 */
[----:B--2---:R-:W-:-:S13]  /*a760*/  R2UR UR4, R36 ;  /* 0x00000000240472ca */ /* 0x004fda00000e0000 */
[----:B------:R-:W-:-:S06]  /*a770*/  UISETP.NE.AND UP0, UPT, UR4, 0x3, UPT ;  /* 0x000000030400788c */ /* 0x000fcc000bf05270 */
[----:B------:R-:W-:-:S13]  /*a780*/  PLOP3.LUT P2, PT, PT, PT, UP0, 0x80, 0x0 ;  /* 0x000000000000781c */ /* 0x000fda0003f4f008 */
[----:B------:R-:W-:Y:S05]  /*a790*/  @!P2 BRA `(.L_x_2723) ;  /* 0x000000000004a947 */ /* 0x000fea0003800000 */
[----:B------:R-:W-:Y:S01]  /*a7a0*/  BPT.TRAP 0x1 ;  /* 0x000000040000795c */ /* 0x000fe20000300000 */
.L_x_2723:
[----:B------:R-:W-:Y:S01]  /*a7b0*/  IMAD R0, R17, 0x8, R16 ;  /* 0x0000000811007824 */ /* 0x000fe200078e0210 */
[----:B------:R-:W-:Y:S01]  /*a7c0*/  SHF.L.U32 R114, R219, 0x1f, RZ ;  /* 0x0000001fdb727819 */ /* 0x000fe200000006ff */
[----:B------:R-:W-:Y:S01]  /*a7d0*/  IMAD R3, R24, -0x50, R2 ;  /* 0xffffffb018037824 */ /* 0x000fe200078e0202 */
[----:B------:R-:W-:Y:S02]  /*a7e0*/  BSSY B1, `(.L_x_2724) ;  /* 0x0000005000017945 */ /* 0x000fe40003800000 */
[----:B------:R-:W1:Y:S02]  /*a7f0*/  SYNCS.PHASECHK.TRANS64.TRYWAIT P3, [R0+URZ+0x38890], R114 ;  /* 0x03889072000075a7 */ /* 0x000e64000806017f */
[----:B------:R-:W-:-:S04]  /*a800*/  VIMNMX R3, R3, 0x50, PT ;  /* 0x0000005003037848 */ /* 0x000fc80003fe0100 */
[----:B------:R-:W-:Y:S01]  /*a810*/  ISETP.GE.AND P4, PT, R212, R3, PT ;  /* 0x00000003d400720c */ /* 0x000fe20003f86270 */
[----:B-1----:R-:W-:-:S12]  /*a820*/  @!P3 BRA `(.L_x_2725) ;  /* 0x000002980038b947 */ /* 0x002fd80003800000 */
.L_x_3069:
[----:B------:R-:W-:Y:S05]  /*a830*/  BSYNC B1 ;  /* 0x0000000000017941 */ /* 0x000fea0003800000 */
.L_x_2724:
[----:B------:R-:W-:Y:S04]  /*a840*/  BSSY B1, `(.L_x_2726) ;  /* 0x000000f000017945 */ /* 0x000fe80003800000 */
[----:B------:R-:W-:Y:S05]  /*a850*/  @P4 BRA `(.L_x_2727) ;  /* 0x0000000000344947 */ /* 0x000fea0003800000 */
[----:B------:R-:W-:Y:S01]  /*a860*/  ISETP.NE.AND P5, PT, R26, RZ, PT ;  /* 0x000000ff1a00720c */ /* 0x000fe20003fa5270 */
[----:B------:R-:W-:Y:S01]  /*a870*/  ULDC.64 UR4, c[0x0][0x208] ;  /* 0x0000820000047ab9 */ /* 0x000fe20000000a00 */
[----:B------:R-:W-:Y:S02]  /*a880*/  ISETP.NE.AND P4, PT, R10, RZ, PT ;  /* 0x000000ff0a00720c */ /* 0x000fe40003f85270 */
[----:B------:R-:W-:-:S09]  /*a890*/  ISETP.NE.AND P3, PT, R9, RZ, PT ;  /* 0x000000ff0900720c */ /* 0x000fd20003f65270 */
[----:B------:R-:W2:Y:S04]  /*a8a0*/  @P5 LDS.128 R36, [R4+0x24400] ;  /* 0x0244000004245984 */ /* 0x000ea80000000c00 */
[----:B0-----:R-:W0:Y:S04]  /*a8b0*/  @P3 LDS.128 R40, [R4+0x29400] ;  /* 0x0294000004283984 */ /* 0x001e280000000c00 */
[----:B--2---:R-:W-:Y:S01]  /*a8c0*/  @P5 STG.E.128 desc[UR4][R60.64], R36 ;  /* 0x000000243c005986 */ /* 0x004fe2000c101d04 */
[----:B------:R-:W-:-:S03]  /*a8d0*/  ISETP.NE.AND P5, PT, R8, RZ, PT ;  /* 0x000000ff0800720c */ /* 0x000fc60003fa5270 */
[----:B------:R-:W2:Y:S04]  /*a8e0*/  @P4 LDS.128 R36, [R4+0x26c00] ;  /* 0x026c000004244984 */ /* 0x000ea80000000c00 */
[----:B0-----:R-:W-:Y:S06]  /*a8f0*/  @P3 STG.E.128 desc[UR4][R60.64+0x100], R40 ;  /* 0x000100283c003986 */ /* 0x001fec000c101d04 */
[----:B------:R-:W0:Y:S04]  /*a900*/  @P5 LDS.128 R44, [R4+0x2bc00] ;  /* 0x02bc0000042c5984 */ /* 0x000e280000000c00 */
[----:B--2---:R2:W-:Y:S04]  /*a910*/  @P4 STG.E.128 desc[UR4][R60.64+0x80], R36 ;  /* 0x000080243c004986 */ /* 0x0045e8000c101d04 */
[----:B0-----:R2:W-:Y:S02]  /*a920*/  @P5 STG.E.128 desc[UR4][R60.64+0x180], R44 ;  /* 0x0001802c3c005986 */ /* 0x0015e4000c101d04 */
.L_x_2727:
[----:B------:R-:W-:Y:S05]  /*a930*/  BSYNC B1 ;  /* 0x0000000000017941 */ /* 0x000fea0003800000 */
.L_x_2726:
[----:B--2---:R-:W-:Y:S01]  /*a940*/  IADD3 R36, R212, 0x20, RZ ;  /* 0x00000020d4247810 */ /* 0x004fe20007ffe0ff */
[----:B------:R-:W-:Y:S03]  /*a950*/  BSSY B1, `(.L_x_2728) ;  /* 0x0000010000017945 */ /* 0x000fe60003800000 */
[----:B------:R-:W-:-:S13]  /*a960*/  ISETP.GE.AND P3, PT, R36, R3, PT ;  /* 0x000000032400720c */ /* 0x000fda0003f66270 */
        /* <DEDUP_REMOVED lines=14> */
.L_x_2729:
[----:B------:R-:W-:Y:S05]  /*aa50*/  BSYNC B1 ;  /* 0x0000000000017941 */ /* 0x000fea0003800000 */
.L_x_2728:
[----:B--2---:R-:W-:-:S05]  /*aa60*/  VIADD R36, R212, 0x40 ;  /* 0x00000040d4247836 */ /* 0x004fca0000000000 */
        /* <DEDUP_REMOVED lines=15> */
.L_x_2677:
[----:B------:R-:W-:Y:S05]  /*ab60*/  BSYNC B0 ;  /* 0x0000000000007941 */ /* 0x000fea0003800000 */
.L_x_2633:
[----:B01234-:R-:W0:Y:S01]  /*ab70*/  S2R R36, SR_TID.X ;  /* 0x0000000000247919 */ /* 0x01fe220000002100 */
[----:B------:R-:W-:Y:S01]  /*ab80*/  @!PT LDS RZ, [RZ] ;  /* 0x00000000fffff984 */ /* 0x000fe20000000800 */
[----:B------:R-:W-:Y:S01]  /*ab90*/  @!PT LDS RZ, [RZ] ;  /* 0x00000000fffff984 */ /* 0x000fe20000000800 */
[----:B------:R-:W-:Y:S01]  /*aba0*/  @!PT LDS RZ, [RZ] ;  /* 0x00000000fffff984 */ /* 0x000fe20000000800 */
[----:B------:R-:W-:Y:S01]  /*abb0*/  @!PT LDS RZ, [RZ] ;  /* 0x00000000fffff984 */ /* 0x000fe20000000800 */
[----:B------:R1:W-:Y:S06]  /*abc0*/  MEMBAR.ALL.CTA ;  /* 0x0000000000007992 */ /* 0x0003ec0000008000 */
[----:B-1----:R-:W1:Y:S01]  /*abd0*/  FENCE.VIEW.ASYNC.S ;  /* 0x00000000000073c6 */ /* 0x002e620000000000 */
[----:B------:R-:W-:Y:S05]  /*abe0*/  WARPSYNC.ALL ;  /* 0x0000000000007948 */ /* 0x000fea0003800000 */
[----:B------:R-:W-:Y:S01]  /*abf0*/  BSSY B0, `(.L_x_2730) ;  /* 0x0000009000007945 */ /* 0x000fe20003800000 */
[----:B0-----:R-:W-:Y:S01]  /*ac00*/  LOP3.LUT R36, R36, 0x7f, RZ, 0xc0, !PT ;  /* 0x0000007f24247812 */ /* 0x001fe200078ec0ff */
[----:B-1----:R0:W-:Y:S03]  /*ac10*/  BAR.SYNC.DEFER_BLOCKING R172, 0x80 ;  /* 0x000200ac0000751d */ /* 0x0021e60000010000 */
[----:B------:R-:W-:-:S13]  /*ac20*/  ISETP.NE.AND P3, PT, R36, RZ, PT ;  /* 0x000000ff2400720c */ /* 0x000fda0003f65270 */
[----:B------:R-:W-:-:S05]  /*ac30*/  @!P3 VIADD R36, R0, 0x388a0 ;  /* 0x000388a00024b836 */ /* 0x000fca0000000000 */
[----:B------:R-:W-:-:S04]  /*ac40*/  @!P3 PRMT R36, RZ, 0x654, R36 ;  /* 0x00000654ff24b816 */ /* 0x000fc80000000024 */
[----:B------:R0:W-:Y:S01]  /*ac50*/  @!P3 SYNCS.ARRIVE.TRANS64.RED.A1T0 RZ, [R36+URZ], RZ ;  /* 0x000000ff24ffb9a7 */ /* 0x0001e2000810043f */
[----:B------:R-:W-:Y:S05]  /*ac60*/  @!P2 BRA `(.L_x_2731) ;  /* 0x000000000004a947 */ /* 0x000fea0003800000 */
[----:B------:R-:W-:Y:S01]  /*ac70*/  BPT.TRAP 0x1 ;  /* 0x000000040000795c */ /* 0x000fe20000300000 */
.L_x_2731:
[----:B------:R-:W-:Y:S05]  /*ac80*/  BSYNC B0 ;  /* 0x0000000000007941 */ /* 0x000fea0003800000 */
.L_x_2730:
[----:B------:R-:W1:Y:S01]  /*ac90*/  SYNCS.PHASECHK.TRANS64.TRYWAIT P2, [R0+URZ+0x388b0], R114 ;  /* 0x0388b072000075a7 */ /* 0x000e62000804017f */
[----:B------:R-:W-:Y:S01]  /*aca0*/  ULDC.64 UR4, c[0x0][0x318] ;  /* 0x0000c60000047ab9 */ /* 0x000fe20000000a00 */
[----:B------:R-:W-:Y:S01]  /*acb0*/  ULDC.64 UR60, c[0x0][0x328] ;  /* 0x0000ca00003c7ab9 */ /* 0x000fe20000000a00 */
[----:B0-----:R-:W-:Y:S01]  /*acc0*/  IMAD.U32 R36, RZ, RZ, UR5 ;  /* 0x00000005ff247e24 */ /* 0x001fe2000f8e00ff */
[----:B------:R-:W-:Y:S01]  /*acd0*/  BSSY B0, `(.L_x_2732) ;  /* 0x0000007000007945 */ /* 0x000fe20003800000 */
[----:B------:R-:W-:Y:S01]  /*ace0*/  IMAD.U32 R37, RZ, RZ, UR4 ;  /* 0x00000004ff257e24 */ /* 0x000fe2000f8e00ff */
[----:B------:R-:W-:Y:S01]  /*acf0*/  ISETP.GE.AND P4, PT, R212, R3, PT ;  /* 0x00000003d400720c */ /* 0x000fe20003f86270 */
[----:B------:R-:W-:Y:S01]  /*ad00*/  IMAD.WIDE R48, R24, 0x50, R112 ;  /* 0x0000005018307825 */ /* 0x000fe200078e0270 */
[----:B------:R0:W-:Y:S04]  /*ad10*/  STL [R1+0x14], R36 ;  /* 0x0000142401007387 */ /* 0x0001e80000100800 */
[----:B------:R0:W-:Y:S02]  /*ad20*/  STL [R1+0x58], R37 ;  /* 0x0000582501007387 */ /* 0x0001e40000100800 */
[----:B01----:R-:W-:Y:S05]  /*ad30*/  @!P2 BRA `(.L_x_2733) ;  /* 0x000002940008a947 */ /* 0x003fea0003800000 */
.L_x_3070:
[----:B------:R-:W-:Y:S05]  /*ad40*/  BSYNC B0 ;  /* 0x0000000000007941 */ /* 0x000fea0003800000 */
.L_x_2732:
[----:B------:R-:W-:Y:S04]  /*ad50*/  BSSY B0, `(.L_x_2734) ;  /* 0x000001c000007945 */ /* 0x000fe80003800000 */
[----:B------:R-:W-:Y:S05]  /*ad60*/  @P4 BRA `(.L_x_2735) ;  /* 0x0000000000684947 */ /* 0x000fea0003800000 */
[----:B------:R-:W2:Y:S01]  /*ad70*/  LDL R37, [R1+0x58] ;  /* 0x0000580001257983 */ /* 0x000ea20000100800 */
[----:B------:R-:W-:-:S03]  /*ad80*/  ULDC UR6, c[0x0][0x2f4] ;  /* 0x0000bd0000067ab9 */ /* 0x000fc60000000800 */
[----:B------:R-:W3:Y:S01]  /*ad90*/  LDL R36, [R1+0x14] ;  /* 0x0000140001247983 */ /* 0x000ee20000100800 */
[----:B------:R-:W-:Y:S01]  /*ada0*/  ISETP.GE.AND P5, PT, R18, UR6, PT ;  /* 0x0000000612007c0c */ /* 0x000fe2000bfa6270 */
[----:B------:R-:W-:Y:S01]  /*adb0*/  IMAD R43, R49, UR60, RZ ;  /* 0x0000003c312b7c24 */ /* 0x000fe2000f8e02ff */
[----:B------:R-:W-:Y:S01]  /*adc0*/  MOV R40, R94 ;  /* 0x0000005e00287202 */ /* 0x000fe20000000f00 */
[----:B------:R-:W-:Y:S01]  /*add0*/  IMAD.MOV.U32 R41, RZ, RZ, R5 ;  /* 0x000000ffff297224 */ /* 0x000fe200078e0005 */
[----:B------:R-:W-:Y:S01]  /*ade0*/  ISETP.GE.AND P4, PT, R213, UR6, PT ;  /* 0x00000006d5007c0c */ /* 0x000fe2000bf86270 */
[C---:B------:R-:W-:Y:S02]  /*adf0*/  IMAD R43, R48.reuse, UR61, R43 ;  /* 0x0000003d302b7c24 */ /* 0x040fe4000f8e022b */
[----:B------:R-:W-:-:S04]  /*ae00*/  IMAD.WIDE.U32 R40, R48, UR60, R40 ;  /* 0x0000003c30287c25 */ /* 0x000fc8000f8e0028 */
[----:B------:R-:W-:Y:S01]  /*ae10*/  IMAD.IADD R41, R41, 0x1, R43 ;  /* 0x0000000129297824 */ /* 0x000fe200078e022b */
[----:B--2---:R-:W-:Y:S02]  /*ae20*/  R2UR UR4, R37 ;  /* 0x00000000250472ca */ /* 0x004fe400000e0000 */
[----:B---3--:R-:W-:Y:S02]  /*ae30*/  R2UR UR7, R36 ;  /* 0x00000000240772ca */ /* 0x008fe400000e0000 */
[----:B------:R-:W1:Y:S09]  /*ae40*/  @!P5 LDS.128 R36, [R4+0x400] ;  /* 0x000400000424d984 */ /* 0x000e720000000c00 */
[----:B------:R-:W-:Y:S01]  /*ae50*/  LEA R50, P2, R40, UR4, 0x1 ;  /* 0x0000000428327c11 */ /* 0x000fe2000f8408ff */
[----:B------:R-:W-:-:S03]  /*ae60*/  ULDC.64 UR4, c[0x0][0x208] ;  /* 0x0000820000047ab9 */ /* 0x000fc60000000a00 */
[----:B------:R-:W-:Y:S02]  /*ae70*/  LEA.HI.X R51, R40, UR7, R41, 0x1, P2 ;  /* 0x0000000728337c11 */ /* 0x000fe400090f0c29 */
[----:B------:R-:W-:-:S13]  /*ae80*/  ISETP.GE.AND P2, PT, R220, UR6, PT ;  /* 0x00000006dc007c0c */ /* 0x000fda000bf46270 */
[----:B------:R-:W2:Y:S04]  /*ae90*/  @!P2 LDS.128 R40, [R4+0x5400] ;  /* 0x005400000428a984 */ /* 0x000ea80000000c00 */
[----:B-1----:R-:W-:Y:S01]  /*aea0*/  @!P5 STG.E.128 desc[UR4][R50.64], R36 ;  /* 0x000000243200d986 */ /* 0x002fe2000c101d04 */
[----:B------:R-:W-:-:S03]  /*aeb0*/  ISETP.GE.AND P5, PT, R221, UR6, PT ;  /* 0x00000006dd007c0c */ /* 0x000fc6000bfa6270 */
[----:B------:R-:W1:Y:S10]  /*aec0*/  @!P4 LDS.128 R36, [R4+0x2c00] ;  /* 0x002c00000424c984 */ /* 0x000e740000000c00 */
[----:B------:R-:W3:Y:S04]  /*aed0*/  @!P5 LDS.128 R44, [R4+0x7c00] ;  /* 0x007c0000042cd984 */ /* 0x000ee80000000c00 */
[----:B--2---:R2:W-:Y:S04]  /*aee0*/  @!P2 STG.E.128 desc[UR4][R50.64+0x100], R40 ;  /* 0x000100283200a986 */ /* 0x0045e8000c101d04 */
[----:B-1----:R2:W-:Y:S04]  /*aef0*/  @!P4 STG.E.128 desc[UR4][R50.64+0x80], R36 ;  /* 0x000080243200c986 */ /* 0x0025e8000c101d04 */
[----:B---3--:R2:W-:Y:S02]  /*af00*/  @!P5 STG.E.128 desc[UR4][R50.64+0x180], R44 ;  /* 0x0001802c3200d986 */ /* 0x0085e4000c101d04 */
.L_x_2735:
[----:B------:R-:W-:Y:S05]  /*af10*/  BSYNC B0 ;  /* 0x0000000000007941 */ /* 0x000fea0003800000 */
.L_x_2734:
[----:B--2---:R-:W2:Y:S04]  /*af20*/  LDL R38, [R1+0x58] ;  /* 0x0000580001267983 */ /* 0x004ea80000100800 */
[----:B------:R-:W3:Y:S01]  /*af30*/  LDL R37, [R1+0x14] ;  /* 0x0000140001257983 */ /* 0x000ee20000100800 */
[----:B------:R-:W-:Y:S01]  /*af40*/  VIADD R36, R212, 0x20 ;  /* 0x00000020d4247836 */ /* 0x000fe20000000000 */
[----:B------:R-:W-:Y:S04]  /*af50*/  BSSY B0, `(.L_x_2736) ;  /* 0x000001f000007945 */ /* 0x000fe80003800000 */
[----:B------:R-:W-:Y:S01]  /*af60*/  ISETP.GE.AND P2, PT, R36, R3, PT ;  /* 0x000000032400720c */ /* 0x000fe20003f46270 */
[----:B--2---:R-:W-:Y:S01]  /*af70*/  IMAD.MOV.U32 R53, RZ, RZ, R38 ;  /* 0x000000ffff357224 */ /* 0x004fe200078e0026 */
[----:B---3--:R-:W-:-:S11]  /*af80*/  MOV R52, R37 ;  /* 0x0000002500347202 */ /* 0x008fd60000000f00 */
[----:B------:R-:W-:Y:S05]  /*af90*/  @P2 BRA `(.L_x_2737) ;  /* 0x0000000000682947 */ /* 0x000fea0003800000 */
[----:B------:R-:W-:Y:S01]  /*afa0*/  ULDC UR6, c[0x0][0x2f4] ;  /* 0x0000bd0000067ab9 */ /* 0x000fe20000000800 */
[----:B------:R-:W-:Y:S01]  /*afb0*/  IADD3 R43, P4, R48, 0x20, RZ ;  /* 0x00000020302b7810 */ /* 0x000fe20007f9e0ff */
[----:B------:R-:W-:Y:S01]  /*afc0*/  IMAD.MOV.U32 R41, RZ, RZ, R5 ;  /* 0x000000ffff297224 */ /* 0x000fe200078e0005 */
[----:B------:R-:W-:Y:S02]  /*afd0*/  ISETP.GE.AND P2, PT, R18, UR6, PT ;  /* 0x0000000612007c0c */ /* 0x000fe4000bf46270 */
[----:B------:R-:W-:Y:S01]  /*afe0*/  R2UR UR4, R53 ;  /* 0x00000000350472ca */ /* 0x000fe200000e0000 */
[----:B------:R-:W-:Y:S01]  /*aff0*/  IMAD.X R40, RZ, RZ, R49, P4 ;  /* 0x000000ffff287224 */ /* 0x000fe200020e0631 */
[----:B------:R-:W-:Y:S02]  /*b000*/  R2UR UR7, R52 ;  /* 0x00000000340772ca */ /* 0x000fe400000e0000 */
[----:B------:R-:W-:Y:S01]  /*b010*/  ISETP.GE.AND P5, PT, R213, UR6, PT ;  /* 0x00000006d5007c0c */ /* 0x000fe2000bfa6270 */
[----:B------:R-:W-:-:S02]  /*b020*/  IMAD R42, R40, UR60, RZ ;  /* 0x0000003c282a7c24 */ /* 0x000fc4000f8e02ff */
[----:B------:R-:W-:-:S04]  /*b030*/  IMAD.MOV.U32 R40, RZ, RZ, R94 ;  /* 0x000000ffff287224 */ /* 0x000fc800078e005e */
[----:B------:R-:W1:Y:S01]  /*b040*/  @!P2 LDS.128 R36, [R4+0x1400] ;  /* 0x001400000424a984 */ /* 0x000e620000000c00 */
[----:B------:R-:W-:-:S04]  /*b050*/  IMAD.WIDE.U32 R40, R43, UR60, R40 ;  /* 0x0000003c2b287c25 */ /* 0x000fc8000f8e0028 */
[----:B------:R-:W-:Y:S01]  /*b060*/  IMAD R43, R43, UR61, R42 ;  /* 0x0000003d2b2b7c24 */ /* 0x000fe2000f8e022a */
[----:B------:R-:W-:Y:S01]  /*b070*/  LEA R50, P4, R40, UR4, 0x1 ;  /* 0x0000000428327c11 */ /* 0x000fe2000f8808ff */
[----:B------:R-:W-:Y:S02]  /*b080*/  ULDC.64 UR4, c[0x0][0x208] ;  /* 0x0000820000047ab9 */ /* 0x000fe40000000a00 */
[----:B------:R-:W-:-:S05]  /*b090*/  IMAD.IADD R41, R41, 0x1, R43 ;  /* 0x0000000129297824 */ /* 0x000fca00078e022b */
        /* <DEDUP_REMOVED lines=10> */
.L_x_2737:
[----:B------:R-:W-:Y:S05]  /*b140*/  BSYNC B0 ;  /* 0x0000000000007941 */ /* 0x000fea0003800000 */
.L_x_2736:
[----:B--2---:R-:W-:Y:S01]  /*b150*/  IADD3 R36, R212, 0x40, RZ ;  /* 0x00000040d4247810 */ /* 0x004fe20007ffe0ff */
[----:B------:R-:W-:Y:S03]  /*b160*/  BSSY B0, `(.L_x_2738) ;  /* 0x000001d000007945 */ /* 0x000fe60003800000 */
[----:B------:R-:W-:-:S13]  /*b170*/  ISETP.GE.AND P2, PT, R36, R3, PT ;  /* 0x000000032400720c */ /* 0x000fda0003f46270 */
[----:B------:R-:W-:Y:S05]  /*b180*/  @P2 BRA `(.L_x_2739) ;  /* 0x0000000000682947 */ /* 0x000fea0003800000 */
[----:B------:R-:W-:Y:S01]  /*b190*/  ULDC UR6, c[0x0][0x2f4] ;  /* 0x0000bd0000067ab9 */ /* 0x000fe20000000800 */
[----:B------:R-:W-:Y:S01]  /*b1a0*/  IADD3 R3, P4, R48, 0x40, RZ ;  /* 0x0000004030037810 */ /* 0x000fe20007f9e0ff */
[----:B------:R-:W-:Y:S01]  /*b1b0*/  IMAD.MOV.U32 R40, RZ, RZ, R94 ;  /* 0x000000ffff287224 */ /* 0x000fe200078e005e */
[----:B------:R-:W-:Y:S01]  /*b1c0*/  ISETP.GE.AND P2, PT, R18, UR6, PT ;  /* 0x0000000612007c0c */ /* 0x000fe2000bf46270 */
[----:B------:R-:W-:Y:S01]  /*b1d0*/  IMAD.MOV.U32 R41, RZ, RZ, R5 ;  /* 0x000000ffff297224 */ /* 0x000fe200078e0005 */
[----:B------:R-:W-:Y:S01]  /*b1e0*/  R2UR UR4, R53 ;  /* 0x00000000350472ca */ /* 0x000fe200000e0000 */
[----:B------:R-:W-:Y:S01]  /*b1f0*/  IMAD.X R48, RZ, RZ, R49, P4 ;  /* 0x000000ffff307224 */ /* 0x000fe200020e0631 */
[----:B------:R-:W-:Y:S01]  /*b200*/  R2UR UR7, R52 ;  /* 0x00000000340772ca */ /* 0x000fe200000e0000 */
[----:B------:R-:W-:Y:S01]  /*b210*/  IMAD.WIDE.U32 R40, R3, UR60, R40 ;  /* 0x0000003c03287c25 */ /* 0x000fe2000f8e0028 */
[----:B------:R-:W-:-:S03]  /*b220*/  ISETP.GE.AND P5, PT, R213, UR6, PT ;  /* 0x00000006d5007c0c */ /* 0x000fc6000bfa6270 */
[----:B------:R-:W-:-:S04]  /*b230*/  IMAD R48, R48, UR60, RZ ;  /* 0x0000003c30307c24 */ /* 0x000fc8000f8e02ff */
[----:B------:R-:W1:Y:S01]  /*b240*/  @!P2 LDS.128 R36, [R4+0x2400] ;  /* 0x002400000424a984 */ /* 0x000e620000000c00 */
[----:B------:R-:W-:Y:S01]  /*b250*/  IMAD R3, R3, UR61, R48 ;  /* 0x0000003d03037c24 */ /* 0x000fe2000f8e0230 */
[----:B------:R-:W-:Y:S01]  /*b260*/  LEA R48, P4, R40, UR4, 0x1 ;  /* 0x0000000428307c11 */ /* 0x000fe2000f8808ff */
[----:B------:R-:W-:Y:S02]  /*b270*/  ULDC.64 UR4, c[0x0][0x208] ;  /* 0x0000820000047ab9 */ /* 0x000fe40000000a00 */
[----:B------:R-:W-:-:S05]  /*b280*/  IMAD.IADD R3, R41, 0x1, R3 ;  /* 0x0000000129037824 */ /* 0x000fca00078e0203 */
[----:B------:R-:W-:Y:S02]  /*b290*/  LEA.HI.X R49, R40, UR7, R3, 0x1, P4 ;  /* 0x0000000728317c11 */ /* 0x000fe4000a0f0c03 */
[----:B------:R-:W-:Y:S01]  /*b2a0*/  ISETP.GE.AND P4, PT, R220, UR6, PT ;  /* 0x00000006dc007c0c */ /* 0x000fe2000bf86270 */
[----:B------:R-:W2:Y:S04]  /*b2b0*/  @!P5 LDS.128 R40, [R4+0x4c00] ;  /* 0x004c00000428d984 */ /* 0x000ea80000000c00 */
[----:B-1----:R-:W-:Y:S01]  /*b2c0*/  @!P2 STG.E.128 desc[UR4][R48.64], R36 ;  /* 0x000000243000a986 */ /* 0x002fe2000c101d04 */
[----:B------:R-:W-:-:S07]  /*b2d0*/  ISETP.GE.AND P2, PT, R221, UR6, PT ;  /* 0x00000006dd007c0c */ /* 0x000fce000bf46270 */
[----:B------:R-:W1:Y:S04]  /*b2e0*/  @!P4 LDS.128 R36, [R4+0x7400] ;  /* 0x007400000424c984 */ /* 0x000e680000000c00 */
[----:B--2---:R-:W-:Y:S04]  /*b2f0*/  @!P5 STG.E.128 desc[UR4][R48.64+0x80], R40 ;  /* 0x000080283000d986 */ /* 0x004fe8000c101d04 */
[----:B------:R-:W2:Y:S04]  /*b300*/  @!P2 LDS.128 R44, [R4+0x9c00] ;  /* 0x009c0000042ca984 */ /* 0x000ea80000000c00 */
[----:B-1----:R1:W-:Y:S04]  /*b310*/  @!P4 STG.E.128 desc[UR4][R48.64+0x100], R36 ;  /* 0x000100243000c986 */ /* 0x0023e8000c101d04 */
[----:B--2---:R1:W-:Y:S02]  /*b320*/  @!P2 STG.E.128 desc[UR4][R48.64+0x180], R44 ;  /* 0x0001802c3000a986 */ /* 0x0043e4000c101d04 */
.L_x_2739:
[----:B------:R-:W-:Y:S05]  /*b330*/  BSYNC B0 ;  /* 0x0000000000007941 */ /* 0x000fea0003800000 */
.L_x_2738:
[----:B------:R-:W2:Y:S01]  /*b340*/  LDL R3, [R1+0x10] ;  /* 0x0000100001037983 */ /* 0x000ea20000100800 */
[----:B0-----:R-:W-:Y:S01]  /*b350*/  @!P3 IADD3 R0, R0, 0x388c0, RZ ;  /* 0x000388c00000b810 */ /* 0x001fe20007ffe0ff */
[----:B------:R-:W-:Y:S01]  /*b360*/  VIADD R17, R17, 0x1 ;  /* 0x0000000111117836 */ /* 0x000fe20000000000 */
[----:B------:R-:W-:Y:S01]  /*b370*/  PLOP3.LUT P2, PT, PT, PT, PT, 0x8, 0x0 ;  /* 0x000000000000781c */ /* 0x000fe20003f4e170 */
[----:B------:R-:W-:Y:S01]  /*b380*/  @!PT LDS RZ, [RZ] ;  /* 0x00000000fffff984 */ /* 0x000fe20000000800 */
[----:B------:R-:W-:Y:S01]  /*b390*/  @!PT LDS RZ, [RZ] ;  /* 0x00000000fffff984 */ /* 0x000fe20000000800 */
[----:B------:R-:W-:Y:S01]  /*b3a0*/  @!PT LDS RZ, [RZ] ;  /* 0x00000000fffff984 */ /* 0x000fe20000000800 */
[----:B------:R-:W-:Y:S01]  /*b3b0*/  @!PT LDS RZ, [RZ] ;  /* 0x00000000fffff984 */ /* 0x000fe20000000800 */
[----:B------:R0:W-:Y:S06]  /*b3c0*/  MEMBAR.ALL.CTA ;  /* 0x0000000000007992 */ /* 0x0001ec0000008000 */
[----:B0-----:R-:W0:Y:S01]  /*b3d0*/  FENCE.VIEW.ASYNC.S ;  /* 0x00000000000073c6 */ /* 0x001e220000000000 */
[----:B------:R-:W-:Y:S01]  /*b3e0*/  @!P3 PRMT R0, RZ, 0x654, R0 ;  /* 0x00000654ff00b816 */ /* 0x000fe20000000000 */
[----:B0-----:R0:W-:Y:S06]  /*b3f0*/  BAR.SYNC.DEFER_BLOCKING R172, 0x80 ;  /* 0x000200ac0000751d */ /* 0x0011ec0000010000 */
[----:B------:R3:W-:Y:S01]  /*b400*/  @!P3 SYNCS.ARRIVE.TRANS64.RED.A1T0 RZ, [R0+URZ], RZ ;  /* 0x000000ff00ffb9a7 */ /* 0x0007e2000810043f */
[----:B------:R-:W-:-:S04]  /*b410*/  ISETP.NE.AND P3, PT, R17, 0x2, PT ;  /* 0x000000021100780c */ /* 0x000fc80003f65270 */
[----:B------:R-:W-:Y:S02]  /*b420*/  SEL R17, R17, RZ, P3 ;  /* 0x000000ff11117207 */ /* 0x000fe40001800000 */
[----:B---3--:R-:W-:-:S04]  /*b430*/  SEL R0, RZ, 0x1, P3 ;  /* 0x00000001ff007807 */ /* 0x008fc80001800000 */
[----:B------:R-:W-:Y:S02]  /*b440*/  LOP3.LUT R219, R219, R0, RZ, 0x3c, !PT ;  /* 0x00000000dbdb7212 */ /* 0x000fe400078e3cff */
[----:B--2---:R-:W-:-:S13]  /*b450*/  LOP3.LUT P4, RZ, R3, 0x2, RZ, 0xc0, !PT ;  /* 0x0000000203ff7812 */ /* 0x004fda000788c0ff */
[----:B0-----:R-:W-:Y:S05]  /*b460*/  @P4 BRA `(.L_x_2740) ;  /* 0xffffff78009c4947 */ /* 0x001fea000383ffff */
.L_x_2628:
[----:B------:R-:W0:Y:S01]  /*b470*/  LDC R0, c[0x0][0x448] ;  /* 0x00011200ff007b82 */ /* 0x000e220000000800 */
[----:B------:R-:W-:Y:S01]  /*b480*/  BSSY B0, `(.L_x_2741) ;  /* 0x0000011000007945 */ /* 0x000fe20003800000 */
[----:B0-----:R-:W-:Y:S01]  /*b490*/  ISETP.NE.AND P0, PT, R0, 0x1, PT ;  /* 0x000000010000780c */ /* 0x001fe20003f05270 */
[----:B------:R-:W-:-:S12]  /*b4a0*/  VIADD R0, R230, 0x7f ;  /* 0x0000007fe6007836 */ /* 0x000fd80000000000 */
[----:B------:R-:W0:Y:S08]  /*b4b0*/  @P0 LDC R3, c[0x0][0x44c] ;  /* 0x00011300ff030b82 */ /* 0x000e300000000800 */
[----:B------:R-:W2:Y:S01]  /*b4c0*/  @P0 LDC R2, c[0x0][0x450] ;  /* 0x00011400ff020b82 */ /* 0x000ea20000000800 */
[----:B0-----:R-:W-:-:S05]  /*b4d0*/  @P0 IMAD.HI.U32 R3, R0, R3, RZ ;  /* 0x0000000300030227 */ /* 0x001fca00078e00ff */
[----:B--2---:R-:W-:Y:S01]  /*b4e0*/  @P0 SHF.R.U32.HI R0, RZ, R2, R3 ;  /* 0x00000002ff000219 */ /* 0x004fe20000011603 */
[----:B------:R-:W-:-:S04]  /*b4f0*/  IMAD.MOV.U32 R2, RZ, RZ, RZ ;  /* 0x000000ffff027224 */ /* 0x000fc800078e00ff */
[----:B------:R-:W-:-:S04]  /*b500*/  IMAD.IADD R0, R143, 0x1, R0 ;  /* 0x000000018f007824 */ /* 0x000fc800078e0200 */
[----:B------:R-:W-:-:S05]  /*b510*/  IMAD.HI R0, R0, 0x66666667, RZ ;  /* 0x6666666700007827 */ /* 0x000fca00078e02ff */
[----:B------:R-:W-:-:S04]  /*b520*/  SHF.R.U32.HI R3, RZ, 0x1f, R0 ;  /* 0x0000001fff037819 */ /* 0x000fc80000011600 */
[----:B------:R-:W-:-:S04]  /*b530*/  LEA.HI.SX32 R3, R0, R3, 0x1b ;  /* 0x0000000300037211 */ /* 0x000fc800078fdaff */
[----:B------:R-:W-:-:S04]  /*b540*/  VIMNMX R144, R144, R3, PT ;  /* 0x0000000390907248 */ /* 0x000fc80003fe0100 */
[----:B------:R-:W-:Y:S01]  /*b550*/  ISETP.GE.AND P0, PT, R144, 0x1, PT ;  /* 0x000000019000780c */ /* 0x000fe20003f06270 */
[----:B------:R-:W-:-:S12]  /*b560*/  @P2 BRA `(.L_x_2742) ;  /* 0x0000000000082947 */ /* 0x000fd80003800000 */
[----:B------:R-:W0:Y:S02]  /*b570*/  FENCE.VIEW.ASYNC.G ;  /* 0x00000000000073c6 */ /* 0x000e240000000100 */
[----:B0-----:R-:W-:Y:S06]  /*b580*/  BAR.ARV 0xc, 0x180 ;  /* 0x0306000000007b1d */ /* 0x001fec0000002000 */
.L_x_2742:
[----:B------:R-:W-:Y:S05]  /*b590*/  BSYNC B0 ;  /* 0x0000000000007941 */ /* 0x000fea0003800000 */
.L_x_2741:
[----:B------:R-:W-:Y:S04]  /*b5a0*/  BSSY B0, `(.L_x_2743) ;  /* 0x0000021000007945 */ /* 0x000fe80003800000 */
        /* <DEDUP_REMOVED lines=8> */
[----:B------:R-:W-:-:S05]  /*b630*/  IABS R8, R9 ;  /* 0x0000000900087213 */ /* 0x000fca0000000000 */
[----:B------:R-:W-:Y:S02]  /*b640*/  IMAD.MOV R8, RZ, RZ, -R8 ;  /* 0x000000ffff087224 */ /* 0x000fe400078e0a08 */
[----:B0-----:R-:W0:Y:S02]  /*b650*/  MUFU.RCP R4, R4 ;  /* 0x0000000400047308 */ /* 0x001e240000001000 */
[----:B0-----:R-:W-:Y:S02]  /*b660*/  IADD3 R2, R4, 0xffffffe, RZ ;  /* 0x0ffffffe04027810 */ /* 0x001fe40007ffe0ff */
[----:B------:R-:W-:-:S04]  /*b670*/  IABS R4, R0 ;  /* 0x0000000000047213 */ /* 0x000fc80000000000 */
[----:B------:R0:W2:Y:S01]  /*b680*/  F2I.FTZ.U32.TRUNC.NTZ R3, R2 ;  /* 0x0000000200037305 */ /* 0x0000a2000021f000 */
[----:B------:R-:W-:-:S04]  /*b690*/  LOP3.LUT R0, R0, R9, RZ, 0x3c, !PT ;  /* 0x0000000900007212 */ /* 0x000fc800078e3cff */
[----:B------:R-:W-:Y:S01]  /*b6a0*/  ISETP.GE.AND P2, PT, R0, RZ, PT ;  /* 0x000000ff0000720c */ /* 0x000fe20003f46270 */
[----:B0-----:R-:W-:Y:S02]  /*b6b0*/  IMAD.MOV.U32 R2, RZ, RZ, RZ ;  /* 0x000000ffff027224 */ /* 0x001fe400078e00ff */
[----:B--2---:R-:W-:-:S04]  /*b6c0*/  IMAD.MOV R6, RZ, RZ, -R3 ;  /* 0x000000ffff067224 */ /* 0x004fc800078e0a03 */
        /* <DEDUP_REMOVED lines=11> */
[----:B------:R-:W-:-:S04]  /*b780*/  IMAD.MOV.U32 R2, RZ, RZ, R3 ;  /* 0x000000ffff027224 */ /* 0x000fc800078e0003 */
[----:B------:R-:W-:Y:S01]  /*b790*/  @!P2 IMAD.MOV R2, RZ, RZ, -R2 ;  /* 0x000000ffff02a224 */ /* 0x000fe200078e0a02 */
[----:B------:R-:W-:-:S07]  /*b7a0*/  @!P1 LOP3.LUT R2, RZ, R9, RZ, 0x33, !PT ;  /* 0x00000009ff029212 */ /* 0x000fce00078e33ff */
.L_x_2744:
[----:B------:R-:W-:Y:S05]  /*b7b0*/  BSYNC B0 ;  /* 0x0000000000007941 */ /* 0x000fea0003800000 */
.L_x_2743:
[----:B------:R-:W2:Y:S01]  /*b7c0*/  LDL R0, [R1+0x84] ;  /* 0x0000840001007983 */ /* 0x000ea20000100800 */
[----:B------:R-:W-:Y:S01]  /*b7d0*/  PLOP3.LUT P0, PT, PT, PT, PT, 0x80, 0x0 ;  /* 0x000000000000781c */ /* 0x000fe20003f0f070 */
[----:B------:R-:W-:Y:S01]  /*b7e0*/  IMAD.MOV.U32 R154, RZ, RZ, RZ ;  /* 0x000000ffff9a7224 */ /* 0x000fe200078e00ff */
[----:B------:R-:W-:Y:S02]  /*b7f0*/  MOV R153, RZ ;  /* 0x000000ff00997202 */ /* 0x000fe40000000f00 */
        /* <DEDUP_REMOVED lines=50> */
[----:B-1----:R-:W-:Y:S02]  /*bb20*/  CS2R R48, SRZ ;  /* 0x0000000000307805 */ /* 0x002fe4000001ff00 */
        /* <DEDUP_REMOVED lines=50> */
.L_x_2746:
        /* <DEDUP_REMOVED lines=13> */
.L_x_2750:
[----:B-1----:R1:W2:Y:S02]  /*bf20*/  SYNCS.PHASECHK.TRANS64.TRYWAIT P0, [R16+URZ+0x38800], R3 ;  /* 0x03880003100075a7 */ /* 0x0022a4000800017f */
[----:B--2---:R-:W-:Y:S05]  /*bf30*/  @!P0 NANOSLEEP.SYNCS 0x989680 ;  /* 0x009896800000895d */ /* 0x004fea0003900000 */
[----:B------:R-:W2:Y:S02]  /*bf40*/  @!P0 SYNCS.PHASECHK.TRANS64 P0, [R16+URZ+0x38800], R3 ;  /* 0x03880003100085a7 */ /* 0x000ea4000800007f */
[----:B--2---:R-:W-:Y:S05]  /*bf50*/  @!P0 BRA `(.L_x_2750) ;  /* 0xfffffffc00f08947 */ /* 0x004fea000383ffff */
.L_x_2749:
[----:B------:R-:W-:Y:S05]  /*bf60*/  BSYNC B0 ;  /* 0x0000000000007941 */ /* 0x000fea0003800000 */
.L_x_2748:
[----:B------:R-:W-:Y:S05]  /*bf70*/  BRA `(.L_x_2751) ;  /* 0x00000094006c7947 */ /* 0x000fea0003800000 */
.L_x_2747:
[----:B------:R-:W2:Y:S01]  /*bf80*/  LDL R0, [R1+0x8c] ;  /* 0x00008c0001007983 */ /* 0x000ea20000100800 */
[----:B------:R-:W-:Y:S01]  /*bf90*/  ULDC.64 UR6, c[0x0][0x408] ;  /* 0x0001020000067ab9 */ /* 0x000fe20000000a00 */
[----:B--2---:R-:W-:Y:S02]  /*bfa0*/  R2UR UR4, R0 ;  /* 0x00000000000472ca */ /* 0x004fe400000e0000 */
[----:B-----5:R-:W-:-:S05]  /*bfb0*/  SHF.R.S32.HI R0, RZ, 0x1f, R152 ;  /* 0x0000001fff007819 */ /* 0x020fca0000011498 */
[----:B------:R-:W-:-:S04]  /*bfc0*/  IMAD R5, R0, UR6, RZ ;  /* 0x0000000600057c24 */ /* 0x000fc8000f8e02ff */
[----:B------:R-:W-:Y:S02]  /*bfd0*/  IMAD R5, R152, UR7, R5 ;  /* 0x0000000798057c24 */ /* 0x000fe4000f8e0205 */
[----:B------:R-:W-:-:S03]  /*bfe0*/  ULOP3.LUT UP0, URZ, UR4, 0x3ff, URZ, 0xc0, !UPT ;  /* 0x000003ff043f7892 */ /* 0x000fc6000f80c03f */
[----:B------:R-:W-:Y:S02]  /*bff0*/  ULDC.64 UR4, c[0x0][0x3f8] ;  /* 0x0000fe0000047ab9 */ /* 0x000fe40000000a00 */
[----:B------:R-:W-:Y:S01]  /*c000*/  IMAD R3, R0, UR4, RZ ;  /* 0x0000000400037c24 */ /* 0x000fe2000f8e02ff */
[----:B------:R-:W-:Y:S01]  /*c010*/  PLOP3.LUT P0, PT, PT, PT, UP0, 0x80, 0x0 ;  /* 0x000000000000781c */ /* 0x000fe20003f0f008 */
[----:B------:R-:W-:-:S04]  /*c020*/  IMAD.WIDE.U32 R24, R152, UR4, RZ ;  /* 0x0000000498187c25 */ /* 0x000fc8000f8e00ff */
[C---:B------:R-:W-:Y:S02]  /*c030*/  IMAD R3, R152.reuse, UR5, R3 ;  /* 0x0000000598037c24 */ /* 0x040fe4000f8e0203 */
[----:B------:R-:W-:-:S04]  /*c040*/  IMAD.WIDE.U32 R152, R152, UR6, RZ ;  /* 0x0000000698987c25 */ /* 0x000fc8000f8e00ff */
[----:B------:R-:W-:Y:S01]  /*c050*/  IMAD.IADD R73, R3, 0x1, R25 ;  /* 0x0000000103497824 */ /* 0x000fe200078e0219 */
[----:B------:R-:W-:Y:S01]  /*c060*/  IADD3 R27, R5, R153, RZ ;  /* 0x00000099051b7210 */ /* 0x000fe20007ffe0ff */
[----:B------:R-:W-:Y:S06]  /*c070*/  @!P0 BRA `(.L_x_2752) ;  /* 0x0000000000408947 */ /* 0x000fec0003800000 */
        /* <DEDUP_REMOVED lines=15> */
[----:B0-----:R-:W-:Y:S05]  /*c170*/  CALL.ABS.NOINC R14 ;  /* 0x000000000e007343 */ /* 0x001fea0003c00000 */
.L_x_2752:
[----:B------:R-:W-:Y:S01]  /*c180*/  ULDC.U8 UR4, c[0x0][0x410] ;  /* 0x0001040000047ab9 */ /* 0x000fe20000000000 */
[----:B------:R-:W-:Y:S01]  /*c190*/  IADD3 R0, R212, R230, RZ ;  /* 0x000000e6d4007210 */ /* 0x000fe20007ffe0ff */
[----:B------:R-:W-:Y:S01]  /*c1a0*/  BSSY B0, `(.L_x_2753) ;  /* 0x0000930000007945 */ /* 0x000fe20003800000 */
[----:B------:R-:W-:-:S03]  /*c1b0*/  ISETP.NE.AND P0, PT, RZ, UR4, PT ;  /* 0x00000004ff007c0c */ /* 0x000fc6000bf05270 */
[----:B------:R-:W-:-:S10]  /*c1c0*/  IMAD R3, R237, 0x20, R0 ;  /* 0x00000020ed037824 */ /* 0x000fd400078e0200 */
[----:B------:R-:W-:Y:S05]  /*c1d0*/  @!P0 BRA `(.L_x_2754) ;  /* 0x00000048002c8947 */ /* 0x000fea0003800000 */
[----:B------:R-:W0:Y:S01]  /*c1e0*/  LDC R21, c[0x0][0x448] ;  /* 0x00011200ff157b82 */ /* 0x000e220000000800 */
[----:B------:R-:W-:Y:S01]  /*c1f0*/  ULDC.64 UR4, c[0x0][0x3f8] ;  /* 0x0000fe0000047ab9 */ /* 0x000fe20000000a00 */
[----:B------:R-:W-:Y:S01]  /*c200*/  ULDC.64 UR6, c[0x0][0x408] ;  /* 0x0001020000067ab9 */ /* 0x000fe20000000a00 */
[----:B------:R-:W-:Y:S01]  /*c210*/  MOV R7, R27 ;  /* 0x0000001b00077202 */ /* 0x000fe20000000f00 */
        /* <DEDUP_REMOVED lines=12> */
[----:B------:R-:W-:-:S04]  /*c2e0*/  IMAD.WIDE.U32 R4, R3, UR4, R4 ;  /* 0x0000000403047c25 */ /* 0x000fc8000f8e0004 */
[C---:B------:R-:W-:Y:S01]  /*c2f0*/  IMAD R9, R3.reuse, UR5, R10 ;  /* 0x0000000503097c24 */ /* 0x040fe2000f8e020a */
[----:B------:R-:W-:Y:S01]  /*c300*/  ULDC.64 UR4, c[0x0][0x3e8] ;  /* 0x0000fa0000047ab9 */ /* 0x000fe20000000a00 */
[----:B------:R-:W-:Y:S01]  /*c310*/  IMAD R33, R3, UR7, R8 ;  /* 0x0000000703217c24 */ /* 0x000fe2000f8e0208 */
[----:B------:R-:W-:Y:S01]  /*c320*/  ULDC.64 UR6, c[0x0][0x400] ;  /* 0x0001000000067ab9 */ /* 0x000fe20000000a00 */
[----:B------:R-:W-:Y:S01]  /*c330*/  IMAD.IADD R3, R5, 0x1, R9 ;  /* 0x0000000105037824 */ /* 0x000fe200078e0209 */
[----:B------:R-:W-:Y:S01]  /*c340*/  LEA R30, P0, R4, UR4, 0x1 ;  /* 0x00000004041e7c11 */ /* 0x000fe2000f8008ff */
[----:B------:R-:W-:Y:S01]  /*c350*/  IMAD.IADD R33, R7, 0x1, R33 ;  /* 0x0000000107217824 */ /* 0x000fe200078e0221 */
[----:B------:R-:W-:Y:S01]  /*c360*/  LEA R31, P1, R6, UR6, 0x1 ;  /* 0x00000006061f7c11 */ /* 0x000fe2000f8208ff */
[----:B------:R-:W-:Y:S01]  /*c370*/  UMOV UR4, 0xffffffff ;  /* 0xffffffff00047882 */ /* 0x000fe20000000000 */
[----:B------:R-:W-:Y:S02]  /*c380*/  LEA.HI.X R32, R4, UR5, R3, 0x1, P0 ;  /* 0x0000000504207c11 */ /* 0x000fe400080f0c03 */
[----:B------:R-:W-:Y:S01]  /*c390*/  LEA.HI.X R33, R6, UR7, R33, 0x1, P1 ;  /* 0x0000000706217c11 */ /* 0x000fe200088f0c21 */
[----:B------:R-:W-:Y:S08]  /*c3a0*/  BRA.DIV UR4, `(.L_x_2755) ;  /* 0x0000027e04807947 */ /* 0x000ff0000b800000 */
[----:B------:R0:W1:Y:S04]  /*c3b0*/  SHFL.IDX PT, R7, R32, RZ, 0x181f ;  /* 0x00181fff20077589 */ /* 0x00006800000e0000 */
[----:B------:R0:W2:Y:S04]  /*c3c0*/  SHFL.IDX PT, R6, R30, RZ, 0x181f ;  /* 0x00181fff1e067589 */ /* 0x0000a800000e0000 */
[----:B------:R0:W3:Y:S04]  /*c3d0*/  SHFL.IDX PT, R9, R33, RZ, 0x181f ;  /* 0x00181fff21097589 */ /* 0x0000e800000e0000 */
[----:B------:R0:W4:Y:S02]  /*c3e0*/  SHFL.IDX PT, R8, R31, RZ, 0x181f ;  /* 0x00181fff1f087589 */ /* 0x00012400000e0000 */
.L_x_3076:
        /* <DEDUP_REMOVED lines=23> */
[C---:B------:R-:W-:Y:S01]  /*c560*/  @!P3 IMAD.SHL.U32 R21, R22.reuse, 0x2, RZ ;  /* 0x000000021615b824 */ /* 0x040fe200078e00ff */
[----:B------:R-:W-:-:S03]  /*c570*/  @!P3 SHF.L.U64.HI R4, R22, 0x1, R23 ;  /* 0x000000011604b819 */ /* 0x000fc60000010217 */
[----:B------:R-:W-:Y:S01]  /*c580*/  @!P2 IMAD.SHL.U32 R13, R215, 0x2, RZ ;  /* 0x00000002d70da824 */ /* 0x000fe200078e00ff */
[-C--:B----4-:R-:W-:Y:S02]  /*c590*/  @!P3 IADD3 R20, P4, R8, R21.reuse, RZ ;  /* 0x000000150814b210 */ /* 0x090fe40007f9e0ff */
[C---:B--2---:R-:W-:Y:S02]  /*c5a0*/  @!P3 IADD3 R24, P5, R6.reuse, R21, RZ ;  /* 0x000000150618b210 */ /* 0x044fe40007fbe0ff */
[-C--:B------:R-:W-:Y:S01]  /*c5b0*/  @!P2 IADD3 R14, P6, R6, R13.reuse, RZ ;  /* 0x0000000d060ea210 */ /* 0x080fe20007fde0ff */
[--C-:B---3--:R-:W-:Y:S02]  /*c5c0*/  @!P3 IMAD.X R21, R9, 0x1, R4.reuse, P4 ;  /* 0x000000010915b824 */ /* 0x108fe400020e0604 */
[----:B-1----:R-:W-:Y:S01]  /*c5d0*/  @!P3 IMAD.X R25, R7, 0x1, R4, P5 ;  /* 0x000000010719b824 */ /* 0x002fe200028e0604 */
[----:B------:R-:W-:Y:S02]  /*c5e0*/  @!P2 IADD3 R12, P5, R8, R13, RZ ;  /* 0x0000000d080ca210 */ /* 0x000fe40007fbe0ff */
[----:B------:R-:W-:-:S02]  /*c5f0*/  CS2R R70, SRZ ;  /* 0x0000000000467805 */ /* 0x000fc4000001ff00 */
[----:B------:R-:W-:Y:S02]  /*c600*/  CS2R R72, SRZ ;  /* 0x0000000000487805 */ /* 0x000fe4000001ff00 */
[----:B------:R-:W-:Y:S02]  /*c610*/  CS2R R66, SRZ ;  /* 0x0000000000427805 */ /* 0x000fe4000001ff00 */
[----:B------:R-:W-:Y:S02]  /*c620*/  CS2R R68, SRZ ;  /* 0x0000000000447805 */ /* 0x000fe4000001ff00 */
[----:B------:R-:W-:Y:S02]  /*c630*/  CS2R R62, SRZ ;  /* 0x00000000003e7805 */ /* 0x000fe4000001ff00 */
[----:B------:R-:W-:Y:S01]  /*c640*/  CS2R R64, SRZ ;  /* 0x0000000000407805 */ /* 0x000fe2000001ff00 */
[----:B------:R1:W5:Y:S04]  /*c650*/  @!P3 LD.E.64 R74, desc[UR6][R24.64] ;  /* 0x00000006184ab980 */ /* 0x000368000c101b00 */
[----:B------:R1:W5:Y:S01]  /*c660*/  @!P3 LD.E.64 R76, desc[UR6][R20.64] ;  /* 0x00000006144cb980 */ /* 0x000362000c101b00 */
[----:B------:R-:W-:-:S02]  /*c670*/  @!P2 SHF.L.U64.HI R34, R215, 0x1, R11 ;  /* 0x00000001d722a819 */ /* 0x000fc4000001020b */
[C---:B------:R-:W-:Y:S02]  /*c680*/  @!P1 SHF.L.U32 R11, R214.reuse, 0x1, RZ ;  /* 0x00000001d60b9819 */ /* 0x040fe400000006ff */
[----:B------:R-:W-:Y:S01]  /*c690*/  @!P1 SHF.L.U64.HI R28, R214, 0x1, R10 ;  /* 0x00000001d61c9819 */ /* 0x000fe2000001020a */
[----:B------:R-:W-:Y:S01]  /*c6a0*/  @!P2 IMAD.X R15, R7, 0x1, R34, P6 ;  /* 0x00000001070fa824 */ /* 0x000fe200030e0622 */
[-C--:B------:R-:W-:Y:S02]  /*c6b0*/  @!P1 IADD3 R10, P4, R6, R11.reuse, RZ ;  /* 0x0000000b060a9210 */ /* 0x080fe40007f9e0ff */
[C---:B------:R-:W-:Y:S01]  /*c6c0*/  @!P0 SHF.L.U64.HI R26, R217.reuse, 0x1, R5 ;  /* 0x00000001d91a8819 */ /* 0x040fe20000010205 */
[----:B------:R-:W-:Y:S01]  /*c6d0*/  @!P0 IMAD.SHL.U32 R5, R217, 0x2, RZ ;  /* 0x00000002d9058824 */ /* 0x000fe200078e00ff */
[----:B------:R-:W-:Y:S01]  /*c6e0*/  @!P1 IADD3 R4, P6, R8, R11, RZ ;  /* 0x0000000b08049210 */ /* 0x000fe20007fde0ff */
[----:B------:R-:W-:Y:S01]  /*c6f0*/  @!P1 IMAD.X R11, R7, 0x1, R28, P4 ;  /* 0x00000001070b9824 */ /* 0x000fe200020e061c */
[----:B------:R-:W-:Y:S01]  /*c700*/  @!P2 IADD3.X R13, R9, R34, RZ, P5, !PT ;  /* 0x00000022090da210 */ /* 0x000fe20002ffe4ff */
[----:B------:R1:W5:Y:S01]  /*c710*/  @!P2 LD.E.64 R70, desc[UR6][R14.64] ;  /* 0x000000060e46a980 */ /* 0x000362000c101b00 */
[----:B------:R-:W-:-:S02]  /*c720*/  @!P0 IADD3 R6, P5, R6, R5, RZ ;  /* 0x0000000506068210 */ /* 0x000fc40007fbe0ff */
[----:B------:R-:W-:Y:S01]  /*c730*/  @!P0 IADD3 R8, P4, R8, R5, RZ ;  /* 0x0000000508088210 */ /* 0x000fe20007f9e0ff */
[----:B------:R-:W-:Y:S01]  /*c740*/  @!P1 IMAD.X R5, R9, 0x1, R28, P6 ;  /* 0x0000000109059824 */ /* 0x000fe200030e061c */
[----:B------:R1:W5:Y:S01]  /*c750*/  @!P2 LD.E.64 R72, desc[UR6][R12.64] ;  /* 0x000000060c48a980 */ /* 0x000362000c101b00 */
[--C-:B------:R-:W-:Y:S02]  /*c760*/  @!P0 IMAD.X R7, R7, 0x1, R26.reuse, P5 ;  /* 0x0000000107078824 */ /* 0x100fe400028e061a */
[----:B------:R-:W-:Y:S01]  /*c770*/  @!P0 IMAD.X R9, R9, 0x1, R26, P4 ;  /* 0x0000000109098824 */ /* 0x000fe200020e061a */
[----:B------:R1:W5:Y:S04]  /*c780*/  @!P1 LD.E.64 R66, desc[UR6][R10.64] ;  /* 0x000000060a429980 */ /* 0x000368000c101b00 */
[----:B------:R1:W5:Y:S04]  /*c790*/  @!P1 LD.E.64 R68, desc[UR6][R4.64] ;  /* 0x0000000604449980 */ /* 0x000368000c101b00 */
[----:B------:R1:W5:Y:S04]  /*c7a0*/  @!P0 LD.E.64 R62, desc[UR6][R6.64] ;  /* 0x00000006063e8980 */ /* 0x000368000c101b00 */
[----:B------:R1:W5:Y:S02]  /*c7b0*/  @!P0 LD.E.64 R64, desc[UR6][R8.64] ;  /* 0x0000000608408980 */ /* 0x000364000c101b00 */
.L_x_2757:
[----:B------:R-:W-:Y:S05]  /*c7c0*/  BSYNC B1 ;  /* 0x0000000000017941 */ /* 0x000fea0003800000 */
.L_x_2756:
[----:B-1---5:R-:W-:Y:S01]  /*c7d0*/  MOV R4, R62 ;  /* 0x0000003e00047202 */ /* 0x022fe20000000f00 */
[----:B------:R-:W-:Y:S01]  /*c7e0*/  IMAD.MOV.U32 R5, RZ, RZ, R63 ;  /* 0x000000ffff057224 */ /* 0x000fe200078e003f */
[----:B------:R-:W-:Y:S01]  /*c7f0*/  UMOV UR4, 0xffffffff ;  /* 0xffffffff00047882 */ /* 0x000fe20000000000 */
[----:B--2---:R-:W-:Y:S01]  /*c800*/  IMAD.MOV.U32 R6, RZ, RZ, R66 ;  /* 0x000000ffff067224 */ /* 0x004fe200078e0042 */
        /* <DEDUP_REMOVED lines=14> */
[----:B------:R-:W-:Y:S02]  /*c8f0*/  PRMT R96, R6, 0x7610, R96 ;  /* 0x0000761006607816 */ /* 0x000fe40000000060 */
        /* <DEDUP_REMOVED lines=9> */
[----:B------:R-:W-:Y:S02]  /*c990*/  PRMT R109, R109, 0x5410, R7 ;  /* 0x000054106d6d7816 */ /* 0x000fe40000000007 */
[----:B------:R-:W-:Y:S02]  /*c9a0*/  MOV R7, R77 ;  /* 0x0000004d00077202 */ /* 0x000fe40000000f00 */
[----:B------:R-:W-:-:S02]  /*c9b0*/  PRMT R112, R112, 0x5410, R4 ;  /* 0x0000541070707816 */ /* 0x000fc40000000004 */
[----:B------:R-:W-:Y:S02]  /*c9c0*/  PRMT R111, R5, 0x7610, R111 ;  /* 0x00007610056f7816 */ /* 0x000fe4000000006f */
[----:B------:R-:W-:Y:S02]  /*c9d0*/  PRMT R96, R96, 0x5410, R6 ;  /* 0x0000541060607816 */ /* 0x000fe40000000006 */
[----:B------:R-:W-:Y:S01]  /*c9e0*/  PRMT R113, R113, 0x5410, R7 ;  /* 0x0000541071717816 */ /* 0x000fe20000000007 */
[----:B------:R-:W-:Y:S06]  /*c9f0*/  BRA.DIV UR4, `(.L_x_2758) ;  /* 0x0000027a04607947 */ /* 0x000fec000b800000 */
[----:B------:R1:W2:Y:S04]  /*ca00*/  SHFL.IDX PT, R7, R32, 0x1, 0x181f ;  /* 0x00381f0020077f89 */ /* 0x0002a800000e0000 */
[----:B------:R1:W0:Y:S04]  /*ca10*/  SHFL.IDX PT, R6, R30, 0x1, 0x181f ;  /* 0x00381f001e067f89 */ /* 0x00022800000e0000 */
[----:B---3--:R1:W3:Y:S04]  /*ca20*/  SHFL.IDX PT, R9, R33, 0x1, 0x181f ;  /* 0x00381f0021097f89 */ /* 0x0082e800000e0000 */
[----:B----4-:R1:W4:Y:S02]  /*ca30*/  SHFL.IDX PT, R8, R31, 0x1, 0x181f ;  /* 0x00381f001f087f89 */ /* 0x01032400000e0000 */
.L_x_3082:
        /* <DEDUP_REMOVED lines=19> */
[C---:B------:R-:W-:Y:S01]  /*cb70*/  @!P3 IMAD.SHL.U32 R21, R22.reuse, 0x2, RZ ;  /* 0x000000021615b824 */ /* 0x040fe200078e00ff */
[----:B------:R-:W-:Y:S01]  /*cb80*/  @!P3 SHF.L.U64.HI R4, R22, 0x1, R23 ;  /* 0x000000011604b819 */ /* 0x000fe20000010217 */
[----:B------:R-:W-:-:S03]  /*cb90*/  @!P2 IMAD.SHL.U32 R13, R215, 0x2, RZ ;  /* 0x00000002d70da824 */ /* 0x000fc600078e00ff */
[-C--:B0-----:R-:W-:Y:S02]  /*cba0*/  @!P3 IADD3 R24, P5, R6, R21.reuse, RZ ;  /* 0x000000150618b210 */ /* 0x081fe40007fbe0ff */
[----:B----4-:R-:W-:Y:S02]  /*cbb0*/  @!P3 IADD3 R20, P4, R8, R21, RZ ;  /* 0x000000150814b210 */ /* 0x010fe40007f9e0ff */
[-C--:B------:R-:W-:Y:S01]  /*cbc0*/  @!P2 IADD3 R14, P6, R6, R13.reuse, RZ ;  /* 0x0000000d060ea210 */ /* 0x080fe20007fde0ff */
[--C-:B--2---:R-:W-:Y:S01]  /*cbd0*/  @!P3 IMAD.X R25, R7, 0x1, R4.reuse, P5 ;  /* 0x000000010719b824 */ /* 0x104fe200028e0604 */
[----:B------:R-:W-:Y:S01]  /*cbe0*/  @!P2 IADD3 R12, P5, R8, R13, RZ ;  /* 0x0000000d080ca210 */ /* 0x000fe20007fbe0ff */
[----:B---3--:R-:W-:Y:S01]  /*cbf0*/  @!P3 IMAD.X R21, R9, 0x1, R4, P4 ;  /* 0x000000010915b824 */ /* 0x008fe200020e0604 */
[----:B------:R-:W-:Y:S02]  /*cc00*/  @!P0 SHF.L.U32 R27, R217, 0x1, RZ ;  /* 0x00000001d91b8819 */ /* 0x000fe400000006ff */
        /* <DEDUP_REMOVED lines=8> */
[----:B------:R-:W-:Y:S02]  /*cc90*/  ULDC.64 UR6, c[0x0][0x208] ;  /* 0x0000820000067ab9 */ /* 0x000fe40000000a00 */
[----:B------:R0:W5:Y:S04]  /*cca0*/  @!P3 LD.E.64 R58, desc[UR6][R24.64] ;  /* 0x00000006183ab980 */ /* 0x000168000c101b00 */
[----:B------:R0:W5:Y:S01]  /*ccb0*/  @!P3 LD.E.64 R60, desc[UR6][R20.64] ;  /* 0x00000006143cb980 */ /* 0x000162000c101b00 */
[C---:B------:R-:W-:Y:S01]  /*ccc0*/  @!P1 SHF.L.U64.HI R28, R214.reuse, 0x1, R5 ;  /* 0x00000001d61c9819 */ /* 0x040fe20000010205 */
[----:B------:R-:W-:Y:S01]  /*ccd0*/  @!P1 IMAD.SHL.U32 R5, R214, 0x2, RZ ;  /* 0x00000002d6059824 */ /* 0x000fe200078e00ff */
[----:B------:R-:W-:-:S02]  /*cce0*/  @!P2 SHF.L.U64.HI R26, R215, 0x1, R11 ;  /* 0x00000001d71aa819 */ /* 0x000fc4000001020b */
[----:B------:R-:W-:Y:S02]  /*ccf0*/  @!P0 SHF.L.U64.HI R34, R217, 0x1, R10 ;  /* 0x00000001d9228819 */ /* 0x000fe4000001020a */
[-C--:B------:R-:W-:Y:S01]  /*cd00*/  @!P1 IADD3 R10, P4, R6, R5.reuse, RZ ;  /* 0x00000005060a9210 */ /* 0x080fe20007f9e0ff */
[--C-:B------:R-:W-:Y:S01]  /*cd10*/  @!P2 IMAD.X R15, R7, 0x1, R26.reuse, P6 ;  /* 0x00000001070fa824 */ /* 0x100fe200030e061a */
[----:B------:R-:W-:Y:S01]  /*cd20*/  @!P1 IADD3 R4, P6, R8, R5, RZ ;  /* 0x0000000508049210 */ /* 0x000fe20007fde0ff */
[----:B------:R-:W-:Y:S01]  /*cd30*/  @!P2 IMAD.X R13, R9, 0x1, R26, P5 ;  /* 0x00000001090da824 */ /* 0x000fe200028e061a */
[----:B------:R-:W-:Y:S02]  /*cd40*/  @!P1 IADD3.X R11, R7, R28, RZ, P4, !PT ;  /* 0x0000001c070b9210 */ /* 0x000fe400027fe4ff */
[-C--:B------:R-:W-:Y:S01]  /*cd50*/  @!P0 IADD3 R6, P5, R6, R27.reuse, RZ ;  /* 0x0000001b06068210 */ /* 0x080fe20007fbe0ff */
[----:B------:R0:W5:Y:S01]  /*cd60*/  @!P2 LD.E.64 R56, desc[UR6][R14.64] ;  /* 0x000000060e38a980 */ /* 0x000162000c101b00 */
[----:B------:R-:W-:Y:S01]  /*cd70*/  @!P0 IADD3 R8, P4, R8, R27, RZ ;  /* 0x0000001b08088210 */ /* 0x000fe20007f9e0ff */
[----:B------:R-:W-:-:S02]  /*cd80*/  @!P1 IMAD.X R5, R9, 0x1, R28, P6 ;  /* 0x0000000109059824 */ /* 0x000fc400030e061c */
[--C-:B------:R-:W-:Y:S01]  /*cd90*/  @!P0 IMAD.X R7, R7, 0x1, R34.reuse, P5 ;  /* 0x0000000107078824 */ /* 0x100fe200028e0622 */
[----:B------:R0:W5:Y:S01]  /*cda0*/  @!P2 LD.E.64 R54, desc[UR6][R12.64] ;  /* 0x000000060c36a980 */ /* 0x000162000c101b00 */
[----:B------:R-:W-:-:S03]  /*cdb0*/  @!P0 IMAD.X R9, R9, 0x1, R34, P4 ;  /* 0x0000000109098824 */ /* 0x000fc600020e0622 */
[----:B------:R0:W5:Y:S04]  /*cdc0*/  @!P1 LD.E.64 R52, desc[UR6][R10.64] ;  /* 0x000000060a349980 */ /* 0x000168000c101b00 */
[----:B------:R0:W5:Y:S04]  /*cdd0*/  @!P1 LD.E.64 R50, desc[UR6][R4.64] ;  /* 0x0000000604329980 */ /* 0x000168000c101b00 */
[----:B------:R0:W5:Y:S04]  /*cde0*/  @!P0 LD.E.64 R48, desc[UR6][R6.64] ;  /* 0x0000000606308980 */ /* 0x000168000c101b00 */
[----:B------:R0:W5:Y:S02]  /*cdf0*/  @!P0 LD.E.64 R46, desc[UR6][R8.64] ;  /* 0x00000006082e8980 */ /* 0x000164000c101b00 */
.L_x_2760:
[----:B------:R-:W-:Y:S05]  /*ce00*/  BSYNC B1 ;  /* 0x0000000000017941 */ /* 0x000fea0003800000 */
.L_x_2759:
[----:B0----5:R-:W-:Y:S01]  /*ce10*/  IMAD.MOV.U32 R4, RZ, RZ, R58 ;  /* 0x000000ffff047224 */ /* 0x021fe200078e003a */
[----:B------:R-:W-:Y:S01]  /*ce20*/  MOV R5, R59 ;  /* 0x0000003b00057202 */ /* 0x000fe20000000f00 */
[----:B------:R-:W-:Y:S01]  /*ce30*/  IMAD.MOV.U32 R6, RZ, RZ, R46 ;  /* 0x000000ffff067224 */ /* 0x000fe200078e002e */
[----:B------:R-:W-:Y:S01]  /*ce40*/  UMOV UR4, 0xffffffff ;  /* 0xffffffff00047882 */ /* 0x000fe20000000000 */
[----:B--2---:R-:W-:Y:S01]  /*ce50*/  IMAD.MOV.U32 R7, RZ, RZ, R47 ;  /* 0x000000ffff077224 */ /* 0x004fe200078e002f */
        /* <DEDUP_REMOVED lines=10> */
[----:B------:R-:W-:Y:S01]  /*cf00*/  MOV R7, R57 ;  /* 0x0000003900077202 */ /* 0x000fe20000000f00 */
[----:B------:R-:W-:-:S03]  /*cf10*/  IMAD.MOV.U32 R6, RZ, RZ, R56 ;  /* 0x000000ffff067224 */ /* 0x000fc600078e0038 */
        /* <DEDUP_REMOVED lines=9> */
[----:B------:R0:W2:Y:S04]  /*cfb0*/  SHFL.IDX PT, R7, R32, 0x2, 0x181f ;  /* 0x00581f0020077f89 */ /* 0x0000a800000e0000 */
[----:B------:R0:W0:Y:S04]  /*cfc0*/  SHFL.IDX PT, R6, R30, 0x2, 0x181f ;  /* 0x00581f001e067f89 */ /* 0x00002800000e0000 */
[----:B---3--:R3:W0:Y:S04]  /*cfd0*/  SHFL.IDX PT, R9, R33, 0x2, 0x181f ;  /* 0x00581f0021097f89 */ /* 0x00862800000e0000 */
[----:B----4-:R3:W4:Y:S02]  /*cfe0*/  SHFL.IDX PT, R8, R31, 0x2, 0x181f ;  /* 0x00581f001f087f89 */ /* 0x01072400000e0000 */
.L_x_3088:
        /* <DEDUP_REMOVED lines=27> */
[C---:B0-----:R-:W-:Y:S02]  /*d1a0*/  @!P3 IADD3 R24, P5, R6.reuse, R21, RZ ;  /* 0x000000150618b210 */ /* 0x041fe40007fbe0ff */
[-C--:B------:R-:W-:Y:S01]  /*d1b0*/  @!P2 IADD3 R14, P6, R6, R13.reuse, RZ ;  /* 0x0000000d060ea210 */ /* 0x080fe20007fde0ff */
[----:B------:R-:W-:Y:S01]  /*d1c0*/  @!P3 IMAD.X R21, R9, 0x1, R4, P4 ;  /* 0x000000010915b824 */ /* 0x000fe200020e0604 */
[----:B--2---:R-:W-:Y:S02]  /*d1d0*/  @!P3 IADD3.X R25, R7, R4, RZ, P5, !PT ;  /* 0x000000040719b210 */ /* 0x004fe40002ffe4ff */
[----:B------:R-:W-:Y:S02]  /*d1e0*/  @!P2 IADD3 R12, P5, R8, R13, RZ ;  /* 0x0000000d080ca210 */ /* 0x000fe40007fbe0ff */
[----:B------:R-:W-:-:S02]  /*d1f0*/  CS2R R40, SRZ ;  /* 0x0000000000287805 */ /* 0x000fc4000001ff00 */
[----:B------:R-:W-:Y:S02]  /*d200*/  CS2R R38, SRZ ;  /* 0x0000000000267805 */ /* 0x000fe4000001ff00 */
[----:B------:R-:W-:Y:S01]  /*d210*/  CS2R R36, SRZ ;  /* 0x0000000000247805 */ /* 0x000fe2000001ff00 */
[----:B------:R0:W5:Y:S04]  /*d220*/  @!P3 LD.E.64 R44, desc[UR6][R24.64] ;  /* 0x00000006182cb980 */ /* 0x000168000c101b00 */
[----:B------:R0:W5:Y:S01]  /*d230*/  @!P3 LD.E.64 R42, desc[UR6][R20.64] ;  /* 0x00000006142ab980 */ /* 0x000162000c101b00 */
[----:B---3--:R-:W-:Y:S01]  /*d240*/  @!P2 SHF.L.U64.HI R34, R215, 0x1, R11 ;  /* 0x00000001d722a819 */ /* 0x008fe2000001020b */
[C---:B------:R-:W-:Y:S01]  /*d250*/  @!P1 IMAD.SHL.U32 R11, R214.reuse, 0x2, RZ ;  /* 0x00000002d60b9824 */ /* 0x040fe200078e00ff */
[----:B------:R-:W-:-:S03]  /*d260*/  @!P1 SHF.L.U64.HI R26, R214, 0x1, R10 ;  /* 0x00000001d61a9819 */ /* 0x000fc6000001020a */
[--C-:B------:R-:W-:Y:S01]  /*d270*/  @!P2 IMAD.X R15, R7, 0x1, R34.reuse, P6 ;  /* 0x00000001070fa824 */ /* 0x100fe200030e0622 */
[-C--:B------:R-:W-:Y:S01]  /*d280*/  @!P1 IADD3 R10, P4, R6, R11.reuse, RZ ;  /* 0x0000000b060a9210 */ /* 0x080fe20007f9e0ff */
[----:B------:R-:W-:Y:S01]  /*d290*/  @!P2 IMAD.X R13, R9, 0x1, R34, P5 ;  /* 0x00000001090da824 */ /* 0x000fe200028e0622 */
[C---:B------:R-:W-:Y:S01]  /*d2a0*/  @!P0 SHF.L.U64.HI R28, R217.reuse, 0x1, R5 ;  /* 0x00000001d91c8819 */ /* 0x040fe20000010205 */
[----:B------:R-:W-:Y:S01]  /*d2b0*/  @!P0 IMAD.SHL.U32 R5, R217, 0x2, RZ ;  /* 0x00000002d9058824 */ /* 0x000fe200078e00ff */
[----:B------:R-:W-:Y:S01]  /*d2c0*/  @!P1 IADD3 R4, P6, R8, R11, RZ ;  /* 0x0000000b08049210 */ /* 0x000fe20007fde0ff */
[----:B------:R-:W-:Y:S01]  /*d2d0*/  @!P1 IMAD.X R11, R7, 0x1, R26, P4 ;  /* 0x00000001070b9824 */ /* 0x000fe200020e061a */
[----:B------:R-:W-:Y:S01]  /*d2e0*/  CS2R R34, SRZ ;  /* 0x0000000000227805 */ /* 0x000fe2000001ff00 */
[----:B------:R0:W5:Y:S01]  /*d2f0*/  @!P2 LD.E.64 R40, desc[UR6][R14.64] ;  /* 0x000000060e28a980 */ /* 0x000162000c101b00 */
[-C--:B------:R-:W-:Y:S02]  /*d300*/  @!P0 IADD3 R6, P5, R6, R5.reuse, RZ ;  /* 0x0000000506068210 */ /* 0x080fe40007fbe0ff */
[----:B------:R-:W-:Y:S01]  /*d310*/  @!P0 IADD3 R8, P4, R8, R5, RZ ;  /* 0x0000000508088210 */ /* 0x000fe20007f9e0ff */
[----:B------:R0:W5:Y:S01]  /*d320*/  @!P2 LD.E.64 R38, desc[UR6][R12.64] ;  /* 0x000000060c26a980 */ /* 0x000162000c101b00 */
[----:B------:R-:W-:Y:S01]  /*d330*/  @!P1 IADD3.X R5, R9, R26, RZ, P6, !PT ;  /* 0x0000001a09059210 */ /* 0x000fe200037fe4ff */
[--C-:B------:R-:W-:Y:S01]  /*d340*/  @!P0 IMAD.X R7, R7, 0x1, R28.reuse, P5 ;  /* 0x0000000107078824 */ /* 0x100fe200028e061c */
[----:B------:R-:W-:Y:S01]  /*d350*/  CS2R R26, SRZ ;  /* 0x00000000001a7805 */ /* 0x000fe2000001ff00 */
[----:B------:R-:W-:Y:S01]  /*d360*/  @!P0 IMAD.X R9, R9, 0x1, R28, P4 ;  /* 0x0000000109098824 */ /* 0x000fe200020e061c */
[----:B------:R-:W-:Y:S01]  /*d370*/  CS2R R28, SRZ ;  /* 0x00000000001c7805 */ /* 0x000fe2000001ff00 */
[----:B------:R0:W5:Y:S04]  /*d380*/  @!P1 LD.E.64 R36, desc[UR6][R10.64] ;  /* 0x000000060a249980 */ /* 0x000168000c101b00 */
[----:B------:R0:W5:Y:S04]  /*d390*/  @!P1 LD.E.64 R34, desc[UR6][R4.64] ;  /* 0x0000000604229980 */ /* 0x000168000c101b00 */
[----:B------:R0:W5:Y:S04]  /*d3a0*/  @!P0 LD.E.64 R26, desc[UR6][R6.64] ;  /* 0x00000006061a8980 */ /* 0x000168000c101b00 */
[----:B------:R0:W5:Y:S02]  /*d3b0*/  @!P0 LD.E.64 R28, desc[UR6][R8.64] ;  /* 0x00000006081c8980 */ /* 0x000164000c101b00 */
.L_x_2763:
[----:B------:R-:W-:Y:S05]  /*d3c0*/  BSYNC B1 ;  /* 0x0000000000017941 */ /* 0x000fea0003800000 */
.L_x_2762:
[----:B0----5:R-:W-:Y:S01]  /*d3d0*/  IMAD.MOV.U32 R4, RZ, RZ, R35 ;  /* 0x000000ffff047224 */ /* 0x021fe200078e0023 */
[----:B------:R-:W-:Y:S01]  /*d3e0*/  MOV R5, R34 ;  /* 0x0000002200057202 */ /* 0x000fe20000000f00 */
[----:B--2---:R-:W-:Y:S01]  /*d3f0*/  IMAD.MOV.U32 R7, RZ, RZ, R28 ;  /* 0x000000ffff077224 */ /* 0x004fe200078e001c */
[----:B------:R-:W-:Y:S01]  /*d400*/  UMOV UR4, 0xffffffff ;  /* 0xffffffff00047882 */ /* 0x000fe20000000000 */
[----:B------:R-:W-:Y:S01]  /*d410*/  IMAD.MOV.U32 R6, RZ, RZ, R29 ;  /* 0x000000ffff067224 */ /* 0x000fe200078e001d */
[----:B------:R-:W-:Y:S01]  /*d420*/  PRMT R82, R5, 0x5410, R4 ;  /* 0x0000541005527816 */ /* 0x000fe20000000004 */
[----:B------:R-:W-:Y:S01]  /*d430*/  IMAD.MOV.U32 R5, RZ, RZ, R42 ;  /* 0x000000ffff057224 */ /* 0x000fe200078e002a */
[----:B------:R-:W-:Y:S02]  /*d440*/  MOV R4, R43 ;  /* 0x0000002b00047202 */ /* 0x000fe40000000f00 */
        /* <DEDUP_REMOVED lines=20> */
[----:B----4-:R0:W4:Y:S04]  /*d590*/  SHFL.IDX PT, R8, R30, 0x3, 0x181f ;  /* 0x00781f001e087f89 */ /* 0x01012800000e0000 */
[----:B------:R0:W0:Y:S04]  /*d5a0*/  SHFL.IDX PT, R78, R33, 0x3, 0x181f ;  /* 0x00781f00214e7f89 */ /* 0x00002800000e0000 */
[----:B------:R0:W0:Y:S02]  /*d5b0*/  SHFL.IDX PT, R10, R31, 0x3, 0x181f ;  /* 0x00781f001f0a7f89 */ /* 0x00002400000e0000 */
.L_x_3094:
[----:B------:R-:W5:Y:S01]  /*d5c0*/  LDL R11, [R1+0x74] ;  /* 0x00007400010b7983 */ /* 0x000f620000100800 */
[----:B------:R-:W-:Y:S01]  /*d5d0*/  VIADD R7, R0, 0x60 ;  /* 0x0000006000077836 */ /* 0x000fe20000000000 */
[----:B------:R-:W-:Y:S01]  /*d5e0*/  BSSY B1, `(.L_x_2765) ;  /* 0x000003f000017945 */ /* 0x000fe20003800000 */
[----:B------:R-:W-:Y:S02]  /*d5f0*/  CS2R R12, SRZ ;  /* 0x00000000000c7805 */ /* 0x000fe4000001ff00 */
[----:B------:R-:W-:Y:S02]  /*d600*/  CS2R R20, SRZ ;  /* 0x0000000000147805 */ /* 0x000fe4000001ff00 */
[----:B01-3--:R-:W-:Y:S02]  /*d610*/  CS2R R30, SRZ ;  /* 0x00000000001e7805 */ /* 0x00bfe4000001ff00 */
[----:B------:R-:W-:Y:S02]  /*d620*/  ISETP.GE.AND P0, PT, R7, R3, PT ;  /* 0x000000030700720c */ /* 0x000fe40003f06270 */
[----:B------:R-:W-:-:S02]  /*d630*/  CS2R R32, SRZ ;  /* 0x0000000000207805 */ /* 0x000fc4000001ff00 */
[----:B------:R-:W-:Y:S02]  /*d640*/  CS2R R24, SRZ ;  /* 0x0000000000187805 */ /* 0x000fe4000001ff00 */
[----:B------:R-:W-:Y:S02]  /*d650*/  CS2R R14, SRZ ;  /* 0x00000000000e7805 */ /* 0x000fe4000001ff00 */
[----:B-----5:R-:W-:-:S04]  /*d660*/  LEA.HI R6, R11, R11, RZ, 0x1 ;  /* 0x0000000b0b067211 */ /* 0x020fc800078f08ff */
[----:B------:R-:W-:Y:S02]  /*d670*/  LOP3.LUT R0, R6, 0xfffffffe, RZ, 0xc0, !PT ;  /* 0xfffffffe06007812 */ /* 0x000fe400078ec0ff */
[----:B------:R-:W-:Y:S02]  /*d680*/  CS2R R6, SRZ ;  /* 0x0000000000067805 */ /* 0x000fe4000001ff00 */
[----:B------:R-:W-:-:S04]  /*d690*/  IADD3 R0, R11, -R0, RZ ;  /* 0x800000000b007210 */ /* 0x000fc80007ffe0ff */
[----:B------:R-:W-:Y:S01]  /*d6a0*/  SHF.L.U32 R0, R0, 0x1f, RZ ;  /* 0x0000001f00007819 */ /* 0x000fe200000006ff */
[----:B------:R-:W-:Y:S06]  /*d6b0*/  @P0 BRA `(.L_x_2766) ;  /* 0x0000000000c40947 */ /* 0x000fec0003800000 */
[----:B------:R-:W3:Y:S01]  /*d6c0*/  LDL R85, [R1+0x98] ;  /* 0x0000980001557983 */ /* 0x000ee20000100800 */
[----:B------:R-:W-:-:S03]  /*d6d0*/  ULDC UR4, c[0x0][0x3f4] ;  /* 0x0000fd0000047ab9 */ /* 0x000fc60000000800 */
[----:B------:R-:W3:Y:S04]  /*d6e0*/  LDL R81, [R1+0x94] ;  /* 0x0000940001517983 */ /* 0x000ee80000100800 */
[----:B------:R-:W3:Y:S01]  /*d6f0*/  LDL R11, [R1+0x90] ;  /* 0x00009000010b7983 */ /* 0x000ee20000100800 */
[----:B------:R-:W-:Y:S02]  /*d700*/  ISETP.GE.AND P3, PT, R22, UR4, PT ;  /* 0x0000000416007c0c */ /* 0x000fe4000bf66270 */
[----:B------:R-:W-:Y:S02]  /*d710*/  CS2R R32, SRZ ;  /* 0x0000000000207805 */ /* 0x000fe4000001ff00 */
[----:B------:R-:W-:Y:S01]  /*d720*/  ISETP.GE.AND P2, PT, R215, UR4, PT ;  /* 0x00000004d7007c0c */ /* 0x000fe2000bf46270 */
[----:B------:R-:W-:Y:S01]  /*d730*/  ULDC.64 UR6, c[0x0][0x208] ;  /* 0x0000820000067ab9 */ /* 0x000fe20000000a00 */
[----:B------:R-:W-:-:S02]  /*d740*/  ISETP.GE.AND P1, PT, R214, UR4, PT ;  /* 0x00000004d6007c0c */ /* 0x000fc4000bf26270 */
[----:B------:R-:W-:-:S05]  /*d750*/  ISETP.GE.AND P0, PT, R217, UR4, PT ;  /* 0x00000004d9007c0c */ /* 0x000fca000bf06270 */
[C---:B------:R-:W-:Y:S01]  /*d760*/  @!P3 IMAD.SHL.U32 R20, R22.reuse, 0x2, RZ ;  /* 0x000000021614b824 */ /* 0x040fe200078e00ff */
[----:B------:R-:W-:-:S03]  /*d770*/  @!P3 SHF.L.U64.HI R6, R22, 0x1, R23 ;  /* 0x000000011606b819 */ /* 0x000fc60000010217 */
[----:B------:R-:W-:Y:S02]  /*d780*/  @!P2 IMAD.SHL.U32 R12, R215, 0x2, RZ ;  /* 0x00000002d70ca824 */ /* 0x000fe400078e00ff */
[----:B------:R-:W-:Y:S01]  /*d790*/  @!P1 IMAD.SHL.U32 R4, R214, 0x2, RZ ;  /* 0x00000002d6049824 */ /* 0x000fe200078e00ff */
[-C--:B----4-:R-:W-:Y:S01]  /*d7a0*/  @!P3 IADD3 R24, P5, R8, R20.reuse, RZ ;  /* 0x000000140818b210 */ /* 0x090fe20007fbe0ff */
[----:B------:R-:W-:Y:S01]  /*d7b0*/  @!P0 IMAD.SHL.U32 R30, R217, 0x2, RZ ;  /* 0x00000002d91e8824 */ /* 0x000fe200078e00ff */
[----:B------:R-:W-:Y:S02]  /*d7c0*/  @!P3 IADD3 R20, P4, R10, R20, RZ ;  /* 0x000000140a14b210 */ /* 0x000fe40007f9e0ff */
[----:B------:R-:W-:Y:S02]  /*d7d0*/  @!P2 IADD3 R14, P6, R8, R12, RZ ;  /* 0x0000000c080ea210 */ /* 0x000fe40007fde0ff */
[----:B--2---:R-:W-:Y:S01]  /*d7e0*/  @!P3 IADD3.X R25, R9, R6, RZ, P5, !PT ;  /* 0x000000060919b210 */ /* 0x004fe20002ffe4ff */
[----:B------:R-:W-:Y:S01]  /*d7f0*/  @!P3 IMAD.X R21, R78, 0x1, R6, P4 ;  /* 0x000000014e15b824 */ /* 0x000fe200020e0606 */
[----:B------:R-:W-:-:S02]  /*d800*/  @!P2 IADD3 R12, P5, R10, R12, RZ ;  /* 0x0000000c0a0ca210 */ /* 0x000fc40007fbe0ff */
[----:B------:R-:W-:Y:S01]  /*d810*/  @!P1 IADD3 R6, P4, R8, R4, RZ ;  /* 0x0000000408069210 */ /* 0x000fe20007f9e0ff */
[----:B------:R0:W5:Y:S02]  /*d820*/  @!P3 LD.E.64 R32, desc[UR6][R24.64] ;  /* 0x000000061820b980 */ /* 0x000164000c101b00 */
[----:B0-----:R-:W-:Y:S02]  /*d830*/  CS2R R24, SRZ ;  /* 0x0000000000187805 */ /* 0x001fe4000001ff00 */
[----:B---3--:R-:W-:Y:S02]  /*d840*/  @!P2 SHF.L.U64.HI R7, R215, 0x1, R85 ;  /* 0x00000001d707a819 */ /* 0x008fe40000010255 */
[----:B------:R-:W-:-:S03]  /*d850*/  @!P1 SHF.L.U64.HI R5, R214, 0x1, R81 ;  /* 0x00000001d6059819 */ /* 0x000fc60000010251 */
[C-C-:B------:R-:W-:Y:S01]  /*d860*/  @!P2 IMAD.X R15, R9.reuse, 0x1, R7.reuse, P6 ;  /* 0x00000001090fa824 */ /* 0x140fe200030e0607 */
[----:B------:R-:W-:Y:S01]  /*d870*/  @!P1 IADD3 R4, P6, R10, R4, RZ ;  /* 0x000000040a049210 */ /* 0x000fe20007fde0ff */
[----:B------:R-:W-:Y:S01]  /*d880*/  @!P2 IMAD.X R13, R78, 0x1, R7, P5 ;  /* 0x000000014e0da824 */ /* 0x000fe200028e0607 */
[-C--:B------:R-:W-:Y:S01]  /*d890*/  @!P0 IADD3 R8, P5, R8, R30.reuse, RZ ;  /* 0x0000001e08088210 */ /* 0x080fe20007fbe0ff */
[----:B------:R-:W-:Y:S01]  /*d8a0*/  @!P1 IMAD.X R7, R9, 0x1, R5, P4 ;  /* 0x0000000109079824 */ /* 0x000fe200020e0605 */
[----:B------:R-:W-:Y:S02]  /*d8b0*/  @!P0 IADD3 R10, P4, R10, R30, RZ ;  /* 0x0000001e0a0a8210 */ /* 0x000fe40007f9e0ff */
[----:B------:R-:W-:Y:S01]  /*d8c0*/  CS2R R30, SRZ ;  /* 0x00000000001e7805 */ /* 0x000fe2000001ff00 */
[----:B------:R0:W5:Y:S01]  /*d8d0*/  @!P2 LD.E.64 R24, desc[UR6][R14.64] ;  /* 0x000000060e18a980 */ /* 0x000162000c101b00 */
[----:B------:R-:W-:Y:S02]  /*d8e0*/  @!P1 IADD3.X R5, R78, R5, RZ, P6, !PT ;  /* 0x000000054e059210 */ /* 0x000fe400037fe4ff */
[----:B------:R-:W-:-:S02]  /*d8f0*/  @!P0 SHF.L.U64.HI R11, R217, 0x1, R11 ;  /* 0x00000001d90b8819 */ /* 0x000fc4000001020b */
[----:B------:R1:W5:Y:S03]  /*d900*/  @!P3 LD.E.64 R30, desc[UR6][R20.64] ;  /* 0x00000006141eb980 */ /* 0x000366000c101b00 */
[--C-:B------:R-:W-:Y:S01]  /*d910*/  @!P0 IMAD.X R9, R9, 0x1, R11.reuse, P5 ;  /* 0x0000000109098824 */ /* 0x100fe200028e060b */
[----:B0-----:R-:W-:Y:S01]  /*d920*/  CS2R R14, SRZ ;  /* 0x00000000000e7805 */ /* 0x001fe2000001ff00 */
[----:B------:R-:W-:Y:S01]  /*d930*/  @!P0 IMAD.X R11, R78, 0x1, R11, P4 ;  /* 0x000000014e0b8824 */ /* 0x000fe200020e060b */
[----:B-1----:R-:W-:-:S04]  /*d940*/  CS2R R20, SRZ ;  /* 0x0000000000147805 */ /* 0x002fc8000001ff00 */
[----:B------:R-:W5:Y:S04]  /*d950*/  @!P1 LD.E.64 R14, desc[UR6][R6.64] ;  /* 0x00000006060e9980 */ /* 0x000f68000c101b00 */
[----:B------:R0:W5:Y:S02]  /*d960*/  @!P2 LD.E.64 R20, desc[UR6][R12.64] ;  /* 0x000000060c14a980 */ /* 0x000164000c101b00 */
[----:B0-----:R-:W-:Y:S02]  /*d970*/  CS2R R12, SRZ ;  /* 0x00000000000c7805 */ /* 0x001fe4000001ff00 */
[----:B------:R-:W-:-:S04]  /*d980*/  CS2R R6, SRZ ;  /* 0x0000000000067805 */ /* 0x000fc8000001ff00 */
[----:B------:R0:W5:Y:S04]  /*d990*/  @!P1 LD.E.64 R12, desc[UR6][R4.64] ;  /* 0x00000006040c9980 */ /* 0x000168000c101b00 */
[----:B------:R1:W5:Y:S01]  /*d9a0*/  @!P0 LD.E.64 R6, desc[UR6][R8.64] ;  /* 0x0000000608068980 */ /* 0x000362000c101b00 */
[----:B0-----:R-:W-:-:S06]  /*d9b0*/  CS2R R4, SRZ ;  /* 0x0000000000047805 */ /* 0x001fcc000001ff00 */
[----:B------:R1:W5:Y:S02]  /*d9c0*/  @!P0 LD.E.64 R4, desc[UR6][R10.64] ;  /* 0x000000060a048980 */ /* 0x000364000c101b00 */
.L_x_2766:
[----:B------:R-:W-:Y:S05]  /*d9d0*/  BSYNC B1 ;  /* 0x0000000000017941 */ /* 0x000fea0003800000 */
.L_x_2765:
[----:B------:R-:W0:Y:S01]  /*d9e0*/  SYNCS.PHASECHK.TRANS64.TRYWAIT P0, [R16+URZ+0x38800], R0 ;  /* 0x03880000100075a7 */ /* 0x000e22000800017f */
[----:B-12--5:R-:W-:Y:S01]  /*d9f0*/  IMAD.MOV.U32 R9, RZ, RZ, R4 ;  /* 0x000000ffff097224 */ /* 0x026fe200078e0004 */
[----:B------:R-:W-:Y:S01]  /*da00*/  MOV R11, R12 ;  /* 0x0000000c000b7202 */ /* 0x000fe20000000f00 */
[----:B----4-:R-:W-:Y:S01]  /*da10*/  IMAD.MOV.U32 R8, RZ, RZ, R5 ;  /* 0x000000ffff087224 */ /* 0x010fe200078e0005 */
[----:B------:R-:W-:Y:S01]  /*da20*/  BSSY B1, `(.L_x_2767) ;  /* 0x000000b000017945 */ /* 0x000fe20003800000 */
        /* <DEDUP_REMOVED lines=9> */
[----:B0-----:R-:W-:Y:S06]  /*dac0*/  @!P0 BRA `(.L_x_2768) ;  /* 0x0000026c00888947 */ /* 0x001fec0003800000 */
.L_x_3095:
[----:B------:R-:W-:Y:S05]  /*dad0*/  BSYNC B1 ;  /* 0x0000000000017941 */ /* 0x000fea0003800000 */
.L_x_2767:
[----:B------:R-:W-:Y:S01]  /*dae0*/  IMAD.MOV.U32 R8, RZ, RZ, R32 ;  /* 0x000000ffff087224 */ /* 0x000fe200078e0020 */
[----:B------:R-:W-:Y:S01]  /*daf0*/  BSSY B1, `(.L_x_2769) ;  /* 0x00000c6000017945 */ /* 0x000fe20003800000 */
[----:B0-----:R-:W-:-:S05]  /*db00*/  IMAD.MOV.U32 R0, RZ, RZ, R33 ;  /* 0x000000ffff007224 */ /* 0x001fca00078e0021 */
[----:B------:R-:W-:Y:S01]  /*db10*/  PRMT R98, R8, 0x5410, R0 ;  /* 0x0000541008627816 */ /* 0x000fe20000000000 */
[----:B------:R-:W-:Y:S02]  /*db20*/  IMAD.MOV.U32 R8, RZ, RZ, R24 ;  /* 0x000000ffff087224 */ /* 0x000fe400078e0018 */
[----:B------:R-:W-:-:S05]  /*db30*/  IMAD.MOV.U32 R0, RZ, RZ, R25 ;  /* 0x000000ffff007224 */ /* 0x000fca00078e0019 */
[----:B------:R-:W-:Y:S02]  /*db40*/  PRMT R88, R8, 0x5410, R0 ;  /* 0x0000541008587816 */ /* 0x000fe40000000000 */
[----:B------:R-:W-:Y:S01]  /*db50*/  VIADDMNMX R0, R3, -R230, 0x80, PT ;  /* 0x0000008003007446 */ /* 0x000fe200038009e6 */
[----:B------:R-:W-:Y:S01]  /*db60*/  IMAD.MOV.U32 R3, RZ, RZ, R15 ;  /* 0x000000ffff037224 */ /* 0x000fe200078e000f */
[----:B------:R-:W-:Y:S02]  /*db70*/  MOV R8, R14 ;  /* 0x0000000e00087202 */ /* 0x000fe40000000f00 */
[----:B------:R-:W-:Y:S02]  /*db80*/  ISETP.GE.AND P0, PT, R212, R0, PT ;  /* 0x00000000d400720c */ /* 0x000fe40003f06270 */
[----:B------:R-:W-:Y:S01]  /*db90*/  PRMT R85, R8, 0x5410, R3 ;  /* 0x0000541008557816 */ /* 0x000fe20000000003 */
[----:B------:R-:W-:Y:S02]  /*dba0*/  IMAD.MOV.U32 R3, RZ, RZ, R6 ;  /* 0x000000ffff037224 */ /* 0x000fe400078e0006 */
[----:B------:R-:W-:-:S05]  /*dbb0*/  IMAD.MOV.U32 R8, RZ, RZ, R7 ;  /* 0x000000ffff087224 */ /* 0x000fca00078e0007 */
[----:B------:R-:W-:-:S03]  /*dbc0*/  PRMT R3, R3, 0x5410, R8 ;  /* 0x0000541003037816 */ /* 0x000fc60000000008 */
        /* <DEDUP_REMOVED lines=8> */
[----:B------:R-:W0:Y:S01]  /*dc50*/  LDS.128 R8, [R229] ;  /* 0x00000000e5087984 */ /* 0x000e220000000c00 */
[----:B------:R-:W-:Y:S02]  /*dc60*/  SHF.R.U32.HI R86, RZ, 0x10, R77 ;  /* 0x00000010ff567819 */ /* 0x000fe4000001164d */
[----:B------:R-:W-:Y:S02]  /*dc70*/  SHF.R.U32.HI R93, RZ, 0x10, R75 ;  /* 0x00000010ff5d7819 */ /* 0x000fe4000001164b */
        /* <DEDUP_REMOVED lines=8> */
[--C-:B0-----:R-:W-:Y:S02]  /*dd00*/  HADD2.F32 R95, -RZ, R11.reuse.H1_H1 ;  /* 0x3000000bff5f7230 */ /* 0x101fe40000004100 */
[----:B------:R-:W-:-:S03]  /*dd10*/  HADD2.F32 R94, -RZ, R11.H0_H0 ;  /* 0x2000000bff5e7230 */ /* 0x000fc60000004100 */
[C---:B------:R-:W-:Y:S01]  /*dd20*/  FMUL.FTZ R11, R95.reuse, R86 ;  /* 0x000000565f0b7220 */ /* 0x040fe20000410000 */
[----:B------:R-:W-:-:S03]  /*dd30*/  FMUL.FTZ R95, R95, R93 ;  /* 0x0000005d5f5f7220 */ /* 0x000fc60000410000 */
[C---:B------:R-:W-:Y:S01]  /*dd40*/  FFMA.FTZ R11, R94.reuse, R93, -R11 ;  /* 0x0000005d5e0b7223 */ /* 0x040fe2000001080b */
[----:B------:R-:W-:Y:S01]  /*dd50*/  FFMA.FTZ R86, R94, R86, R95 ;  /* 0x000000565e567223 */ /* 0x000fe2000001005f */
[--C-:B------:R-:W-:Y:S02]  /*dd60*/  HADD2.F32 R94, -RZ, R96.reuse.H0_H0 ;  /* 0x20000060ff5e7230 */ /* 0x100fe40000004100 */
[----:B------:R-:W-:Y:S02]  /*dd70*/  HADD2.F32 R93, -RZ, R96.H1_H1 ;  /* 0x30000060ff5d7230 */ /* 0x000fe40000004100 */
[--C-:B------:R-:W-:Y:S01]  /*dd80*/  HADD2.F32 R96, -RZ, R8.reuse.H1_H1 ;  /* 0x30000008ff607230 */ /* 0x100fe20000004100 */
[----:B------:R-:W-:Y:S01]  /*dd90*/  F2FP.F16.F32.PACK_AB R11, R86, R11 ;  /* 0x0000000b560b723e */ /* 0x000fe200000000ff */
[----:B------:R-:W-:-:S03]  /*dda0*/  HADD2.F32 R95, -RZ, R8.H0_H0 ;  /* 0x20000008ff5f7230 */ /* 0x000fc60000004100 */
[C---:B------:R-:W-:Y:S01]  /*ddb0*/  FMUL.FTZ R8, R96.reuse, R93 ;  /* 0x0000005d60087220 */ /* 0x040fe20000410000 */
[----:B------:R-:W-:-:S03]  /*ddc0*/  FMUL.FTZ R96, R96, R94 ;  /* 0x0000005e60607220 */ /* 0x000fc60000410000 */
[C---:B------:R-:W-:Y:S01]  /*ddd0*/  FFMA.FTZ R8, R95.reuse, R94, -R8 ;  /* 0x0000005e5f087223 */ /* 0x040fe20000010808 */
[--C-:B------:R-:W-:Y:S02]  /*dde0*/  HADD2.F32 R94, -RZ, R10.reuse.H1_H1 ;  /* 0x3000000aff5e7230 */ /* 0x100fe40000004100 */
[----:B------:R-:W-:Y:S01]  /*ddf0*/  FFMA.FTZ R93, R95, R93, R96 ;  /* 0x0000005d5f5d7223 */ /* 0x000fe20000010060 */
[----:B------:R-:W-:Y:S02]  /*de00*/  HADD2.F32 R10, -RZ, R10.H0_H0 ;  /* 0x2000000aff0a7230 */ /* 0x000fe40000004100 */
[C---:B------:R-:W-:Y:S01]  /*de10*/  FMUL.FTZ R95, R94.reuse, R77 ;  /* 0x0000004d5e5f7220 */ /* 0x040fe20000410000 */
[-C--:B------:R-:W-:Y:S01]  /*de20*/  FMUL.FTZ R94, R94, R75.reuse ;  /* 0x0000004b5e5e7220 */ /* 0x080fe20000410000 */
[----:B------:R-:W-:Y:S02]  /*de30*/  F2FP.F16.F32.PACK_AB R8, R93, R8 ;  /* 0x000000085d08723e */ /* 0x000fe400000000ff */
[----:B------:R-:W-:Y:S01]  /*de40*/  FFMA.FTZ R95, R10, R75, -R95 ;  /* 0x0000004b0a5f7223 */ /* 0x000fe2000001085f */
[----:B------:R-:W-:-:S02]  /*de50*/  HADD2.F32 R75, -RZ, R9.H1_H1 ;  /* 0x30000009ff4b7230 */ /* 0x000fc40000004100 */
[----:B------:R-:W-:Y:S01]  /*de60*/  FFMA.FTZ R10, R10, R77, R94 ;  /* 0x0000004d0a0a7223 */ /* 0x000fe2000001005e */
[----:B------:R-:W-:Y:S02]  /*de70*/  HADD2.F32 R9, -RZ, R9.H0_H0 ;  /* 0x20000009ff097230 */ /* 0x000fe40000004100 */
[C---:B------:R-:W-:Y:S01]  /*de80*/  FMUL.FTZ R77, R75.reuse, R76 ;  /* 0x0000004c4b4d7220 */ /* 0x040fe20000410000 */
[-C--:B------:R-:W-:Y:S01]  /*de90*/  FMUL.FTZ R75, R75, R74.reuse ;  /* 0x0000004a4b4b7220 */ /* 0x080fe20000410000 */
[----:B------:R-:W-:Y:S02]  /*dea0*/  F2FP.F16.F32.PACK_AB R10, R10, R95 ;  /* 0x0000005f0a0a723e */ /* 0x000fe400000000ff */
[C---:B------:R-:W-:Y:S01]  /*deb0*/  FFMA.FTZ R74, R9.reuse, R74, -R77 ;  /* 0x0000004a094a7223 */ /* 0x040fe2000001084d */
[----:B------:R-:W-:-:S05]  /*dec0*/  FFMA.FTZ R9, R9, R76, R75 ;  /* 0x0000004c09097223 */ /* 0x000fca000001004b */
[----:B------:R-:W-:-:S05]  /*ded0*/  F2FP.F16.F32.PACK_AB R9, R9, R74 ;  /* 0x0000004a0909723e */ /* 0x000fca00000000ff */
[----:B------:R0:W-:Y:S02]  /*dee0*/  STS.128 [R229], R8 ;  /* 0x00000008e5007388 */ /* 0x0001e40000000c00 */
.L_x_2772:
[----:B------:R-:W-:Y:S05]  /*def0*/  BSYNC B2 ;  /* 0x0000000000027941 */ /* 0x000fea0003800000 */
.L_x_2771:
[----:B------:R-:W-:Y:S04]  /*df00*/  BSSY B2, `(.L_x_2773) ;  /* 0x000002c000027945 */ /* 0x000fe80003800000 */
[----:B------:R-:W-:Y:S05]  /*df10*/  @P1 BRA `(.L_x_2774) ;  /* 0x0000000000a81947 */ /* 0x000fea0003800000 */
[----:B0-----:R-:W0:Y:S01]  /*df20*/  LDS.128 R8, [R229+0x4000] ;  /* 0x00400000e5087984 */ /* 0x001e220000000c00 */
        /* <DEDUP_REMOVED lines=16> */
[----:B------:R-:W-:Y:S02]  /*e030*/  HADD2.F32 R75, -RZ, R112.H1_H1 ;  /* 0x30000070ff4b7230 */ /* 0x000fe40000004100 */
[----:B------:R-:W-:Y:S02]  /*e040*/  HADD2.F32 R77, -RZ, R8.H1_H1 ;  /* 0x30000008ff4d7230 */ /* 0x000fe40000004100 */
        /* <DEDUP_REMOVED lines=22> */
[----:B------:R1:W-:Y:S02]  /*e1b0*/  STS.128 [R229+0x4000], R8 ;  /* 0x00400008e5007388 */ /* 0x0003e40000000c00 */
.L_x_2774:
[----:B------:R-:W-:Y:S05]  /*e1c0*/  BSYNC B2 ;  /* 0x0000000000027941 */ /* 0x000fea0003800000 */
.L_x_2773:
[----:B------:R-:W-:Y:S04]  /*e1d0*/  BSSY B2, `(.L_x_2775) ;  /* 0x000002c000027945 */ /* 0x000fe80003800000 */
[----:B------:R-:W-:Y:S05]  /*e1e0*/  @P2 BRA `(.L_x_2776) ;  /* 0x0000000000a82947 */ /* 0x000fea0003800000 */
[----:B01----:R-:W0:Y:S01]  /*e1f0*/  LDS.128 R8, [R229+0x8000] ;  /* 0x00800000e5087984 */ /* 0x003e220000000c00 */
[----:B------:R-:W-:Y:S01]  /*e200*/  SHF.R.U32.HI R70, RZ, 0x10, R69 ;  /* 0x00000010ff467819 */ /* 0x000fe20000011645 */
[----:B------:R-:W-:Y:S01]  /*e210*/  HADD2.F32 R75, -RZ, R109.H0_H0 ;  /* 0x2000006dff4b7230 */ /* 0x000fe20000004100 */
        /* <DEDUP_REMOVED lines=8> */
[--C-:B0-----:R-:W-:Y:S02]  /*e2a0*/  HADD2.F32 R72, -RZ, R11.reuse.H1_H1 ;  /* 0x3000000bff487230 */ /* 0x101fe40000004100 */
[----:B------:R-:W-:-:S03]  /*e2b0*/  HADD2.F32 R11, -RZ, R11.H0_H0 ;  /* 0x2000000bff0b7230 */ /* 0x000fc60000004100 */
[C---:B------:R-:W-:Y:S01]  /*e2c0*/  FMUL.FTZ R73, R72.reuse, R70 ;  /* 0x0000004648497220 */ /* 0x040fe20000410000 */
[----:B------:R-:W-:-:S03]  /*e2d0*/  FMUL.FTZ R72, R72, R71 ;  /* 0x0000004748487220 */ /* 0x000fc60000410000 */
[C---:B------:R-:W-:Y:S01]  /*e2e0*/  FFMA.FTZ R67, R11.reuse, R71, -R73 ;  /* 0x000000470b437223 */ /* 0x040fe20000010849 */
[----:B------:R-:W-:Y:S02]  /*e2f0*/  HADD2.F32 R71, -RZ, R8.H1_H1 ;  /* 0x30000008ff477230 */ /* 0x000fe40000004100 */
[----:B------:R-:W-:Y:S01]  /*e300*/  FFMA.FTZ R11, R11, R70, R72 ;  /* 0x000000460b0b7223 */ /* 0x000fe20000010048 */
[----:B------:R-:W-:Y:S02]  /*e310*/  HADD2.F32 R70, -RZ, R110.H0_H0 ;  /* 0x2000006eff467230 */ /* 0x000fe40000004100 */
[----:B------:R-:W-:Y:S02]  /*e320*/  HADD2.F32 R72, -RZ, R8.H0_H0 ;  /* 0x20000008ff487230 */ /* 0x000fe40000004100 */
[C---:B------:R-:W-:Y:S01]  /*e330*/  FMUL.FTZ R74, R71.reuse, R69 ;  /* 0x00000045474a7220 */ /* 0x040fe20000410000 */
[--C-:B------:R-:W-:Y:S02]  /*e340*/  HADD2.F32 R8, -RZ, R10.reuse.H0_H0 ;  /* 0x2000000aff087230 */ /* 0x100fe40000004100 */
[----:B------:R-:W-:Y:S01]  /*e350*/  FMUL.FTZ R71, R71, R70 ;  /* 0x0000004647477220 */ /* 0x000fe20000410000 */
[----:B------:R-:W-:-:S02]  /*e360*/  HADD2.F32 R10, -RZ, R10.H1_H1 ;  /* 0x3000000aff0a7230 */ /* 0x000fc40000004100 */
[C---:B------:R-:W-:Y:S01]  /*e370*/  FFMA.FTZ R74, R72.reuse, R70, -R74 ;  /* 0x00000046484a7223 */ /* 0x040fe2000001084a */
[----:B------:R-:W-:Y:S02]  /*e380*/  HADD2.F32 R73, -RZ, R9.H0_H0 ;  /* 0x20000009ff497230 */ /* 0x000fe40000004100 */
[----:B------:R-:W-:Y:S01]  /*e390*/  FFMA.FTZ R71, R72, R69, R71 ;  /* 0x0000004548477223 */ /* 0x000fe20000010047 */
[----:B------:R-:W-:Y:S02]  /*e3a0*/  HADD2.F32 R70, -RZ, R109.H1_H1 ;  /* 0x3000006dff467230 */ /* 0x000fe40000004100 */
[C---:B------:R-:W-:Y:S01]  /*e3b0*/  FMUL.FTZ R72, R10.reuse, R75 ;  /* 0x0000004b0a487220 */ /* 0x040fe20000410000 */
[----:B------:R-:W-:Y:S01]  /*e3c0*/  HADD2.F32 R9, -RZ, R9.H1_H1 ;  /* 0x30000009ff097230 */ /* 0x000fe20000004100 */
[----:B------:R-:W-:Y:S01]  /*e3d0*/  F2FP.F16.F32.PACK_AB R11, R11, R67 ;  /* 0x000000430b0b723e */ /* 0x000fe200000000ff */
[-C--:B------:R-:W-:Y:S01]  /*e3e0*/  FMUL.FTZ R69, R10, R70.reuse ;  /* 0x000000460a457220 */ /* 0x080fe20000410000 */
[----:B------:R-:W-:-:S02]  /*e3f0*/  FFMA.FTZ R72, R8, R70, R72 ;  /* 0x0000004608487223 */ /* 0x000fc40000010048 */
[C---:B------:R-:W-:Y:S01]  /*e400*/  FMUL.FTZ R10, R9.reuse, R68 ;  /* 0x00000044090a7220 */ /* 0x040fe20000410000 */
[----:B------:R-:W-:Y:S01]  /*e410*/  FMUL.FTZ R9, R9, R66 ;  /* 0x0000004209097220 */ /* 0x000fe20000410000 */
[----:B------:R-:W-:Y:S01]  /*e420*/  FFMA.FTZ R69, R8, R75, -R69 ;  /* 0x0000004b08457223 */ /* 0x000fe20000010845 */
[----:B------:R-:W-:Y:S01]  /*e430*/  F2FP.F16.F32.PACK_AB R8, R71, R74 ;  /* 0x0000004a4708723e */ /* 0x000fe200000000ff */
[C---:B------:R-:W-:Y:S01]  /*e440*/  FFMA.FTZ R66, R73.reuse, R66, -R10 ;  /* 0x0000004249427223 */ /* 0x040fe2000001080a */
[----:B------:R-:W-:Y:S02]  /*e450*/  FFMA.FTZ R9, R73, R68, R9 ;  /* 0x0000004449097223 */ /* 0x000fe40000010009 */
[----:B------:R-:W-:-:S03]  /*e460*/  F2FP.F16.F32.PACK_AB R10, R72, R69 ;  /* 0x00000045480a723e */ /* 0x000fc600000000ff */
[----:B------:R-:W-:-:S05]  /*e470*/  F2FP.F16.F32.PACK_AB R9, R9, R66 ;  /* 0x000000420909723e */ /* 0x000fca00000000ff */
[----:B------:R2:W-:Y:S02]  /*e480*/  STS.128 [R229+0x8000], R8 ;  /* 0x00800008e5007388 */ /* 0x0005e40000000c00 */
.L_x_2776:
[----:B------:R-:W-:Y:S05]  /*e490*/  BSYNC B2 ;  /* 0x0000000000027941 */ /* 0x000fea0003800000 */
.L_x_2775:
[----:B------:R-:W-:Y:S05]  /*e4a0*/  @P3 BRA `(.L_x_2770) ;  /* 0x0000000000a83947 */ /* 0x000fea0003800000 */
[----:B012---:R-:W0:Y:S01]  /*e4b0*/  LDS.128 R8, [R229+0xc000] ;  /* 0x00c00000e5087984 */ /* 0x007e220000000c00 */
        /* <DEDUP_REMOVED lines=41> */
.L_x_2770:
[----:B------:R-:W-:Y:S05]  /*e750*/  BSYNC B1 ;  /* 0x0000000000017941 */ /* 0x000fea0003800000 */
.L_x_2769:
        /* <DEDUP_REMOVED lines=12> */
[--C-:B------:R-:W-:Y:S01]  /*e820*/  SHF.R.U64 R58, R58, 0x10, R59.reuse ;  /* 0x000000103a3a7819 */ /* 0x100fe2000000123b */
[--C-:B------:R-:W-:Y:S01]  /*e830*/  HADD2.F32 R64, -RZ, R106.reuse.H0_H0 ;  /* 0x2000006aff407230 */ /* 0x100fe20000004100 */
        /* <DEDUP_REMOVED lines=8> */
[----:B------:R-:W-:Y:S02]  /*e8c0*/  HADD2.F32 R105, -RZ, R105.H1_H1 ;  /* 0x30000069ff697230 */ /* 0x000fe40000004100 */
[----:B------:R-:W-:Y:S02]  /*e8d0*/  HADD2.F32 R59, -RZ, R59.H0_H0 ;  /* 0x2000003bff3b7230 */ /* 0x000fe40000004100 */
[--C-:B0-----:R-:W-:Y:S02]  /*e8e0*/  HADD2.F32 R63, -RZ, R11.reuse.H0_H0 ;  /* 0x2000000bff3f7230 */ /* 0x101fe40000004100 */
[----:B------:R-:W-:Y:S02]  /*e8f0*/  HADD2.F32 R11, -RZ, R11.H1_H1 ;  /* 0x3000000bff0b7230 */ /* 0x000fe40000004100 */
[----:B------:R-:W-:-:S02]  /*e900*/  HADD2.F32 R65, -RZ, R8.H0_H0 ;  /* 0x20000008ff417230 */ /* 0x000fc40000004100 */
[----:B------:R-:W-:Y:S02]  /*e910*/  HADD2.F32 R8, -RZ, R8.H1_H1 ;  /* 0x30000008ff087230 */ /* 0x000fe40000004100 */
[C---:B------:R-:W-:Y:S01]  /*e920*/  FMUL.FTZ R68, R11.reuse, R60 ;  /* 0x0000003c0b447220 */ /* 0x040fe20000410000 */
[--C-:B------:R-:W-:Y:S02]  /*e930*/  HADD2.F32 R66, -RZ, R10.reuse.H0_H0 ;  /* 0x2000000aff427230 */ /* 0x100fe40000004100 */
[----:B------:R-:W-:Y:S01]  /*e940*/  FMUL.FTZ R11, R11, R62 ;  /* 0x0000003e0b0b7220 */ /* 0x000fe20000410000 */
[----:B------:R-:W-:Y:S02]  /*e950*/  HADD2.F32 R10, -RZ, R10.H1_H1 ;  /* 0x3000000aff0a7230 */ /* 0x000fe40000004100 */
[----:B------:R-:W-:Y:S01]  /*e960*/  FMUL.FTZ R69, R8, R64 ;  /* 0x0000004008457220 */ /* 0x000fe20000410000 */
[--C-:B------:R-:W-:Y:S02]  /*e970*/  HADD2.F32 R67, -RZ, R9.reuse.H0_H0 ;  /* 0x20000009ff437230 */ /* 0x100fe40000004100 */
[----:B------:R-:W-:Y:S01]  /*e980*/  FFMA.FTZ R11, R63, R60, R11 ;  /* 0x0000003c3f0b7223 */ /* 0x000fe2000001000b */
[----:B------:R-:W-:-:S02]  /*e990*/  HADD2.F32 R9, -RZ, R9.H1_H1 ;  /* 0x30000009ff097230 */ /* 0x000fc40000004100 */
[-C--:B------:R-:W-:Y:S01]  /*e9a0*/  FMUL.FTZ R8, R8, R61.reuse ;  /* 0x0000003d08087220 */ /* 0x080fe20000410000 */
[----:B------:R-:W-:Y:S01]  /*e9b0*/  FFMA.FTZ R69, R65, R61, -R69 ;  /* 0x0000003d41457223 */ /* 0x000fe20000010845 */
[C---:B------:R-:W-:Y:S01]  /*e9c0*/  FMUL.FTZ R60, R10.reuse, R106 ;  /* 0x0000006a0a3c7220 */ /* 0x040fe20000410000 */
[----:B------:R-:W-:Y:S01]  /*e9d0*/  FMUL.FTZ R61, R10, R105 ;  /* 0x000000690a3d7220 */ /* 0x000fe20000410000 */
[C---:B------:R-:W-:Y:S01]  /*e9e0*/  FMUL.FTZ R10, R9.reuse, R59 ;  /* 0x0000003b090a7220 */ /* 0x040fe20000410000 */
[----:B------:R-:W-:Y:S01]  /*e9f0*/  FMUL.FTZ R9, R9, R58 ;  /* 0x0000003a09097220 */ /* 0x000fe20000410000 */
[----:B------:R-:W-:Y:S01]  /*ea00*/  FFMA.FTZ R68, R63, R62, -R68 ;  /* 0x0000003e3f447223 */ /* 0x000fe20000010844 */
[----:B------:R-:W-:Y:S01]  /*ea10*/  FFMA.FTZ R8, R65, R64, R8 ;  /* 0x0000004041087223 */ /* 0x000fe20000010008 */
        /* <DEDUP_REMOVED lines=9> */
.L_x_2780:
[----:B------:R-:W-:Y:S05]  /*eab0*/  BSYNC B2 ;  /* 0x0000000000027941 */ /* 0x000fea0003800000 */
.L_x_2779:
[----:B------:R-:W-:Y:S04]  /*eac0*/  BSSY B2, `(.L_x_2781) ;  /* 0x000002c000027945 */ /* 0x000fe80003800000 */
[----:B------:R-:W-:Y:S05]  /*ead0*/  @P1 BRA `(.L_x_2782) ;  /* 0x0000000000a81947 */ /* 0x000fea0003800000 */
[----:B0-----:R-:W0:Y:S01]  /*eae0*/  LDS.128 R8, [R229+0x5000] ;  /* 0x00500000e5087984 */ /* 0x001e220000000c00 */
[----:B------:R-:W-:Y:S01]  /*eaf0*/  SHF.R.U64 R54, R54, 0x10, R55 ;  /* 0x0000001036367819 */ /* 0x000fe20000001237 */
[--C-:B------:R-:W-:Y:S01]  /*eb00*/  HADD2.F32 R58, -RZ, R104.reuse.H0_H0 ;  /* 0x20000068ff3a7230 */ /* 0x100fe20000004100 */
[----:B------:R-:W-:Y:S01]  /*eb10*/  SHF.R.U64 R56, R56, 0x10, R57 ;  /* 0x0000001038387819 */ /* 0x000fe20000001239 */
[--C-:B------:R-:W-:Y:S01]  /*eb20*/  HADD2.F32 R60, -RZ, R103.reuse.H0_H0 ;  /* 0x20000067ff3c7230 */ /* 0x100fe20000004100 */
[----:B------:R-:W-:Y:S01]  /*eb30*/  SHF.R.U32.HI R55, RZ, 0x10, R55 ;  /* 0x00000010ff377819 */ /* 0x000fe20000011637 */
[----:B------:R-:W-:Y:S01]  /*eb40*/  HADD2.F32 R103, -RZ, R103.H1_H1 ;  /* 0x30000067ff677230 */ /* 0x000fe20000004100 */
[----:B------:R-:W-:Y:S01]  /*eb50*/  SHF.R.U32.HI R57, RZ, 0x10, R57 ;  /* 0x00000010ff397819 */ /* 0x000fe20000011639 */
[----:B------:R-:W-:Y:S02]  /*eb60*/  HADD2.F32 R104, -RZ, R104.H1_H1 ;  /* 0x30000068ff687230 */ /* 0x000fe40000004100 */
[----:B------:R-:W-:-:S02]  /*eb70*/  HADD2.F32 R55, -RZ, R55.H0_H0 ;  /* 0x20000037ff377230 */ /* 0x000fc40000004100 */
[----:B------:R-:W-:Y:S02]  /*eb80*/  HADD2.F32 R57, -RZ, R57.H0_H0 ;  /* 0x20000039ff397230 */ /* 0x000fe40000004100 */
[----:B------:R-:W-:Y:S02]  /*eb90*/  HADD2.F32 R54, -RZ, R54.H0_H0 ;  /* 0x20000036ff367230 */ /* 0x000fe40000004100 */
[----:B------:R-:W-:Y:S02]  /*eba0*/  HADD2.F32 R56, -RZ, R56.H0_H0 ;  /* 0x20000038ff387230 */ /* 0x000fe40000004100 */
[--C-:B0-----:R-:W-:Y:S02]  /*ebb0*/  HADD2.F32 R59, -RZ, R11.reuse.H0_H0 ;  /* 0x2000000bff3b7230 */ /* 0x101fe40000004100 */
[----:B------:R-:W-:Y:S02]  /*ebc0*/  HADD2.F32 R11, -RZ, R11.H1_H1 ;  /* 0x3000000bff0b7230 */ /* 0x000fe40000004100 */
[----:B------:R-:W-:-:S02]  /*ebd0*/  HADD2.F32 R62, -RZ, R10.H0_H0 ;  /* 0x2000000aff3e7230 */ /* 0x000fc40000004100 */
[----:B------:R-:W-:Y:S02]  /*ebe0*/  HADD2.F32 R61, -RZ, R8.H0_H0 ;  /* 0x20000008ff3d7230 */ /* 0x000fe40000004100 */
[C---:B------:R-:W-:Y:S01]  /*ebf0*/  FMUL.FTZ R64, R11.reuse, R55 ;  /* 0x000000370b407220 */ /* 0x040fe20000410000 */
[----:B------:R-:W-:Y:S02]  /*ec00*/  HADD2.F32 R10, -RZ, R10.H1_H1 ;  /* 0x3000000aff0a7230 */ /* 0x000fe40000004100 */
[-C--:B------:R-:W-:Y:S01]  /*ec10*/  FMUL.FTZ R11, R11, R57.reuse ;  /* 0x000000390b0b7220 */ /* 0x080fe20000410000 */
[--C-:B------:R-:W-:Y:S02]  /*ec20*/  HADD2.F32 R63, -RZ, R9.reuse.H0_H0 ;  /* 0x20000009ff3f7230 */ /* 0x100fe40000004100 */
[C---:B------:R-:W-:Y:S01]  /*ec30*/  FFMA.FTZ R64, R59.reuse, R57, -R64 ;  /* 0x000000393b407223 */ /* 0x040fe20000010840 */
[----:B------:R-:W-:Y:S02]  /*ec40*/  HADD2.F32 R8, -RZ, R8.H1_H1 ;  /* 0x30000008ff087230 */ /* 0x000fe40000004100 */
[----:B------:R-:W-:Y:S01]  /*ec50*/  FFMA.FTZ R11, R59, R55, R11 ;  /* 0x000000373b0b7223 */ /* 0x000fe2000001000b */
[----:B------:R-:W-:-:S02]  /*ec60*/  HADD2.F32 R9, -RZ, R9.H1_H1 ;  /* 0x30000009ff097230 */ /* 0x000fc40000004100 */
[CC--:B------:R-:W-:Y:S01]  /*ec70*/  FMUL.FTZ R55, R10.reuse, R103.reuse ;  /* 0x000000670a377220 */ /* 0x0c0fe20000410000 */
[----:B------:R-:W-:Y:S01]  /*ec80*/  FMUL.FTZ R57, R10, R104 ;  /* 0x000000680a397220 */ /* 0x000fe20000410000 */
        /* <DEDUP_REMOVED lines=15> */
.L_x_2782:
[----:B------:R-:W-:Y:S05]  /*ed80*/  BSYNC B2 ;  /* 0x0000000000027941 */ /* 0x000fea0003800000 */
.L_x_2781:
[----:B------:R-:W-:Y:S04]  /*ed90*/  BSSY B2, `(.L_x_2783) ;  /* 0x000002c000027945 */ /* 0x000fe80003800000 */
[----:B------:R-:W-:Y:S05]  /*eda0*/  @P2 BRA `(.L_x_2784) ;  /* 0x0000000000a82947 */ /* 0x000fea0003800000 */
[----:B01----:R-:W0:Y:S01]  /*edb0*/  LDS.128 R8, [R229+0x9000] ;  /* 0x00900000e5087984 */ /* 0x003e220000000c00 */
        /* <DEDUP_REMOVED lines=31> */
[C---:B------:R-:W-:Y:S01]  /*efb0*/  FFMA.FTZ R61, R57.reuse, R54, -R61 ;  /* 0x00000036393d7223 */ /* 0x040fe2000001083d */
[----:B------:R-:W-:Y:S01]  /*efc0*/  FFMA.FTZ R8, R57, R56, R8 ;  /* 0x0000003839087223 */ /* 0x000fe20000010008 */
        /* <DEDUP_REMOVED lines=8> */
.L_x_2784:
[----:B------:R-:W-:Y:S05]  /*f050*/  BSYNC B2 ;  /* 0x0000000000027941 */ /* 0x000fea0003800000 */
.L_x_2783:
[----:B------:R-:W-:Y:S05]  /*f060*/  @P3 BRA `(.L_x_2778) ;  /* 0x0000000000a83947 */ /* 0x000fea0003800000 */
[----:B012---:R-:W0:Y:S01]  /*f070*/  LDS.128 R8, [R229+0xd000] ;  /* 0x00d00000e5087984 */ /* 0x007e220000000c00 */
[----:B------:R-:W-:Y:S02]  /*f080*/  SHF.R.U32.HI R53, RZ, 0x10, R47 ;  /* 0x00000010ff357819 */ /* 0x000fe4000001162f */
[----:B------:R-:W-:Y:S02]  /*f090*/  SHF.R.U32.HI R51, RZ, 0x10, R49 ;  /* 0x00000010ff337819 */ /* 0x000fe40000011631 */
[----:B------:R-:W-:Y:S01]  /*f0a0*/  SHF.R.U64 R46, R46, 0x10, R47 ;  /* 0x000000102e2e7819 */ /* 0x000fe2000000122f */
[----:B------:R-:W-:Y:S01]  /*f0b0*/  HADD2.F32 R53, -RZ, R53.H0_H0 ;  /* 0x20000035ff357230 */ /* 0x000fe20000004100 */
[----:B------:R-:W-:Y:S01]  /*f0c0*/  SHF.R.U64 R48, R48, 0x10, R49 ;  /* 0x0000001030307819 */ /* 0x000fe20000001231 */
[----:B------:R-:W-:Y:S02]  /*f0d0*/  HADD2.F32 R51, -RZ, R51.H0_H0 ;  /* 0x20000033ff337230 */ /* 0x000fe40000004100 */
[----:B------:R-:W-:-:S02]  /*f0e0*/  HADD2.F32 R47, -RZ, R92.H1_H1 ;  /* 0x3000005cff2f7230 */ /* 0x000fc40000004100 */
[--C-:B------:R-:W-:Y:S02]  /*f0f0*/  HADD2.F32 R49, -RZ, R91.reuse.H1_H1 ;  /* 0x3000005bff317230 */ /* 0x100fe40000004100 */
[----:B------:R-:W-:Y:S02]  /*f100*/  HADD2.F32 R91, -RZ, R91.H0_H0 ;  /* 0x2000005bff5b7230 */ /* 0x000fe40000004100 */
[----:B------:R-:W-:Y:S02]  /*f110*/  HADD2.F32 R46, -RZ, R46.H0_H0 ;  /* 0x2000002eff2e7230 */ /* 0x000fe40000004100 */
[----:B------:R-:W-:Y:S02]  /*f120*/  HADD2.F32 R48, -RZ, R48.H0_H0 ;  /* 0x20000030ff307230 */ /* 0x000fe40000004100 */
[--C-:B0-----:R-:W-:Y:S02]  /*f130*/  HADD2.F32 R56, -RZ, R11.reuse.H1_H1 ;  /* 0x3000000bff387230 */ /* 0x101fe40000004100 */
[----:B------:R-:W-:-:S02]  /*f140*/  HADD2.F32 R52, -RZ, R11.H0_H0 ;  /* 0x2000000bff347230 */ /* 0x000fc40000004100 */
[--C-:B------:R-:W-:Y:S02]  /*f150*/  HADD2.F32 R54, -RZ, R8.reuse.H1_H1 ;  /* 0x30000008ff367230 */ /* 0x100fe40000004100 */
[C---:B------:R-:W-:Y:S01]  /*f160*/  FMUL.FTZ R57, R56.reuse, R53 ;  /* 0x0000003538397220 */ /* 0x040fe20000410000 */
[-C--:B------:R-:W-:Y:S01]  /*f170*/  FMUL.FTZ R56, R56, R51.reuse ;  /* 0x0000003338387220 */ /* 0x080fe20000410000 */
[----:B------:R-:W-:Y:S02]  /*f180*/  HADD2.F32 R50, -RZ, R8.H0_H0 ;  /* 0x20000008ff327230 */ /* 0x000fe40000004100 */
[C---:B------:R-:W-:Y:S01]  /*f190*/  FFMA.FTZ R51, R52.reuse, R51, -R57 ;  /* 0x0000003334337223 */ /* 0x040fe20000010839 */
[--C-:B------:R-:W-:Y:S02]  /*f1a0*/  HADD2.F32 R8, -RZ, R10.reuse.H0_H0 ;  /* 0x2000000aff087230 */ /* 0x100fe40000004100 */
[----:B------:R-:W-:Y:S01]  /*f1b0*/  FFMA.FTZ R52, R52, R53, R56 ;  /* 0x0000003534347223 */ /* 0x000fe20000010038 */
[----:B------:R-:W-:-:S02]  /*f1c0*/  HADD2.F32 R10, -RZ, R10.H1_H1 ;  /* 0x3000000aff0a7230 */ /* 0x000fc40000004100 */
[C---:B------:R-:W-:Y:S01]  /*f1d0*/  FMUL.FTZ R55, R54.reuse, R47 ;  /* 0x0000002f36377220 */ /* 0x040fe20000410000 */
[--C-:B------:R-:W-:Y:S02]  /*f1e0*/  HADD2.F32 R11, -RZ, R9.reuse.H0_H0 ;  /* 0x20000009ff0b7230 */ /* 0x100fe40000004100 */
[-C--:B------:R-:W-:Y:S01]  /*f1f0*/  FMUL.FTZ R57, R54, R49.reuse ;  /* 0x0000003136397220 */ /* 0x080fe20000410000 */
[----:B------:R-:W-:Y:S02]  /*f200*/  HADD2.F32 R53, -RZ, R92.H0_H0 ;  /* 0x2000005cff357230 */ /* 0x000fe40000004100 */
[C---:B------:R-:W-:Y:S01]  /*f210*/  FFMA.FTZ R49, R50.reuse, R49, -R55 ;  /* 0x0000003132317223 */ /* 0x040fe20000010837 */
[----:B------:R-:W-:Y:S02]  /*f220*/  HADD2.F32 R9, -RZ, R9.H1_H1 ;  /* 0x30000009ff097230 */ /* 0x000fe40000004100 */
[----:B------:R-:W-:Y:S01]  /*f230*/  FFMA.FTZ R50, R50, R47, R57 ;  /* 0x0000002f32327223 */ /* 0x000fe20000010039 */
[C---:B------:R-:W-:Y:S01]  /*f240*/  FMUL.FTZ R54, R10.reuse, R91 ;  /* 0x0000005b0a367220 */ /* 0x040fe20000410000 */
[----:B------:R-:W-:Y:S01]  /*f250*/  FMUL.FTZ R55, R10, R53 ;  /* 0x000000350a377220 */ /* 0x000fe20000410000 */
[C---:B------:R-:W-:Y:S01]  /*f260*/  FMUL.FTZ R10, R9.reuse, R46 ;  /* 0x0000002e090a7220 */ /* 0x040fe20000410000 */
[----:B------:R-:W-:-:S02]  /*f270*/  FMUL.FTZ R47, R9, R48 ;  /* 0x00000030092f7220 */ /* 0x000fc40000410000 */
[C---:B------:R-:W-:Y:S01]  /*f280*/  FFMA.FTZ R55, R8.reuse, R91, -R55 ;  /* 0x0000005b08377223 */ /* 0x040fe20000010837 */
[----:B------:R-:W-:Y:S01]  /*f290*/  FFMA.FTZ R54, R8, R53, R54 ;  /* 0x0000003508367223 */ /* 0x000fe20000010036 */
[C---:B------:R-:W-:Y:S01]  /*f2a0*/  FFMA.FTZ R9, R11.reuse, R48, -R10 ;  /* 0x000000300b097223 */ /* 0x040fe2000001080a */
[----:B------:R-:W-:Y:S01]  /*f2b0*/  FFMA.FTZ R46, R11, R46, R47 ;  /* 0x0000002e0b2e7223 */ /* 0x000fe2000001002f */
[----:B------:R-:W-:Y:S02]  /*f2c0*/  F2FP.F16.F32.PACK_AB R11, R52, R51 ;  /* 0x00000033340b723e */ /* 0x000fe400000000ff */
[----:B------:R-:W-:Y:S02]  /*f2d0*/  F2FP.F16.F32.PACK_AB R10, R54, R55 ;  /* 0x00000037360a723e */ /* 0x000fe400000000ff */
[----:B------:R-:W-:Y:S02]  /*f2e0*/  F2FP.F16.F32.PACK_AB R8, R50, R49 ;  /* 0x000000313208723e */ /* 0x000fe400000000ff */
[----:B------:R-:W-:-:S05]  /*f2f0*/  F2FP.F16.F32.PACK_AB R9, R46, R9 ;  /* 0x000000092e09723e */ /* 0x000fca00000000ff */
[----:B------:R3:W-:Y:S02]  /*f300*/  STS.128 [R229+0xd000], R8 ;  /* 0x00d00008e5007388 */ /* 0x0007e40000000c00 */
.L_x_2778:
[----:B------:R-:W-:Y:S05]  /*f310*/  BSYNC B1 ;  /* 0x0000000000017941 */ /* 0x000fea0003800000 */
.L_x_2777:
        /* <DEDUP_REMOVED lines=12> */
[----:B------:R-:W-:Y:S01]  /*f3e0*/  SHF.R.U32.HI R52, RZ, 0x10, R43 ;  /* 0x00000010ff347819 */ /* 0x000fe2000001162b */
[--C-:B------:R-:W-:Y:S01]  /*f3f0*/  HADD2.F32 R51, -RZ, R102.reuse.H0_H0 ;  /* 0x20000066ff337230 */ /* 0x100fe20000004100 */
        /* <DEDUP_REMOVED lines=8> */
[----:B------:R-:W-:Y:S02]  /*f480*/  HADD2.F32 R44, -RZ, R44.H0_H0 ;  /* 0x2000002cff2c7230 */ /* 0x000fe40000004100 */
[--C-:B0-----:R-:W-:Y:S02]  /*f490*/  HADD2.F32 R47, -RZ, R11.reuse.H1_H1 ;  /* 0x3000000bff2f7230 */ /* 0x101fe40000004100 */
[----:B------:R-:W-:Y:S02]  /*f4a0*/  HADD2.F32 R49, -RZ, R11.H0_H0 ;  /* 0x2000000bff317230 */ /* 0x000fe40000004100 */
[--C-:B------:R-:W-:Y:S02]  /*f4b0*/  HADD2.F32 R11, -RZ, R10.reuse.H0_H0 ;  /* 0x2000000aff0b7230 */ /* 0x100fe40000004100 */
[----:B------:R-:W-:Y:S01]  /*f4c0*/  FMUL.FTZ R55, R47, R50 ;  /* 0x000000322f377220 */ /* 0x000fe20000410000 */
[----:B------:R-:W-:-:S02]  /*f4d0*/  HADD2.F32 R45, -RZ, R10.H1_H1 ;  /* 0x3000000aff2d7230 */ /* 0x000fc40000004100 */
[----:B------:R-:W-:Y:S01]  /*f4e0*/  FMUL.FTZ R10, R47, R52 ;  /* 0x000000342f0a7220 */ /* 0x000fe20000410000 */
[--C-:B------:R-:W-:Y:S02]  /*f4f0*/  HADD2.F32 R48, -RZ, R8.reuse.H1_H1 ;  /* 0x30000008ff307230 */ /* 0x100fe40000004100 */
[----:B------:R-:W-:Y:S02]  /*f500*/  HADD2.F32 R46, -RZ, R8.H0_H0 ;  /* 0x20000008ff2e7230 */ /* 0x000fe40000004100 */
[--C-:B------:R-:W-:Y:S02]  /*f510*/  HADD2.F32 R8, -RZ, R9.reuse.H0_H0 ;  /* 0x20000009ff087230 */ /* 0x100fe40000004100 */
[C---:B------:R-:W-:Y:S01]  /*f520*/  FMUL.FTZ R53, R48.reuse, R43 ;  /* 0x0000002b30357220 */ /* 0x040fe20000410000 */
[----:B------:R-:W-:Y:S02]  /*f530*/  HADD2.F32 R47, -RZ, R9.H1_H1 ;  /* 0x30000009ff2f7230 */ /* 0x000fe40000004100 */
[C---:B------:R-:W-:Y:S01]  /*f540*/  FFMA.FTZ R9, R49.reuse, R50, -R10 ;  /* 0x0000003231097223 */ /* 0x040fe2000001080a */
[----:B------:R-:W-:Y:S01]  /*f550*/  FFMA.FTZ R10, R49, R52, R55 ;  /* 0x00000034310a7223 */ /* 0x000fe20000010037 */
[----:B------:R-:W-:Y:S01]  /*f560*/  FMUL.FTZ R49, R48, R51 ;  /* 0x0000003330317220 */ /* 0x000fe20000410000 */
[----:B------:R-:W-:-:S02]  /*f570*/  HADD2.F32 R48, -RZ, R101.H1_H1 ;  /* 0x30000065ff307230 */ /* 0x000fc40000004100 */
[C---:B------:R-:W-:Y:S01]  /*f580*/  FFMA.FTZ R53, R46.reuse, R51, -R53 ;  /* 0x000000332e357223 */ /* 0x040fe20000010835 */
[----:B------:R-:W-:Y:S01]  /*f590*/  FFMA.FTZ R46, R46, R43, R49 ;  /* 0x0000002b2e2e7223 */ /* 0x000fe20000010031 */
[----:B------:R-:W-:Y:S01]  /*f5a0*/  FMUL.FTZ R43, R47, R42 ;  /* 0x0000002a2f2b7220 */ /* 0x000fe20000410000 */
[C---:B------:R-:W-:Y:S01]  /*f5b0*/  FMUL.FTZ R50, R45.reuse, R48 ;  /* 0x000000302d327220 */ /* 0x040fe20000410000 */
[----:B------:R-:W-:Y:S01]  /*f5c0*/  FMUL.FTZ R45, R45, R102 ;  /* 0x000000662d2d7220 */ /* 0x000fe20000410000 */
[-C--:B------:R-:W-:Y:S01]  /*f5d0*/  FMUL.FTZ R47, R47, R44.reuse ;  /* 0x0000002c2f2f7220 */ /* 0x080fe20000410000 */
[C---:B------:R-:W-:Y:S01]  /*f5e0*/  FFMA.FTZ R43, R8.reuse, R44, -R43 ;  /* 0x0000002c082b7223 */ /* 0x040fe2000001082b */
[C---:B------:R-:W-:Y:S01]  /*f5f0*/  FFMA.FTZ R50, R11.reuse, R102, -R50 ;  /* 0x000000660b327223 */ /* 0x040fe20000010832 */
[----:B------:R-:W-:Y:S01]  /*f600*/  FFMA.FTZ R45, R11, R48, R45 ;  /* 0x000000300b2d7223 */ /* 0x000fe2000001002d */
[----:B------:R-:W-:Y:S01]  /*f610*/  FFMA.FTZ R42, R8, R42, R47 ;  /* 0x0000002a082a7223 */ /* 0x000fe2000001002f */
[----:B------:R-:W-:-:S02]  /*f620*/  F2FP.F16.F32.PACK_AB R11, R10, R9 ;  /* 0x000000090a0b723e */ /* 0x000fc400000000ff */
[----:B------:R-:W-:Y:S02]  /*f630*/  F2FP.F16.F32.PACK_AB R8, R46, R53 ;  /* 0x000000352e08723e */ /* 0x000fe400000000ff */
[----:B------:R-:W-:Y:S02]  /*f640*/  F2FP.F16.F32.PACK_AB R10, R45, R50 ;  /* 0x000000322d0a723e */ /* 0x000fe400000000ff */
[----:B------:R-:W-:-:S05]  /*f650*/  F2FP.F16.F32.PACK_AB R9, R42, R43 ;  /* 0x0000002b2a09723e */ /* 0x000fca00000000ff */
[----:B------:R0:W-:Y:S02]  /*f660*/  STS.128 [R229+0x2000], R8 ;  /* 0x00200008e5007388 */ /* 0x0001e40000000c00 */
.L_x_2788:
[----:B------:R-:W-:Y:S05]  /*f670*/  BSYNC B2 ;  /* 0x0000000000027941 */ /* 0x000fea0003800000 */
.L_x_2787:
[----:B------:R-:W-:Y:S04]  /*f680*/  BSSY B2, `(.L_x_2789) ;  /* 0x000002c000027945 */ /* 0x000fe80003800000 */
[----:B------:R-:W-:Y:S05]  /*f690*/  @P1 BRA `(.L_x_2790) ;  /* 0x0000000000a81947 */ /* 0x000fea0003800000 */
[----:B0-----:R-:W0:Y:S01]  /*f6a0*/  LDS.128 R8, [R229+0x6000] ;  /* 0x00600000e5087984 */ /* 0x001e220000000c00 */
        /* <DEDUP_REMOVED lines=41> */
.L_x_2790:
[----:B------:R-:W-:Y:S05]  /*f940*/  BSYNC B2 ;  /* 0x0000000000027941 */ /* 0x000fea0003800000 */
.L_x_2789:
[----:B------:R-:W-:Y:S04]  /*f950*/  BSSY B2, `(.L_x_2791) ;  /* 0x000002c000027945 */ /* 0x000fe80003800000 */
[----:B------:R-:W-:Y:S05]  /*f960*/  @P2 BRA `(.L_x_2792) ;  /* 0x0000000000a82947 */ /* 0x000fea0003800000 */
[----:B01----:R-:W0:Y:S01]  /*f970*/  LDS.128 R8, [R229+0xa000] ;  /* 0x00a00000e5087984 */ /* 0x003e220000000c00 */
        /* <DEDUP_REMOVED lines=10> */
[--C-:B0-----:R-:W-:Y:S02]  /*fa20*/  HADD2.F32 R37, -RZ, R11.reuse.H1_H1 ;  /* 0x3000000bff257230 */ /* 0x101fe40000004100 */
        /* <DEDUP_REMOVED lines=30> */
.L_x_2792:
[----:B------:R-:W-:Y:S05]  /*fc10*/  BSYNC B2 ;  /* 0x0000000000027941 */ /* 0x000fea0003800000 */
.L_x_2791:
[----:B------:R-:W-:Y:S05]  /*fc20*/  @P3 BRA `(.L_x_2786) ;  /* 0x0000000000a83947 */ /* 0x000fea0003800000 */
[----:B012---:R-:W0:Y:S01]  /*fc30*/  LDS.128 R8, [R229+0xe000] ;  /* 0x00e00000e5087984 */ /* 0x007e220000000c00 */
        /* <DEDUP_REMOVED lines=41> */
.L_x_2786:
[----:B------:R-:W-:Y:S05]  /*fed0*/  BSYNC B1 ;  /* 0x0000000000017941 */ /* 0x000fea0003800000 */
.L_x_2785:
        /* <DEDUP_REMOVED lines=21> */
[--C-:B0-----:R-:W-:Y:S02]  /*10030*/  HADD2.F32 R28, -RZ, R11.reuse.H1_H1 ;  /* 0x3000000bff1c7230 */ /* 0x101fe40000004100 */
[----:B------:R-:W-:Y:S02]  /*10040*/  HADD2.F32 R27, -RZ, R11.H0_H0 ;  /* 0x2000000bff1b7230 */ /* 0x000fe40000004100 */
[--C-:B------:R-:W-:Y:S02]  /*10050*/  HADD2.F32 R0, -RZ, R8.reuse.H0_H0 ;  /* 0x20000008ff007230 */ /* 0x100fe40000004100 */
        /* <DEDUP_REMOVED lines=11> */
[----:B------:R-:W-:Y:S01]  /*10110*/  FFMA.FTZ R33, R0, R29, -R33 ;  /* 0x0000001d00217223 */ /* 0x000fe20000010821 */
[----:B------:R-:W-:Y:S02]  /*10120*/  HADD2.F32 R27, -RZ, R36.H0_H0 ;  /* 0x20000024ff1b7230 */ /* 0x000fe40000004100 */
        /* <DEDUP_REMOVED lines=15> */
.L_x_2795:
[----:B------:R-:W-:Y:S05]  /*10220*/  BSYNC B1 ;  /* 0x0000000000017941 */ /* 0x000fea0003800000 */
.L_x_2794:
[----:B------:R-:W-:Y:S04]  /*10230*/  BSSY B1, `(.L_x_2796) ;  /* 0x000002c000017945 */ /* 0x000fe80003800000 */
[----:B------:R-:W-:Y:S05]  /*10240*/  @P1 BRA `(.L_x_2797) ;  /* 0x0000000000a81947 */ /* 0x000fea0003800000 */
[----:B0-----:R-:W0:Y:S01]  /*10250*/  LDS.128 R8, [R229+0x7000] ;  /* 0x00700000e5087984 */ /* 0x001e220000000c00 */
        /* <DEDUP_REMOVED lines=41> */
.L_x_2797:
[----:B------:R-:W-:Y:S05]  /*104f0*/  BSYNC B1 ;  /* 0x0000000000017941 */ /* 0x000fea0003800000 */
.L_x_2796:
[----:B------:R-:W-:Y:S04]  /*10500*/  BSSY B1, `(.L_x_2798) ;  /* 0x000002c000017945 */ /* 0x000fe80003800000 */
[----:B------:R-:W-:Y:S05]  /*10510*/  @P2 BRA `(.L_x_2799) ;  /* 0x0000000000a82947 */ /* 0x000fea0003800000 */
[----:B01----:R-:W0:Y:S01]  /*10520*/  LDS.128 R8, [R229+0xb000] ;  /* 0x00b00000e5087984 */ /* 0x003e220000000c00 */
        /* <DEDUP_REMOVED lines=28> */
[----:B------:R-:W-:Y:S01]  /*106f0*/  FMUL.FTZ R20, R12, R85 ;  /* 0x000000550c147220 */ /* 0x000fe20000410000 */
        /* <DEDUP_REMOVED lines=12> */
.L_x_2799:
[----:B------:R-:W-:Y:S05]  /*107c0*/  BSYNC B1 ;  /* 0x0000000000017941 */ /* 0x000fea0003800000 */
.L_x_2798:
[----:B------:R-:W-:Y:S05]  /*107d0*/  @P3 BRA `(.L_x_2793) ;  /* 0x0000004c00303947 */ /* 0x000fea0003800000 */
[----:B012---:R-:W0:Y:S01]  /*107e0*/  LDS.128 R8, [R229+0xf000] ;  /* 0x00f00000e5087984 */ /* 0x007e220000000c00 */
        /* <DEDUP_REMOVED lines=9> */
[--C-:B0-----:R-:W-:Y:S02]  /*10880*/  HADD2.F32 R6, -RZ, R11.reuse.H0_H0 ;  /* 0x2000000bff067230 */ /* 0x101fe40000004100 */
        /* <DEDUP_REMOVED lines=32> */
.L_x_2754:
        /* <DEDUP_REMOVED lines=32> */
.L_x_3101:
        /* <DEDUP_REMOVED lines=12> */
[----:B------:R-:W2:Y:S01]  /*10d50*/  LDL R4, [R1+0x60] ;  /* 0x0000600001047983 */ /* 0x000ea20000100800 */
        /* <DEDUP_REMOVED lines=9> */
[----:B----4-:R-:W-:Y:S02]  /*10df0*/  @!P2 IADD3 R6, P1, R14, R11, RZ ;  /* 0x0000000b0e06a210 */ /* 0x010fe40007f3e0ff */
[----:B------:R-:W-:Y:S02]  /*10e00*/  CS2R R64, SRZ ;  /* 0x0000000000407805 */ /* 0x000fe4000001ff00 */
[----:B------:R-:W-:Y:S02]  /*10e10*/  CS2R R66, SRZ ;  /* 0x0000000000427805 */ /* 0x000fe4000001ff00 */
[----:B------:R-:W-:Y:S02]  /*10e20*/  CS2R R60, SRZ ;  /* 0x00000000003c7805 */ /* 0x000fe4000001ff00 */
[----:B------:R-:W-:Y:S02]  /*10e30*/  CS2R R62, SRZ ;  /* 0x00000000003e7805 */ /* 0x000fe4000001ff00 */
[----:B------:R-:W-:-:S02]  /*10e40*/  CS2R R68, SRZ ;  /* 0x0000000000447805 */ /* 0x000fc4000001ff00 */
[----:B------:R-:W-:Y:S01]  /*10e50*/  CS2R R70, SRZ ;  /* 0x0000000000467805 */ /* 0x000fe2000001ff00 */
[----:B--2---:R-:W-:Y:S01]  /*10e60*/  @!P3 IMAD.SHL.U32 R13, R4, 0x8, RZ ;  /* 0x00000008040db824 */ /* 0x004fe200078e00ff */
[----:B------:R-:W-:-:S03]  /*10e70*/  @!P2 IADD3 R4, P0, R8, R11, RZ ;  /* 0x0000000b0804a210 */ /* 0x000fc60007f1e0ff */
[----:B------:R-:W-:Y:S01]  /*10e80*/  @!P3 IMAD.WIDE R10, R13, 0x2, R8 ;  /* 0x000000020d0ab825 */ /* 0x000fe200078e0208 */
[----:B------:R-:W-:-:S03]  /*10e90*/  MOV R8, R14 ;  /* 0x0000000e00087202 */ /* 0x000fc60000000f00 */
[----:B---3--:R-:W-:Y:S01]  /*10ea0*/  IMAD.MOV.U32 R9, RZ, RZ, R7 ;  /* 0x000000ffff097224 */ /* 0x008fe200078e0007 */
[----:B------:R1:W5:Y:S01]  /*10eb0*/  @!P3 LD.E.128 R56, desc[UR6][R10.64] ;  /* 0x000000060a38b980 */ /* 0x000362000c101d00 */
[----:B------:R-:W-:Y:S02]  /*10ec0*/  @!P2 IMAD.X R5, R5, 0x1, R12, P0 ;  /* 0x000000010505a824 */ /* 0x000fe400000e060c */
[----:B------:R-:W-:-:S03]  /*10ed0*/  @!P3 IMAD.WIDE R8, R13, 0x2, R8 ;  /* 0x000000020d08b825 */ /* 0x000fc600078e0208 */
[----:B------:R1:W5:Y:S01]  /*10ee0*/  @!P2 LD.E.128 R60, desc[UR6][R4.64] ;  /* 0x00000006043ca980 */ /* 0x000362000c101d00 */
[----:B------:R-:W-:-:S03]  /*10ef0*/  @!P2 IMAD.X R7, R7, 0x1, R12, P1 ;  /* 0x000000010707a824 */ /* 0x000fc600008e060c */
[----:B------:R1:W5:Y:S04]  /*10f00*/  @!P3 LD.E.128 R64, desc[UR6][R8.64] ;  /* 0x000000060840b980 */ /* 0x000368000c101d00 */
[----:B------:R1:W5:Y:S02]  /*10f10*/  @!P2 LD.E.128 R68, desc[UR6][R6.64] ;  /* 0x000000060644a980 */ /* 0x000364000c101d00 */
.L_x_2802:
[----:B------:R-:W-:Y:S05]  /*10f20*/  BSYNC B1 ;  /* 0x0000000000017941 */ /* 0x000fea0003800000 */
.L_x_2801:
[----:B-1---5:R-:W-:Y:S01]  /*10f30*/  IMAD.MOV.U32 R4, RZ, RZ, R68 ;  /* 0x000000ffff047224 */ /* 0x022fe200078e0044 */
[----:B------:R-:W-:Y:S01]  /*10f40*/  MOV R5, R69 ;  /* 0x0000004500057202 */ /* 0x000fe20000000f00 */
[----:B------:R-:W-:Y:S01]  /*10f50*/  IMAD.MOV.U32 R6, RZ, RZ, R70 ;  /* 0x000000ffff067224 */ /* 0x000fe200078e0046 */
[----:B------:R-:W-:Y:S01]  /*10f60*/  UMOV UR4, 0xffffffff ;  /* 0xffffffff00047882 */ /* 0x000fe20000000000 */
[----:B---3--:R-:W-:Y:S01]  /*10f70*/  IMAD.MOV.U32 R7, RZ, RZ, R71 ;  /* 0x000000ffff077224 */ /* 0x008fe200078e0047 */
        /* <DEDUP_REMOVED lines=14> */
[----:B------:R-:W-:Y:S02]  /*11060*/  PRMT R117, R7, 0x7610, R117 ;  /* 0x0000761007757816 */ /* 0x000fe40000000075 */
        /* <DEDUP_REMOVED lines=9> */
[----:B------:R-:W-:Y:S02]  /*11100*/  PRMT R120, R120, 0x5410, R5 ;  /* 0x0000541078787816 */ /* 0x000fe40000000005 */
[----:B------:R-:W-:-:S02]  /*11110*/  PRMT R118, R118, 0x5410, R6 ;  /* 0x0000541076767816 */ /* 0x000fc40000000006 */
[----:B------:R-:W-:Y:S01]  /*11120*/  PRMT R117, R117, 0x5410, R7 ;  /* 0x0000541075757816 */ /* 0x000fe20000000007 */
[----:B------:R-:W-:Y:S06]  /*11130*/  BRA.DIV UR4, `(.L_x_2803) ;  /* 0x0000023a04707947 */ /* 0x000fec000b800000 */
[----:B------:R1:W3:Y:S04]  /*11140*/  SHFL.IDX PT, R5, R72, 0x1, 0x181f ;  /* 0x00381f0048057f89 */ /* 0x0002e800000e0000 */
[----:B--2---:R1:W2:Y:S04]  /*11150*/  SHFL.IDX PT, R8, R21, 0x1, 0x181f ;  /* 0x00381f0015087f89 */ /* 0x0042a800000e0000 */
[----:B------:R1:W0:Y:S04]  /*11160*/  SHFL.IDX PT, R7, R20, 0x1, 0x181f ;  /* 0x00381f0014077f89 */ /* 0x00022800000e0000 */
[----:B----4-:R1:W4:Y:S02]  /*11170*/  SHFL.IDX PT, R14, R3, 0x1, 0x181f ;  /* 0x00381f00030e7f89 */ /* 0x01032400000e0000 */
.L_x_3107:
        /* <DEDUP_REMOVED lines=9> */
[----:B------:R-:W-:-:S03]  /*11210*/  CS2R R42, SRZ ;  /* 0x00000000002a7805 */ /* 0x000fc6000001ff00 */
[----:B------:R-:W-:Y:S05]  /*11220*/  @P0 BRA `(.L_x_2805) ;  /* 0x0000000000740947 */ /* 0x000fea0003800000 */
[----:B------:R-:W2:Y:S01]  /*11230*/  LDL R4, [R1+0x60] ;  /* 0x0000600001047983 */ /* 0x000ea20000100800 */
        /* <DEDUP_REMOVED lines=19> */
[----:B0-----:R-:W-:-:S03]  /*11370*/  MOV R9, R7 ;  /* 0x0000000700097202 */ /* 0x001fc60000000f00 */
[----:B------:R-:W-:Y:S01]  /*11380*/  IMAD.MOV.U32 R8, RZ, RZ, R14 ;  /* 0x000000ffff087224 */ /* 0x000fe200078e000e */
[----:B------:R0:W5:Y:S01]  /*11390*/  @!P3 LD.E.128 R40, desc[UR6][R10.64] ;  /* 0x000000060a28b980 */ /* 0x000162000c101d00 */
[----:B------:R-:W-:Y:S02]  /*113a0*/  @!P2 IMAD.X R5, R5, 0x1, R12, P0 ;  /* 0x000000010505a824 */ /* 0x000fe400000e060c */
[----:B------:R-:W-:-:S03]  /*113b0*/  @!P3 IMAD.WIDE R8, R13, 0x2, R8 ;  /* 0x000000020d08b825 */ /* 0x000fc600078e0208 */
[----:B------:R0:W5:Y:S01]  /*113c0*/  @!P2 LD.E.128 R44, desc[UR6][R4.64] ;  /* 0x00000006042ca980 */ /* 0x000162000c101d00 */
[----:B------:R-:W-:-:S03]  /*113d0*/  @!P2 IMAD.X R7, R7, 0x1, R12, P1 ;  /* 0x000000010707a824 */ /* 0x000fc600008e060c */
[----:B------:R0:W5:Y:S04]  /*113e0*/  @!P3 LD.E.128 R48, desc[UR6][R8.64] ;  /* 0x000000060830b980 */ /* 0x000168000c101d00 */
[----:B------:R0:W5:Y:S02]  /*113f0*/  @!P2 LD.E.128 R52, desc[UR6][R6.64] ;  /* 0x000000060634a980 */ /* 0x000164000c101d00 */
.L_x_2805:
[----:B------:R-:W-:Y:S05]  /*11400*/  BSYNC B1 ;  /* 0x0000000000017941 */ /* 0x000fea0003800000 */
.L_x_2804:
[----:B0----5:R-:W-:Y:S01]  /*11410*/  IMAD.MOV.U32 R4, RZ, RZ, R52 ;  /* 0x000000ffff047224 */ /* 0x021fe200078e0034 */
[----:B------:R-:W-:Y:S01]  /*11420*/  MOV R6, R54 ;  /* 0x0000003600067202 */ /* 0x000fe20000000f00 */
[----:B---3--:R-:W-:Y:S01]  /*11430*/  IMAD.MOV.U32 R5, RZ, RZ, R53 ;  /* 0x000000ffff057224 */ /* 0x008fe200078e0035 */
        /* <DEDUP_REMOVED lines=17> */
[----:B------:R-:W-:Y:S01]  /*11550*/  PRMT R114, R114, 0x5410, R6 ;  /* 0x0000541072727816 */ /* 0x000fe20000000006 */
[----:B------:R-:W-:Y:S01]  /*11560*/  IMAD.MOV.U32 R6, RZ, RZ, R42 ;  /* 0x000000ffff067224 */ /* 0x000fe200078e002a */
[----:B------:R-:W-:Y:S01]  /*11570*/  PRMT R115, R4, 0x5410, R7 ;  /* 0x0000541004737816 */ /* 0x000fe20000000007 */
[----:B------:R-:W-:Y:S01]  /*11580*/  IMAD.MOV.U32 R7, RZ, RZ, R43 ;  /* 0x000000ffff077224 */ /* 0x000fe200078e002b */
[----:B------:R-:W-:-:S04]  /*11590*/  MOV R4, R40 ;  /* 0x0000002800047202 */ /* 0x000fc80000000f00 */
[----:B------:R-:W-:Y:S02]  /*115a0*/  PRMT R111, R4, 0x5410, R5 ;  /* 0x00005410046f7816 */ /* 0x000fe40000000005 */
[----:B------:R-:W-:Y:S01]  /*115b0*/  PRMT R112, R6, 0x5410, R7 ;  /* 0x0000541006707816 */ /* 0x000fe20000000007 */
[----:B------:R-:W-:Y:S06]  /*115c0*/  BRA.DIV UR4, `(.L_x_2806) ;  /* 0x0000023604bc7947 */ /* 0x000fec000b800000 */
[----:B------:R0:W3:Y:S04]  /*115d0*/  SHFL.IDX PT, R5, R72, 0x2, 0x181f ;  /* 0x00581f0048057f89 */ /* 0x0000e800000e0000 */
[----:B------:R0:W0:Y:S04]  /*115e0*/  SHFL.IDX PT, R4, R21, 0x2, 0x181f ;  /* 0x00581f0015047f89 */ /* 0x00002800000e0000 */
[----:B------:R0:W0:Y:S04]  /*115f0*/  SHFL.IDX PT, R7, R20, 0x2, 0x181f ;  /* 0x00581f0014077f89 */ /* 0x00002800000e0000 */
[----:B------:R0:W0:Y:S02]  /*11600*/  SHFL.IDX PT, R12, R3, 0x2, 0x181f ;  /* 0x00581f00030c7f89 */ /* 0x00002400000e0000 */
.L_x_3113:
        /* <DEDUP_REMOVED lines=12> */
[----:B------:R-:W4:Y:S01]  /*116d0*/  LDL R6, [R1+0x60] ;  /* 0x0000600001067983 */ /* 0x000f220000100800 */
[----:B------:R-:W-:Y:S01]  /*116e0*/  ULDC UR4, c[0x0][0x3f4] ;  /* 0x0000fd0000047ab9 */ /* 0x000fe20000000800 */
[----:B0-2---:R-:W-:Y:S01]  /*116f0*/  MOV R8, R4 ;  /* 0x0000000400087202 */ /* 0x005fe20000000f00 */
[----:B---3--:R-:W-:Y:S01]  /*11700*/  IMAD.MOV.U32 R9, RZ, RZ, R5 ;  /* 0x000000ffff097224 */ /* 0x008fe200078e0005 */
[----:B------:R-:W-:Y:S02]  /*11710*/  ISETP.GE.AND P2, PT, R18, UR4, PT ;  /* 0x0000000412007c0c */ /* 0x000fe4000bf46270 */
[----:B------:R-:W-:Y:S02]  /*11720*/  CS2R R24, SRZ ;  /* 0x0000000000187805 */ /* 0x000fe4000001ff00 */
[----:B------:R-:W-:Y:S02]  /*11730*/  ISETP.GE.AND P3, PT, R213, UR4, PT ;  /* 0x00000004d5007c0c */ /* 0x000fe4000bf66270 */
[----:B------:R-:W-:Y:S01]  /*11740*/  CS2R R26, SRZ ;  /* 0x00000000001a7805 */ /* 0x000fe2000001ff00 */
[----:B------:R-:W-:-:S06]  /*11750*/  ULDC.64 UR6, c[0x0][0x208] ;  /* 0x0000820000067ab9 */ /* 0x000fcc0000000a00 */
[C---:B------:R-:W-:Y:S01]  /*11760*/  @!P2 IMAD.SHL.U32 R11, R18.reuse, 0x2, RZ ;  /* 0x00000002120ba824 */ /* 0x040fe200078e00ff */
[----:B----4-:R-:W-:-:S04]  /*11770*/  @!P2 SHF.L.U64.HI R14, R18, 0x1, R19 ;  /* 0x00000001120ea819 */ /* 0x010fc80000010213 */
[----:B------:R-:W-:Y:S02]  /*11780*/  @!P2 IADD3 R4, P0, R4, R11, RZ ;  /* 0x0000000b0404a210 */ /* 0x000fe40007f1e0ff */
        /* <DEDUP_REMOVED lines=8> */
[----:B------:R-:W-:Y:S01]  /*11810*/  @!P3 IMAD.SHL.U32 R13, R6, 0x8, RZ ;  /* 0x00000008060db824 */ /* 0x000fe200078e00ff */
[----:B------:R-:W-:-:S03]  /*11820*/  @!P2 IADD3 R6, P1, R12, R11, RZ ;  /* 0x0000000b0c06a210 */ /* 0x000fc60007f3e0ff */
[----:B------:R-:W-:Y:S01]  /*11830*/  @!P3 IMAD.WIDE R10, R13, 0x2, R8 ;  /* 0x000000020d0ab825 */ /* 0x000fe200078e0208 */
[----:B------:R-:W-:-:S03]  /*11840*/  MOV R9, R7 ;  /* 0x0000000700097202 */ /* 0x000fc60000000f00 */
[----:B------:R-:W-:Y:S01]  /*11850*/  IMAD.MOV.U32 R8, RZ, RZ, R12 ;  /* 0x000000ffff087224 */ /* 0x000fe200078e000c */
[----:B------:R0:W5:Y:S01]  /*11860*/  @!P3 LD.E.128 R24, desc[UR6][R10.64] ;  /* 0x000000060a18b980 */ /* 0x000162000c101d00 */
[----:B------:R-:W-:Y:S02]  /*11870*/  @!P2 IMAD.X R7, R7, 0x1, R14, P1 ;  /* 0x000000010707a824 */ /* 0x000fe400008e060e */
[----:B------:R-:W-:-:S03]  /*11880*/  @!P3 IMAD.WIDE R8, R13, 0x2, R8 ;  /* 0x000000020d08b825 */ /* 0x000fc600078e0208 */
[----:B------:R0:W5:Y:S04]  /*11890*/  @!P2 LD.E.128 R36, desc[UR6][R6.64] ;  /* 0x000000060624a980 */ /* 0x000168000c101d00 */
[----:B------:R0:W5:Y:S02]  /*118a0*/  @!P3 LD.E.128 R32, desc[UR6][R8.64] ;  /* 0x000000060820b980 */ /* 0x000164000c101d00 */
.L_x_2808:
[----:B------:R-:W-:Y:S05]  /*118b0*/  BSYNC B1 ;  /* 0x0000000000017941 */ /* 0x000fea0003800000 */
.L_x_2807:
[----:B0----5:R-:W-:Y:S01]  /*118c0*/  IMAD.MOV.U32 R4, RZ, RZ, R39 ;  /* 0x000000ffff047224 */ /* 0x021fe200078e0027 */
[----:B---3--:R-:W-:Y:S01]  /*118d0*/  MOV R5, R38 ;  /* 0x0000002600057202 */ /* 0x008fe20000000f00 */
[----:B------:R-:W-:Y:S01]  /*118e0*/  IMAD.MOV.U32 R7, RZ, RZ, R36 ;  /* 0x000000ffff077224 */ /* 0x000fe200078e0024 */
        /* <DEDUP_REMOVED lines=24> */
[----:B------:R0:W3:Y:S04]  /*11a70*/  SHFL.IDX PT, R77, R72, 0x3, 0x181f ;  /* 0x00781f00484d7f89 */ /* 0x0000e800000e0000 */
[----:B-1----:R-:W1:Y:S04]  /*11a80*/  SHFL.IDX PT, R21, R21, 0x3, 0x181f ;  /* 0x00781f0015157f89 */ /* 0x002e6800000e0000 */
[----:B------:R0:W0:Y:S04]  /*11a90*/  SHFL.IDX PT, R79, R20, 0x3, 0x181f ;  /* 0x00781f00144f7f89 */ /* 0x00002800000e0000 */
[----:B------:R-:W0:Y:S02]  /*11aa0*/  SHFL.IDX PT, R3, R3, 0x3, 0x181f ;  /* 0x00781f0003037f89 */ /* 0x000e2400000e0000 */
.L_x_3119:
[----:B------:R-:W2:Y:S01]  /*11ab0*/  LDL R12, [R1+0x74] ;  /* 0x00007400010c7983 */ /* 0x000ea20000100800 */
[----:B------:R-:W-:Y:S01]  /*11ac0*/  VIADD R9, R0, 0x60 ;  /* 0x0000006000097836 */ /* 0x000fe20000000000 */
[----:B------:R-:W-:Y:S01]  /*11ad0*/  BSSY B1, `(.L_x_2810) ;  /* 0x000002c000017945 */ /* 0x000fe20003800000 */
[----:B------:R-:W-:Y:S02]  /*11ae0*/  CS2R R6, SRZ ;  /* 0x0000000000067805 */ /* 0x000fe4000001ff00 */
[----:B------:R-:W-:Y:S02]  /*11af0*/  CS2R R10, SRZ ;  /* 0x00000000000a7805 */ /* 0x000fe4000001ff00 */
[----:B----4-:R-:W-:Y:S02]  /*11b00*/  CS2R R14, SRZ ;  /* 0x00000000000e7805 */ /* 0x010fe4000001ff00 */
[----:B------:R-:W-:Y:S02]  /*11b10*/  ISETP.GE.AND P0, PT, R9, R78, PT ;  /* 0x0000004e0900720c */ /* 0x000fe40003f06270 */
[----:B0-----:R-:W-:-:S02]  /*11b20*/  CS2R R72, SRZ ;  /* 0x0000000000487805 */ /* 0x001fc4000001ff00 */
[----:B------:R-:W-:Y:S02]  /*11b30*/  CS2R R74, SRZ ;  /* 0x00000000004a7805 */ /* 0x000fe4000001ff00 */
[----:B--2---:R-:W-:-:S04]  /*11b40*/  LEA.HI R8, R12, R12, RZ, 0x1 ;  /* 0x0000000c0c087211 */ /* 0x004fc800078f08ff */
[----:B------:R-:W-:Y:S02]  /*11b50*/  LOP3.LUT R0, R8, 0xfffffffe, RZ, 0xc0, !PT ;  /* 0xfffffffe08007812 */ /* 0x000fe400078ec0ff */
[----:B------:R-:W-:Y:S02]  /*11b60*/  CS2R R8, SRZ ;  /* 0x0000000000087805 */ /* 0x000fe4000001ff00 */
[----:B------:R-:W-:Y:S02]  /*11b70*/  IADD3 R0, R12, -R0, RZ ;  /* 0x800000000c007210 */ /* 0x000fe40007ffe0ff */
[----:B------:R-:W-:Y:S02]  /*11b80*/  CS2R R12, SRZ ;  /* 0x00000000000c7805 */ /* 0x000fe4000001ff00 */
[----:B------:R-:W-:Y:S01]  /*11b90*/  SHF.L.U32 R0, R0, 0x1f, RZ ;  /* 0x0000001f00007819 */ /* 0x000fe200000006ff */
[----:B------:R-:W-:Y:S06]  /*11ba0*/  @P0 BRA `(.L_x_2811) ;  /* 0x0000000000780947 */ /* 0x000fec0003800000 */
[----:B------:R-:W2:Y:S01]  /*11bb0*/  LDL R20, [R1+0x60] ;  /* 0x0000600001147983 */ /* 0x000ea20000100800 */
[----:B------:R-:W-:Y:S01]  /*11bc0*/  ULDC UR4, c[0x0][0x3f4] ;  /* 0x0000fd0000047ab9 */ /* 0x000fe20000000800 */
[----:B------:R-:W-:Y:S01]  /*11bd0*/  MOV R6, R3 ;  /* 0x0000000300067202 */ /* 0x000fe20000000f00 */
[----:B-1----:R-:W-:Y:S01]  /*11be0*/  IMAD.MOV.U32 R4, RZ, RZ, R21 ;  /* 0x000000ffff047224 */ /* 0x002fe200078e0015 */
[----:B------:R-:W-:Y:S01]  /*11bf0*/  ISETP.GE.AND P2, PT, R18, UR4, PT ;  /* 0x0000000412007c0c */ /* 0x000fe2000bf46270 */
[----:B---3--:R-:W-:Y:S01]  /*11c00*/  IMAD.MOV.U32 R5, RZ, RZ, R77 ;  /* 0x000000ffff057224 */ /* 0x008fe200078e004d */
[----:B------:R-:W-:Y:S01]  /*11c10*/  ISETP.GE.AND P3, PT, R213, UR4, PT ;  /* 0x00000004d5007c0c */ /* 0x000fe2000bf66270 */
[----:B------:R-:W-:Y:S01]  /*11c20*/  IMAD.MOV.U32 R7, RZ, RZ, R79 ;  /* 0x000000ffff077224 */ /* 0x000fe200078e004f */
[----:B------:R-:W-:Y:S02]  /*11c30*/  CS2R R72, SRZ ;  /* 0x0000000000487805 */ /* 0x000fe4000001ff00 */
[----:B------:R-:W-:-:S02]  /*11c40*/  CS2R R74, SRZ ;  /* 0x00000000004a7805 */ /* 0x000fc4000001ff00 */
[----:B------:R-:W-:Y:S01]  /*11c50*/  CS2R R10, SRZ ;  /* 0x00000000000a7805 */ /* 0x000fe2000001ff00 */
[----:B------:R-:W-:-:S04]  /*11c60*/  ULDC.64 UR6, c[0x0][0x208] ;  /* 0x0000820000067ab9 */ /* 0x000fc80000000a00 */
[----:B------:R-:W-:Y:S01]  /*11c70*/  @!P2 IMAD.SHL.U32 R76, R18, 0x2, RZ ;  /* 0x00000002124ca824 */ /* 0x000fe200078e00ff */
[----:B------:R-:W-:Y:S02]  /*11c80*/  CS2R R12, SRZ ;  /* 0x00000000000c7805 */ /* 0x000fe4000001ff00 */
[----:B------:R-:W-:Y:S01]  /*11c90*/  CS2R R14, SRZ ;  /* 0x00000000000e7805 */ /* 0x000fe2000001ff00 */
[----:B--2---:R-:W-:Y:S01]  /*11ca0*/  @!P3 IMAD.SHL.U32 R8, R20, 0x8, RZ ;  /* 0x000000081408b824 */ /* 0x004fe200078e00ff */
[-C--:B------:R-:W-:Y:S02]  /*11cb0*/  @!P2 IADD3 R20, P0, R21, R76.reuse, RZ ;  /* 0x0000004c1514a210 */ /* 0x080fe40007f1e0ff */
[----:B------:R-:W-:Y:S01]  /*11cc0*/  @!P2 IADD3 R76, P1, R3, R76, RZ ;  /* 0x0000004c034ca210 */ /* 0x000fe20007f3e0ff */
[----:B------:R-:W-:Y:S01]  /*11cd0*/  @!P3 IMAD.WIDE R4, R8, 0x2, R4 ;  /* 0x000000020804b825 */ /* 0x000fe200078e0204 */
[----:B------:R-:W-:-:S03]  /*11ce0*/  @!P2 SHF.L.U64.HI R3, R18, 0x1, R19 ;  /* 0x000000011203a819 */ /* 0x000fc60000010213 */
[----:B------:R-:W-:Y:S01]  /*11cf0*/  @!P3 IMAD.WIDE R6, R8, 0x2, R6 ;  /* 0x000000020806b825 */ /* 0x000fe200078e0206 */
[----:B------:R-:W-:Y:S01]  /*11d00*/  CS2R R8, SRZ ;  /* 0x0000000000087805 */ /* 0x000fe2000001ff00 */
[----:B------:R0:W5:Y:S02]  /*11d10*/  @!P3 LD.E.128 R72, desc[UR6][R4.64] ;  /* 0x000000060448b980 */ /* 0x000164000c101d00 */
[--C-:B------:R-:W-:Y:S02]  /*11d20*/  @!P2 IMAD.X R21, R77, 0x1, R3.reuse, P0 ;  /* 0x000000014d15a824 */ /* 0x100fe400000e0603 */
[----:B------:R-:W-:Y:S01]  /*11d30*/  @!P2 IMAD.X R77, R79, 0x1, R3, P1 ;  /* 0x000000014f4da824 */ /* 0x000fe200008e0603 */
[----:B------:R1:W5:Y:S04]  /*11d40*/  @!P3 LD.E.128 R8, desc[UR6][R6.64] ;  /* 0x000000060608b980 */ /* 0x000368000c101d00 */
[----:B------:R2:W5:Y:S01]  /*11d50*/  @!P2 LD.E.128 R12, desc[UR6][R20.64] ;  /* 0x00000006140ca980 */ /* 0x000562000c101d00 */
[----:B0-----:R-:W-:-:S02]  /*11d60*/  CS2R R4, SRZ ;  /* 0x0000000000047805 */ /* 0x001fc4000001ff00 */
[----:B-1----:R-:W-:-:S06]  /*11d70*/  CS2R R6, SRZ ;  /* 0x0000000000067805 */ /* 0x002fcc000001ff00 */
[----:B------:R2:W5:Y:S02]  /*11d80*/  @!P2 LD.E.128 R4, desc[UR6][R76.64] ;  /* 0x000000064c04a980 */ /* 0x000564000c101d00 */
.L_x_2811:
[----:B------:R-:W-:Y:S05]  /*11d90*/  BSYNC B1 ;  /* 0x0000000000017941 */ /* 0x000fea0003800000 */
.L_x_2810:
[----:B------:R-:W0:Y:S01]  /*11da0*/  SYNCS.PHASECHK.TRANS64.TRYWAIT P0, [R16+URZ+0x38800], R0 ;  /* 0x03880000100075a7 */ /* 0x000e22000800017f */
[----:B--2--5:R-:W-:Y:S01]  /*11db0*/  IMAD.MOV.U32 R20, RZ, RZ, R4 ;  /* 0x000000ffff147224 */ /* 0x024fe200078e0004 */
[----:B------:R-:W-:Y:S01]  /*11dc0*/  MOV R3, R5 ;  /* 0x0000000500037202 */ /* 0x000fe20000000f00 */
[----:B------:R-:W-:Y:S01]  /*11dd0*/  IMAD.MOV.U32 R76, RZ, RZ, R6 ;  /* 0x000000ffff4c7224 */ /* 0x000fe200078e0006 */
[----:B------:R-:W-:Y:S01]  /*11de0*/  BSSY B1, `(.L_x_2812) ;  /* 0x000000b000017945 */ /* 0x000fe20003800000 */
[----:B-1----:R-:W-:Y:S01]  /*11df0*/  IMAD.MOV.U32 R21, RZ, RZ, R7 ;  /* 0x000000ffff157224 */ /* 0x002fe200078e0007 */
[----:B------:R-:W-:Y:S01]  /*11e00*/  PRMT R99, R20, 0x5410, R3 ;  /* 0x0000541014637816 */ /* 0x000fe20000000003 */
[----:B------:R-:W-:Y:S02]  /*11e10*/  IMAD.MOV.U32 R20, RZ, RZ, R8 ;  /* 0x000000ffff147224 */ /* 0x000fe400078e0008 */
[----:B------:R-:W-:Y:S01]  /*11e20*/  IMAD.MOV.U32 R3, RZ, RZ, R9 ;  /* 0x000000ffff037224 */ /* 0x000fe200078e0009 */
[----:B------:R-:W-:-:S04]  /*11e30*/  PRMT R100, R76, 0x5410, R21 ;  /* 0x000054104c647816 */ /* 0x000fc80000000015 */
[----:B------:R-:W-:Y:S01]  /*11e40*/  PRMT R87, R20, 0x5410, R3 ;  /* 0x0000541014577816 */ /* 0x000fe20000000003 */
[----:B------:R-:W-:Y:S01]  /*11e50*/  IMAD.MOV.U32 R3, RZ, RZ, R11 ;  /* 0x000000ffff037224 */ /* 0x000fe200078e000b */
[----:B------:R-:W-:-:S04]  /*11e60*/  MOV R20, R10 ;  /* 0x0000000a00147202 */ /* 0x000fc80000000f00 */
[----:B------:R-:W-:Y:S01]  /*11e70*/  PRMT R88, R20, 0x5410, R3 ;  /* 0x0000541014587816 */ /* 0x000fe20000000003 */
[----:B0-----:R-:W-:Y:S06]  /*11e80*/  @!P0 BRA `(.L_x_2813) ;  /* 0x0000023000748947 */ /* 0x001fec0003800000 */
.L_x_3120:
[----:B------:R-:W-:Y:S05]  /*11e90*/  BSYNC B1 ;  /* 0x0000000000017941 */ /* 0x000fea0003800000 */
.L_x_2812:
[----:B------:R-:W-:Y:S01]  /*11ea0*/  IMAD.MOV.U32 R3, RZ, RZ, R12 ;  /* 0x000000ffff037224 */ /* 0x000fe200078e000c */
[----:B------:R-:W-:Y:S01]  /*11eb0*/  BSSY B1, `(.L_x_2814) ;  /* 0x00000d7000017945 */ /* 0x000fe20003800000 */
[----:B0-----:R-:W-:Y:S02]  /*11ec0*/  IMAD.MOV.U32 R0, RZ, RZ, R13 ;  /* 0x000000ffff007224 */ /* 0x001fe400078e000d */
[----:B------:R-:W-:-:S03]  /*11ed0*/  IMAD.MOV.U32 R20, RZ, RZ, R72 ;  /* 0x000000ffff147224 */ /* 0x000fc600078e0048 */
[----:B------:R-:W-:Y:S01]  /*11ee0*/  PRMT R101, R3, 0x5410, R0 ;  /* 0x0000541003657816 */ /* 0x000fe20000000000 */
[----:B------:R-:W-:Y:S01]  /*11ef0*/  IMAD.MOV.U32 R3, RZ, RZ, R14 ;  /* 0x000000ffff037224 */ /* 0x000fe200078e000e */
[----:B------:R-:W-:-:S04]  /*11f00*/  MOV R0, R15 ;  /* 0x0000000f00007202 */ /* 0x000fc80000000f00 */
[----:B------:R-:W-:Y:S01]  /*11f10*/  PRMT R102, R3, 0x5410, R0 ;  /* 0x0000541003667816 */ /* 0x000fe20000000000 */
[----:B------:R-:W-:Y:S01]  /*11f20*/  IMAD.MOV.U32 R3, RZ, RZ, R73 ;  /* 0x000000ffff037224 */ /* 0x000fe200078e0049 */
[----:B------:R-:W-:-:S04]  /*11f30*/  VIADDMNMX R0, R78, -R230, 0x80, PT ;  /* 0x000000804e007446 */ /* 0x000fc800038009e6 */
        /* <DEDUP_REMOVED lines=8> */
[----:B------:R-:W-:Y:S02]  /*11fc0*/  SHF.L.U32 R121, R212, 0x6, RZ ;  /* 0x00000006d4797819 */ /* 0x000fe400000006ff */
[----:B0-----:R-:W-:-:S13]  /*11fd0*/  ISETP.GE.AND P0, PT, R18, R3, PT ;  /* 0x000000031200720c */ /* 0x001fda0003f06270 */
[----:B------:R-:W-:Y:S05]  /*11fe0*/  @P0 BRA `(.L_x_2817) ;  /* 0x00000004007c0947 */ /* 0x000fea0003800000 */
[----:B------:R-:W-:Y:S01]  /*11ff0*/  LEA.HI R20, R3, R237, RZ, 0x1d ;  /* 0x000000ed03147211 */ /* 0x000fe200078fe8ff */
[----:B------:R-:W0:Y:S01]  /*12000*/  LDS.128 R80, [R229] ;  /* 0x00000000e5507984 */ /* 0x000e220000000c00 */
[----:B------:R-:W-:Y:S01]  /*12010*/  HADD2.F32 R91, -RZ, R91.H0_H0 ;  /* 0x2000005bff5b7230 */ /* 0x000fe20000004100 */
[----:B------:R-:W-:Y:S01]  /*12020*/  SHF.R.U64 R60, R60, 0x10, R61 ;  /* 0x000000103c3c7819 */ /* 0x000fe2000000123d */
[----:B------:R-:W-:Y:S01]  /*12030*/  HADD2.F32 R104, -RZ, R104.H0_H0 ;  /* 0x20000068ff687230 */ /* 0x000fe20000004100 */
[----:B------:R-:W-:Y:S01]  /*12040*/  SHF.R.S32.HI R21, RZ, 0x1f, R20 ;  /* 0x0000001fff157819 */ /* 0x000fe20000011414 */
[----:B------:R-:W-:Y:S01]  /*12050*/  IMAD.SHL.U32 R76, R20, 0x8, RZ ;  /* 0x00000008144c7824 */ /* 0x000fe200078e00ff */
[----:B------:R-:W-:Y:S01]  /*12060*/  SHF.R.U64 R62, R62, 0x10, R63 ;  /* 0x000000103e3e7819 */ /* 0x000fe2000000123f */
[----:B------:R-:W-:Y:S01]  /*12070*/  HADD2.F32 R60, -RZ, R60.H0_H0 ;  /* 0x2000003cff3c7230 */ /* 0x000fe20000004100 */
[----:B------:R-:W-:Y:S02]  /*12080*/  LEA.HI R21, R21, R20, RZ, 0x3 ;  /* 0x0000001415157211 */ /* 0x000fe400078f18ff */
[----:B------:R-:W-:Y:S01]  /*12090*/  LOP3.LUT R20, R76, 0x38, RZ, 0xc0, !PT ;  /* 0x000000384c147812 */ /* 0x000fe200078ec0ff */
[----:B------:R-:W-:-:S02]  /*120a0*/  HADD2.F32 R62, -RZ, R62.H0_H0 ;  /* 0x2000003eff3e7230 */ /* 0x000fc40000004100 */
[----:B------:R-:W-:Y:S01]  /*120b0*/  IMAD.SHL.U32 R21, R21, 0x400, RZ ;  /* 0x0000040015157824 */ /* 0x000fe200078e00ff */
[----:B------:R-:W-:-:S04]  /*120c0*/  LOP3.LUT R20, R20, 0x1c0, R121, 0xf8, !PT ;  /* 0x000001c014147812 */ /* 0x000fc800078ef879 */
[----:B------:R-:W-:Y:S02]  /*120d0*/  LOP3.LUT R20, R20, R227, RZ, 0x3c, !PT ;  /* 0x000000e314147212 */ /* 0x000fe400078e3cff */
[----:B------:R-:W-:-:S04]  /*120e0*/  LOP3.LUT R21, R21, 0x7fffe000, RZ, 0xc0, !PT ;  /* 0x7fffe00015157812 */ /* 0x000fc800078ec0ff */
[----:B------:R-:W-:Y:S01]  /*120f0*/  IADD3 R20, R20, R21, R226 ;  /* 0x0000001514147210 */ /* 0x000fe20007ffe0e2 */
[----:B------:R-:W-:-:S04]  /*12100*/  HADD2.F32 R21, -RZ, R85.H0_H0 ;  /* 0x20000055ff157230 */ /* 0x000fc80000004100 */
[----:B------:R-:W-:-:S05]  /*12110*/  IMAD R20, R20, 0x2, R16 ;  /* 0x0000000214147824 */ /* 0x000fca00078e0210 */
[----:B---3--:R-:W1:Y:S01]  /*12120*/  LDS.128 R76, [R20+0x14400] ;  /* 0x01440000144c7984 */ /* 0x008e620000000c00 */
[--C-:B0-----:R-:W-:Y:S02]  /*12130*/  HADD2.F32 R86, -RZ, R81.reuse.H0_H0 ;  /* 0x20000051ff567230 */ /* 0x101fe40000004100 */
[----:B------:R-:W-:Y:S02]  /*12140*/  HADD2.F32 R81, -RZ, R81.H1_H1 ;  /* 0x30000051ff517230 */ /* 0x000fe40000004100 */
[--C-:B-1----:R-:W-:Y:S02]  /*12150*/  HADD2.F32 R92, -RZ, R77.reuse.H0_H0 ;  /* 0x2000004dff5c7230 */ /* 0x102fe40000004100 */
[----:B------:R-:W-:-:S03]  /*12160*/  HADD2.F32 R77, -RZ, R77.H1_H1 ;  /* 0x3000004dff4d7230 */ /* 0x000fc60000004100 */
[----:B------:R-:W-:-:S04]  /*12170*/  FMUL.FTZ R85, R92, R91 ;  /* 0x0000005b5c557220 */ /* 0x000fc80000410000 */
[-C--:B------:R-:W-:Y:S01]  /*12180*/  FFMA.FTZ R85, R86, R21.reuse, -R85 ;  /* 0x0000001556557223 */ /* 0x080fe20000010855 */
[----:B------:R-:W-:Y:S01]  /*12190*/  FMUL.FTZ R21, R92, R21 ;  /* 0x000000155c157220 */ /* 0x000fe20000410000 */
[--C-:B------:R-:W-:Y:S02]  /*121a0*/  HADD2.F32 R92, -RZ, R76.reuse.H0_H0 ;  /* 0x2000004cff5c7230 */ /* 0x100fe40000004100 */
[----:B------:R-:W-:Y:S02]  /*121b0*/  HADD2.F32 R76, -RZ, R76.H1_H1 ;  /* 0x3000004cff4c7230 */ /* 0x000fe40000004100 */
[----:B------:R-:W-:Y:S01]  /*121c0*/  FFMA.FTZ R21, R86, R91, R21 ;  /* 0x0000005b56157223 */ /* 0x000fe20000010015 */
[----:B------:R-:W-:Y:S02]  /*121d0*/  SHF.R.U32.HI R91, RZ, 0x10, R69 ;  /* 0x00000010ff5b7819 */ /* 0x000fe40000011645 */
[----:B------:R-:W-:Y:S02]  /*121e0*/  SHF.R.U32.HI R86, RZ, 0x10, R61 ;  /* 0x00000010ff567819 */ /* 0x000fe4000001163d */
[----:B------:R-:W-:Y:S01]  /*121f0*/  SHF.R.U64 R61, R68, 0x10, R69 ;  /* 0x00000010443d7819 */ /* 0x000fe20000001245 */
[----:B------:R-:W-:-:S02]  /*12200*/  HADD2.F32 R69, -RZ, R91.H0_H0 ;  /* 0x2000005bff457230 */ /* 0x000fc40000004100 */
[----:B------:R-:W-:Y:S02]  /*12210*/  HADD2.F32 R86, -RZ, R86.H0_H0 ;  /* 0x20000056ff567230 */ /* 0x000fe40000004100 */
[----:B------:R-:W-:Y:S02]  /*12220*/  HADD2.F32 R68, -RZ, R98.H0_H0 ;  /* 0x20000062ff447230 */ /* 0x000fe40000004100 */
[C---:B------:R-:W-:Y:S01]  /*12230*/  FMUL.FTZ R91, R77.reuse, R69 ;  /* 0x000000454d5b7220 */ /* 0x040fe20000410000 */
[----:B------:R-:W-:Y:S02]  /*12240*/  HADD2.F32 R61, -RZ, R61.H0_H0 ;  /* 0x2000003dff3d7230 */ /* 0x000fe40000004100 */
[-C--:B------:R-:W-:Y:S01]  /*12250*/  FMUL.FTZ R77, R77, R86.reuse ;  /* 0x000000564d4d7220 */ /* 0x080fe20000410000 */
[----:B------:R-:W-:-:S03]  /*12260*/  FFMA.FTZ R91, R81, R86, -R91 ;  /* 0x00000056515b7223 */ /* 0x000fc6000001085b */
[----:B------:R-:W-:Y:S01]  /*12270*/  FFMA.FTZ R69, R81, R69, R77 ;  /* 0x0000004551457223 */ /* 0x000fe2000001004d */
[----:B------:R-:W-:Y:S02]  /*12280*/  HADD2.F32 R81, -RZ, R93.H0_H0 ;  /* 0x2000005dff517230 */ /* 0x000fe40000004100 */
[--C-:B------:R-:W-:Y:S02]  /*12290*/  HADD2.F32 R77, -RZ, R80.reuse.H0_H0 ;  /* 0x20000050ff4d7230 */ /* 0x100fe40000004100 */
[----:B------:R-:W-:Y:S02]  /*122a0*/  HADD2.F32 R80, -RZ, R80.H1_H1 ;  /* 0x30000050ff507230 */ /* 0x000fe40000004100 */
[----:B------:R-:W-:Y:S01]  /*122b0*/  FMUL.FTZ R86, R92, R81 ;  /* 0x000000515c567220 */ /* 0x000fe20000410000 */
[----:B------:R-:W-:-:S03]  /*122c0*/  F2FP.F16.F32.PACK_AB R69, R69, R21 ;  /* 0x000000154545723e */ /* 0x000fc600000000ff */
[CC--:B------:R-:W-:Y:S01]  /*122d0*/  FFMA.FTZ R86, R77.reuse, R68.reuse, -R86 ;  /* 0x000000444d567223 */ /* 0x0c0fe20000010856 */
[----:B------:R-:W-:Y:S01]  /*122e0*/  FMUL.FTZ R68, R92, R68 ;  /* 0x000000445c447220 */ /* 0x000fe20000410000 */
[--C-:B------:R-:W-:Y:S02]  /*122f0*/  HADD2.F32 R92, -RZ, R78.reuse.H0_H0 ;  /* 0x2000004eff5c7230 */ /* 0x100fe40000004100 */
[----:B------:R-:W-:Y:S02]  /*12300*/  HADD2.F32 R78, -RZ, R78.H1_H1 ;  /* 0x3000004eff4e7230 */ /* 0x000fe40000004100 */
[----:B------:R-:W-:Y:S01]  /*12310*/  FFMA.FTZ R68, R77, R81, R68 ;  /* 0x000000514d447223 */ /* 0x000fe20000010044 */
[----:B------:R-:W-:Y:S02]  /*12320*/  HADD2.F32 R77, -RZ, R93.H1_H1 ;  /* 0x3000005dff4d7230 */ /* 0x000fe40000004100 */
[----:B------:R-:W-:Y:S02]  /*12330*/  HADD2.F32 R93, -RZ, R98.H1_H1 ;  /* 0x30000062ff5d7230 */ /* 0x000fe40000004100 */
[----:B------:R-:W-:-:S02]  /*12340*/  HADD2.F32 R98, -RZ, R82.H0_H0 ;  /* 0x20000052ff627230 */ /* 0x000fc40000004100 */
[C---:B------:R-:W-:Y:S01]  /*12350*/  FMUL.FTZ R81, R92.reuse, R77 ;  /* 0x0000004d5c517220 */ /* 0x040fe20000410000 */
[----:B------:R-:W-:Y:S02]  /*12360*/  HADD2.F32 R82, -RZ, R82.H1_H1 ;  /* 0x30000052ff527230 */ /* 0x000fe40000004100 */
[-C--:B------:R-:W-:Y:S01]  /*12370*/  FMUL.FTZ R92, R92, R93.reuse ;  /* 0x0000005d5c5c7220 */ /* 0x080fe20000410000 */
[C---:B------:R-:W-:Y:S01]  /*12380*/  FFMA.FTZ R81, R98.reuse, R93, -R81 ;  /* 0x0000005d62517223 */ /* 0x040fe20000010851 */
[----:B------:R-:W-:Y:S02]  /*12390*/  HADD2.F32 R93, -RZ, R83.H0_H0 ;  /* 0x20000053ff5d7230 */ /* 0x000fe40000004100 */
[----:B------:R-:W-:Y:S01]  /*123a0*/  FFMA.FTZ R77, R98, R77, R92 ;  /* 0x0000004d624d7223 */ /* 0x000fe2000001005c */
[----:B------:R-:W-:Y:S02]  /*123b0*/  HADD2.F32 R98, -RZ, R103.H0_H0 ;  /* 0x20000067ff627230 */ /* 0x000fe40000004100 */
[----:B------:R-:W-:-:S02]  /*123c0*/  HADD2.F32 R103, -RZ, R79.H0_H0 ;  /* 0x2000004fff677230 */ /* 0x000fc40000004100 */
[----:B------:R-:W-:Y:S02]  /*123d0*/  HADD2.F32 R79, -RZ, R79.H1_H1 ;  /* 0x3000004fff4f7230 */ /* 0x000fe40000004100 */
[----:B------:R-:W-:Y:S02]  /*123e0*/  HADD2.F32 R83, -RZ, R83.H1_H1 ;  /* 0x30000053ff537230 */ /* 0x000fe40000004100 */
[C---:B------:R-:W-:Y:S01]  /*123f0*/  FMUL.FTZ R92, R103.reuse, R98 ;  /* 0x00000062675c7220 */ /* 0x040fe20000410000 */
[----:B------:R-:W-:-:S03]  /*12400*/  FMUL.FTZ R103, R103, R104 ;  /* 0x0000006867677220 */ /* 0x000fc60000410000 */
[C---:B------:R-:W-:Y:S01]  /*12410*/  FFMA.FTZ R92, R93.reuse, R104, -R92 ;  /* 0x000000685d5c7223 */ /* 0x040fe2000001085c */
[----:B------:R-:W-:Y:S01]  /*12420*/  FFMA.FTZ R93, R93, R98, R103 ;  /* 0x000000625d5d7223 */ /* 0x000fe20000010067 */
[----:B------:R-:W-:Y:S02]  /*12430*/  SHF.R.U32.HI R98, RZ, 0x10, R63 ;  /* 0x00000010ff627819 */ /* 0x000fe4000001163f */
[--C-:B------:R-:W-:Y:S02]  /*12440*/  SHF.R.U64 R63, R70, 0x10, R71.reuse ;  /* 0x00000010463f7819 */ /* 0x100fe40000001247 */
[----:B------:R-:W-:Y:S01]  /*12450*/  SHF.R.U32.HI R70, RZ, 0x10, R71 ;  /* 0x00000010ff467819 */ /* 0x000fe20000011647 */
[----:B------:R-:W-:Y:S02]  /*12460*/  HADD2.F32 R98, -RZ, R98.H0_H0 ;  /* 0x20000062ff627230 */ /* 0x000fe40000004100 */
[----:B------:R-:W-:Y:S02]  /*12470*/  HADD2.F32 R63, -RZ, R63.H0_H0 ;  /* 0x2000003fff3f7230 */ /* 0x000fe40000004100 */
[----:B------:R-:W-:-:S05]  /*12480*/  HADD2.F32 R70, -RZ, R70.H0_H0 ;  /* 0x20000046ff467230 */ /* 0x000fca0000004100 */
[C---:B------:R-:W-:Y:S01]  /*12490*/  FMUL.FTZ R71, R79.reuse, R70 ;  /* 0x000000464f477220 */ /* 0x040fe20000410000 */
[----:B------:R-:W-:-:S03]  /*124a0*/  FMUL.FTZ R79, R79, R98 ;  /* 0x000000624f4f7220 */ /* 0x000fc60000410000 */
[C---:B------:R-:W-:Y:S01]  /*124b0*/  FFMA.FTZ R71, R83.reuse, R98, -R71 ;  /* 0x0000006253477223 */ /* 0x040fe20000010847 */
[----:B------:R-:W-:Y:S01]  /*124c0*/  FFMA.FTZ R70, R83, R70, R79 ;  /* 0x0000004653467223 */ /* 0x000fe2000001004f */
[C---:B------:R-:W-:Y:S01]  /*124d0*/  FMUL.FTZ R79, R76.reuse, R61 ;  /* 0x0000003d4c4f7220 */ /* 0x040fe20000410000 */
[----:B------:R-:W-:-:S03]  /*124e0*/  FMUL.FTZ R76, R76, R60 ;  /* 0x0000003c4c4c7220 */ /* 0x000fc60000410000 */
[C---:B------:R-:W-:Y:S01]  /*124f0*/  FFMA.FTZ R60, R80.reuse, R60, -R79 ;  /* 0x0000003c503c7223 */ /* 0x040fe2000001084f */
[----:B------:R-:W-:Y:S01]  /*12500*/  FFMA.FTZ R76, R80, R61, R76 ;  /* 0x0000003d504c7223 */ /* 0x000fe2000001004c */
[CC--:B------:R-:W-:Y:S01]  /*12510*/  FMUL.FTZ R61, R78.reuse, R63.reuse ;  /* 0x0000003f4e3d7220 */ /* 0x0c0fe20000410000 */
[----:B------:R-:W-:Y:S02]  /*12520*/  FMUL.FTZ R78, R78, R62 ;  /* 0x0000003e4e4e7220 */ /* 0x000fe40000410000 */
[----:B------:R-:W-:Y:S01]  /*12530*/  F2FP.F16.F32.PACK_AB R60, R60, R86 ;  /* 0x000000563c3c723e */ /* 0x000fe200000000ff */
[C---:B------:R-:W-:Y:S01]  /*12540*/  FFMA.FTZ R62, R82.reuse, R62, -R61 ;  /* 0x0000003e523e7223 */ /* 0x040fe2000001083d */
[----:B------:R-:W-:Y:S01]  /*12550*/  FFMA.FTZ R78, R82, R63, R78 ;  /* 0x0000003f524e7223 */ /* 0x000fe2000001004e */
[----:B------:R-:W-:Y:S02]  /*12560*/  F2FP.F16.F32.PACK_AB R63, R71, R92 ;  /* 0x0000005c473f723e */ /* 0x000fe400000000ff */
[----:B------:R-:W-:-:S02]  /*12570*/  F2FP.F16.F32.PACK_AB R61, R91, R85 ;  /* 0x000000555b3d723e */ /* 0x000fc400000000ff */
[----:B------:R-:W-:Y:S02]  /*12580*/  F2FP.F16.F32.PACK_AB R71, R70, R93 ;  /* 0x0000005d4647723e */ /* 0x000fe400000000ff */
[----:B------:R-:W-:Y:S02]  /*12590*/  F2FP.F16.F32.PACK_AB R62, R62, R81 ;  /* 0x000000513e3e723e */ /* 0x000fe400000000ff */
[----:B------:R-:W-:Y:S02]  /*125a0*/  F2FP.F16.F32.PACK_AB R68, R76, R68 ;  /* 0x000000444c44723e */ /* 0x000fe400000000ff */
[----:B------:R-:W-:Y:S01]  /*125b0*/  F2FP.F16.F32.PACK_AB R70, R78, R77 ;  /* 0x0000004d4e46723e */ /* 0x000fe200000000ff */
[----:B------:R0:W-:Y:S04]  /*125c0*/  STS.128 [R229], R60 ;  /* 0x0000003ce5007388 */ /* 0x0001e80000000c00 */
[----:B------:R0:W-:Y:S02]  /*125d0*/  STS.128 [R20+0x14400], R68 ;  /* 0x0144004414007388 */ /* 0x0001e40000000c00 */
.L_x_2817:
[----:B------:R-:W-:Y:S05]  /*125e0*/  BSYNC B2 ;  /* 0x0000000000027941 */ /* 0x000fea0003800000 */
.L_x_2816:
[----:B------:R-:W-:-:S13]  /*125f0*/  ISETP.GE.AND P0, PT, R213, R3, PT ;  /* 0x00000003d500720c */ /* 0x000fda0003f06270 */
[----:B------:R-:W-:Y:S05]  /*12600*/  @P0 BRA `(.L_x_2815) ;  /* 0x0000000400840947 */ /* 0x000fea0003800000 */
[----:B0-----:R-:W2:Y:S04]  /*12610*/  LDL R20, [R1+0x60] ;  /* 0x0000600001147983 */ /* 0x001ea80000100800 */
[----:B------:R-:W4:Y:S01]  /*12620*/  LDL R86, [R1+0xb0] ;  /* 0x0000b00001567983 */ /* 0x000f220000100800 */
[----:B------:R-:W-:Y:S01]  /*12630*/  HADD2.F32 R78, -RZ, R120.H1_H1 ;  /* 0x30000078ff4e7230 */ /* 0x000fe20000004100 */
[----:B------:R-:W-:Y:S02]  /*12640*/  SHF.R.U32.HI R79, RZ, 0x10, R57 ;  /* 0x00000010ff4f7819 */ /* 0x000fe40000011639 */
        /* <DEDUP_REMOVED lines=12> */
[----:B----4-:R-:W0:Y:S02]  /*12710*/  LDS.128 R68, [R86] ;  /* 0x0000000056447984 */ /* 0x010e240000000c00 */
[----:B------:R-:W-:Y:S01]  /*12720*/  LEA.HI R3, R3, R20, RZ, 0x3 ;  /* 0x0000001403037211 */ /* 0x000fe200078f18ff */
[----:B------:R-:W-:Y:S01]  /*12730*/  HADD2.F32 R20, -RZ, R120.H0_H0 ;  /* 0x20000078ff147230 */ /* 0x000fe20000004100 */
[----:B------:R-:W-:Y:S02]  /*12740*/  LOP3.LUT R21, R21, 0x38, RZ, 0xc0, !PT ;  /* 0x0000003815157812 */ /* 0x000fe400078ec0ff */
[----:B------:R-:W-:Y:S02]  /*12750*/  SHF.L.U32 R3, R3, 0xa, RZ ;  /* 0x0000000a03037819 */ /* 0x000fe400000006ff */
[----:B------:R-:W-:-:S02]  /*12760*/  LOP3.LUT R21, R21, 0x1c0, R121, 0xf8, !PT ;  /* 0x000001c015157812 */ /* 0x000fc400078ef879 */
[----:B------:R-:W-:Y:S02]  /*12770*/  LOP3.LUT R3, R3, 0x7fffe000, RZ, 0xc0, !PT ;  /* 0x7fffe00003037812 */ /* 0x000fe400078ec0ff */
[----:B------:R-:W-:-:S04]  /*12780*/  LOP3.LUT R21, R21, R227, RZ, 0x3c, !PT ;  /* 0x000000e315157212 */ /* 0x000fc800078e3cff */
[----:B------:R-:W-:-:S05]  /*12790*/  IADD3 R3, R21, R3, R226 ;  /* 0x0000000315037210 */ /* 0x000fca0007ffe0e2 */
[----:B------:R-:W-:-:S05]  /*127a0*/  IMAD R3, R3, 0x2, R16 ;  /* 0x0000000203037824 */ /* 0x000fca00078e0210 */
[----:B------:R-:W1:Y:S01]  /*127b0*/  LDS.128 R60, [R3+0x14400] ;  /* 0x01440000033c7984 */ /* 0x000e620000000c00 */
[----:B0-----:R-:W-:Y:S02]  /*127c0*/  HADD2.F32 R76, -RZ, R69.H0_H0 ;  /* 0x20000045ff4c7230 */ /* 0x001fe40000004100 */
[----:B-1----:R-:W-:Y:S02]  /*127d0*/  HADD2.F32 R21, -RZ, R61.H0_H0 ;  /* 0x2000003dff157230 */ /* 0x002fe40000004100 */
[--C-:B------:R-:W-:Y:S02]  /*127e0*/  HADD2.F32 R81, -RZ, R62.reuse.H0_H0 ;  /* 0x2000003eff517230 */ /* 0x100fe40000004100 */
[----:B------:R-:W-:Y:S02]  /*127f0*/  HADD2.F32 R83, -RZ, R63.H0_H0 ;  /* 0x2000003fff537230 */ /* 0x000fe40000004100 */
[C---:B---3--:R-:W-:Y:S01]  /*12800*/  FMUL.FTZ R77, R21.reuse, R20 ;  /* 0x00000014154d7220 */ /* 0x048fe20000410000 */
[----:B------:R-:W-:Y:S01]  /*12810*/  FMUL.FTZ R21, R21, R78 ;  /* 0x0000004e15157220 */ /* 0x000fe20000410000 */
[----:B------:R-:W-:-:S02]  /*12820*/  HADD2.F32 R62, -RZ, R62.H1_H1 ;  /* 0x3000003eff3e7230 */ /* 0x000fc40000004100 */
[C---:B------:R-:W-:Y:S01]  /*12830*/  FFMA.FTZ R78, R76.reuse, R78, -R77 ;  /* 0x0000004e4c4e7223 */ /* 0x040fe2000001084d */
[----:B------:R-:W-:Y:S01]  /*12840*/  FFMA.FTZ R76, R76, R20, R21 ;  /* 0x000000144c4c7223 */ /* 0x000fe20000010015 */
[----:B------:R-:W-:Y:S01]  /*12850*/  SHF.R.U32.HI R20, RZ, 0x10, R65 ;  /* 0x00000010ff147819 */ /* 0x000fe20000011641 */
[----:B------:R-:W-:Y:S02]  /*12860*/  HADD2.F32 R21, -RZ, R61.H1_H1 ;  /* 0x3000003dff157230 */ /* 0x000fe40000004100 */
[----:B------:R-:W-:Y:S02]  /*12870*/  HADD2.F32 R61, -RZ, R69.H1_H1 ;  /* 0x30000045ff3d7230 */ /* 0x000fe40000004100 */
[----:B------:R-:W-:Y:S02]  /*12880*/  HADD2.F32 R20, -RZ, R20.H0_H0 ;  /* 0x20000014ff147230 */ /* 0x000fe40000004100 */
[----:B------:R-:W-:-:S03]  /*12890*/  HADD2.F32 R77, -RZ, R119.H1_H1 ;  /* 0x30000077ff4d7230 */ /* 0x000fc60000004100 */
[C---:B------:R-:W-:Y:S01]  /*128a0*/  FMUL.FTZ R69, R21.reuse, R20 ;  /* 0x0000001415457220 */ /* 0x040fe20000410000 */
[----:B------:R-:W-:-:S03]  /*128b0*/  FMUL.FTZ R21, R21, R79 ;  /* 0x0000004f15157220 */ /* 0x000fc60000410000 */
[C---:B------:R-:W-:Y:S01]  /*128c0*/  FFMA.FTZ R79, R61.reuse, R79, -R69 ;  /* 0x0000004f3d4f7223 */ /* 0x040fe20000010845 */
[----:B------:R-:W-:Y:S01]  /*128d0*/  FFMA.FTZ R61, R61, R20, R21 ;  /* 0x000000143d3d7223 */ /* 0x000fe20000010015 */
[----:B------:R-:W-:Y:S02]  /*128e0*/  HADD2.F32 R20, -RZ, R119.H0_H0 ;  /* 0x20000077ff147230 */ /* 0x000fe40000004100 */
[----:B------:R-:W-:Y:S02]  /*128f0*/  HADD2.F32 R21, -RZ, R60.H0_H0 ;  /* 0x2000003cff157230 */ /* 0x000fe40000004100 */
[----:B------:R-:W-:Y:S01]  /*12900*/  HADD2.F32 R69, -RZ, R68.H0_H0 ;  /* 0x20000044ff457230 */ /* 0x000fe20000004100 */
[----:B------:R-:W-:Y:S01]  /*12910*/  F2FP.F16.F32.PACK_AB R61, R61, R76 ;  /* 0x0000004c3d3d723e */ /* 0x000fe200000000ff */
[----:B------:R-:W-:Y:S02]  /*12920*/  HADD2.F32 R60, -RZ, R60.H1_H1 ;  /* 0x3000003cff3c7230 */ /* 0x000fe40000004100 */
[C---:B------:R-:W-:Y:S01]  /*12930*/  FMUL.FTZ R80, R21.reuse, R20 ;  /* 0x0000001415507220 */ /* 0x040fe20000410000 */
[----:B------:R-:W-:Y:S01]  /*12940*/  FMUL.FTZ R21, R21, R77 ;  /* 0x0000004d15157220 */ /* 0x000fe20000410000 */
[----:B------:R-:W-:-:S02]  /*12950*/  HADD2.F32 R68, -RZ, R68.H1_H1 ;  /* 0x30000044ff447230 */ /* 0x000fc40000004100 */
[C---:B------:R-:W-:Y:S01]  /*12960*/  FFMA.FTZ R77, R69.reuse, R77, -R80 ;  /* 0x0000004d454d7223 */ /* 0x040fe20000010850 */
[----:B------:R-:W-:Y:S01]  /*12970*/  FFMA.FTZ R69, R69, R20, R21 ;  /* 0x0000001445457223 */ /* 0x000fe20000010015 */
[--C-:B------:R-:W-:Y:S02]  /*12980*/  HADD2.F32 R80, -RZ, R118.reuse.H0_H0 ;  /* 0x20000076ff507230 */ /* 0x100fe40000004100 */
[C---:B------:R-:W-:Y:S01]  /*12990*/  FMUL.FTZ R57, R60.reuse, R64 ;  /* 0x000000403c397220 */ /* 0x040fe20000410000 */
[----:B------:R-:W-:Y:S02]  /*129a0*/  HADD2.F32 R21, -RZ, R118.H1_H1 ;  /* 0x30000076ff157230 */ /* 0x000fe40000004100 */
[----:B------:R-:W-:Y:S01]  /*129b0*/  FMUL.FTZ R60, R60, R56 ;  /* 0x000000383c3c7220 */ /* 0x000fe20000410000 */
[--C-:B------:R-:W-:Y:S02]  /*129c0*/  HADD2.F32 R20, -RZ, R70.reuse.H0_H0 ;  /* 0x20000046ff147230 */ /* 0x100fe40000004100 */
[C---:B------:R-:W-:Y:S01]  /*129d0*/  FMUL.FTZ R82, R81.reuse, R80 ;  /* 0x0000005051527220 */ /* 0x040fe20000410000 */
[----:B------:R-:W-:Y:S01]  /*129e0*/  FFMA.FTZ R56, R68, R56, -R57 ;  /* 0x0000003844387223 */ /* 0x000fe20000010839 */
[----:B------:R-:W-:Y:S01]  /*129f0*/  FMUL.FTZ R81, R81, R21 ;  /* 0x0000001551517220 */ /* 0x000fe20000410000 */
[----:B------:R-:W-:-:S02]  /*12a00*/  HADD2.F32 R70, -RZ, R70.H1_H1 ;  /* 0x30000046ff467230 */ /* 0x000fc40000004100 */
[C---:B------:R-:W-:Y:S01]  /*12a10*/  FFMA.FTZ R21, R20.reuse, R21, -R82 ;  /* 0x0000001514157223 */ /* 0x040fe20000010852 */
[--C-:B------:R-:W-:Y:S02]  /*12a20*/  HADD2.F32 R82, -RZ, R117.reuse.H0_H0 ;  /* 0x20000075ff527230 */ /* 0x100fe40000004100 */
[----:B------:R-:W-:Y:S01]  /*12a30*/  FFMA.FTZ R20, R20, R80, R81 ;  /* 0x0000005014147223 */ /* 0x000fe20000010051 */
[----:B------:R-:W-:Y:S02]  /*12a40*/  HADD2.F32 R80, -RZ, R117.H1_H1 ;  /* 0x30000075ff507230 */ /* 0x000fe40000004100 */
[----:B------:R-:W-:Y:S01]  /*12a50*/  FMUL.FTZ R57, R62, R66 ;  /* 0x000000423e397220 */ /* 0x000fe20000410000 */
[--C-:B------:R-:W-:Y:S02]  /*12a60*/  HADD2.F32 R81, -RZ, R71.reuse.H0_H0 ;  /* 0x20000047ff517230 */ /* 0x100fe40000004100 */
[----:B------:R-:W-:Y:S01]  /*12a70*/  FMUL.FTZ R85, R83, R82 ;  /* 0x0000005253557220 */ /* 0x000fe20000410000 */
[----:B------:R-:W-:-:S02]  /*12a80*/  HADD2.F32 R71, -RZ, R71.H1_H1 ;  /* 0x30000047ff477230 */ /* 0x000fc40000004100 */
[----:B------:R-:W-:Y:S01]  /*12a90*/  FMUL.FTZ R83, R83, R80 ;  /* 0x0000005053537220 */ /* 0x000fe20000410000 */
[----:B------:R-:W-:Y:S01]  /*12aa0*/  FMUL.FTZ R62, R62, R58 ;  /* 0x0000003a3e3e7220 */ /* 0x000fe20000410000 */
[C---:B------:R-:W-:Y:S01]  /*12ab0*/  FFMA.FTZ R80, R81.reuse, R80, -R85 ;  /* 0x0000005051507223 */ /* 0x040fe20000010855 */
[----:B------:R-:W-:Y:S01]  /*12ac0*/  SHF.R.U32.HI R85, RZ, 0x10, R59 ;  /* 0x00000010ff557819 */ /* 0x000fe2000001163b */
[----:B------:R-:W-:Y:S01]  /*12ad0*/  FFMA.FTZ R81, R81, R82, R83 ;  /* 0x0000005251517223 */ /* 0x000fe20000010053 */
[----:B------:R-:W-:Y:S01]  /*12ae0*/  SHF.R.U32.HI R82, RZ, 0x10, R67 ;  /* 0x00000010ff527819 */ /* 0x000fe20000011643 */
[----:B------:R-:W-:Y:S02]  /*12af0*/  HADD2.F32 R83, -RZ, R63.H1_H1 ;  /* 0x3000003fff537230 */ /* 0x000fe40000004100 */
[----:B------:R-:W-:Y:S01]  /*12b00*/  FFMA.FTZ R58, R70, R58, -R57 ;  /* 0x0000003a463a7223 */ /* 0x000fe20000010839 */
[----:B------:R-:W-:Y:S02]  /*12b10*/  HADD2.F32 R63, -RZ, R85.H0_H0 ;  /* 0x20000055ff3f7230 */ /* 0x000fe40000004100 */
[----:B------:R-:W-:Y:S01]  /*12b20*/  FFMA.FTZ R60, R68, R64, R60 ;  /* 0x00000040443c7223 */ /* 0x000fe2000001003c */
[----:B------:R-:W-:-:S02]  /*12b30*/  HADD2.F32 R82, -RZ, R82.H0_H0 ;  /* 0x20000052ff527230 */ /* 0x000fc40000004100 */
[----:B------:R-:W-:Y:S01]  /*12b40*/  FFMA.FTZ R62, R70, R66, R62 ;  /* 0x00000042463e7223 */ /* 0x000fe2000001003e */
[----:B------:R-:W-:Y:S02]  /*12b50*/  F2FP.F16.F32.PACK_AB R57, R79, R78 ;  /* 0x0000004e4f39723e */ /* 0x000fe400000000ff */
[----:B------:R-:W-:Y:S01]  /*12b60*/  F2FP.F16.F32.PACK_AB R56, R56, R77 ;  /* 0x0000004d3838723e */ /* 0x000fe200000000ff */
[CC--:B------:R-:W-:Y:S01]  /*12b70*/  FMUL.FTZ R85, R83.reuse, R82.reuse ;  /* 0x0000005253557220 */ /* 0x0c0fe20000410000 */
[----:B------:R-:W-:Y:S01]  /*12b80*/  FMUL.FTZ R83, R83, R63 ;  /* 0x0000003f53537220 */ /* 0x000fe20000410000 */
[----:B------:R-:W-:Y:S02]  /*12b90*/  F2FP.F16.F32.PACK_AB R58, R58, R21 ;  /* 0x000000153a3a723e */ /* 0x000fe400000000ff */
[C---:B------:R-:W-:Y:S01]  /*12ba0*/  FFMA.FTZ R85, R71.reuse, R63, -R85 ;  /* 0x0000003f47557223 */ /* 0x040fe20000010855 */
[----:B------:R-:W-:Y:S01]  /*12bb0*/  FFMA.FTZ R63, R71, R82, R83 ;  /* 0x00000052473f7223 */ /* 0x000fe20000010053 */
[----:B------:R-:W-:-:S02]  /*12bc0*/  F2FP.F16.F32.PACK_AB R60, R60, R69 ;  /* 0x000000453c3c723e */ /* 0x000fc400000000ff */
[----:B------:R-:W-:Y:S02]  /*12bd0*/  F2FP.F16.F32.PACK_AB R62, R62, R20 ;  /* 0x000000143e3e723e */ /* 0x000fe400000000ff */
[----:B------:R-:W-:Y:S02]  /*12be0*/  F2FP.F16.F32.PACK_AB R59, R85, R80 ;  /* 0x00000050553b723e */ /* 0x000fe400000000ff */
[----:B------:R-:W-:-:S03]  /*12bf0*/  F2FP.F16.F32.PACK_AB R63, R63, R81 ;  /* 0x000000513f3f723e */ /* 0x000fc600000000ff */
[----:B------:R1:W-:Y:S04]  /*12c00*/  STS.128 [R86], R56 ;  /* 0x0000003856007388 */ /* 0x0003e80000000c00 */
[----:B------:R1:W-:Y:S02]  /*12c10*/  STS.128 [R3+0x14400], R60 ;  /* 0x0144003c03007388 */ /* 0x0003e40000000c00 */
.L_x_2815:
[----:B------:R-:W-:Y:S05]  /*12c20*/  BSYNC B1 ;  /* 0x0000000000017941 */ /* 0x000fea0003800000 */
.L_x_2814:
[----:B-1----:R-:W-:Y:S01]  /*12c30*/  VIADD R3, R212, 0x20 ;  /* 0x00000020d4037836 */ /* 0x002fe20000000000 */
        /* <DEDUP_REMOVED lines=11> */
[--C-:B------:R-:W-:Y:S01]  /*12cf0*/  HADD2.F32 R67, -RZ, R116.reuse.H1_H1 ;  /* 0x30000074ff437230 */ /* 0x100fe20000004100 */
[----:B------:R-:W-:Y:S01]  /*12d00*/  SHF.R.U64 R46, R46, 0x10, R47 ;  /* 0x000000102e2e7819 */ /* 0x000fe2000000122f */
[----:B------:R-:W-:Y:S01]  /*12d10*/  HADD2.F32 R116, -RZ, R116.H0_H0 ;  /* 0x20000074ff747230 */ /* 0x000fe20000004100 */
[----:B------:R-:W-:Y:S01]  /*12d20*/  SHF.R.S32.HI R56, RZ, 0x1f, R21 ;  /* 0x0000001fff387819 */ /* 0x000fe20000011415 */
[----:B0-----:R-:W-:Y:S02]  /*12d30*/  IMAD.SHL.U32 R20, R21, 0x8, RZ ;  /* 0x0000000815147824 */ /* 0x001fe400078e00ff */
[----:B------:R-:W-:Y:S01]  /*12d40*/  HADD2.F32 R46, -RZ, R46.H0_H0 ;  /* 0x2000002eff2e7230 */ /* 0x000fe20000004100 */
[----:B------:R-:W-:Y:S02]  /*12d50*/  LEA.HI R56, R56, R21, RZ, 0x3 ;  /* 0x0000001538387211 */ /* 0x000fe400078f18ff */
[----:B------:R-:W-:-:S03]  /*12d60*/  LOP3.LUT R20, R223, 0x38, R20, 0xf8, !PT ;  /* 0x00000038df147812 */ /* 0x000fc600078ef814 */
[----:B------:R-:W-:Y:S01]  /*12d70*/  IMAD.SHL.U32 R21, R56, 0x400, RZ ;  /* 0x0000040038157824 */ /* 0x000fe200078e00ff */
[----:B------:R-:W-:-:S04]  /*12d80*/  LOP3.LUT R20, R20, R78, RZ, 0x3c, !PT ;  /* 0x0000004e14147212 */ /* 0x000fc800078e3cff */
[----:B------:R-:W-:-:S04]  /*12d90*/  LOP3.LUT R21, R21, 0x7fffe000, RZ, 0xc0, !PT ;  /* 0x7fffe00015157812 */ /* 0x000fc800078ec0ff */
[----:B------:R-:W-:Y:S02]  /*12da0*/  IADD3 R20, R20, R21, R225 ;  /* 0x0000001514147210 */ /* 0x000fe40007ffe0e1 */
[----:B------:R-:W-:Y:S02]  /*12db0*/  SHF.R.U64 R21, R44, 0x10, R45 ;  /* 0x000000102c157819 */ /* 0x000fe4000000122d */
[----:B------:R-:W-:Y:S02]  /*12dc0*/  LEA R20, R20, R16, 0x1 ;  /* 0x0000001014147211 */ /* 0x000fe400078e08ff */
[--C-:B------:R-:W-:Y:S01]  /*12dd0*/  SHF.R.U64 R44, R52, 0x10, R53.reuse ;  /* 0x00000010342c7819 */ /* 0x100fe20000001235 */
[----:B------:R-:W-:Y:S01]  /*12de0*/  HADD2.F32 R21, -RZ, R21.H0_H0 ;  /* 0x20000015ff157230 */ /* 0x000fe20000004100 */
[----:B------:R-:W-:Y:S01]  /*12df0*/  SHF.R.U32.HI R52, RZ, 0x10, R53 ;  /* 0x00000010ff347819 */ /* 0x000fe20000011635 */
[----:B------:R-:W0:Y:S01]  /*12e00*/  LDS.128 R60, [R20+0x14400] ;  /* 0x01440000143c7984 */ /* 0x000e220000000c00 */
[----:B------:R-:W-:Y:S01]  /*12e10*/  SHF.R.U32.HI R53, RZ, 0x10, R47 ;  /* 0x00000010ff357819 */ /* 0x000fe2000001162f */
[----:B------:R-:W-:Y:S01]  /*12e20*/  HADD2.F32 R44, -RZ, R44.H0_H0 ;  /* 0x2000002cff2c7230 */ /* 0x000fe20000004100 */
[----:B------:R-:W-:Y:S01]  /*12e30*/  SHF.R.U32.HI R45, RZ, 0x10, R45 ;  /* 0x00000010ff2d7819 */ /* 0x000fe2000001162d */
[----:B------:R-:W-:Y:S01]  /*12e40*/  HADD2.F32 R52, -RZ, R52.H0_H0 ;  /* 0x20000034ff347230 */ /* 0x000fe20000004100 */
[----:B------:R-:W-:-:S02]  /*12e50*/  SHF.R.U64 R47, R54, 0x10, R55 ;  /* 0x00000010362f7819 */ /* 0x000fc40000001237 */
[----:B------:R-:W-:Y:S01]  /*12e60*/  SHF.R.U32.HI R55, RZ, 0x10, R55 ;  /* 0x00000010ff377819 */ /* 0x000fe20000011637 */
[----:B------:R-:W-:Y:S02]  /*12e70*/  HADD2.F32 R45, -RZ, R45.H0_H0 ;  /* 0x2000002dff2d7230 */ /* 0x000fe40000004100 */
[----:B------:R-:W-:Y:S02]  /*12e80*/  HADD2.F32 R47, -RZ, R47.H0_H0 ;  /* 0x2000002fff2f7230 */ /* 0x000fe40000004100 */
[----:B------:R-:W-:Y:S02]  /*12e90*/  HADD2.F32 R55, -RZ, R55.H0_H0 ;  /* 0x20000037ff377230 */ /* 0x000fe40000004100 */
[--C-:B0-----:R-:W-:Y:S02]  /*12ea0*/  HADD2.F32 R68, -RZ, R61.reuse.H0_H0 ;  /* 0x2000003dff447230 */ /* 0x101fe40000004100 */
[----:B------:R-:W-:Y:S02]  /*12eb0*/  HADD2.F32 R69, -RZ, R61.H1_H1 ;  /* 0x3000003dff457230 */ /* 0x000fe40000004100 */
[----:B------:R-:W-:-:S02]  /*12ec0*/  HADD2.F32 R61, -RZ, R60.H0_H0 ;  /* 0x2000003cff3d7230 */ /* 0x000fc40000004100 */
[C---:B------:R-:W-:Y:S01]  /*12ed0*/  FMUL.FTZ R71, R68.reuse, R116 ;  /* 0x0000007444477220 */ /* 0x040fe20000410000 */
[----:B------:R-:W-:Y:S01]  /*12ee0*/  FMUL.FTZ R68, R68, R67 ;  /* 0x0000004344447220 */ /* 0x000fe20000410000 */
[C---:B---3--:R-:W-:Y:S01]  /*12ef0*/  FMUL.FTZ R77, R69.reuse, R52 ;  /* 0x00000034454d7220 */ /* 0x048fe20000410000 */
[----:B------:R-:W-:Y:S01]  /*12f00*/  FMUL.FTZ R69, R69, R45 ;  /* 0x0000002d45457220 */ /* 0x000fe20000410000 */
[----:B------:R-:W-:Y:S02]  /*12f10*/  HADD2.F32 R70, -RZ, R62.H0_H0 ;  /* 0x2000003eff467230 */ /* 0x000fe40000004100 */
[--C-:B------:R-:W-:Y:S02]  /*12f20*/  HADD2.F32 R76, -RZ, R63.reuse.H0_H0 ;  /* 0x2000003fff4c7230 */ /* 0x100fe40000004100 */
[----:B------:R-:W-:Y:S02]  /*12f30*/  HADD2.F32 R63, -RZ, R63.H1_H1 ;  /* 0x3000003fff3f7230 */ /* 0x000fe40000004100 */
[----:B------:R-:W-:-:S02]  /*12f40*/  HADD2.F32 R60, -RZ, R60.H1_H1 ;  /* 0x3000003cff3c7230 */ /* 0x000fc40000004100 */
[----:B------:R-:W-:Y:S01]  /*12f50*/  HADD2.F32 R62, -RZ, R62.H1_H1 ;  /* 0x3000003eff3e7230 */ /* 0x000fe20000004100 */
[----:B--2---:R-:W0:Y:S02]  /*12f60*/  LDS.128 R56, [R79] ;  /* 0x000000004f387984 */ /* 0x004e240000000c00 */
[--C-:B0-----:R-:W-:Y:S02]  /*12f70*/  HADD2.F32 R54, -RZ, R57.reuse.H0_H0 ;  /* 0x20000039ff367230 */ /* 0x101fe40000004100 */
[----:B------:R-:W-:Y:S02]  /*12f80*/  HADD2.F32 R64, -RZ, R57.H1_H1 ;  /* 0x30000039ff407230 */ /* 0x000fe40000004100 */
[----:B------:R-:W-:Y:S02]  /*12f90*/  HADD2.F32 R57, -RZ, R56.H0_H0 ;  /* 0x20000038ff397230 */ /* 0x000fe40000004100 */
[----:B------:R-:W-:Y:S01]  /*12fa0*/  FFMA.FTZ R71, R54, R67, -R71 ;  /* 0x0000004336477223 */ /* 0x000fe20000010847 */
[----:B------:R-:W-:-:S02]  /*12fb0*/  HADD2.F32 R67, -RZ, R113.H0_H0 ;  /* 0x20000071ff437230 */ /* 0x000fc40000004100 */
[----:B------:R-:W-:Y:S01]  /*12fc0*/  FFMA.FTZ R68, R54, R116, R68 ;  /* 0x0000007436447223 */ /* 0x000fe20000010044 */
[----:B------:R-:W-:Y:S02]  /*12fd0*/  HADD2.F32 R54, -RZ, R115.H0_H0 ;  /* 0x20000073ff367230 */ /* 0x000fe40000004100 */
[C---:B------:R-:W-:Y:S01]  /*12fe0*/  FFMA.FTZ R45, R64.reuse, R45, -R77 ;  /* 0x0000002d402d7223 */ /* 0x040fe2000001084d */
[----:B------:R-:W-:Y:S02]  /*12ff0*/  HADD2.F32 R113, -RZ, R113.H1_H1 ;  /* 0x30000071ff717230 */ /* 0x000fe40000004100 */
[C---:B------:R-:W-:Y:S01]  /*13000*/  FMUL.FTZ R77, R61.reuse, R67 ;  /* 0x000000433d4d7220 */ /* 0x040fe20000410000 */
[----:B------:R-:W-:Y:S01]  /*13010*/  FFMA.FTZ R69, R64, R52, R69 ;  /* 0x0000003440457223 */ /* 0x000fe20000010045 */
[-C--:B------:R-:W-:Y:S01]  /*13020*/  FMUL.FTZ R61, R61, R54.reuse ;  /* 0x000000363d3d7220 */ /* 0x080fe20000410000 */
[----:B------:R-:W-:Y:S02]  /*13030*/  HADD2.F32 R65, -RZ, R58.H0_H0 ;  /* 0x2000003aff417230 */ /* 0x000fe40000004100 */
[----:B------:R-:W-:Y:S01]  /*13040*/  FFMA.FTZ R77, R57, R54, -R77 ;  /* 0x00000036394d7223 */ /* 0x000fe2000001084d */
[----:B------:R-:W-:-:S02]  /*13050*/  HADD2.F32 R54, -RZ, R114.H1_H1 ;  /* 0x30000072ff367230 */ /* 0x000fc40000004100 */
[----:B------:R-:W-:Y:S01]  /*13060*/  FFMA.FTZ R52, R57, R67, R61 ;  /* 0x0000004339347223 */ /* 0x000fe2000001003d */
[C---:B------:R-:W-:Y:S01]  /*13070*/  FMUL.FTZ R57, R70.reuse, R113 ;  /* 0x0000007146397220 */ /* 0x040fe20000410000 */
[----:B------:R-:W-:Y:S02]  /*13080*/  HADD2.F32 R66, -RZ, R59.H0_H0 ;  /* 0x2000003bff427230 */ /* 0x000fe40000004100 */
[----:B------:R-:W-:Y:S01]  /*13090*/  FMUL.FTZ R61, R63, R55 ;  /* 0x000000373f3d7220 */ /* 0x000fe20000410000 */
[-C--:B------:R-:W-:Y:S01]  /*130a0*/  FMUL.FTZ R70, R70, R54.reuse ;  /* 0x0000003646467220 */ /* 0x080fe20000410000 */
[----:B------:R-:W-:Y:S01]  /*130b0*/  FFMA.FTZ R54, R65, R54, -R57 ;  /* 0x0000003641367223 */ /* 0x000fe20000010839 */
[----:B------:R-:W-:Y:S01]  /*130c0*/  HADD2.F32 R57, -RZ, R53.H0_H0 ;  /* 0x20000035ff397230 */ /* 0x000fe20000004100 */
[----:B------:R-:W-:Y:S01]  /*130d0*/  F2FP.F16.F32.PACK_AB R45, R45, R71 ;  /* 0x000000472d2d723e */ /* 0x000fe200000000ff */
[----:B------:R-:W-:Y:S02]  /*130e0*/  HADD2.F32 R59, -RZ, R59.H1_H1 ;  /* 0x3000003bff3b7230 */ /* 0x000fe40000004100 */
[----:B------:R-:W-:Y:S01]  /*130f0*/  FFMA.FTZ R70, R65, R113, R70 ;  /* 0x0000007141467223 */ /* 0x000fe20000010046 */
        /* <DEDUP_REMOVED lines=8> */
[----:B------:R-:W-:Y:S01]  /*13180*/  FMUL.FTZ R59, R60, R44 ;  /* 0x0000002c3c3b7220 */ /* 0x000fe20000410000 */
[----:B------:R-:W-:Y:S01]  /*13190*/  FMUL.FTZ R57, R62, R47 ;  /* 0x0000002f3e397220 */ /* 0x000fe20000410000 */
[----:B------:R-:W-:Y:S01]  /*131a0*/  FMUL.FTZ R76, R76, R115 ;  /* 0x000000734c4c7220 */ /* 0x000fe20000410000 */
[----:B------:R-:W-:Y:S01]  /*131b0*/  FMUL.FTZ R60, R60, R21 ;  /* 0x000000153c3c7220 */ /* 0x000fe20000410000 */
[-C--:B------:R-:W-:Y:S01]  /*131c0*/  FMUL.FTZ R62, R62, R46.reuse ;  /* 0x0000002e3e3e7220 */ /* 0x080fe20000410000 */
[----:B------:R-:W-:Y:S01]  /*131d0*/  FFMA.FTZ R53, R66, R115, -R53 ;  /* 0x0000007342357223 */ /* 0x000fe20000010835 */
        /* <DEDUP_REMOVED lines=14> */
.L_x_2821:
[----:B------:R-:W-:Y:S05]  /*132c0*/  BSYNC B2 ;  /* 0x0000000000027941 */ /* 0x000fea0003800000 */
.L_x_2820:
[----:B------:R-:W-:Y:S05]  /*132d0*/  @P1 BRA `(.L_x_2819) ;  /* 0x0000000400801947 */ /* 0x000fea0003800000 */
[----:B01----:R-:W2:Y:S04]  /*132e0*/  LDL R20, [R1+0x60] ;  /* 0x0000600001147983 */ /* 0x003ea80000100800 */
[----:B------:R-:W4:Y:S01]  /*132f0*/  LDL R65, [R1+0xa8] ;  /* 0x0000a80001417983 */ /* 0x000f220000100800 */
[--C-:B------:R-:W-:Y:S01]  /*13300*/  SHF.R.U64 R21, R48, 0x10, R49.reuse ;  /* 0x0000001030157819 */ /* 0x100fe20000001231 */
[----:B------:R-:W-:Y:S01]  /*13310*/  HADD2.F32 R60, -RZ, R109.H1_H1 ;  /* 0x3000006dff3c7230 */ /* 0x000fe20000004100 */
[----:B------:R-:W-:Y:S01]  /*13320*/  SHF.R.U32.HI R48, RZ, 0x10, R49 ;  /* 0x00000010ff307819 */ /* 0x000fe20000011631 */
[----:B------:R-:W-:Y:S02]  /*13330*/  HADD2.F32 R58, -RZ, R111.H1_H1 ;  /* 0x3000006fff3a7230 */ /* 0x000fe40000004100 */
[----:B------:R-:W-:-:S02]  /*13340*/  HADD2.F32 R109, -RZ, R109.H0_H0 ;  /* 0x2000006dff6d7230 */ /* 0x000fc40000004100 */
[----:B------:R-:W-:Y:S02]  /*13350*/  HADD2.F32 R48, -RZ, R48.H0_H0 ;  /* 0x20000030ff307230 */ /* 0x000fe40000004100 */
[----:B------:R-:W-:Y:S02]  /*13360*/  HADD2.F32 R111, -RZ, R111.H0_H0 ;  /* 0x2000006fff6f7230 */ /* 0x000fe40000004100 */
[----:B------:R-:W-:Y:S01]  /*13370*/  HADD2.F32 R21, -RZ, R21.H0_H0 ;  /* 0x20000015ff157230 */ /* 0x000fe20000004100 */
[----:B--2---:R-:W-:-:S04]  /*13380*/  LEA.HI R3, R3, R20, RZ, 0x1d ;  /* 0x0000001403037211 */ /* 0x004fc800078fe8ff */
[----:B------:R-:W-:Y:S01]  /*13390*/  SHF.R.S32.HI R44, RZ, 0x1f, R3 ;  /* 0x0000001fff2c7819 */ /* 0x000fe20000011403 */
[----:B------:R-:W-:-:S03]  /*133a0*/  IMAD.SHL.U32 R20, R3, 0x8, RZ ;  /* 0x0000000803147824 */ /* 0x000fc600078e00ff */
[----:B------:R-:W-:Y:S02]  /*133b0*/  LEA.HI R44, R44, R3, RZ, 0x3 ;  /* 0x000000032c2c7211 */ /* 0x000fe400078f18ff */
[----:B------:R-:W-:-:S03]  /*133c0*/  LOP3.LUT R3, R223, 0x38, R20, 0xf8, !PT ;  /* 0x00000038df037812 */ /* 0x000fc600078ef814 */
[----:B------:R-:W-:Y:S01]  /*133d0*/  IMAD.SHL.U32 R20, R44, 0x400, RZ ;  /* 0x000004002c147824 */ /* 0x000fe200078e00ff */
[----:B------:R-:W-:Y:S01]  /*133e0*/  LOP3.LUT R3, R3, R78, RZ, 0x3c, !PT ;  /* 0x0000004e03037212 */ /* 0x000fe200078e3cff */
[----:B----4-:R-:W0:Y:S03]  /*133f0*/  LDS.128 R44, [R65] ;  /* 0x00000000412c7984 */ /* 0x010e260000000c00 */
[----:B------:R-:W-:-:S04]  /*13400*/  LOP3.LUT R20, R20, 0x7fffe000, RZ, 0xc0, !PT ;  /* 0x7fffe00014147812 */ /* 0x000fc800078ec0ff */
[----:B------:R-:W-:Y:S02]  /*13410*/  IADD3 R3, R3, R20, R225 ;  /* 0x0000001403037210 */ /* 0x000fe40007ffe0e1 */
[--C-:B------:R-:W-:Y:S02]  /*13420*/  SHF.R.U64 R20, R40, 0x10, R41.reuse ;  /* 0x0000001028147819 */ /* 0x100fe40000001229 */
[----:B------:R-:W-:Y:S01]  /*13430*/  SHF.R.U32.HI R40, RZ, 0x10, R41 ;  /* 0x00000010ff287819 */ /* 0x000fe20000011629 */
[----:B------:R-:W-:Y:S01]  /*13440*/  IMAD R3, R3, 0x2, R16 ;  /* 0x0000000203037824 */ /* 0x000fe200078e0210 */
[----:B------:R-:W-:Y:S01]  /*13450*/  SHF.R.U64 R41, R42, 0x10, R43 ;  /* 0x000000102a297819 */ /* 0x000fe2000000122b */
[----:B------:R-:W-:Y:S01]  /*13460*/  HADD2.F32 R20, -RZ, R20.H0_H0 ;  /* 0x20000014ff147230 */ /* 0x000fe20000004100 */
[--C-:B------:R-:W-:Y:S01]  /*13470*/  SHF.R.U64 R42, R50, 0x10, R51.reuse ;  /* 0x00000010322a7819 */ /* 0x100fe20000001233 */
[----:B------:R-:W-:Y:S01]  /*13480*/  HADD2.F32 R40, -RZ, R40.H0_H0 ;  /* 0x20000028ff287230 */ /* 0x000fe20000004100 */
[----:B------:R-:W1:Y:S01]  /*13490*/  LDS.128 R52, [R3+0x14400] ;  /* 0x0144000003347984 */ /* 0x000e620000000c00 */
[----:B------:R-:W-:Y:S01]  /*134a0*/  SHF.R.U32.HI R50, RZ, 0x10, R51 ;  /* 0x00000010ff327819 */ /* 0x000fe20000011633 */
[----:B------:R-:W-:Y:S01]  /*134b0*/  HADD2.F32 R41, -RZ, R41.H0_H0 ;  /* 0x20000029ff297230 */ /* 0x000fe20000004100 */
[----:B------:R-:W-:Y:S01]  /*134c0*/  SHF.R.U32.HI R43, RZ, 0x10, R43 ;  /* 0x00000010ff2b7819 */ /* 0x000fe2000001162b */
[----:B------:R-:W-:-:S02]  /*134d0*/  HADD2.F32 R42, -RZ, R42.H0_H0 ;  /* 0x2000002aff2a7230 */ /* 0x000fc40000004100 */
[----:B------:R-:W-:Y:S02]  /*134e0*/  HADD2.F32 R50, -RZ, R50.H0_H0 ;  /* 0x20000032ff327230 */ /* 0x000fe40000004100 */
[--C-:B0-----:R-:W-:Y:S02]  /*134f0*/  HADD2.F32 R49, -RZ, R45.reuse.H0_H0 ;  /* 0x2000002dff317230 */ /* 0x101fe40000004100 */
[----:B------:R-:W-:Y:S02]  /*13500*/  HADD2.F32 R51, -RZ, R45.H1_H1 ;  /* 0x3000002dff337230 */ /* 0x000fe40000004100 */
[----:B------:R-:W-:Y:S02]  /*13510*/  HADD2.F32 R45, -RZ, R44.H0_H0 ;  /* 0x2000002cff2d7230 */ /* 0x000fe40000004100 */
[----:B------:R-:W-:Y:S02]  /*13520*/  HADD2.F32 R56, -RZ, R46.H0_H0 ;  /* 0x2000002eff387230 */ /* 0x000fe40000004100 */
[----:B------:R-:W-:-:S02]  /*13530*/  HADD2.F32 R57, -RZ, R47.H0_H0 ;  /* 0x2000002fff397230 */ /* 0x000fc40000004100 */
[----:B------:R-:W-:Y:S02]  /*13540*/  HADD2.F32 R47, -RZ, R47.H1_H1 ;  /* 0x3000002fff2f7230 */ /* 0x000fe40000004100 */
[----:B------:R-:W-:Y:S02]  /*13550*/  HADD2.F32 R44, -RZ, R44.H1_H1 ;  /* 0x3000002cff2c7230 */ /* 0x000fe40000004100 */
[----:B------:R-:W-:Y:S02]  /*13560*/  HADD2.F32 R46, -RZ, R46.H1_H1 ;  /* 0x3000002eff2e7230 */ /* 0x000fe40000004100 */
[--C-:B-1----:R-:W-:Y:S02]  /*13570*/  HADD2.F32 R59, -RZ, R53.reuse.H0_H0 ;  /* 0x20000035ff3b7230 */ /* 0x102fe40000004100 */
[----:B------:R-:W-:Y:S02]  /*13580*/  HADD2.F32 R61, -RZ, R53.H1_H1 ;  /* 0x30000035ff3d7230 */ /* 0x000fe40000004100 */
[----:B------:R-:W-:-:S02]  /*13590*/  HADD2.F32 R53, -RZ, R52.H0_H0 ;  /* 0x20000034ff357230 */ /* 0x000fc40000004100 */
[C---:B------:R-:W-:Y:S01]  /*135a0*/  FMUL.FTZ R63, R59.reuse, R60 ;  /* 0x0000003c3b3f7220 */ /* 0x040fe20000410000 */
[-C--:B------:R-:W-:Y:S01]  /*135b0*/  FMUL.FTZ R59, R59, R58.reuse ;  /* 0x0000003a3b3b7220 */ /* 0x080fe20000410000 */
[----:B------:R-:W-:Y:S02]  /*135c0*/  HADD2.F32 R62, -RZ, R54.H0_H0 ;  /* 0x20000036ff3e7230 */ /* 0x000fe40000004100 */
[----:B------:R-:W-:Y:S01]  /*135d0*/  FFMA.FTZ R63, R49, R58, -R63 ;  /* 0x0000003a313f7223 */ /* 0x000fe2000001083f */
[C---:B------:R-:W-:Y:S01]  /*135e0*/  FMUL.FTZ R58, R61.reuse, R48 ;  /* 0x000000303d3a7220 */ /* 0x040fe20000410000 */
[----:B------:R-:W-:Y:S01]  /*135f0*/  FMUL.FTZ R61, R61, R40 ;  /* 0x000000283d3d7220 */ /* 0x000fe20000410000 */
[----:B------:R-:W-:Y:S01]  /*13600*/  FFMA.FTZ R59, R49, R60, R59 ;  /* 0x0000003c313b7223 */ /* 0x000fe2000001003b */
[----:B------:R-:W-:Y:S02]  /*13610*/  HADD2.F32 R49, -RZ, R110.H0_H0 ;  /* 0x2000006eff317230 */ /* 0x000fe40000004100 */
[----:B------:R-:W-:Y:S01]  /*13620*/  FFMA.FTZ R58, R51, R40, -R58 ;  /* 0x00000028333a7223 */ /* 0x000fe2000001083a */
[C---:B------:R-:W-:Y:S01]  /*13630*/  FMUL.FTZ R40, R53.reuse, R109 ;  /* 0x0000006d35287220 */ /* 0x040fe20000410000 */
[----:B------:R-:W-:Y:S01]  /*13640*/  FMUL.FTZ R53, R53, R111 ;  /* 0x0000006f35357220 */ /* 0x000fe20000410000 */
[----:B------:R-:W-:Y:S01]  /*13650*/  FFMA.FTZ R61, R51, R48, R61 ;  /* 0x00000030333d7223 */ /* 0x000fe2000001003d */
[----:B------:R-:W-:-:S02]  /*13660*/  HADD2.F32 R48, -RZ, R112.H0_H0 ;  /* 0x20000070ff307230 */ /* 0x000fc40000004100 */
[C---:B------:R-:W-:Y:S01]  /*13670*/  FFMA.FTZ R40, R45.reuse, R111, -R40 ;  /* 0x0000006f2d287223 */ /* 0x040fe20000010828 */
[----:B------:R-:W-:Y:S01]  /*13680*/  FFMA.FTZ R53, R45, R109, R53 ;  /* 0x0000006d2d357223 */ /* 0x000fe20000010035 */
[CC--:B------:R-:W-:Y:S01]  /*13690*/  FMUL.FTZ R45, R62.reuse, R49.reuse ;  /* 0x000000313e2d7220 */ /* 0x0c0fe20000410000 */
[--C-:B------:R-:W-:Y:S02]  /*136a0*/  HADD2.F32 R64, -RZ, R55.reuse.H0_H0 ;  /* 0x20000037ff407230 */ /* 0x100fe40000004100 */
[-C--:B------:R-:W-:Y:S01]  /*136b0*/  FMUL.FTZ R62, R62, R48.reuse ;  /* 0x000000303e3e7220 */ /* 0x080fe20000410000 */
[----:B------:R-:W-:Y:S02]  /*136c0*/  HADD2.F32 R55, -RZ, R55.H1_H1 ;  /* 0x30000037ff377230 */ /* 0x000fe40000004100 */
[C---:B------:R-:W-:Y:S01]  /*136d0*/  FFMA.FTZ R48, R56.reuse, R48, -R45 ;  /* 0x0000003038307223 */ /* 0x040fe2000001082d */
[----:B------:R-:W-:Y:S02]  /*136e0*/  HADD2.F32 R45, -RZ, R43.H0_H0 ;  /* 0x2000002bff2d7230 */ /* 0x000fe40000004100 */
[----:B------:R-:W-:Y:S01]  /*136f0*/  FFMA.FTZ R62, R56, R49, R62 ;  /* 0x00000031383e7223 */ /* 0x000fe2000001003e */
[----:B------:R-:W-:-:S02]  /*13700*/  HADD2.F32 R52, -RZ, R52.H1_H1 ;  /* 0x30000034ff347230 */ /* 0x000fc40000004100 */
[CC--:B------:R-:W-:Y:S01]  /*13710*/  FMUL.FTZ R49, R55.reuse, R50.reuse ;  /* 0x0000003237317220 */ /* 0x0c0fe20000410000 */
[----:B------:R-:W-:Y:S02]  /*13720*/  HADD2.F32 R54, -RZ, R54.H1_H1 ;  /* 0x30000036ff367230 */ /* 0x000fe40000004100 */
[-C--:B------:R-:W-:Y:S01]  /*13730*/  FMUL.FTZ R55, R55, R45.reuse ;  /* 0x0000002d37377220 */ /* 0x080fe20000410000 */
[----:B------:R-:W-:Y:S02]  /*13740*/  HADD2.F32 R110, -RZ, R110.H1_H1 ;  /* 0x3000006eff6e7230 */ /* 0x000fe40000004100 */
[C---:B------:R-:W-:Y:S01]  /*13750*/  FFMA.FTZ R49, R47.reuse, R45, -R49 ;  /* 0x0000002d2f317223 */ /* 0x040fe20000010831 */
[----:B------:R-:W-:Y:S02]  /*13760*/  HADD2.F32 R112, -RZ, R112.H1_H1 ;  /* 0x30000070ff707230 */ /* 0x000fe40000004100 */
[----:B------:R-:W-:Y:S01]  /*13770*/  FFMA.FTZ R47, R47, R50, R55 ;  /* 0x000000322f2f7223 */ /* 0x000fe20000010037 */
[C---:B------:R-:W-:Y:S01]  /*13780*/  FMUL.FTZ R50, R52.reuse, R21 ;  /* 0x0000001534327220 */ /* 0x040fe20000410000 */
[----:B------:R-:W-:Y:S01]  /*13790*/  FMUL.FTZ R52, R52, R20 ;  /* 0x0000001434347220 */ /* 0x000fe20000410000 */
[----:B------:R-:W-:Y:S01]  /*137a0*/  FMUL.FTZ R43, R64, R110 ;  /* 0x0000006e402b7220 */ /* 0x000fe20000410000 */
[----:B------:R-:W-:Y:S01]  /*137b0*/  FMUL.FTZ R45, R54, R42 ;  /* 0x0000002a362d7220 */ /* 0x000fe20000410000 */
[----:B------:R-:W-:Y:S01]  /*137c0*/  FMUL.FTZ R64, R64, R112 ;  /* 0x0000007040407220 */ /* 0x000fe20000410000 */
[----:B------:R-:W-:Y:S01]  /*137d0*/  FMUL.FTZ R54, R54, R41 ;  /* 0x0000002936367220 */ /* 0x000fe20000410000 */
[C---:B------:R-:W-:Y:S01]  /*137e0*/  FFMA.FTZ R20, R44.reuse, R20, -R50 ;  /* 0x000000142c147223 */ /* 0x040fe20000010832 */
[----:B------:R-:W-:Y:S01]  /*137f0*/  FFMA.FTZ R44, R44, R21, R52 ;  /* 0x000000152c2c7223 */ /* 0x000fe20000010034 */
[C---:B------:R-:W-:Y:S01]  /*13800*/  FFMA.FTZ R43, R57.reuse, R112, -R43 ;  /* 0x00000070392b7223 */ /* 0x040fe2000001082b */
[C---:B------:R-:W-:Y:S01]  /*13810*/  FFMA.FTZ R21, R46.reuse, R41, -R45 ;  /* 0x000000292e157223 */ /* 0x040fe2000001082d */
        /* <DEDUP_REMOVED lines=12> */
.L_x_2819:
[----:B------:R-:W-:Y:S05]  /*138e0*/  BSYNC B1 ;  /* 0x0000000000017941 */ /* 0x000fea0003800000 */
.L_x_2818:
[----:B--2---:R-:W-:Y:S01]  /*138f0*/  VIADD R3, R212, 0x40 ;  /* 0x00000040d4037836 */ /* 0x004fe20000000000 */
[----:B------:R-:W-:Y:S04]  /*13900*/  BSSY B1, `(.L_x_2822) ;  /* 0x00000d5000017945 */ /* 0x000fe80003800000 */
[----:B------:R-:W-:-:S13]  /*13910*/  ISETP.GE.AND P0, PT, R3, R0, PT ;  /* 0x000000000300720c */ /* 0x000fda0003f06270 */
[----:B------:R-:W-:Y:S05]  /*13920*/  @P0 BRA `(.L_x_2823) ;  /* 0x0000000c00480947 */ /* 0x000fea0003800000 */
[----:B01----:R-:W0:Y:S01]  /*13930*/  LDC R20, c[0x0][0x3f4] ;  /* 0x0000fd00ff147b82 */ /* 0x003e220000000800 */
[----:B------:R-:W-:Y:S01]  /*13940*/  BSSY B2, `(.L_x_2824) ;  /* 0x0000064000027945 */ /* 0x000fe20003800000 */
[----:B------:R-:W-:Y:S02]  /*13950*/  SHF.R.U32.HI R62, RZ, 0x3, R222 ;  /* 0x00000003ff3e7819 */ /* 0x000fe400000116de */
[-C--:B0-----:R-:W-:Y:S02]  /*13960*/  ISETP.GE.AND P0, PT, R18, R20.reuse, PT ;  /* 0x000000141200720c */ /* 0x081fe40003f06270 */
[----:B------:R-:W-:-:S11]  /*13970*/  ISETP.GE.AND P1, PT, R213, R20, PT ;  /* 0x00000014d500720c */ /* 0x000fd60003f26270 */
[----:B------:R-:W-:Y:S05]  /*13980*/  @P0 BRA `(.L_x_2825) ;  /* 0x00000004007c0947 */ /* 0x000fea0003800000 */
[----:B------:R-:W2:Y:S01]  /*13990*/  LDL R63, [R1+0xa4] ;  /* 0x0000a400013f7983 */ /* 0x000ea20000100800 */
[----:B------:R-:W-:Y:S01]  /*139a0*/  LEA.HI R3, R20, R237, RZ, 0x1d ;  /* 0x000000ed14037211 */ /* 0x000fe200078fe8ff */
[----:B------:R-:W-:Y:S01]  /*139b0*/  HADD2.F32 R53, -RZ, R105.H1_H1 ;  /* 0x30000069ff357230 */ /* 0x000fe20000004100 */
[----:B------:R-:W-:Y:S01]  /*139c0*/  SHF.R.U64 R30, R30, 0x10, R31 ;  /* 0x000000101e1e7819 */ /* 0x000fe2000000121f */
[--C-:B------:R-:W-:Y:S01]  /*139d0*/  HADD2.F32 R51, -RZ, R107.reuse.H1_H1 ;  /* 0x3000006bff337230 */ /* 0x100fe20000004100 */
[----:B------:R-:W-:Y:S01]  /*139e0*/  SHF.R.S32.HI R40, RZ, 0x1f, R3 ;  /* 0x0000001fff287819 */ /* 0x000fe20000011403 */
[----:B------:R-:W-:Y:S01]  /*139f0*/  HADD2.F32 R58, -RZ, R107.H0_H0 ;  /* 0x2000006bff3a7230 */ /* 0x000fe20000004100 */
[----:B------:R-:W-:Y:S02]  /*13a00*/  SHF.L.U32 R21, R3, 0x3, RZ ;  /* 0x0000000303157819 */ /* 0x000fe400000006ff */
[----:B------:R-:W-:Y:S02]  /*13a10*/  LEA.HI R40, R40, R3, RZ, 0x3 ;  /* 0x0000000328287211 */ /* 0x000fe400078f18ff */
[----:B------:R-:W-:-:S03]  /*13a20*/  LOP3.LUT R3, R222, 0x38, R21, 0xf8, !PT ;  /* 0x00000038de037812 */ /* 0x000fc600078ef815 */
[----:B------:R-:W-:Y:S01]  /*13a30*/  IMAD.SHL.U32 R40, R40, 0x400, RZ ;  /* 0x0000040028287824 */ /* 0x000fe200078e00ff */
[----:B------:R-:W-:-:S04]  /*13a40*/  LOP3.LUT R3, R3, R62, RZ, 0x3c, !PT ;  /* 0x0000003e03037212 */ /* 0x000fc800078e3cff */
[----:B------:R-:W-:-:S04]  /*13a50*/  LOP3.LUT R21, R40, 0x7fffe000, RZ, 0xc0, !PT ;  /* 0x7fffe00028157812 */ /* 0x000fc800078ec0ff */
[----:B------:R-:W-:Y:S02]  /*13a60*/  IADD3 R3, R3, R21, R224 ;  /* 0x0000001503037210 */ /* 0x000fe40007ffe0e0 */
[----:B------:R-:W-:Y:S02]  /*13a70*/  SHF.R.U64 R21, R28, 0x10, R29 ;  /* 0x000000101c157819 */ /* 0x000fe4000000121d */
[--C-:B------:R-:W-:Y:S01]  /*13a80*/  SHF.R.U64 R28, R36, 0x10, R37.reuse ;  /* 0x00000010241c7819 */ /* 0x100fe20000001225 */
[----:B------:R-:W-:Y:S01]  /*13a90*/  IMAD R3, R3, 0x2, R16 ;  /* 0x0000000203037824 */ /* 0x000fe200078e0210 */
[----:B------:R-:W-:Y:S01]  /*13aa0*/  SHF.R.U32.HI R36, RZ, 0x10, R37 ;  /* 0x00000010ff247819 */ /* 0x000fe20000011625 */
[----:B------:R-:W-:Y:S01]  /*13ab0*/  HADD2.F32 R21, -RZ, R21.H0_H0 ;  /* 0x20000015ff157230 */ /* 0x000fe20000004100 */
[----:B------:R-:W-:Y:S02]  /*13ac0*/  SHF.R.U32.HI R29, RZ, 0x10, R29 ;  /* 0x00000010ff1d7819 */ /* 0x000fe4000001161d */
[----:B------:R-:W0:Y:S01]  /*13ad0*/  LDS.128 R44, [R3+0x14400] ;  /* 0x01440000032c7984 */ /* 0x000e220000000c00 */
[----:B------:R-:W-:Y:S01]  /*13ae0*/  SHF.R.U32.HI R37, RZ, 0x10, R31 ;  /* 0x00000010ff257819 */ /* 0x000fe2000001161f */
[----:B------:R-:W-:Y:S01]  /*13af0*/  HADD2.F32 R59, -RZ, R36.H0_H0 ;  /* 0x20000024ff3b7230 */ /* 0x000fe20000004100 */
[--C-:B------:R-:W-:Y:S01]  /*13b00*/  SHF.R.U64 R31, R38, 0x10, R39.reuse ;  /* 0x00000010261f7819 */ /* 0x100fe20000001227 */
[----:B------:R-:W-:Y:S01]  /*13b10*/  HADD2.F32 R29, -RZ, R29.H0_H0 ;  /* 0x2000001dff1d7230 */ /* 0x000fe20000004100 */
[----:B------:R-:W-:Y:S01]  /*13b20*/  SHF.R.U32.HI R39, RZ, 0x10, R39 ;  /* 0x00000010ff277819 */ /* 0x000fe20000011627 */
[----:B------:R-:W-:-:S02]  /*13b30*/  HADD2.F32 R36, -RZ, R105.H0_H0 ;  /* 0x20000069ff247230 */ /* 0x000fc40000004100 */
[--C-:B0-----:R-:W-:Y:S02]  /*13b40*/  HADD2.F32 R52, -RZ, R45.reuse.H0_H0 ;  /* 0x2000002dff347230 */ /* 0x101fe40000004100 */
[----:B------:R-:W-:Y:S02]  /*13b50*/  HADD2.F32 R54, -RZ, R45.H1_H1 ;  /* 0x3000002dff367230 */ /* 0x000fe40000004100 */
[----:B------:R-:W-:Y:S02]  /*13b60*/  HADD2.F32 R45, -RZ, R44.H0_H0 ;  /* 0x2000002cff2d7230 */ /* 0x000fe40000004100 */
[C---:B------:R-:W-:Y:S01]  /*13b70*/  FMUL.FTZ R57, R52.reuse, R53 ;  /* 0x0000003534397220 */ /* 0x040fe20000410000 */
[----:B------:R-:W-:Y:S01]  /*13b80*/  FMUL.FTZ R61, R52, R51 ;  /* 0x00000033343d7220 */ /* 0x000fe20000410000 */
[----:B------:R-:W-:Y:S02]  /*13b90*/  HADD2.F32 R55, -RZ, R46.H0_H0 ;  /* 0x2000002eff377230 */ /* 0x000fe40000004100 */
[----:B------:R-:W-:-:S02]  /*13ba0*/  HADD2.F32 R52, -RZ, R106.H0_H0 ;  /* 0x2000006aff347230 */ /* 0x000fc40000004100 */
[--C-:B------:R-:W-:Y:S02]  /*13bb0*/  HADD2.F32 R56, -RZ, R47.reuse.H0_H0 ;  /* 0x2000002fff387230 */ /* 0x100fe40000004100 */
[----:B------:R-:W-:Y:S02]  /*13bc0*/  HADD2.F32 R47, -RZ, R47.H1_H1 ;  /* 0x3000002fff2f7230 */ /* 0x000fe40000004100 */
[----:B------:R-:W-:Y:S02]  /*13bd0*/  HADD2.F32 R44, -RZ, R44.H1_H1 ;  /* 0x3000002cff2c7230 */ /* 0x000fe40000004100 */
[----:B------:R-:W-:Y:S01]  /*13be0*/  HADD2.F32 R46, -RZ, R46.H1_H1 ;  /* 0x3000002eff2e7230 */ /* 0x000fe20000004100 */
[----:B--2---:R-:W0:Y:S02]  /*13bf0*/  LDS.128 R40, [R63] ;  /* 0x000000003f287984 */ /* 0x004e240000000c00 */
[--C-:B0-----:R-:W-:Y:S02]  /*13c00*/  HADD2.F32 R38, -RZ, R41.reuse.H0_H0 ;  /* 0x20000029ff267230 */ /* 0x101fe40000004100 */
[----:B------:R-:W-:-:S02]  /*13c10*/  HADD2.F32 R48, -RZ, R41.H1_H1 ;  /* 0x30000029ff307230 */ /* 0x000fc40000004100 */
[----:B------:R-:W-:Y:S02]  /*13c20*/  HADD2.F32 R41, -RZ, R40.H0_H0 ;  /* 0x20000028ff297230 */ /* 0x000fe40000004100 */
[----:B------:R-:W-:Y:S01]  /*13c30*/  FFMA.FTZ R57, R38, R51, -R57 ;  /* 0x0000003326397223 */ /* 0x000fe20000010839 */
[----:B------:R-:W-:Y:S01]  /*13c40*/  FMUL.FTZ R51, R54, R59 ;  /* 0x0000003b36337220 */ /* 0x000fe20000410000 */
[----:B------:R-:W-:Y:S01]  /*13c50*/  FFMA.FTZ R61, R38, R53, R61 ;  /* 0x00000035263d7223 */ /* 0x000fe2000001003d */
[-C--:B------:R-:W-:Y:S01]  /*13c60*/  FMUL.FTZ R53, R54, R29.reuse ;  /* 0x0000001d36357220 */ /* 0x080fe20000410000 */
[C---:B------:R-:W-:Y:S01]  /*13c70*/  FMUL.FTZ R54, R45.reuse, R36 ;  /* 0x000000242d367220 */ /* 0x040fe20000410000 */
[----:B------:R-:W-:Y:S01]  /*13c80*/  FFMA.FTZ R38, R48, R29, -R51 ;  /* 0x0000001d30267223 */ /* 0x000fe20000010833 */
[-C--:B------:R-:W-:Y:S01]  /*13c90*/  FMUL.FTZ R29, R45, R58.reuse ;  /* 0x0000003a2d1d7220 */ /* 0x080fe20000410000 */
[----:B------:R-:W-:Y:S02]  /*13ca0*/  HADD2.F32 R49, -RZ, R42.H0_H0 ;  /* 0x2000002aff317230 */ /* 0x000fe40000004100 */
[----:B------:R-:W-:Y:S01]  /*13cb0*/  FFMA.FTZ R45, R41, R58, -R54 ;  /* 0x0000003a292d7223 */ /* 0x000fe20000010836 */
[----:B------:R-:W-:-:S02]  /*13cc0*/  HADD2.F32 R54, -RZ, R108.H0_H0 ;  /* 0x2000006cff367230 */ /* 0x000fc40000004100 */
[----:B------:R-:W-:Y:S01]  /*13cd0*/  FMUL.FTZ R58, R55, R52 ;  /* 0x00000034373a7220 */ /* 0x000fe20000410000 */
[----:B------:R-:W-:Y:S01]  /*13ce0*/  FFMA.FTZ R36, R41, R36, R29 ;  /* 0x0000002429247223 */ /* 0x000fe2000001001d */
[----:B------:R-:W-:Y:S02]  /*13cf0*/  HADD2.F32 R51, -RZ, R106.H1_H1 ;  /* 0x3000006aff337230 */ /* 0x000fe40000004100 */
[----:B------:R-:W-:Y:S01]  /*13d00*/  FFMA.FTZ R48, R48, R59, R53 ;  /* 0x0000003b30307223 */ /* 0x000fe20000010035 */
[----:B------:R-:W-:Y:S02]  /*13d10*/  HADD2.F32 R29, -RZ, R108.H1_H1 ;  /* 0x3000006cff1d7230 */ /* 0x000fe40000004100 */
[-C--:B------:R-:W-:Y:S01]  /*13d20*/  FFMA.FTZ R41, R49, R54.reuse, -R58 ;  /* 0x0000003631297223 */ /* 0x080fe2000001083a */
[----:B------:R-:W-:Y:S02]  /*13d30*/  HADD2.F32 R58, -RZ, R37.H0_H0 ;  /* 0x20000025ff3a7230 */ /* 0x000fe40000004100 */
[----:B------:R-:W-:Y:S01]  /*13d40*/  FMUL.FTZ R60, R55, R54 ;  /* 0x00000036373c7220 */ /* 0x000fe20000410000 */
[----:B------:R-:W-:-:S02]  /*13d50*/  HADD2.F32 R50, -RZ, R43.H0_H0 ;  /* 0x2000002bff327230 */ /* 0x000fc40000004100 */
[C---:B------:R-:W-:Y:S01]  /*13d60*/  FMUL.FTZ R37, R56.reuse, R51 ;  /* 0x0000003338257220 */ /* 0x040fe20000410000 */
[----:B------:R-:W-:Y:S02]  /*13d70*/  HADD2.F32 R54, -RZ, R39.H0_H0 ;  /* 0x20000027ff367230 */ /* 0x000fe40000004100 */
[-C--:B------:R-:W-:Y:S01]  /*13d80*/  FMUL.FTZ R56, R56, R29.reuse ;  /* 0x0000001d38387220 */ /* 0x080fe20000410000 */
[----:B------:R-:W-:Y:S01]  /*13d90*/  FFMA.FTZ R49, R49, R52, R60 ;  /* 0x0000003431317223 */ /* 0x000fe2000001003c */
[C---:B------:R-:W-:Y:S01]  /*13da0*/  FFMA.FTZ R29, R50.reuse, R29, -R37 ;  /* 0x0000001d321d7223 */ /* 0x040fe20000010825 */
[----:B------:R-:W-:Y:S02]  /*13db0*/  HADD2.F32 R43, -RZ, R43.H1_H1 ;  /* 0x3000002bff2b7230 */ /* 0x000fe40000004100 */
[----:B------:R-:W-:Y:S01]  /*13dc0*/  FFMA.FTZ R39, R50, R51, R56 ;  /* 0x0000003332277223 */ /* 0x000fe20000010038 */
[C---:B------:R-:W-:Y:S01]  /*13dd0*/  FMUL.FTZ R52, R47.reuse, R54 ;  /* 0x000000362f347220 */ /* 0x040fe20000410000 */
[----:B------:R-:W-:Y:S01]  /*13de0*/  FMUL.FTZ R50, R47, R58 ;  /* 0x0000003a2f327220 */ /* 0x000fe20000410000 */
[----:B------:R-:W-:-:S02]  /*13df0*/  HADD2.F32 R37, -RZ, R28.H0_H0 ;  /* 0x2000001cff257230 */ /* 0x000fc40000004100 */
[----:B------:R-:W-:Y:S02]  /*13e00*/  HADD2.F32 R47, -RZ, R31.H0_H0 ;  /* 0x2000001fff2f7230 */ /* 0x000fe40000004100 */
[C---:B------:R-:W-:Y:S01]  /*13e10*/  FFMA.FTZ R52, R43.reuse, R58, -R52 ;  /* 0x0000003a2b347223 */ /* 0x040fe20000010834 */
[----:B------:R-:W-:Y:S02]  /*13e20*/  HADD2.F32 R31, -RZ, R30.H0_H0 ;  /* 0x2000001eff1f7230 */ /* 0x000fe40000004100 */
[----:B------:R-:W-:Y:S01]  /*13e30*/  FFMA.FTZ R50, R43, R54, R50 ;  /* 0x000000362b327223 */ /* 0x000fe20000010032 */
[----:B------:R-:W-:Y:S02]  /*13e40*/  HADD2.F32 R40, -RZ, R40.H1_H1 ;  /* 0x30000028ff287230 */ /* 0x000fe40000004100 */
[----:B------:R-:W-:Y:S01]  /*13e50*/  FMUL.FTZ R43, R44, R37 ;  /* 0x000000252c2b7220 */ /* 0x000fe20000410000 */
[----:B------:R-:W-:Y:S02]  /*13e60*/  HADD2.F32 R42, -RZ, R42.H1_H1 ;  /* 0x3000002aff2a7230 */ /* 0x000fe40000004100 */
[----:B------:R-:W-:Y:S01]  /*13e70*/  FMUL.FTZ R51, R46, R47 ;  /* 0x0000002f2e337220 */ /* 0x000fe20000410000 */
[----:B------:R-:W-:Y:S01]  /*13e80*/  FMUL.FTZ R44, R44, R21 ;  /* 0x000000152c2c7220 */ /* 0x000fe20000410000 */
[----:B------:R-:W-:Y:S01]  /*13e90*/  FMUL.FTZ R46, R46, R31 ;  /* 0x0000001f2e2e7220 */ /* 0x000fe20000410000 */
[----:B------:R-:W-:Y:S01]  /*13ea0*/  FFMA.FTZ R28, R40, R21, -R43 ;  /* 0x00000015281c7223 */ /* 0x000fe2000001082b */
[----:B------:R-:W-:Y:S01]  /*13eb0*/  FFMA.FTZ R30, R42, R31, -R51 ;  /* 0x0000001f2a1e7223 */ /* 0x000fe20000010833 */
        /* <DEDUP_REMOVED lines=12> */
.L_x_2825:
[----:B------:R-:W-:Y:S05]  /*13f80*/  BSYNC B2 ;  /* 0x0000000000027941 */ /* 0x000fea0003800000 */
.L_x_2824:
[----:B------:R-:W-:Y:S05]  /*13f90*/  @P1 BRA `(.L_x_2823) ;  /* 0x0000000400ac1947 */ /* 0x000fea0003800000 */
[----:B------:R-:W2:Y:S04]  /*13fa0*/  LDL R21, [R1+0x60] ;  /* 0x0000600001157983 */ /* 0x000ea80000100800 */
[----:B0-----:R-:W4:Y:S01]  /*13fb0*/  LDL R3, [R1+0x8c] ;  /* 0x00008c0001037983 */ /* 0x001f220000100800 */
[----:B------:R-:W-:Y:S01]  /*13fc0*/  SHF.R.S32.HI R28, RZ, 0x1f, R213 ;  /* 0x0000001fff1c7819 */ /* 0x000fe200000114d5 */
[--C-:B------:R-:W-:Y:S01]  /*13fd0*/  HADD2.F32 R49, -RZ, R95.reuse.H0_H0 ;  /* 0x2000005fff317230 */ /* 0x100fe20000004100 */
[----:B------:R-:W-:Y:S01]  /*13fe0*/  SHF.R.U32.HI R50, RZ, 0x10, R33 ;  /* 0x00000010ff327819 */ /* 0x000fe20000011621 */
[----:B------:R-:W-:Y:S01]  /*13ff0*/  HADD2.F32 R47, -RZ, R96.H1_H1 ;  /* 0x30000060ff2f7230 */ /* 0x000fe20000004100 */
[----:B------:R-:W-:Y:S01]  /*14000*/  SHF.R.U32.HI R43, RZ, 0x10, R25 ;  /* 0x00000010ff2b7819 */ /* 0x000fe20000011619 */
[----:B------:R-:W-:-:S02]  /*14010*/  HADD2.F32 R48, -RZ, R95.H1_H1 ;  /* 0x3000005fff307230 */ /* 0x000fc40000004100 */
[----:B------:R-:W-:Y:S02]  /*14020*/  HADD2.F32 R50, -RZ, R50.H0_H0 ;  /* 0x20000032ff327230 */ /* 0x000fe40000004100 */
[----:B------:R-:W-:Y:S02]  /*14030*/  HADD2.F32 R43, -RZ, R43.H0_H0 ;  /* 0x2000002bff2b7230 */ /* 0x000fe40000004100 */
[----:B------:R-:W-:Y:S02]  /*14040*/  HADD2.F32 R96, -RZ, R96.H0_H0 ;  /* 0x20000060ff607230 */ /* 0x000fe40000004100 */
[----:B--2---:R-:W-:Y:S01]  /*14050*/  IMAD.MOV.U32 R29, RZ, RZ, R21 ;  /* 0x000000ffff1d7224 */ /* 0x004fe200078e0015 */
[CC--:B------:R-:W-:Y:S02]  /*14060*/  LEA.HI R21, R28.reuse, R213.reuse, RZ, 0x6 ;  /* 0x000000d51c157211 */ /* 0x0c0fe400078f30ff */
[----:B----4-:R-:W-:Y:S02]  /*14070*/  R2UR UR4, R3 ;  /* 0x00000000030472ca */ /* 0x010fe400000e0000 */
[----:B------:R-:W-:Y:S01]  /*14080*/  LEA.HI R3, R28, R213, RZ, 0x3 ;  /* 0x000000d51c037211 */ /* 0x000fe200078f18ff */
[----:B------:R-:W-:Y:S01]  /*14090*/  IMAD.SHL.U32 R28, R21, 0x80, RZ ;  /* 0x00000080151c7824 */ /* 0x000fe200078e00ff */
[----:B------:R-:W-:-:S02]  /*140a0*/  LEA.HI R20, R20, R29, RZ, 0x1d ;  /* 0x0000001d14147211 */ /* 0x000fc400078fe8ff */
[----:B------:R-:W-:Y:S02]  /*140b0*/  LOP3.LUT R3, R222, 0x38, R3, 0xf8, !PT ;  /* 0x00000038de037812 */ /* 0x000fe400078ef803 */
[----:B------:R-:W-:Y:S02]  /*140c0*/  SHF.R.S32.HI R21, RZ, 0x1f, R20 ;  /* 0x0000001fff157819 */ /* 0x000fe40000011414 */
[----:B------:R-:W-:Y:S02]  /*140d0*/  LOP3.LUT R29, R28, 0xffffe000, RZ, 0xc0, !PT ;  /* 0xffffe0001c1d7812 */ /* 0x000fe400078ec0ff */
[----:B------:R-:W-:Y:S02]  /*140e0*/  LOP3.LUT R28, R3, R62, RZ, 0x3c, !PT ;  /* 0x0000003e031c7212 */ /* 0x000fe400078e3cff */
[----:B------:R-:W-:Y:S02]  /*140f0*/  LEA.HI R21, R21, R20, RZ, 0x3 ;  /* 0x0000001415157211 */ /* 0x000fe400078f18ff */
[----:B------:R-:W-:-:S02]  /*14100*/  SHF.L.U32 R3, R20, 0x3, RZ ;  /* 0x0000000314037819 */ /* 0x000fc400000006ff */
[--C-:B------:R-:W-:Y:S01]  /*14110*/  IADD3 R29, R28, R29, R224.reuse ;  /* 0x0000001d1c1d7210 */ /* 0x100fe20007ffe0e0 */
[----:B------:R-:W-:Y:S01]  /*14120*/  IMAD.SHL.U32 R28, R21, 0x400, RZ ;  /* 0x00000400151c7824 */ /* 0x000fe200078e00ff */
[----:B------:R-:W-:Y:S02]  /*14130*/  LOP3.LUT R20, R222, 0x38, R3, 0xf8, !PT ;  /* 0x00000038de147812 */ /* 0x000fe400078ef803 */
[----:B------:R-:W-:Y:S02]  /*14140*/  LEA R3, R29, UR4, 0x1 ;  /* 0x000000041d037c11 */ /* 0x000fe4000f8e08ff */
[----:B------:R-:W-:Y:S02]  /*14150*/  LOP3.LUT R21, R20, R62, RZ, 0x3c, !PT ;  /* 0x0000003e14157212 */ /* 0x000fe400078e3cff */
[----:B------:R-:W-:Y:S02]  /*14160*/  LOP3.LUT R20, R28, 0x7fffe000, RZ, 0xc0, !PT ;  /* 0x7fffe0001c147812 */ /* 0x000fe400078ec0ff */
[----:B------:R-:W0:Y:S02]  /*14170*/  LDS.128 R28, [R3] ;  /* 0x00000000031c7984 */ /* 0x000e240000000c00 */
[----:B------:R-:W-:-:S05]  /*14180*/  IADD3 R21, R21, R20, R224 ;  /* 0x0000001415157210 */ /* 0x000fca0007ffe0e0 */
[----:B------:R-:W-:Y:S01]  /*14190*/  IMAD R20, R21, 0x2, R16 ;  /* 0x0000000215147824 */ /* 0x000fe200078e0210 */
[----:B------:R-:W-:Y:S02]  /*141a0*/  SHF.R.U64 R21, R24, 0x10, R25 ;  /* 0x0000001018157819 */ /* 0x000fe40000001219 */
[----:B------:R-:W-:Y:S02]  /*141b0*/  SHF.R.U64 R24, R32, 0x10, R33 ;  /* 0x0000001020187819 */ /* 0x000fe40000001221 */
[----:B------:R-:W1:Y:S01]  /*141c0*/  LDS.128 R36, [R20+0x14400] ;  /* 0x0144000014247984 */ /* 0x000e620000000c00 */
[----:B------:R-:W-:Y:S01]  /*141d0*/  SHF.R.U64 R25, R26, 0x10, R27 ;  /* 0x000000101a197819 */ /* 0x000fe2000000121b */
[----:B------:R-:W-:Y:S01]  /*141e0*/  HADD2.F32 R21, -RZ, R21.H0_H0 ;  /* 0x20000015ff157230 */ /* 0x000fe20000004100 */
[--C-:B------:R-:W-:Y:S02]  /*141f0*/  SHF.R.U64 R26, R34, 0x10, R35.reuse ;  /* 0x00000010221a7819 */ /* 0x100fe40000001223 */
[----:B------:R-:W-:Y:S01]  /*14200*/  SHF.R.U32.HI R34, RZ, 0x10, R35 ;  /* 0x00000010ff227819 */ /* 0x000fe20000011623 */
[----:B------:R-:W-:Y:S01]  /*14210*/  HADD2.F32 R25, -RZ, R25.H0_H0 ;  /* 0x20000019ff197230 */ /* 0x000fe20000004100 */
[----:B------:R-:W-:Y:S01]  /*14220*/  SHF.R.U32.HI R27, RZ, 0x10, R27 ;  /* 0x00000010ff1b7819 */ /* 0x000fe2000001161b */
[----:B0-----:R-:W-:-:S02]  /*14230*/  HADD2.F32 R44, -RZ, R29.H0_H0 ;  /* 0x2000001dff2c7230 */ /* 0x001fc40000004100 */
[----:B------:R-:W-:Y:S02]  /*14240*/  HADD2.F32 R41, -RZ, R29.H1_H1 ;  /* 0x3000001dff297230 */ /* 0x000fe40000004100 */
[----:B------:R-:W-:Y:S02]  /*14250*/  HADD2.F32 R35, -RZ, R28.H0_H0 ;  /* 0x2000001cff237230 */ /* 0x000fe40000004100 */
[----:B------:R-:W-:Y:S02]  /*14260*/  HADD2.F32 R29, -RZ, R30.H0_H0 ;  /* 0x2000001eff1d7230 */ /* 0x000fe40000004100 */
[--C-:B------:R-:W-:Y:S02]  /*14270*/  HADD2.F32 R32, -RZ, R31.reuse.H0_H0 ;  /* 0x2000001fff207230 */ /* 0x100fe40000004100 */
[----:B------:R-:W-:Y:S02]  /*14280*/  HADD2.F32 R31, -RZ, R31.H1_H1 ;  /* 0x3000001fff1f7230 */ /* 0x000fe40000004100 */
[----:B-1----:R-:W-:-:S02]  /*14290*/  HADD2.F32 R33, -RZ, R37.H0_H0 ;  /* 0x20000025ff217230 */ /* 0x002fc40000004100 */
[----:B------:R-:W-:Y:S02]  /*142a0*/  HADD2.F32 R46, -RZ, R37.H1_H1 ;  /* 0x30000025ff2e7230 */ /* 0x000fe40000004100 */
[----:B------:R-:W-:Y:S02]  /*142b0*/  HADD2.F32 R45, -RZ, R36.H0_H0 ;  /* 0x20000024ff2d7230 */ /* 0x000fe40000004100 */
[C---:B------:R-:W-:Y:S01]  /*142c0*/  FMUL.FTZ R37, R33.reuse, R49 ;  /* 0x0000003121257220 */ /* 0x040fe20000410000 */
[----:B------:R-:W-:Y:S01]  /*142d0*/  FMUL.FTZ R51, R33, R47 ;  /* 0x0000002f21337220 */ /* 0x000fe20000410000 */
[C---:B------:R-:W-:Y:S01]  /*142e0*/  FMUL.FTZ R52, R46.reuse, R50 ;  /* 0x000000322e347220 */ /* 0x040fe20000410000 */
[----:B------:R-:W-:Y:S01]  /*142f0*/  FMUL.FTZ R46, R46, R43 ;  /* 0x0000002b2e2e7220 */ /* 0x000fe20000410000 */
[C---:B------:R-:W-:Y:S01]  /*14300*/  FFMA.FTZ R33, R44.reuse, R47, -R37 ;  /* 0x0000002f2c217223 */ /* 0x040fe20000010825 */
[----:B------:R-:W-:Y:S01]  /*14310*/  FFMA.FTZ R37, R44, R49, R51 ;  /* 0x000000312c257223 */ /* 0x000fe20000010033 */
[----:B------:R-:W-:Y:S01]  /*14320*/  FFMA.FTZ R44, R41, R43, -R52 ;  /* 0x0000002b292c7223 */ /* 0x000fe20000010834 */
[----:B------:R-:W-:Y:S01]  /*14330*/  FMUL.FTZ R52, R45, R48 ;  /* 0x000000302d347220 */ /* 0x000fe20000410000 */
[----:B------:R-:W-:-:S02]  /*14340*/  HADD2.F32 R42, -RZ, R38.H0_H0 ;  /* 0x20000026ff2a7230 */ /* 0x000fc40000004100 */
[----:B------:R-:W-:Y:S01]  /*14350*/  FMUL.FTZ R45, R45, R96 ;  /* 0x000000602d2d7220 */ /* 0x000fe20000410000 */
[--C-:B------:R-:W-:Y:S02]  /*14360*/  HADD2.F32 R47, -RZ, R94.reuse.H1_H1 ;  /* 0x3000005eff2f7230 */ /* 0x100fe40000004100 */
[----:B------:R-:W-:Y:S01]  /*14370*/  FFMA.FTZ R46, R41, R50, R46 ;  /* 0x00000032292e7223 */ /* 0x000fe2000001002e */
[C---:B------:R-:W-:Y:S01]  /*14380*/  FFMA.FTZ R41, R35.reuse, R96, -R52 ;  /* 0x0000006023297223 */ /* 0x040fe20000010834 */
[----:B------:R-:W-:Y:S02]  /*14390*/  HADD2.F32 R43, -RZ, R97.H0_H0 ;  /* 0x20000061ff2b7230 */ /* 0x000fe40000004100 */
[----:B------:R-:W-:Y:S01]  /*143a0*/  FFMA.FTZ R35, R35, R48, R45 ;  /* 0x0000003023237223 */ /* 0x000fe2000001002d */
[----:B------:R-:W-:Y:S01]  /*143b0*/  FMUL.FTZ R48, R42, R47 ;  /* 0x0000002f2a307220 */ /* 0x000fe20000410000 */
[----:B------:R-:W-:Y:S02]  /*143c0*/  HADD2.F32 R40, -RZ, R39.H0_H0 ;  /* 0x20000027ff287230 */ /* 0x000fe40000004100 */
[----:B------:R-:W-:-:S02]  /*143d0*/  HADD2.F32 R45, -RZ, R94.H0_H0 ;  /* 0x2000005eff2d7230 */ /* 0x000fc40000004100 */
[-C--:B------:R-:W-:Y:S01]  /*143e0*/  FMUL.FTZ R50, R42, R43.reuse ;  /* 0x0000002b2a327220 */ /* 0x080fe20000410000 */
[----:B------:R-:W-:Y:S02]  /*143f0*/  HADD2.F32 R97, -RZ, R97.H1_H1 ;  /* 0x30000061ff617230 */ /* 0x000fe40000004100 */
[C---:B------:R-:W-:Y:S01]  /*14400*/  FFMA.FTZ R42, R29.reuse, R43, -R48 ;  /* 0x0000002b1d2a7223 */ /* 0x040fe20000010830 */
        /* <DEDUP_REMOVED lines=8> */
[----:B------:R-:W-:Y:S02]  /*14490*/  HADD2.F32 R38, -RZ, R38.H1_H1 ;  /* 0x30000026ff267230 */ /* 0x000fe40000004100 */
[----:B------:R-:W-:Y:S01]  /*144a0*/  FFMA.FTZ R40, R32, R45, R40 ;  /* 0x0000002d20287223 */ /* 0x000fe20000010028 */
[C---:B------:R-:W-:Y:S01]  /*144b0*/  FMUL.FTZ R52, R39.reuse, R48 ;  /* 0x0000003027347220 */ /* 0x040fe20000410000 */
[----:B------:R-:W-:Y:S01]  /*144c0*/  FMUL.FTZ R32, R39, R34 ;  /* 0x0000002227207220 */ /* 0x000fe20000410000 */
[----:B------:R-:W-:Y:S02]  /*144d0*/  HADD2.F32 R27, -RZ, R24.H0_H0 ;  /* 0x20000018ff1b7230 */ /* 0x000fe40000004100 */
[----:B------:R-:W-:-:S02]  /*144e0*/  HADD2.F32 R29, -RZ, R26.H0_H0 ;  /* 0x2000001aff1d7230 */ /* 0x000fc40000004100 */
        /* <DEDUP_REMOVED lines=22> */
.L_x_2823:
[----:B------:R-:W-:Y:S05]  /*14650*/  BSYNC B1 ;  /* 0x0000000000017941 */ /* 0x000fea0003800000 */
.L_x_2822:
[----:B0-2---:R-:W-:-:S05]  /*14660*/  VIADD R3, R212, 0x60 ;  /* 0x00000060d4037836 */ /* 0x005fca0000000000 */
[----:B------:R-:W-:-:S13]  /*14670*/  ISETP.GE.AND P0, PT, R3, R0, PT ;  /* 0x000000000300720c */ /* 0x000fda0003f06270 */
[----:B------:R-:W-:Y:S05]  /*14680*/  @P0 BRA `(.L_x_2793) ;  /* 0x0000000c00840947 */ /* 0x000fea0003800000 */
[----:B-1----:R0:W5:Y:S01]  /*14690*/  LDL R47, [R1+0x8c] ;  /* 0x00008c00012f7983 */ /* 0x0021620000100800 */
[----:B------:R-:W1:Y:S01]  /*146a0*/  LDC R0, c[0x0][0x3f4] ;  /* 0x0000fd00ff007b82 */ /* 0x000e620000000800 */
[----:B------:R-:W-:Y:S01]  /*146b0*/  BSSY B1, `(.L_x_2826) ;  /* 0x000006d000017945 */ /* 0x000fe20003800000 */
[-C--:B-1----:R-:W-:Y:S02]  /*146c0*/  ISETP.GE.AND P0, PT, R18, R0.reuse, PT ;  /* 0x000000001200720c */ /* 0x082fe40003f06270 */
[----:B------:R-:W-:-:S11]  /*146d0*/  ISETP.GE.AND P1, PT, R213, R0, PT ;  /* 0x00000000d500720c */ /* 0x000fd60003f26270 */
[----:B0-----:R-:W-:Y:S05]  /*146e0*/  @P0 BRA `(.L_x_2827) ;  /* 0x0000000400a40947 */ /* 0x001fea0003800000 */
[----:B------:R-:W-:Y:S01]  /*146f0*/  SHF.R.S32.HI R20, RZ, 0x1f, R3 ;  /* 0x0000001fff147819 */ /* 0x000fe20000011403 */
[----:B------:R-:W-:Y:S01]  /*14700*/  IMAD.SHL.U32 R21, R3, 0x40, RZ ;  /* 0x0000004003157824 */ /* 0x000fe200078e00ff */
[----:B-----5:R-:W-:Y:S01]  /*14710*/  R2UR UR4, R47 ;  /* 0x000000002f0472ca */ /* 0x020fe200000e0000 */
[----:B------:R-:W-:Y:S01]  /*14720*/  HADD2.F32 R39, -RZ, R100.H1_H1 ;  /* 0x30000064ff277230 */ /* 0x000fe20000004100 */
[----:B------:R-:W-:Y:S01]  /*14730*/  LEA.HI R25, R20, R3, RZ, 0x3 ;  /* 0x0000000314197211 */ /* 0x000fe200078f18ff */
[----:B------:R-:W-:Y:S01]  /*14740*/  HADD2.F32 R36, -RZ, R102.H1_H1 ;  /* 0x30000066ff247230 */ /* 0x000fe20000004100 */
[----:B------:R-:W-:Y:S01]  /*14750*/  LEA.HI R20, R0, R237, RZ, 0x1d ;  /* 0x000000ed00147211 */ /* 0x000fe200078fe8ff */
[----:B------:R-:W-:Y:S01]  /*14760*/  HADD2.F32 R100, -RZ, R100.H0_H0 ;  /* 0x20000064ff647230 */ /* 0x000fe20000004100 */
[----:B------:R-:W-:Y:S01]  /*14770*/  LOP3.LUT R24, R21, 0x1c0, RZ, 0xc0, !PT ;  /* 0x000001c015187812 */ /* 0x000fe200078ec0ff */
[----:B------:R-:W-:Y:S01]  /*14780*/  HADD2.F32 R102, -RZ, R102.H0_H0 ;  /* 0x20000066ff667230 */ /* 0x000fe20000004100 */
[----:B------:R-:W-:-:S02]  /*14790*/  SHF.L.U32 R21, R25, 0x6, RZ ;  /* 0x0000000619157819 */ /* 0x000fc400000006ff */
[----:B------:R-:W-:Y:S02]  /*147a0*/  SHF.R.S32.HI R25, RZ, 0x1f, R20 ;  /* 0x0000001fff197819 */ /* 0x000fe40000011414 */
[----:B------:R-:W-:Y:S01]  /*147b0*/  LOP3.LUT R29, R21, 0xfffffe00, RZ, 0xc0, !PT ;  /* 0xfffffe00151d7812 */ /* 0x000fe200078ec0ff */
[----:B------:R-:W-:Y:S01]  /*147c0*/  IMAD.SHL.U32 R21, R20, 0x8, RZ ;  /* 0x0000000814157824 */ /* 0x000fe200078e00ff */
[----:B------:R-:W-:Y:S02]  /*147d0*/  LEA.HI R25, R25, R20, RZ, 0x3 ;  /* 0x0000001419197211 */ /* 0x000fe400078f18ff */
[----:B------:R-:W-:Y:S02]  /*147e0*/  SHF.R.U32.HI R26, RZ, 0x3, R24 ;  /* 0x00000003ff1a7819 */ /* 0x000fe40000011618 */
[C---:B------:R-:W-:Y:S01]  /*147f0*/  LOP3.LUT R21, R24.reuse, 0x38, R21, 0xf8, !PT ;  /* 0x0000003818157812 */ /* 0x040fe200078ef815 */
[----:B------:R-:W-:Y:S01]  /*14800*/  IMAD.SHL.U32 R25, R25, 0x400, RZ ;  /* 0x0000040019197824 */ /* 0x000fe200078e00ff */
[----:B------:R-:W-:-:S02]  /*14810*/  LOP3.LUT R27, R24, 0x38, R18, 0xf8, !PT ;  /* 0x00000038181b7812 */ /* 0x000fc400078ef812 */
[----:B------:R-:W-:Y:S02]  /*14820*/  LOP3.LUT R21, R21, R26, RZ, 0x3c, !PT ;  /* 0x0000001a15157212 */ /* 0x000fe400078e3cff */
[----:B------:R-:W-:Y:S02]  /*14830*/  LOP3.LUT R28, R25, 0x7fffe000, RZ, 0xc0, !PT ;  /* 0x7fffe000191c7812 */ /* 0x000fe400078ec0ff */
[----:B------:R-:W-:Y:S02]  /*14840*/  LOP3.LUT R20, R29, R27, R26, 0xf6, !PT ;  /* 0x0000001b1d147212 */ /* 0x000fe400078ef61a */
[----:B------:R-:W-:Y:S02]  /*14850*/  IADD3 R21, R21, R28, R29 ;  /* 0x0000001c15157210 */ /* 0x000fe40007ffe01d */
[----:B------:R-:W-:Y:S02]  /*14860*/  LEA R20, R20, UR4, 0x1 ;  /* 0x0000000414147c11 */ /* 0x000fe4000f8e08ff */
[--C-:B------:R-:W-:Y:S01]  /*14870*/  SHF.R.U64 R6, R6, 0x10, R7.reuse ;  /* 0x0000001006067819 */ /* 0x100fe20000001207 */
[----:B------:R-:W-:Y:S01]  /*14880*/  IMAD R21, R21, 0x2, R16 ;  /* 0x0000000215157824 */ /* 0x000fe200078e0210 */
[----:B------:R-:W-:Y:S01]  /*14890*/  SHF.R.U32.HI R41, RZ, 0x10, R7 ;  /* 0x00000010ff297819 */ /* 0x000fe20000011607 */
[----:B------:R-:W0:Y:S01]  /*148a0*/  LDS.128 R24, [R20] ;  /* 0x0000000014187984 */ /* 0x000e220000000c00 */
[----:B------:R-:W-:-:S02]  /*148b0*/  SHF.R.U64 R7, R12, 0x10, R13 ;  /* 0x000000100c077819 */ /* 0x000fc4000000120d */
[--C-:B------:R-:W-:Y:S01]  /*148c0*/  SHF.R.U64 R14, R14, 0x10, R15.reuse ;  /* 0x000000100e0e7819 */ /* 0x100fe2000000120f */
[----:B------:R-:W1:Y:S01]  /*148d0*/  LDS.128 R28, [R21+0x14400] ;  /* 0x01440000151c7984 */ /* 0x000e620000000c00 */
[----:B------:R-:W-:Y:S01]  /*148e0*/  SHF.R.U32.HI R37, RZ, 0x10, R15 ;  /* 0x00000010ff257819 */ /* 0x000fe2000001160f */
[----:B------:R-:W-:Y:S01]  /*148f0*/  HADD2.F32 R41, -RZ, R41.H0_H0 ;  /* 0x20000029ff297230 */ /* 0x000fe20000004100 */
[----:B------:R-:W-:Y:S01]  /*14900*/  SHF.R.U32.HI R44, RZ, 0x10, R5 ;  /* 0x00000010ff2c7819 */ /* 0x000fe20000011605 */
[----:B------:R-:W-:Y:S01]  /*14910*/  HADD2.F32 R7, -RZ, R7.H0_H0 ;  /* 0x20000007ff077230 */ /* 0x000fe20000004100 */
[----:B------:R-:W-:Y:S01]  /*14920*/  SHF.R.U32.HI R45, RZ, 0x10, R13 ;  /* 0x00000010ff2d7819 */ /* 0x000fe2000001160d */
[----:B------:R-:W-:Y:S01]  /*14930*/  HADD2.F32 R37, -RZ, R37.H0_H0 ;  /* 0x20000025ff257230 */ /* 0x000fe20000004100 */
[----:B------:R-:W-:Y:S01]  /*14940*/  SHF.R.U64 R4, R4, 0x10, R5 ;  /* 0x0000001004047819 */ /* 0x000fe20000001205 */
[--C-:B0-----:R-:W-:Y:S02]  /*14950*/  HADD2.F32 R15, -RZ, R27.reuse.H0_H0 ;  /* 0x2000001bff0f7230 */ /* 0x101fe40000004100 */
        /* <DEDUP_REMOVED lines=10> */
[----:B------:R-:W-:Y:S01]  /*14a00*/  FFMA.FTZ R15, R15, R39, R40 ;  /* 0x000000270f0f7223 */ /* 0x000fe20000010028 */
[----:B------:R-:W-:Y:S02]  /*14a10*/  HADD2.F32 R36, -RZ, R101.H1_H1 ;  /* 0x30000065ff247230 */ /* 0x000fe40000004100 */
[----:B------:R-:W-:Y:S01]  /*14a20*/  FMUL.FTZ R35, R35, R37 ;  /* 0x0000002523237220 */ /* 0x000fe20000410000 */
[----:B------:R-:W-:Y:S02]  /*14a30*/  HADD2.F32 R33, -RZ, R29.H1_H1 ;  /* 0x3000001dff217230 */ /* 0x000fe40000004100 */
[C---:B------:R-:W-:Y:S01]  /*14a40*/  FMUL.FTZ R42, R31.reuse, R38 ;  /* 0x000000261f2a7220 */ /* 0x040fe20000410000 */
[----:B------:R-:W-:Y:S02]  /*14a50*/  HADD2.F32 R40, -RZ, R44.H0_H0 ;  /* 0x2000002cff287230 */ /* 0x000fe40000004100 */
[-C--:B------:R-:W-:Y:S01]  /*14a60*/  FMUL.FTZ R31, R31, R36.reuse ;  /* 0x000000241f1f7220 */ /* 0x080fe20000410000 */
[----:B------:R-:W-:Y:S01]  /*14a70*/  FFMA.FTZ R48, R32, R41, R35 ;  /* 0x0000002920307223 */ /* 0x000fe20000010023 */
[----:B------:R-:W-:Y:S01]  /*14a80*/  FFMA.FTZ R42, R27, R36, -R42 ;  /* 0x000000241b2a7223 */ /* 0x000fe2000001082a */
[----:B------:R-:W-:-:S02]  /*14a90*/  HADD2.F32 R36, -RZ, R45.H0_H0 ;  /* 0x2000002dff247230 */ /* 0x000fc40000004100 */
[----:B------:R-:W-:Y:S01]  /*14aa0*/  FFMA.FTZ R35, R27, R38, R31 ;  /* 0x000000261b237223 */ /* 0x000fe2000001001f */
[----:B------:R-:W-:Y:S02]  /*14ab0*/  HADD2.F32 R25, -RZ, R25.H1_H1 ;  /* 0x30000019ff197230 */ /* 0x000fe40000004100 */
[----:B------:R-:W-:Y:S01]  /*14ac0*/  FFMA.FTZ R43, R32, R37, -R43 ;  /* 0x00000025202b7223 */ /* 0x000fe2000001082b */
[----:B------:R-:W-:Y:S02]  /*14ad0*/  HADD2.F32 R29, -RZ, R28.H0_H0 ;  /* 0x2000001cff1d7230 */ /* 0x000fe40000004100 */
[C---:B------:R-:W-:Y:S01]  /*14ae0*/  FMUL.FTZ R44, R33.reuse, R40 ;  /* 0x00000028212c7220 */ /* 0x040fe20000410000 */
[----:B------:R-:W-:Y:S02]  /*14af0*/  HADD2.F32 R38, -RZ, R99.H0_H0 ;  /* 0x20000063ff267230 */ /* 0x000fe40000004100 */
[----:B------:R-:W-:Y:S01]  /*14b00*/  FMUL.FTZ R46, R33, R36 ;  /* 0x00000024212e7220 */ /* 0x000fe20000410000 */
[----:B------:R-:W-:-:S02]  /*14b10*/  HADD2.F32 R32, -RZ, R101.H0_H0 ;  /* 0x20000065ff207230 */ /* 0x000fc40000004100 */
[----:B------:R-:W-:Y:S01]  /*14b20*/  FFMA.FTZ R33, R25, R36, -R44 ;  /* 0x0000002419217223 */ /* 0x000fe2000001082c */
[----:B------:R-:W-:Y:S02]  /*14b30*/  HADD2.F32 R34, -RZ, R30.H0_H0 ;  /* 0x2000001eff227230 */ /* 0x000fe40000004100 */
[C---:B------:R-:W-:Y:S01]  /*14b40*/  FMUL.FTZ R36, R29.reuse, R38 ;  /* 0x000000261d247220 */ /* 0x040fe20000410000 */
[----:B------:R-:W-:Y:S02]  /*14b50*/  HADD2.F32 R13, -RZ, R24.H0_H0 ;  /* 0x20000018ff0d7230 */ /* 0x000fe40000004100 */
[----:B------:R-:W-:Y:S01]  /*14b60*/  FMUL.FTZ R29, R29, R32 ;  /* 0x000000201d1d7220 */ /* 0x000fe20000410000 */
[----:B------:R-:W-:Y:S01]  /*14b70*/  FFMA.FTZ R46, R25, R40, R46 ;  /* 0x00000028192e7223 */ /* 0x000fe2000001002e */
[----:B------:R-:W-:Y:S02]  /*14b80*/  HADD2.F32 R5, -RZ, R26.H0_H0 ;  /* 0x2000001aff057230 */ /* 0x000fe40000004100 */
[----:B------:R-:W-:Y:S01]  /*14b90*/  FMUL.FTZ R40, R34, R100 ;  /* 0x0000006422287220 */ /* 0x000fe20000410000 */
[----:B------:R-:W-:-:S02]  /*14ba0*/  HADD2.F32 R28, -RZ, R28.H1_H1 ;  /* 0x3000001cff1c7230 */ /* 0x000fc40000004100 */
[C---:B------:R-:W-:Y:S01]  /*14bb0*/  FFMA.FTZ R36, R13.reuse, R32, -R36 ;  /* 0x000000200d247223 */ /* 0x040fe20000010824 */
[----:B------:R-:W-:Y:S02]  /*14bc0*/  HADD2.F32 R30, -RZ, R30.H1_H1 ;  /* 0x3000001eff1e7230 */ /* 0x000fe40000004100 */
[----:B------:R-:W-:Y:S01]  /*14bd0*/  FFMA.FTZ R29, R13, R38, R29 ;  /* 0x000000260d1d7223 */ /* 0x000fe2000001001d */
[-C--:B------:R-:W-:Y:S01]  /*14be0*/  FMUL.FTZ R34, R34, R102.reuse ;  /* 0x0000006622227220 */ /* 0x080fe20000410000 */
[----:B------:R-:W-:Y:S02]  /*14bf0*/  HADD2.F32 R25, -RZ, R4.H0_H0 ;  /* 0x20000004ff197230 */ /* 0x000fe40000004100 */
[----:B------:R-:W-:Y:S01]  /*14c00*/  FFMA.FTZ R40, R5, R102, -R40 ;  /* 0x0000006605287223 */ /* 0x000fe20000010828 */
[----:B------:R-:W-:Y:S01]  /*14c10*/  HADD2.F32 R27, -RZ, R6.H0_H0 ;  /* 0x20000006ff1b7230 */ /* 0x000fe20000004100 */
[----:B------:R-:W-:Y:S01]  /*14c20*/  F2FP.F16.F32.PACK_AB R15, R48, R15 ;  /* 0x0000000f300f723e */ /* 0x000fe200000000ff */
[----:B------:R-:W-:-:S02]  /*14c30*/  HADD2.F32 R13, -RZ, R14.H0_H0 ;  /* 0x2000000eff0d7230 */ /* 0x000fc40000004100 */
        /* <DEDUP_REMOVED lines=20> */
.L_x_2827:
[----:B------:R-:W-:Y:S05]  /*14d80*/  BSYNC B1 ;  /* 0x0000000000017941 */ /* 0x000fea0003800000 */
.L_x_2826:
[----:B------:R-:W-:Y:S05]  /*14d90*/  @P1 BRA `(.L_x_2793) ;  /* 0x0000000400c01947 */ /* 0x000fea0003800000 */
[----:B0-----:R-:W2:Y:S01]  /*14da0*/  LDL R13, [R1+0x60] ;  /* 0x00006000010d7983 */ /* 0x001ea20000100800 */
[----:B------:R-:W-:Y:S01]  /*14db0*/  IMAD.SHL.U32 R4, R3, 0x40, RZ ;  /* 0x0000004003047824 */ /* 0x000fe200078e00ff */
[----:B------:R-:W-:Y:S01]  /*14dc0*/  SHF.R.S32.HI R12, RZ, 0x1f, R213 ;  /* 0x0000001fff0c7819 */ /* 0x000fe200000114d5 */
[----:B------:R-:W-:Y:S01]  /*14dd0*/  HADD2.F32 R27, -RZ, R90.H1_H1 ;  /* 0x3000005aff1b7230 */ /* 0x000fe20000004100 */
[----:B------:R-:W-:Y:S01]  /*14de0*/  SHF.R.S32.HI R6, RZ, 0x1f, R3 ;  /* 0x0000001fff067819 */ /* 0x000fe20000011403 */
[--C-:B------:R-:W-:Y:S01]  /*14df0*/  HADD2.F32 R29, -RZ, R88.reuse.H1_H1 ;  /* 0x30000058ff1d7230 */ /* 0x100fe20000004100 */
[----:B------:R-:W-:Y:S01]  /*14e00*/  LOP3.LUT R4, R4, 0x1c0, RZ, 0xc0, !PT ;  /* 0x000001c004047812 */ /* 0x000fe200078ec0ff */
[----:B------:R-:W-:Y:S01]  /*14e10*/  HADD2.F32 R28, -RZ, R87.H1_H1 ;  /* 0x30000057ff1c7230 */ /* 0x000fe20000004100 */
[----:B------:R-:W-:Y:S01]  /*14e20*/  LEA.HI R5, R12, R213, RZ, 0x3 ;  /* 0x000000d50c057211 */ /* 0x000fe200078f18ff */
[----:B------:R-:W-:Y:S01]  /*14e30*/  HADD2.F32 R88, -RZ, R88.H0_H0 ;  /* 0x20000058ff587230 */ /* 0x000fe20000004100 */
[----:B------:R-:W-:Y:S01]  /*14e40*/  LEA.HI R6, R6, R3, RZ, 0x3 ;  /* 0x0000000306067211 */ /* 0x000fe200078f18ff */
[----:B------:R-:W-:Y:S01]  /*14e50*/  HADD2.F32 R90, -RZ, R90.H0_H0 ;  /* 0x2000005aff5a7230 */ /* 0x000fe20000004100 */
[----:B------:R-:W-:-:S02]  /*14e60*/  LEA.HI R7, R12, R213, RZ, 0x6 ;  /* 0x000000d50c077211 */ /* 0x000fc400078f30ff */
[----:B------:R-:W-:Y:S02]  /*14e70*/  LOP3.LUT R15, R4, 0x38, R5, 0xf8, !PT ;  /* 0x00000038040f7812 */ /* 0x000fe400078ef805 */
[----:B------:R-:W-:Y:S01]  /*14e80*/  SHF.L.U32 R3, R6, 0x6, RZ ;  /* 0x0000000606037819 */ /* 0x000fe200000006ff */
[----:B------:R-:W-:Y:S01]  /*14e90*/  IMAD.SHL.U32 R7, R7, 0x80, RZ ;  /* 0x0000008007077824 */ /* 0x000fe200078e00ff */
[----:B------:R-:W-:Y:S02]  /*14ea0*/  SHF.R.U32.HI R6, RZ, 0x3, R4 ;  /* 0x00000003ff067819 */ /* 0x000fe40000011604 */
[----:B-----5:R-:W-:Y:S02]  /*14eb0*/  R2UR UR4, R47 ;  /* 0x000000002f0472ca */ /* 0x020fe400000e0000 */
[----:B------:R-:W-:Y:S02]  /*14ec0*/  LOP3.LUT R12, R7, 0xffffe000, RZ, 0xc0, !PT ;  /* 0xffffe000070c7812 */ /* 0x000fe400078ec0ff */
[----:B------:R-:W-:-:S02]  /*14ed0*/  LOP3.LUT R15, R15, R6, RZ, 0x3c, !PT ;  /* 0x000000060f0f7212 */ /* 0x000fc400078e3cff */
[--C-:B------:R-:W-:Y:S02]  /*14ee0*/  SHF.R.U64 R20, R74, 0x10, R75.reuse ;  /* 0x000000104a147819 */ /* 0x100fe4000000124b */
[----:B------:R-:W-:Y:S02]  /*14ef0*/  SHF.R.U32.HI R74, RZ, 0x10, R75 ;  /* 0x00000010ff4a7819 */ /* 0x000fe4000001164b */
[--C-:B------:R-:W-:Y:S02]  /*14f00*/  SHF.R.U32.HI R30, RZ, 0x10, R11.reuse ;  /* 0x00000010ff1e7819 */ /* 0x100fe4000001160b */
[----:B------:R-:W-:Y:S02]  /*14f10*/  SHF.R.U64 R35, R10, 0x10, R11 ;  /* 0x000000100a237819 */ /* 0x000fe4000000120b */
[----:B------:R-:W-:Y:S01]  /*14f20*/  SHF.R.U64 R40, R72, 0x10, R73 ;  /* 0x0000001048287819 */ /* 0x000fe20000001249 */
[----:B------:R-:W-:Y:S01]  /*14f30*/  HADD2.F32 R30, -RZ, R30.H0_H0 ;  /* 0x2000001eff1e7230 */ /* 0x000fe20000004100 */
[----:B------:R-:W-:-:S02]  /*14f40*/  SHF.R.U32.HI R37, RZ, 0x10, R9 ;  /* 0x00000010ff257819 */ /* 0x000fc40000011609 */
[----:B------:R-:W-:Y:S02]  /*14f50*/  SHF.R.U32.HI R72, RZ, 0x10, R73 ;  /* 0x00000010ff487819 */ /* 0x000fe40000011649 */
[----:B------:R-:W-:Y:S02]  /*14f60*/  SHF.R.U64 R39, R8, 0x10, R9 ;  /* 0x0000001008277819 */ /* 0x000fe40000001209 */
[----:B--2---:R-:W-:Y:S02]  /*14f70*/  LEA.HI R0, R0, R13, RZ, 0x1d ;  /* 0x0000000d00007211 */ /* 0x004fe400078fe8ff */
[----:B------:R-:W-:Y:S02]  /*14f80*/  LOP3.LUT R13, R3, 0xfffffe00, RZ, 0xc0, !PT ;  /* 0xfffffe00030d7812 */ /* 0x000fe400078ec0ff */
[----:B------:R-:W-:Y:S01]  /*14f90*/  SHF.R.S32.HI R5, RZ, 0x1f, R0 ;  /* 0x0000001fff057819 */ /* 0x000fe20000011400 */
[----:B------:R-:W-:-:S03]  /*14fa0*/  IMAD.SHL.U32 R3, R0, 0x8, RZ ;  /* 0x0000000800037824 */ /* 0x000fc600078e00ff */
[----:B------:R-:W-:Y:S02]  /*14fb0*/  LEA.HI R5, R5, R0, RZ, 0x3 ;  /* 0x0000000005057211 */ /* 0x000fe400078f18ff */
[----:B------:R-:W-:Y:S02]  /*14fc0*/  LOP3.LUT R3, R4, 0x38, R3, 0xf8, !PT ;  /* 0x0000003804037812 */ /* 0x000fe400078ef803 */
[----:B------:R-:W-:Y:S01]  /*14fd0*/  IADD3 R0, R15, R12, R13 ;  /* 0x0000000c0f007210 */ /* 0x000fe20007ffe00d */
[----:B------:R-:W-:Y:S01]  /*14fe0*/  IMAD.SHL.U32 R5, R5, 0x400, RZ ;  /* 0x0000040005057824 */ /* 0x000fe200078e00ff */
[----:B------:R-:W-:Y:S02]  /*14ff0*/  LOP3.LUT R3, R3, R6, RZ, 0x3c, !PT ;  /* 0x0000000603037212 */ /* 0x000fe400078e3cff */
[----:B------:R-:W-:Y:S02]  /*15000*/  LEA R0, R0, UR4, 0x1 ;  /* 0x0000000400007c11 */ /* 0x000fe4000f8e08ff */
[----:B------:R-:W-:-:S03]  /*15010*/  LOP3.LUT R12, R5, 0x7fffe000, RZ, 0xc0, !PT ;  /* 0x7fffe000050c7812 */ /* 0x000fc600078ec0ff */
[----:B------:R-:W0:Y:S01]  /*15020*/  LDS.128 R4, [R0] ;  /* 0x0000000000047984 */ /* 0x000e220000000c00 */
[----:B------:R-:W-:-:S05]  /*15030*/  IADD3 R3, R3, R12, R13 ;  /* 0x0000000c03037210 */ /* 0x000fca0007ffe00d */
[----:B------:R-:W-:-:S05]  /*15040*/  IMAD R3, R3, 0x2, R16 ;  /* 0x0000000203037824 */ /* 0x000fca00078e0210 */
[----:B------:R-:W1:Y:S01]  /*15050*/  LDS.128 R12, [R3+0x14400] ;  /* 0x01440000030c7984 */ /* 0x000e620000000c00 */
[--C-:B0-----:R-:W-:Y:S02]  /*15060*/  HADD2.F32 R10, -RZ, R7.reuse.H0_H0 ;  /* 0x20000007ff0a7230 */ /* 0x101fe40000004100 */
[----:B------:R-:W-:Y:S02]  /*15070*/  HADD2.F32 R11, -RZ, R7.H1_H1 ;  /* 0x30000007ff0b7230 */ /* 0x000fe40000004100 */
[--C-:B------:R-:W-:Y:S02]  /*15080*/  HADD2.F32 R7, -RZ, R5.reuse.H0_H0 ;  /* 0x20000005ff077230 */ /* 0x100fe40000004100 */
[----:B------:R-:W-:Y:S02]  /*15090*/  HADD2.F32 R8, -RZ, R5.H1_H1 ;  /* 0x30000005ff087230 */ /* 0x000fe40000004100 */
[----:B------:R-:W-:Y:S02]  /*150a0*/  HADD2.F32 R5, -RZ, R4.H0_H0 ;  /* 0x20000004ff057230 */ /* 0x000fe40000004100 */
[----:B------:R-:W-:-:S02]  /*150b0*/  HADD2.F32 R9, -RZ, R6.H0_H0 ;  /* 0x20000006ff097230 */ /* 0x000fc40000004100 */
        /* <DEDUP_REMOVED lines=9> */
[----:B------:R-:W-:-:S02]  /*15150*/  HADD2.F32 R10, -RZ, R89.H1_H1 ;  /* 0x30000059ff0a7230 */ /* 0x000fc40000004100 */
[-C--:B------:R-:W-:Y:S01]  /*15160*/  FMUL.FTZ R34, R26, R25.reuse ;  /* 0x000000191a227220 */ /* 0x080fe20000410000 */
[----:B------:R-:W-:Y:S01]  /*15170*/  FMUL.FTZ R26, R15, R28 ;  /* 0x0000001c0f1a7220 */ /* 0x000fe20000410000 */
[----:B------:R-:W-:Y:S01]  /*15180*/  FFMA.FTZ R36, R11, R25, -R32 ;  /* 0x000000190b247223 */ /* 0x000fe20000010820 */
[----:B------:R-:W-:Y:S02]  /*15190*/  HADD2.F32 R21, -RZ, R13.H1_H1 ;  /* 0x3000000dff157230 */ /* 0x000fe40000004100 */
[----:B------:R-:W-:Y:S01]  /*151a0*/  FMUL.FTZ R15, R15, R10 ;  /* 0x0000000a0f0f7220 */ /* 0x000fe20000410000 */
[----:B------:R-:W-:Y:S02]  /*151b0*/  HADD2.F32 R25, -RZ, R37.H0_H0 ;  /* 0x20000025ff197230 */ /* 0x000fe40000004100 */
[----:B------:R-:W-:Y:S01]  /*151c0*/  FFMA.FTZ R38, R11, R30, R34 ;  /* 0x0000001e0b267223 */ /* 0x000fe20000010022 */
[----:B------:R-:W-:Y:S01]  /*151d0*/  FFMA.FTZ R27, R7, R10, -R26 ;  /* 0x0000000a071b7223 */ /* 0x000fe2000001081a */
[----:B------:R-:W-:-:S02]  /*151e0*/  HADD2.F32 R13, -RZ, R12.H0_H0 ;  /* 0x2000000cff0d7230 */ /* 0x000fc40000004100 */
[----:B------:R-:W-:Y:S01]  /*151f0*/  FFMA.FTZ R29, R7, R28, R15 ;  /* 0x0000001c071d7223 */ /* 0x000fe2000001000f */
[----:B------:R-:W-:Y:S02]  /*15200*/  HADD2.F32 R11, -RZ, R72.H0_H0 ;  /* 0x20000048ff0b7230 */ /* 0x000fe40000004100 */
[C---:B------:R-:W-:Y:S01]  /*15210*/  FMUL.FTZ R7, R21.reuse, R25 ;  /* 0x0000001915077220 */ /* 0x040fe20000410000 */
[----:B------:R-:W-:Y:S02]  /*15220*/  HADD2.F32 R26, -RZ, R87.H0_H0 ;  /* 0x20000057ff1a7230 */ /* 0x000fe40000004100 */
[----:B------:R-:W-:Y:S02]  /*15230*/  HADD2.F32 R10, -RZ, R89.H0_H0 ;  /* 0x20000059ff0a7230 */ /* 0x000fe40000004100 */
[-C--:B------:R-:W-:Y:S01]  /*15240*/  FMUL.FTZ R21, R21, R11.reuse ;  /* 0x0000000b15157220 */ /* 0x080fe20000410000 */
[----:B------:R-:W-:Y:S02]  /*15250*/  HADD2.F32 R24, -RZ, R14.H0_H0 ;  /* 0x2000000eff187230 */ /* 0x000fe40000004100 */
[C---:B------:R-:W-:Y:S01]  /*15260*/  FMUL.FTZ R28, R13.reuse, R26 ;  /* 0x0000001a0d1c7220 */ /* 0x040fe20000410000 */
[C---:B------:R-:W-:Y:S01]  /*15270*/  FFMA.FTZ R30, R8.reuse, R11, -R7 ;  /* 0x0000000b081e7223 */ /* 0x040fe20000010807 */
[----:B------:R-:W-:Y:S01]  /*15280*/  FMUL.FTZ R13, R13, R10 ;  /* 0x0000000a0d0d7220 */ /* 0x000fe20000410000 */
[----:B------:R-:W-:Y:S01]  /*15290*/  FFMA.FTZ R32, R8, R25, R21 ;  /* 0x0000001908207223 */ /* 0x000fe20000010015 */
[----:B------:R-:W-:Y:S01]  /*152a0*/  FMUL.FTZ R34, R24, R88 ;  /* 0x0000005818227220 */ /* 0x000fe20000410000 */
[----:B------:R-:W-:-:S02]  /*152b0*/  HADD2.F32 R12, -RZ, R12.H1_H1 ;  /* 0x3000000cff0c7230 */ /* 0x000fc40000004100 */
[C---:B------:R-:W-:Y:S01]  /*152c0*/  FFMA.FTZ R8, R5.reuse, R26, R13 ;  /* 0x0000001a05087223 */ /* 0x040fe2000001000d */
[----:B------:R-:W-:Y:S02]  /*152d0*/  HADD2.F32 R14, -RZ, R14.H1_H1 ;  /* 0x3000000eff0e7230 */ /* 0x000fe40000004100 */
[----:B------:R-:W-:Y:S01]  /*152e0*/  FFMA.FTZ R28, R5, R10, -R28 ;  /* 0x0000000a051c7223 */ /* 0x000fe2000001081c */
        /* <DEDUP_REMOVED lines=27> */
.L_x_2793:
[----:B------:R-:W-:Y:S05]  /*154a0*/  BSYNC B0 ;  /* 0x0000000000007941 */ /* 0x000fea0003800000 */
.L_x_2753:
        /* <DEDUP_REMOVED lines=8> */
.L_x_2751:
[----:B--2---:R-:W2:Y:S02]  /*15530*/  LDL R0, [R1+0x5c] ;  /* 0x00005c0001007983 */ /* 0x004ea40000100800 */
[----:B--2---:R-:W-:-:S13]  /*15540*/  R2UR UR4, R0 ;  /* 0x00000000000472ca */ /* 0x004fda00000e0000 */
[----:B------:R-:W-:-:S04]  /*15550*/  MOV R0, UR4 ;  /* 0x0000000400007c02 */ /* 0x000fc80008000f00 */
[----:B------:R-:W-:-:S13]  /*15560*/  ISETP.NE.AND P0, PT, R0, 0x3, PT ;  /* 0x000000030000780c */ /* 0x000fda0003f05270 */
[----:B------:R-:W-:Y:S05]  /*15570*/  @!P0 BRA `(.L_x_2828) ;  /* 0x0000000000048947 */ /* 0x000fea0003800000 */
[----:B------:R-:W-:Y:S01]  /*15580*/  BPT.TRAP 0x1 ;  /* 0x000000040000795c */ /* 0x000fe20000300000 */
.L_x_2828:
[----:B------:R-:W-:Y:S01]  /*15590*/  IMAD R0, R216, 0x8, R16 ;  /* 0x00000008d8007824 */ /* 0x000fe200078e0210 */
[----:B01----:R-:W-:-:S04]  /*155a0*/  SHF.L.U32 R3, R218, 0x1f, RZ ;  /* 0x0000001fda037819 */ /* 0x003fc800000006ff */
[----:B------:R0:W1:Y:S01]  /*155b0*/  SYNCS.PHASECHK.TRANS64.TRYWAIT P2, [R0+URZ+0x38830], R3 ;  /* 0x03883003000075a7 */ /* 0x000062000804017f */
[----:B------:R-:W-:Y:S05]  /*155c0*/  @!P0 BRA `(.L_x_2829) ;  /* 0x0000000000048947 */ /* 0x000fea0003800000 */
[----:B------:R-:W-:Y:S01]  /*155d0*/  BPT.TRAP 0x1 ;  /* 0x000000040000795c */ /* 0x000fe20000300000 */
.L_x_2829:
[----:B----4-:R-:W2:Y:S02]  /*155e0*/  S2R R4, SR_TID.X ;  /* 0x0000000000047919 */ /* 0x010ea40000002100 */
[----:B--2---:R-:W-:-:S04]  /*155f0*/  LOP3.LUT R4, R4, 0x7f, RZ, 0xc0, !PT ;  /* 0x0000007f04047812 */ /* 0x004fc800078ec0ff */
[----:B------:R-:W-:Y:S01]  /*15600*/  ISETP.NE.AND P1, PT, R4, RZ, PT ;  /* 0x000000ff0400720c */ /* 0x000fe20003f25270 */
[----:B-1----:R-:W-:-:S12]  /*15610*/  @P2 BRA `(.L_x_2830) ;  /* 0x0000000000082947 */ /* 0x002fd80003800000 */
[----:B------:R-:W1:Y:S02]  /*15620*/  SYNCS.PHASECHK.TRANS64.TRYWAIT P2, [R0+URZ+0x38830], R3 ;  /* 0x03883003000075a7 */ /* 0x000e64000804017f */
[----:B-1----:R-:W-:Y:S05]  /*15630*/  @!P2 BRA `(.L_x_2831) ;  /* 0x000001f8009ca947 */ /* 0x002fea0003800000 */
.L_x_2830:
[----:B------:R-:W-:Y:S05]  /*15640*/  WARPSYNC.ALL ;  /* 0x0000000000007948 */ /* 0x000fea0003800000 */
[----:B01----:R-:W-:Y:S01]  /*15650*/  VIADD R3, R16, 0x24400 ;  /* 0x0002440010037836 */ /* 0x003fe20000000000 */
[----:B------:R-:W-:Y:S01]  /*15660*/  R2UR UR20, R84 ;  /* 0x00000000541472ca */ /* 0x000fe200000e0000 */
[----:B------:R-:W-:Y:S01]  /*15670*/  IMAD.MOV.U32 R5, RZ, RZ, 0x40000040 ;  /* 0x40000040ff057424 */ /* 0x000fe200078e00ff */
[----:B------:R-:W-:Y:S01]  /*15680*/  WARPGROUP.ARRIVE ;  /* 0x00000000000079c5 */ /* 0x000fe20000000000 */
[----:B------:R-:W-:Y:S01]  /*15690*/  UMOV UR5, 0x40000040 ;  /* 0x4000004000057882 */ /* 0x000fe20000000000 */
[----:B------:R-:W-:Y:S01]  /*156a0*/  SHF.R.U32.HI R3, RZ, 0x4, R3 ;  /* 0x00000004ff037819 */ /* 0x000fe20000011603 */
[----:B------:R-:W-:Y:S01]  /*156b0*/  IMAD.MOV.U32 R7, RZ, RZ, 0x40000040 ;  /* 0x40000040ff077424 */ /* 0x000fe200078e00ff */
[----:B------:R-:W-:Y:S01]  /*156c0*/  R2UR UR7, R5 ;  /* 0x00000000050772ca */ /* 0x000fe200000e0000 */
[----:B------:R-:W-:Y:S01]  /*156d0*/  UMOV UR17, UR5 ;  /* 0x0000000500117c82 */ /* 0x000fe20008000000 */
[----:B------:R-:W-:Y:S01]  /*156e0*/  LOP3.LUT R3, R3, 0x3fff, RZ, 0xc0, !PT ;  /* 0x00003fff03037812 */ /* 0x000fe200078ec0ff */
[----:B------:R-:W-:Y:S01]  /*156f0*/  UMOV UR9, UR17 ;  /* 0x0000001100097c82 */ /* 0x000fe20008000000 */
[----:B------:R-:W-:Y:S01]  /*15700*/  MOV R13, UR5 ;  /* 0x00000005000d7c02 */ /* 0x000fe20008000f00 */
[----:B------:R-:W-:Y:S01]  /*15710*/  UMOV UR13, UR17 ;  /* 0x00000011000d7c82 */ /* 0x000fe20008000000 */
[----:B------:R-:W-:Y:S01]  /*15720*/  LOP3.LUT R20, R3, 0x10000, RZ, 0xfc, !PT ;  /* 0x0001000003147812 */ /* 0x000fe200078efcff */
[----:B------:R-:W-:Y:S01]  /*15730*/  ULOP3.LUT UR20, UR20, 0x10000, URZ, 0xfc, !UPT ;  /* 0x0001000014147892 */ /* 0x000fe2000f8efc3f */
[----:B------:R-:W-:Y:S01]  /*15740*/  MOV R9, 0x40000040 ;  /* 0x4000004000097802 */ /* 0x000fe20000000f00 */
[----:B------:R-:W-:Y:S01]  /*15750*/  UMOV UR25, 0x40000040 ;  /* 0x4000004000197882 */ /* 0x000fe20000000000 */
[----:B------:R-:W-:Y:S01]  /*15760*/  MOV R11, 0x40000040 ;  /* 0x40000040000b7802 */ /* 0x000fe20000000f00 */
[----:B------:R-:W-:Y:S01]  /*15770*/  IMAD R4, R216, 0xa00, R20 ;  /* 0x00000a00d8047824 */ /* 0x000fe200078e0214 */
[----:B------:R-:W-:Y:S01]  /*15780*/  R2UR UR11, R9 ;  /* 0x00000000090b72ca */ /* 0x000fe200000e0000 */
[----:B------:R-:W-:Y:S01]  /*15790*/  IMAD.MOV.U32 R9, RZ, RZ, 0x40000040 ;  /* 0x40000040ff097424 */ /* 0x000fe200078e00ff */
[----:B------:R-:W-:Y:S01]  /*157a0*/  UMOV UR4, UR20 ;  /* 0x0000001400047c82 */ /* 0x000fe20008000000 */
[C---:B------:R-:W-:Y:S01]  /*157b0*/  VIADD R6, R4.reuse, 0x80 ;  /* 0x0000008004067836 */ /* 0x040fe20000000000 */
[C---:B------:R-:W-:Y:S01]  /*157c0*/  R2UR UR6, R4.reuse ;  /* 0x00000000040672ca */ /* 0x040fe200000e0000 */
[----:B------:R-:W-:Y:S01]  /*157d0*/  UMOV UR16, UR4 ;  /* 0x0000000400107c82 */ /* 0x000fe20008000000 */
[----:B------:R-:W-:Y:S01]  /*157e0*/  IMAD.U32 R12, RZ, RZ, UR4 ;  /* 0x00000004ff0c7e24 */ /* 0x000fe2000f8e00ff */
[----:B------:R-:W-:Y:S01]  /*157f0*/  UMOV UR8, UR16 ;  /* 0x0000001000087c82 */ /* 0x000fe20008000000 */
[C---:B------:R-:W-:Y:S01]  /*15800*/  VIADD R8, R4.reuse, 0x100 ;  /* 0x0000010004087836 */ /* 0x040fe20000000000 */
[----:B------:R-:W-:Y:S01]  /*15810*/  UMOV UR12, UR16 ;  /* 0x00000010000c7c82 */ /* 0x000fe20008000000 */
[----:B------:R-:W-:Y:S01]  /*15820*/  R2UR UR19, R9 ;  /* 0x00000000091372ca */ /* 0x000fe200000e0000 */
[----:B------:R-:W-:Y:S01]  /*15830*/  VIADD R10, R4, 0x2 ;  /* 0x00000002040a7836 */ /* 0x000fe20000000000 */
[----:B------:R-:W-:Y:S01]  /*15840*/  R2UR UR27, R11 ;  /* 0x000000000b1b72ca */ /* 0x000fe200000e0000 */
[----:B------:R-:W-:Y:S01]  /*15850*/  IMAD.MOV.U32 R9, RZ, RZ, 0x40000040 ;  /* 0x40000040ff097424 */ /* 0x000fe200078e00ff */
[----:B------:R-:W-:Y:S01]  /*15860*/  R2UR UR10, R8 ;  /* 0x00000000080a72ca */ /* 0x000fe200000e0000 */
[----:B------:R-:W-:Y:S01]  /*15870*/  VIADD R8, R4, 0x200 ;  /* 0x0000020004087836 */ /* 0x000fe20000000000 */
[----:B------:R-:W-:Y:S01]  /*15880*/  R2UR UR26, R10 ;  /* 0x000000000a1a72ca */ /* 0x000fe200000e0000 */
        /* <DEDUP_REMOVED lines=8> */
[----:B------:R0:W-:Y:S01]  /*15910*/  STL.64 [R1+0x50], R12 ;  /* 0x0000500c01007387 */ /* 0x0001e20000100a00 */
[----:B------:R-:W-:Y:S01]  /*15920*/  VIADD R8, R4, 0x102 ;  /* 0x0000010204087836 */ /* 0x000fe20000000000 */
[----:B------:R-:W-:Y:S01]  /*15930*/  R2UR UR14, R6 ;  /* 0x00000000060e72ca */ /* 0x000fe200000e0000 */
[C---:B------:R-:W-:Y:S01]  /*15940*/  VIADD R6, R4.reuse, 0x82 ;  /* 0x0000008204067836 */ /* 0x040fe20000000000 */
[----:B------:R-:W-:Y:S01]  /*15950*/  R2UR UR15, R7 ;  /* 0x00000000070f72ca */ /* 0x000fe200000e0000 */
[----:B------:R-:W-:Y:S01]  /*15960*/  VIADD R10, R4, 0x4 ;  /* 0x00000004040a7836 */ /* 0x000fe20000000000 */
[----:B------:R-:W-:Y:S01]  /*15970*/  MOV R7, 0x40000040 ;  /* 0x4000004000077802 */ /* 0x000fe20000000f00 */
[----:B------:R-:W-:Y:S01]  /*15980*/  IMAD.MOV.U32 R11, RZ, RZ, 0x40000040 ;  /* 0x40000040ff0b7424 */ /* 0x000fe200078e00ff */
[----:B------:R-:W-:Y:S01]  /*15990*/  UIADD3 UR56, UR20, 0x804, URZ ;  /* 0x0000080414387890 */ /* 0x000fe2000fffe03f */
[----:B------:R-:W1:Y:S01]  /*159a0*/  LDC R3, c[0x0][0x448] ;  /* 0x00011200ff037b82 */ /* 0x000e620000000800 */
[----:B------:R-:W-:Y:S01]  /*159b0*/  UMOV UR57, 0x40000040 ;  /* 0x4000004000397882 */ /* 0x000fe20000000000 */
[----:B------:R-:W-:Y:S01]  /*159c0*/  UIADD3 UR52, UR20, 0x806, URZ ;  /* 0x0000080614347890 */ /* 0x000fe2000fffe03f */
[----:B0-----:R-:W-:Y:S01]  /*159d0*/  IMAD.U32 R13, RZ, RZ, UR25 ;  /* 0x00000019ff0d7e24 */ /* 0x001fe2000f8e00ff */
[----:B------:R-:W-:Y:S01]  /*159e0*/  UMOV UR53, 0x40000040 ;  /* 0x4000004000357882 */ /* 0x000fe20000000000 */
[----:B------:R-:W-:Y:S01]  /*159f0*/  UIADD3 UR48, UR20, 0xc00, URZ ;  /* 0x00000c0014307890 */ /* 0x000fe2000fffe03f */
[----:B------:R-:W-:Y:S01]  /*15a00*/  IMAD.MOV.U32 R5, RZ, RZ, 0x40000040 ;  /* 0x40000040ff057424 */ /* 0x000fe200078e00ff */
[----:B------:R-:W-:Y:S01]  /*15a10*/  UMOV UR49, 0x40000040 ;  /* 0x4000004000317882 */ /* 0x000fe20000000000 */
[----:B------:R-:W-:Y:S01]  /*15a20*/  UIADD3 UR44, UR20, 0xc02, URZ ;  /* 0x00000c02142c7890 */ /* 0x000fe2000fffe03f */
[----:B------:R-:W-:Y:S01]  /*15a30*/  @!P1 IADD3 R0, R0, 0x38840, RZ ;  /* 0x0003884000009810 */ /* 0x000fe20007ffe0ff */
[----:B------:R-:W-:Y:S01]  /*15a40*/  UMOV UR45, 0x40000040 ;  /* 0x40000040002d7882 */ /* 0x000fe20000000000 */
[----:B------:R-:W-:Y:S01]  /*15a50*/  UIADD3 UR40, UR20, 0xc04, URZ ;  /* 0x00000c0414287890 */ /* 0x000fe2000fffe03f */
[----:B------:R-:W-:Y:S01]  /*15a60*/  BSSY B0, `(.L_x_2832) ;  /* 0x00009c5000007945 */ /* 0x000fe20003800000 */
[----:B------:R-:W-:Y:S01]  /*15a70*/  UMOV UR41, 0x40000040 ;  /* 0x4000004000297882 */ /* 0x000fe20000000000 */
[----:B------:R-:W-:Y:S01]  /*15a80*/  UIADD3 UR36, UR20, 0xc06, URZ ;  /* 0x00000c0614247890 */ /* 0x000fe2000fffe03f */
[----:B------:R-:W-:Y:S01]  /*15a90*/  @!P1 PRMT R0, RZ, 0x654, R0 ;  /* 0x00000654ff009816 */ /* 0x000fe20000000000 */
        /* <DEDUP_REMOVED lines=8> */
[----:B-1----:R-:W-:Y:S02]  /*15b20*/  ISETP.NE.AND P2, PT, R3, 0x1, PT ;  /* 0x000000010300780c */ /* 0x002fe40003f45270 */
        /* <DEDUP_REMOVED lines=10> */
[----:B------:R-:W-:Y:S02]  /*15bd0*/  WARPGROUP.DEPBAR.LE gsb0, 0x0 ;  /* 0x00008000000079c5 */ /* 0x000fe40000010000 */
[----:B------:R-:W-:Y:S01]  /*15be0*/  WARPGROUP.ARRIVE ;  /* 0x00000000000079c5 */ /* 0x000fe20000000000 */
[----:B------:R-:W-:-:S02]  /*15bf0*/  CS2R R116, SRZ ;  /* 0x0000000000747805 */ /* 0x000fc4000001ff00 */
[----:B------:R-:W-:Y:S02]  /*15c00*/  CS2R R114, SRZ ;  /* 0x0000000000727805 */ /* 0x000fe4000001ff00 */
[----:B------:R-:W-:Y:S02]  /*15c10*/  CS2R R112, SRZ ;  /* 0x0000000000707805 */ /* 0x000fe4000001ff00 */
[----:B------:R-:W-:Y:S02]  /*15c20*/  CS2R R110, SRZ ;  /* 0x00000000006e7805 */ /* 0x000fe4000001ff00 */
[----:B------:R-:W-:Y:S01]  /*15c30*/  CS2R R108, SRZ ;  /* 0x00000000006c7805 */ /* 0x000fe2000001ff00 */
[----:B------:R-:W-:Y:S01]  /*15c40*/  HGMMA.64x16x16.F32 R48, gdesc[UR4], RZ, !UPT, gsb0 ;  /* 0x00200000043079f0 */ /* 0x000fe2000c0008ff */
[----:B------:R-:W-:Y:S01]  /*15c50*/  UIADD3 UR4, UR20, 0x2, URZ ;  /* 0x0000000214047890 */ /* 0x000fe2000fffe03f */
[----:B------:R-:W-:Y:S02]  /*15c60*/  CS2R R106, SRZ ;  /* 0x00000000006a7805 */ /* 0x000fe4000001ff00 */
[----:B------:R-:W-:-:S02]  /*15c70*/  CS2R R104, SRZ ;  /* 0x0000000000687805 */ /* 0x000fc4000001ff00 */
[----:B------:R-:W-:Y:S02]  /*15c80*/  CS2R R102, SRZ ;  /* 0x0000000000667805 */ /* 0x000fe4000001ff00 */
[----:B------:R-:W-:Y:S02]  /*15c90*/  CS2R R100, SRZ ;  /* 0x0000000000647805 */ /* 0x000fe4000001ff00 */
[----:B------:R-:W-:Y:S02]  /*15ca0*/  CS2R R98, SRZ ;  /* 0x0000000000627805 */ /* 0x000fe4000001ff00 */
[----:B------:R-:W-:Y:S01]  /*15cb0*/  CS2R R96, SRZ ;  /* 0x0000000000607805 */ /* 0x000fe2000001ff00 */
[----:B------:R-:W-:Y:S01]  /*15cc0*/  UMOV UR24, UR4 ;  /* 0x0000000400187c82 */ /* 0x000fe20008000000 */
[----:B------:R-:W-:Y:S01]  /*15cd0*/  CS2R R94, SRZ ;  /* 0x00000000005e7805 */ /* 0x000fe2000001ff00 */
[----:B------:R-:W-:Y:S01]  /*15ce0*/  IMAD.U32 R12, RZ, RZ, UR24 ;  /* 0x00000018ff0c7e24 */ /* 0x000fe2000f8e00ff */
[----:B------:R-:W-:-:S02]  /*15cf0*/  CS2R R92, SRZ ;  /* 0x00000000005c7805 */ /* 0x000fc4000001ff00 */
[----:B------:R-:W-:Y:S02]  /*15d00*/  CS2R R90, SRZ ;  /* 0x00000000005a7805 */ /* 0x000fe4000001ff00 */
[----:B------:R-:W-:Y:S02]  /*15d10*/  CS2R R88, SRZ ;  /* 0x0000000000587805 */ /* 0x000fe4000001ff00 */
[----:B------:R-:W-:Y:S01]  /*15d20*/  CS2R R86, SRZ ;  /* 0x0000000000567805 */ /* 0x000fe2000001ff00 */
        /* <DEDUP_REMOVED lines=15> */
[----:B------:R-:W-:Y:S01]  /*15e20*/  VIADD R6, R4, 0x182 ;  /* 0x0000018204067836 */ /* 0x000fe20000000000 */
[----:B------:R-:W-:-:S04]  /*15e30*/  MOV R7, 0x40000040 ;  /* 0x4000004000077802 */ /* 0x000fc80000000f00 */
[----:B------:R-:W-:Y:S02]  /*15e40*/  R2UR UR6, R6 ;  /* 0x00000000060672ca */ /* 0x000fe400000e0000 */
[----:B------:R-:W-:Y:S01]  /*15e50*/  R2UR UR7, R7 ;  /* 0x00000000070772ca */ /* 0x000fe200000e0000 */
[----:B------:R-:W-:Y:S01]  /*15e60*/  IMAD.MOV.U32 R7, RZ, RZ, 0x40000040 ;  /* 0x40000040ff077424 */ /* 0x000fe200078e00ff */
[----:B------:R-:W-:Y:S01]  /*15e70*/  IADD3 R6, R4, 0x84, RZ ;  /* 0x0000008404067810 */ /* 0x000fe20007ffe0ff */
        /* <DEDUP_REMOVED lines=19> */
[----:B------:R-:W-:Y:S02]  /*15fb0*/  VIADD R10, R4, 0x6 ;  /* 0x00000006040a7836 */ /* 0x000fe40000000000 */
[----:B------:R-:W-:Y:S02]  /*15fc0*/  IMAD.MOV.U32 R11, RZ, RZ, 0x40000040 ;  /* 0x40000040ff0b7424 */ /* 0x000fe400078e00ff */
[----:B0-----:R-:W-:Y:S01]  /*15fd0*/  IMAD.U32 R13, RZ, RZ, UR25 ;  /* 0x00000019ff0d7e24 */ /* 0x001fe2000f8e00ff */
[----:B------:R-:W-:Y:S02]  /*15fe0*/  WARPGROUP.DEPBAR.LE gsb0, 0x0 ;  /* 0x00008000000079c5 */ /* 0x000fe40000010000 */
[----:B------:R-:W-:-:S06]  /*15ff0*/  WARPGROUP.ARRIVE ;  /* 0x00000000000079c5 */ /* 0x000fcc0000000000 */
[----:B------:R-:W-:Y:S01]  /*16000*/  HGMMA.64x16x16.F32 R48, gdesc[UR12], R48, gsb0 ;  /* 0x002000000c3079f0 */ /* 0x000fe20008000830 */
[----:B------:R-:W-:-:S07]  /*16010*/  UIADD3 UR12, UR20, 0x4, URZ ;  /* 0x00000004140c7890 */ /* 0x000fce000fffe03f */
[----:B------:R-:W-:Y:S02]  /*16020*/  UMOV UR24, UR12 ;  /* 0x0000000c00187c82 */ /* 0x000fe40008000000 */
[----:B------:R-:W-:-:S05]  /*16030*/  IMAD.U32 R12, RZ, RZ, UR24 ;  /* 0x00000018ff0c7e24 */ /* 0x000fca000f8e00ff */
        /* <DEDUP_REMOVED lines=25> */
[----:B------:R-:W-:Y:S01]  /*161d0*/  UMOV UR8, UR16 ;  /* 0x0000001000087c82 */ /* 0x000fe20008000000 */
[----:B------:R-:W-:Y:S01]  /*161e0*/  R2UR UR11, R9 ;  /* 0x00000000090b72ca */ /* 0x000fe200000e0000 */
[----:B------:R-:W-:Y:S01]  /*161f0*/  UMOV UR9, UR17 ;  /* 0x0000001100097c82 */ /* 0x000fe20008000000 */
[----:B------:R-:W-:Y:S01]  /*16200*/  IMAD.MOV.U32 R9, RZ, RZ, 0x40000040 ;  /* 0x40000040ff097424 */ /* 0x000fe200078e00ff */
[----:B------:R-:W-:-:S04]  /*16210*/  IADD3 R8, R4, 0x204, RZ ;  /* 0x0000020404087810 */ /* 0x000fc80007ffe0ff */
        /* <DEDUP_REMOVED lines=16> */
[----:B------:R-:W-:Y:S01]  /*16320*/  UIADD3 UR4, UR20, 0x6, URZ ;  /* 0x0000000614047890 */ /* 0x000fe2000fffe03f */
[----:B------:R-:W-:Y:S02]  /*16330*/  R2UR UR6, R6 ;  /* 0x00000000060672ca */ /* 0x000fe400000e0000 */
[----:B------:R-:W-:Y:S01]  /*16340*/  R2UR UR7, R7 ;  /* 0x00000000070772ca */ /* 0x000fe200000e0000 */
[----:B------:R-:W-:Y:S01]  /*16350*/  IMAD.MOV.U32 R7, RZ, RZ, 0x40000040 ;  /* 0x40000040ff077424 */ /* 0x000fe200078e00ff */
[----:B------:R-:W-:Y:S02]  /*16360*/  IADD3 R6, R4, 0x186, RZ ;  /* 0x0000018604067810 */ /* 0x000fe40007ffe0ff */
        /* <DEDUP_REMOVED lines=28> */
[----:B------:R-:W-:Y:S02]  /*16530*/  R2UR UR18, R8 ;  /* 0x00000000081272ca */ /* 0x000fe400000e0000 */
[----:B------:R-:W-:Y:S01]  /*16540*/  R2UR UR19, R9 ;  /* 0x00000000091372ca */ /* 0x000fe200000e0000 */
[----:B------:R-:W-:Y:S01]  /*16550*/  IMAD.MOV.U32 R9, RZ, RZ, 0x40000040 ;  /* 0x40000040ff097424 */ /* 0x000fe200078e00ff */
[----:B------:R-:W-:Y:S01]  /*16560*/  IADD3 R8, R4, 0x380, RZ ;  /* 0x0000038004087810 */ /* 0x000fe20007ffe0ff */
        /* <DEDUP_REMOVED lines=18> */
[----:B------:R-:W-:-:S05]  /*16690*/  IMAD.U32 R12, RZ, RZ, UR24 ;  /* 0x00000018ff0c7e24 */ /* 0x000fca000f8e00ff */
        /* <DEDUP_REMOVED lines=28> */
[----:B------:R-:W-:-:S02]  /*16860*/  R2UR UR19, R9 ;  /* 0x00000000091372ca */ /* 0x000fc400000e0000 */
[----:B------:R-:W-:Y:S01]  /*16870*/  MOV R9, 0x40000040 ;  /* 0x4000004000097802 */ /* 0x000fe20000000f00 */
[----:B------:R-:W-:Y:S02]  /*16880*/  WARPGROUP.DEPBAR.LE gsb0, 0x0 ;  /* 0x00008000000079c5 */ /* 0x000fe40000010000 */
[----:B------:R-:W-:-:S06]  /*16890*/  WARPGROUP.ARRIVE ;  /* 0x00000000000079c5 */ /* 0x000fcc0000000000 */
[----:B------:R-:W-:Y:S01]  /*168a0*/  HGMMA.64x16x16.F32 R56, gdesc[UR24], R56, gsb0 ;  /* 0x00200000183879f0 */ /* 0x000fe20008000838 */
[----:B------:R-:W-:Y:S01]  /*168b0*/  R2UR UR26, R10 ;  /* 0x000000000a1a72ca */ /* 0x000fe200000e0000 */
[----:B------:R-:W-:Y:S01]  /*168c0*/  UMOV UR25, 0x40000040 ;  /* 0x4000004000197882 */ /* 0x000fe20000000000 */
[----:B------:R-:W-:Y:S01]  /*168d0*/  R2UR UR27, R11 ;  /* 0x000000000b1b72ca */ /* 0x000fe200000e0000 */
[----:B------:R-:W-:Y:S01]  /*168e0*/  VIADD R10, R4, 0x284 ;  /* 0x00000284040a7836 */ /* 0x000fe20000000000 */
[----:B------:R-:W-:Y:S02]  /*168f0*/  MOV R11, 0x40000040 ;  /* 0x40000040000b7802 */ /* 0x000fe40000000f00 */
[----:B0-----:R-:W-:Y:S01]  /*16900*/  MOV R13, UR25 ;  /* 0x00000019000d7c02 */ /* 0x001fe20008000f00 */
        /* <DEDUP_REMOVED lines=53> */
[----:B------:R-:W-:Y:S01]  /*16c60*/  R2UR UR6, R6 ;  /* 0x00000000060672ca */ /* 0x000fe200000e0000 */
[----:B------:R-:W-:Y:S01]  /*16c70*/  VIADD R6, R4, 0x404 ;  /* 0x0000040404067836 */ /* 0x000fe20000000000 */
[----:B------:R-:W-:Y:S02]  /*16c80*/  R2UR UR7, R7 ;  /* 0x00000000070772ca */ /* 0x000fe400000e0000 */
[----:B------:R-:W-:Y:S02]  /*16c90*/  MOV R7, 0x40000040 ;  /* 0x4000004000077802 */ /* 0x000fe40000000f00 */
        /* <DEDUP_REMOVED lines=13> */
[----:B------:R-:W-:Y:S02]  /*16d70*/  R2UR UR14, R6 ;  /* 0x00000000060e72ca */ /* 0x000fe400000e0000 */
[----:B------:R-:W-:Y:S01]  /*16d80*/  R2UR UR15, R7 ;  /* 0x00000000070f72ca */ /* 0x000fe200000e0000 */
[----:B------:R-:W-:Y:S01]  /*16d90*/  IMAD.MOV.U32 R7, RZ, RZ, 0x40000040 ;  /* 0x40000040ff077424 */ /* 0x000fe200078e00ff */
[----:B------:R-:W-:Y:S01]  /*16da0*/  IADD3 R6, R4, 0x306, RZ ;  /* 0x0000030604067810 */ /* 0x000fe20007ffe0ff */
        /* <DEDUP_REMOVED lines=33> */
[----:B------:R-:W-:-:S05]  /*16fc0*/  IMAD.U32 R12, RZ, RZ, UR24 ;  /* 0x00000018ff0c7e24 */ /* 0x000fca000f8e00ff */
        /* <DEDUP_REMOVED lines=87> */
[----:B0-----:R-:W-:-:S03]  /*17540*/  IMAD.U32 R13, RZ, RZ, UR25 ;  /* 0x00000019ff0d7e24 */ /* 0x001fc6000f8e00ff */
[----:B------:R-:W-:Y:S02]  /*17550*/  R2UR UR58, R10 ;  /* 0x000000000a3a72ca */ /* 0x000fe400000e0000 */
[----:B------:R-:W-:Y:S01]  /*17560*/  R2UR UR59, R11 ;  /* 0x000000000b3b72ca */ /* 0x000fe200000e0000 */
[----:B------:R-:W-:Y:S01]  /*17570*/  IMAD.MOV.U32 R11, RZ, RZ, 0x40000040 ;  /* 0x40000040ff0b7424 */ /* 0x000fe200078e00ff */
[----:B------:R-:W-:-:S04]  /*17580*/  IADD3 R10, R4, 0x506, RZ ;  /* 0x00000506040a7810 */ /* 0x000fc80007ffe0ff */
        /* <DEDUP_REMOVED lines=18> */
[----:B------:R-:W-:Y:S02]  /*176b0*/  WARPGROUP.DEPBAR.LE gsb0, 0x0 ;  /* 0x00008000000079c5 */ /* 0x000fe40000010000 */
[----:B------:R-:W-:Y:S01]  /*176c0*/  WARPGROUP.ARRIVE ;  /* 0x00000000000079c5 */ /* 0x000fe20000000000 */
[----:B------:R-:W0:Y:S05]  /*176d0*/  @P2 LDC R10, c[0x0][0x450] ;  /* 0x00011400ff0a2b82 */ /* 0x000e2a0000000800 */
[----:B------:R-:W-:Y:S01]  /*176e0*/  HGMMA.64x16x16.F32 R48, gdesc[UR16], R48, gsb0 ;  /* 0x00200000103079f0 */ /* 0x000fe20008000830 */
[----:B------:R-:W-:Y:S01]  /*176f0*/  R2UR UR18, R6 ;  /* 0x00000000061272ca */ /* 0x000fe200000e0000 */
[----:B------:R-:W-:Y:S01]  /*17700*/  VIADD R6, R4, 0x682 ;  /* 0x0000068204067836 */ /* 0x000fe20000000000 */
[----:B------:R-:W-:Y:S01]  /*17710*/  R2UR UR19, R7 ;  /* 0x00000000071372ca */ /* 0x000fe200000e0000 */
[----:B------:R-:W-:Y:S01]  /*17720*/  IMAD.MOV.U32 R7, RZ, RZ, 0x40000040 ;  /* 0x40000040ff077424 */ /* 0x000fe200078e00ff */
[----:B------:R-:W-:-:S02]  /*17730*/  WARPGROUP.DEPBAR.LE gsb0, 0x0 ;  /* 0x00008000000079c5 */ /* 0x000fc40000010000 */
        /* <DEDUP_REMOVED lines=9> */
[----:B------:R1:W-:Y:S01]  /*177d0*/  STL.64 [R1], R12 ;  /* 0x0000000c01007387 */ /* 0x0003e20000100a00 */
        /* <DEDUP_REMOVED lines=21> */
[----:B------:R-:W-:Y:S01]  /*17930*/  IMAD.MOV.U32 R7, RZ, RZ, 0x40000040 ;  /* 0x40000040ff077424 */ /* 0x000fe200078e00ff */
[----:B------:R-:W-:Y:S02]  /*17940*/  WARPGROUP.DEPBAR.LE gsb0, 0x0 ;  /* 0x00008000000079c5 */ /* 0x000fe40000010000 */
[----:B------:R-:W-:-:S06]  /*17950*/  WARPGROUP.ARRIVE ;  /* 0x00000000000079c5 */ /* 0x000fcc0000000000 */
[----:B------:R-:W-:Y:S03]  /*17960*/  HGMMA.64x16x16.F32 R56, gdesc[UR24], R56, gsb0 ;  /* 0x00200000183879f0 */ /* 0x000fe60008000838 */
        /* <DEDUP_REMOVED lines=35> */
[----:B------:R-:W-:Y:S01]  /*17ba0*/  IADD3 R8, R4, 0x606, RZ ;  /* 0x0000060604087810 */ /* 0x000fe20007ffe0ff */
        /* <DEDUP_REMOVED lines=154> */
[----:B------:R-:W-:Y:S02]  /*18550*/  WARPGROUP.DEPBAR.LE gsb0, 0x0 ;  /* 0x00008000000079c5 */ /* 0x000fe40000010000 */
[----:B------:R-:W-:-:S06]  /*18560*/  WARPGROUP.ARRIVE ;  /* 0x00000000000079c5 */ /* 0x000fcc0000000000 */
[----:B------:R-:W-:Y:S01]  /*18570*/  HGMMA.64x16x16.F32 R56, gdesc[UR40], R56, gsb0 ;  /* 0x00200000283879f0 */ /* 0x000fe20008000838 */
[----:B------:R-:W-:Y:S01]  /*18580*/  ULDC UR42, c[0x0][0x988] ;  /* 0x00026200002a7ab9 */ /* 0x000fe20000000800 */
[----:B------:R-:W-:Y:S01]  /*18590*/  ULDC UR43, c[0x0][0x988] ;  /* 0x00026200002b7ab9 */ /* 0x000fe20000000800 */
[----:B------:R-:W-:Y:S02]  /*185a0*/  WARPGROUP.DEPBAR.LE gsb0, 0x0 ;  /* 0x00008000000079c5 */ /* 0x000fe40000010000 */
[----:B------:R-:W-:-:S06]  /*185b0*/  WARPGROUP.ARRIVE ;  /* 0x00000000000079c5 */ /* 0x000fcc0000000000 */
[----:B------:R-:W-:Y:S03]  /*185c0*/  HGMMA.64x16x16.F32 R48, gdesc[UR16], R48, gsb0 ;  /* 0x00200000103079f0 */ /* 0x000fe60008000830 */
[----:B------:R-:W-:Y:S02]  /*185d0*/  WARPGROUP.DEPBAR.LE gsb0, 0x0 ;  /* 0x00008000000079c5 */ /* 0x000fe40000010000 */
[----:B------:R-:W-:-:S06]  /*185e0*/  WARPGROUP.ARRIVE ;  /* 0x00000000000079c5 */ /* 0x000fcc0000000000 */
[----:B------:R-:W-:Y:S03]  /*185f0*/  HGMMA.64x16x16.F32 R40, gdesc[UR12], R40, gsb0 ;  /* 0x002000000c2879f0 */ /* 0x000fe60008000828 */
[----:B------:R-:W-:Y:S02]  /*18600*/  WARPGROUP.DEPBAR.LE gsb0, 0x0 ;  /* 0x00008000000079c5 */ /* 0x000fe40000010000 */
[----:B------:R-:W-:-:S06]  /*18610*/  WARPGROUP.ARRIVE ;  /* 0x00000000000079c5 */ /* 0x000fcc0000000000 */
[----:B------:R-:W-:Y:S01]  /*18620*/  HGMMA.64x16x16.F32 R32, gdesc[UR8], R32, gsb0 ;  /* 0x00200000082079f0 */ /* 0x000fe20008000820 */
[----:B------:R-:W-:Y:S02]  /*18630*/  ULDC UR8, c[0x0][0x9d8] ;  /* 0x0002760000087ab9 */ /* 0x000fe40000000800 */
        /* <DEDUP_REMOVED lines=12> */
[----:B------:R-:W-:Y:S01]  /*18700*/  ULDC UR38, c[0x0][0x9d8] ;  /* 0x0002760000267ab9 */ /* 0x000fe20000000800 */
        /* <DEDUP_REMOVED lines=9> */
[----:B------:R-:W-:Y:S01]  /*187a0*/  R2UR UR6, R6 ;  /* 0x00000000060672ca */ /* 0x000fe200000e0000 */
[----:B------:R-:W-:Y:S01]  /*187b0*/  UMOV UR4, UR36 ;  /* 0x0000002400047c82 */ /* 0x000fe20008000000 */
[----:B------:R-:W-:Y:S01]  /*187c0*/  R2UR UR7, R7 ;  /* 0x00000000070772ca */ /* 0x000fe200000e0000 */
[----:B------:R-:W-:Y:S01]  /*187d0*/  UMOV UR5, UR37 ;  /* 0x0000002500057c82 */ /* 0x000fe20008000000 */
[----:B------:R-:W-:Y:S01]  /*187e0*/  VIADD R6, R4, 0x906 ;  /* 0x0000090604067836 */ /* 0x000fe20000000000 */
[----:B------:R-:W2:Y:S01]  /*187f0*/  MUFU.TANH R8, R8 ;  /* 0x0000000800087308 */ /* 0x000ea20000002400 */
[----:B------:R-:W-:-:S02]  /*18800*/  IMAD.MOV.U32 R7, RZ, RZ, 0x40000040 ;  /* 0x40000040ff077424 */ /* 0x000fc400078e00ff */
[----:B------:R-:W-:Y:S01]  /*18810*/  FMUL.FTZ R9, R56, UR8 ;  /* 0x0000000838097c20 */ /* 0x000fe20008410000 */
[----:B------:R-:W-:Y:S02]  /*18820*/  VIADD R4, R4, 0x986 ;  /* 0x0000098604047836 */ /* 0x000fe40000000000 */
[----:B------:R-:W-:Y:S01]  /*18830*/  FMUL.FTZ R11, R57, UR8 ;  /* 0x00000008390b7c20 */ /* 0x000fe20008410000 */
[----:B-1----:R-:W-:Y:S01]  /*18840*/  FMUL.FTZ R13, R61, UR8 ;  /* 0x000000083d0d7c20 */ /* 0x002fe20008410000 */
[----:B------:R-:W1:Y:S08]  /*18850*/  MUFU.TANH R66, R66 ;  /* 0x0000004200427308 */ /* 0x000e700000002400 */
[----:B------:R-:W4:Y:S08]  /*18860*/  MUFU.TANH R62, R62 ;  /* 0x0000003e003e7308 */ /* 0x000f300000002400 */
[----:B------:R-:W3:Y:S08]  /*18870*/  MUFU.TANH R63, R63 ;  /* 0x0000003f003f7308 */ /* 0x000ef00000002400 */
        /* <DEDUP_REMOVED lines=10> */
[----:B------:R-:W-:Y:S01]  /*18920*/  R2UR UR6, R6 ;  /* 0x00000000060672ca */ /* 0x000fe200000e0000 */
[----:B------:R-:W-:Y:S01]  /*18930*/  UMOV UR4, UR36 ;  /* 0x0000002400047c82 */ /* 0x000fe20008000000 */
[----:B------:R-:W-:Y:S01]  /*18940*/  R2UR UR7, R7 ;  /* 0x00000000070772ca */ /* 0x000fe200000e0000 */
[----:B------:R-:W-:Y:S01]  /*18950*/  UMOV UR5, UR37 ;  /* 0x0000002500057c82 */ /* 0x000fe20008000000 */
[----:B------:R-:W0:Y:S01]  /*18960*/  @P2 LDC R6, c[0x0][0x44c] ;  /* 0x00011300ff062b82 */ /* 0x000e220000000800 */
[----:B------:R-:W-:Y:S01]  /*18970*/  IADD3 R7, R234, R230, RZ ;  /* 0x000000e6ea077210 */ /* 0x000fe20007ffe0ff */
[----:B------:R-:W3:Y:S08]  /*18980*/  MUFU.TANH R50, R50 ;  /* 0x0000003200327308 */ /* 0x000ef00000002400 */
[----:B------:R-:W3:Y:S08]  /*18990*/  MUFU.TANH R51, R51 ;  /* 0x0000003300337308 */ /* 0x000ef00000002400 */
[----:B------:R-:W3:Y:S01]  /*189a0*/  MUFU.TANH R54, R54 ;  /* 0x0000003600367308 */ /* 0x000ee20000002400 */
[----:B0-----:R-:W-:-:S07]  /*189b0*/  @P2 IMAD.HI.U32 R3, R7, R6, RZ ;  /* 0x0000000607032227 */ /* 0x001fce00078e00ff */
[----:B------:R-:W0:Y:S01]  /*189c0*/  MUFU.TANH R55, R55 ;  /* 0x0000003700377308 */ /* 0x000e220000002400 */
[----:B------:R-:W-:Y:S01]  /*189d0*/  IMAD R6, R2, -0x50, R232 ;  /* 0xffffffb002067824 */ /* 0x000fe200078e02e8 */
[----:B------:R-:W-:-:S04]  /*189e0*/  @P2 SHF.R.U32.HI R7, RZ, R10, R3 ;  /* 0x0000000aff072219 */ /* 0x000fc80000011603 */
[----:B------:R-:W-:Y:S01]  /*189f0*/  IADD3 R3, -R233, 0x50, R6 ;  /* 0x00000050e9037810 */ /* 0x000fe20007ffe106 */
[----:B------:R-:W2:Y:S01]  /*18a00*/  SHFL.IDX PT, R10, R7, 0x1, 0x1c1f ;  /* 0x003c1f00070a7f89 */ /* 0x000ea200000e0000 */
[----:B------:R-:W-:Y:S01]  /*18a10*/  MUFU.TANH R13, R13 ;  /* 0x0000000d000d7308 */ /* 0x000fe20000002400 */
        /* <DEDUP_REMOVED lines=9> */
[----:B------:R-:W-:Y:S01]  /*18ab0*/  IMAD R4, R2, -0x50, RZ ;  /* 0xffffffb002047824 */ /* 0x000fe200078e02ff */
[----:B------:R-:W-:Y:S01]  /*18ac0*/  R2UR UR7, R5 ;  /* 0x00000000050772ca */ /* 0x000fe200000e0000 */
[----:B------:R-:W-:Y:S01]  /*18ad0*/  UMOV UR4, UR36 ;  /* 0x0000002400047c82 */ /* 0x000fe20008000000 */
[----:B------:R-:W-:Y:S01]  /*18ae0*/  UMOV UR5, UR37 ;  /* 0x0000002500057c82 */ /* 0x000fe20008000000 */
[----:B------:R-:W0:Y:S01]  /*18af0*/  MUFU.TANH R42, R42 ;  /* 0x0000002a002a7308 */ /* 0x000e220000002400 */
[----:B------:R-:W-:Y:S01]  /*18b00*/  IADD3 R5, -R233, 0x51, R4 ;  /* 0x00000051e9057810 */ /* 0x000fe20007ffe104 */
[----:B------:R-:W-:Y:S01]  /*18b10*/  FMUL.FTZ R70, R41, UR8 ;  /* 0x0000000829467c20 */ /* 0x000fe20008410000 */
[----:B------:R-:W-:-:S02]  /*18b20*/  FMUL.FTZ R72, R44, UR8 ;  /* 0x000000082c487c20 */ /* 0x000fc40008410000 */
[----:B------:R-:W-:-:S03]  /*18b30*/  IADD3 R4, -R228, R5, R232 ;  /* 0x00000005e4047210 */ /* 0x000fc60007ffe1e8 */
[----:B------:R-:W0:Y:S01]  /*18b40*/  MUFU.TANH R43, R43 ;  /* 0x0000002b002b7308 */ /* 0x000e220000002400 */
[----:B--2---:R-:W-:-:S04]  /*18b50*/  VIADDMNMX R6, R10, R4, R3, PT ;  /* 0x000000040a067246 */ /* 0x004fc80003800103 */
[C---:B------:R-:W-:Y:S02]  /*18b60*/  ISETP.GT.AND P3, PT, R6.reuse, RZ, PT ;  /* 0x000000ff0600720c */ /* 0x040fe40003f64270 */
[C---:B------:R-:W-:Y:S01]  /*18b70*/  ISETP.GT.AND P4, PT, R6.reuse, 0x1, PT ;  /* 0x000000010600780c */ /* 0x040fe20003f84270 */
[----:B------:R-:W2:Y:S01]  /*18b80*/  MUFU.TANH R46, R46 ;  /* 0x0000002e002e7308 */ /* 0x000ea20000002400 */
[----:B------:R-:W-:Y:S02]  /*18b90*/  ISETP.GT.AND P5, PT, R6, 0x8, PT ;  /* 0x000000080600780c */ /* 0x000fe40003fa4270 */
[----:B------:R-:W-:Y:S02]  /*18ba0*/  FSEL R5, R8, -INF , P3 ;  /* 0xff80000008057808 */ /* 0x000fe40001800000 */
[----:B-1----:R-:W-:Y:S02]  /*18bb0*/  FSEL R66, R66, -INF , P4 ;  /* 0xff80000042427808 */ /* 0x002fe40002000000 */
[----:B------:R-:W-:Y:S01]  /*18bc0*/  ISETP.GT.AND P3, PT, R6, 0x9, PT ;  /* 0x000000090600780c */ /* 0x000fe20003f64270 */
[----:B------:R-:W1:Y:S01]  /*18bd0*/  MUFU.TANH R47, R47 ;  /* 0x0000002f002f7308 */ /* 0x000e620000002400 */
[----:B----4-:R-:W-:-:S02]  /*18be0*/  FSEL R64, R62, -INF , P5 ;  /* 0xff8000003e407808 */ /* 0x010fc40002800000 */
[----:B------:R-:W-:Y:S02]  /*18bf0*/  FMNMX.FTZ R21, R5, R66, !PT ;  /* 0x0000004205157209 */ /* 0x000fe40007810000 */
[----:B------:R-:W-:Y:S02]  /*18c00*/  ISETP.GT.AND P4, PT, R6, 0x10, PT ;  /* 0x000000100600780c */ /* 0x000fe40003f84270 */
[----:B---3--:R-:W-:Y:S01]  /*18c10*/  FSEL R62, R63, -INF , P3 ;  /* 0xff8000003f3e7808 */ /* 0x008fe20001800000 */
[----:B------:R-:W-:Y:S01]  /*18c20*/  MUFU.TANH R68, R68 ;  /* 0x0000004400447308 */ /* 0x000fe20000002400 */
[----:B------:R-:W-:Y:S02]  /*18c30*/  FMNMX.FTZ R21, R64, R21, !PT ;  /* 0x0000001540157209 */ /* 0x000fe40007810000 */
[----:B------:R-:W-:Y:S02]  /*18c40*/  ISETP.GT.AND P3, PT, R6, 0x11, PT ;  /* 0x000000110600780c */ /* 0x000fe40003f64270 */
[----:B------:R-:W-:-:S02]  /*18c50*/  FSEL R60, R50, -INF , P4 ;  /* 0xff800000323c7808 */ /* 0x000fc40002000000 */
[----:B------:R-:W-:Y:S01]  /*18c60*/  FMNMX.FTZ R21, R62, R21, !PT ;  /* 0x000000153e157209 */ /* 0x000fe20007810000 */
[----:B------:R-:W-:Y:S01]  /*18c70*/  MUFU.TANH R70, R70 ;  /* 0x0000004600467308 */ /* 0x000fe20000002400 */
[----:B------:R-:W-:Y:S02]  /*18c80*/  ISETP.GT.AND P4, PT, R6, 0x18, PT ;  /* 0x000000180600780c */ /* 0x000fe40003f84270 */
[----:B------:R-:W-:Y:S02]  /*18c90*/  FSEL R58, R51, -INF , P3 ;  /* 0xff800000333a7808 */ /* 0x000fe40001800000 */
[----:B------:R-:W-:Y:S01]  /*18ca0*/  FMNMX.FTZ R21, R60, R21, !PT ;  /* 0x000000153c157209 */ /* 0x000fe20007810000 */
[----:B------:R-:W-:Y:S02]  /*18cb0*/  WARPGROUP.DEPBAR.LE gsb0, 0x0 ;  /* 0x00008000000079c5 */ /* 0x000fe40000010000 */
[----:B------:R-:W-:Y:S01]  /*18cc0*/  WARPGROUP.ARRIVE ;  /* 0x00000000000079c5 */ /* 0x000fe20000000000 */
[----:B------:R-:W-:Y:S01]  /*18cd0*/  ISETP.GT.AND P3, PT, R6, 0x19, PT ;  /* 0x000000190600780c */ /* 0x000fe20003f64270 */
[----:B------:R-:W-:Y:S01]  /*18ce0*/  FMUL.FTZ R34, R34, UR8 ;  /* 0x0000000822227c20 */ /* 0x000fe20008410000 */
[----:B------:R-:W-:Y:S01]  /*18cf0*/  FSEL R56, R54, -INF , P4 ;  /* 0xff80000036387808 */ /* 0x000fe20002000000 */
[----:B------:R-:W-:Y:S01]  /*18d00*/  FMUL.FTZ R35, R35, UR8 ;  /* 0x0000000823237c20 */ /* 0x000fe20008410000 */
[----:B------:R-:W-:Y:S01]  /*18d10*/  FMNMX.FTZ R21, R58, R21, !PT ;  /* 0x000000153a157209 */ /* 0x000fe20007810000 */
[----:B------:R-:W-:Y:S01]  /*18d20*/  HGMMA.64x16x16.F32 R24, gdesc[UR4], R24, gsb0 ;  /* 0x00200000041879f0 */ /* 0x000fe20008000818 */
[----:B------:R-:W-:Y:S01]  /*18d30*/  ISETP.GT.AND P4, PT, R6, 0x20, PT ;  /* 0x000000200600780c */ /* 0x000fe20003f84270 */
[----:B------:R-:W3:Y:S01]  /*18d40*/  MUFU.TANH R34, R34 ;  /* 0x0000002200227308 */ /* 0x000ee20000002400 */
[----:B0-----:R-:W-:Y:S01]  /*18d50*/  FSEL R54, R55, -INF , P3 ;  /* 0xff80000037367808 */ /* 0x001fe20001800000 */
[----:B------:R-:W-:Y:S01]  /*18d60*/  FMUL.FTZ R38, R38, UR8 ;  /* 0x0000000826267c20 */ /* 0x000fe20008410000 */
[----:B------:R-:W-:Y:S01]  /*18d70*/  FMNMX.FTZ R21, R56, R21, !PT ;  /* 0x0000001538157209 */ /* 0x000fe20007810000 */
[----:B------:R-:W-:Y:S01]  /*18d80*/  FMUL.FTZ R39, R39, UR8 ;  /* 0x0000000827277c20 */ /* 0x000fe20008410000 */
[----:B------:R-:W-:Y:S01]  /*18d90*/  ISETP.GT.AND P3, PT, R6, 0x21, PT ;  /* 0x000000210600780c */ /* 0x000fe20003f64270 */
[----:B------:R-:W-:Y:S01]  /*18da0*/  FMUL.FTZ R76, R36, UR8 ;  /* 0x00000008244c7c20 */ /* 0x000fe20008410000 */
[----:B------:R-:W-:Y:S01]  /*18db0*/  FSEL R50, R42, -INF , P4 ;  /* 0xff8000002a327808 */ /* 0x000fe20002000000 */
[----:B------:R-:W-:Y:S01]  /*18dc0*/  MUFU.TANH R35, R35 ;  /* 0x0000002300237308 */ /* 0x000fe20000002400 */
[----:B------:R-:W-:Y:S01]  /*18dd0*/  FMNMX.FTZ R21, R54, R21, !PT ;  /* 0x0000001536157209 */ /* 0x000fe20007810000 */
[----:B------:R-:W-:Y:S01]  /*18de0*/  ULDC UR4, c[0x0][0x988] ;  /* 0x0002620000047ab9 */ /* 0x000fe20000000800 */
[----:B------:R-:W-:Y:S01]  /*18df0*/  ISETP.GT.AND P4, PT, R6, 0x28, PT ;  /* 0x000000280600780c */ /* 0x000fe20003f84270 */
[----:B------:R-:W-:Y:S01]  /*18e00*/  FMUL.FTZ R78, R37, UR8 ;  /* 0x00000008254e7c20 */ /* 0x000fe20008410000 */
[----:B------:R-:W-:-:S02]  /*18e10*/  FSEL R42, R43, -INF , P3 ;  /* 0xff8000002b2a7808 */ /* 0x000fc40001800000 */
[----:B------:R-:W-:Y:S01]  /*18e20*/  FMNMX.FTZ R21, R50, R21, !PT ;  /* 0x0000001532157209 */ /* 0x000fe20007810000 */
[----:B------:R1:W0:Y:S01]  /*18e30*/  MUFU.TANH R10, R38 ;  /* 0x00000026000a7308 */ /* 0x0002220000002400 */
[----:B------:R-:W-:Y:S02]  /*18e40*/  ISETP.GT.AND P3, PT, R6, 0x29, PT ;  /* 0x000000290600780c */ /* 0x000fe40003f64270 */
[----:B--2---:R-:W-:Y:S02]  /*18e50*/  FSEL R46, R46, -INF , P4 ;  /* 0xff8000002e2e7808 */ /* 0x004fe40002000000 */
[----:B------:R-:W-:Y:S02]  /*18e60*/  FMNMX.FTZ R21, R42, R21, !PT ;  /* 0x000000152a157209 */ /* 0x000fe40007810000 */
[----:B------:R-:W-:Y:S01]  /*18e70*/  ISETP.GT.AND P4, PT, R6, 0x30, PT ;  /* 0x000000300600780c */ /* 0x000fe20003f84270 */
[----:B------:R-:W2:Y:S01]  /*18e80*/  MUFU.TANH R14, R39 ;  /* 0x00000027000e7308 */ /* 0x000ea20000002400 */
[----:B-1----:R-:W-:-:S02]  /*18e90*/  FSEL R38, R47, -INF , P3 ;  /* 0xff8000002f267808 */ /* 0x002fc40001800000 */
[----:B------:R-:W-:Y:S02]  /*18ea0*/  FMNMX.FTZ R21, R46, R21, !PT ;  /* 0x000000152e157209 */ /* 0x000fe40007810000 */
[----:B------:R-:W-:Y:S02]  /*18eb0*/  ISETP.GT.AND P3, PT, R6, 0x31, PT ;  /* 0x000000310600780c */ /* 0x000fe40003f64270 */
[----:B---3--:R-:W-:Y:S01]  /*18ec0*/  FSEL R34, R34, -INF , P4 ;  /* 0xff80000022227808 */ /* 0x008fe20002000000 */
[----:B------:R-:W-:Y:S01]  /*18ed0*/  MUFU.TANH R72, R72 ;  /* 0x0000004800487308 */ /* 0x000fe20000002400 */
[----:B------:R-:W-:Y:S02]  /*18ee0*/  FMNMX.FTZ R21, R38, R21, !PT ;  /* 0x0000001526157209 */ /* 0x000fe40007810000 */
[----:B------:R-:W-:Y:S02]  /*18ef0*/  ISETP.GT.AND P4, PT, R6, 0x38, PT ;  /* 0x000000380600780c */ /* 0x000fe40003f84270 */
[----:B------:R-:W-:-:S03]  /*18f00*/  FMNMX.FTZ R21, R34, R21, !PT ;  /* 0x0000001522157209 */ /* 0x000fc60007810000 */
[----:B------:R-:W-:Y:S08]  /*18f10*/  MUFU.TANH R76, R76 ;  /* 0x0000004c004c7308 */ /* 0x000ff00000002400 */
[----:B------:R-:W-:Y:S01]  /*18f20*/  MUFU.TANH R78, R78 ;  /* 0x0000004e004e7308 */ /* 0x000fe20000002400 */
[----:B------:R-:W-:Y:S02]  /*18f30*/  WARPGROUP.DEPBAR.LE gsb0, 0x0 ;  /* 0x00008000000079c5 */ /* 0x000fe40000010000 */
[----:B------:R-:W-:Y:S01]  /*18f40*/  FMUL.FTZ R26, R26, UR8 ;  /* 0x000000081a1a7c20 */ /* 0x000fe20008410000 */
[----:B------:R-:W-:Y:S01]  /*18f50*/  FMUL.FTZ R27, R27, UR8 ;  /* 0x000000081b1b7c20 */ /* 0x000fe20008410000 */
[----:B------:R-:W-:Y:S01]  /*18f60*/  FMUL.FTZ R8, R30, UR8 ;  /* 0x000000081e087c20 */ /* 0x000fe20008410000 */
[----:B------:R-:W-:-:S02]  /*18f70*/  FMUL.FTZ R31, R31, UR8 ;  /* 0x000000081f1f7c20 */ /* 0x000fc40008410000 */
[----:B------:R1:W3:Y:S01]  /*18f80*/  MUFU.TANH R12, R26 ;  /* 0x0000001a000c7308 */ /* 0x0002e20000002400 */
[----:B0-----:R-:W-:Y:S01]  /*18f90*/  FSEL R30, R10, -INF , P4 ;  /* 0xff8000000a1e7808 */ /* 0x001fe20002000000 */
[----:B------:R-:W-:Y:S01]  /*18fa0*/  FMUL.FTZ R24, R24, UR8 ;  /* 0x0000000818187c20 */ /* 0x000fe20008410000 */
[C---:B------:R-:W-:Y:S01]  /*18fb0*/  ISETP.GT.AND P4, PT, R6.reuse, 0x40, PT ;  /* 0x000000400600780c */ /* 0x040fe20003f84270 */
[----:B------:R-:W-:Y:S01]  /*18fc0*/  FMUL.FTZ R29, R29, UR8 ;  /* 0x000000081d1d7c20 */ /* 0x000fe20008410000 */
[----:B------:R0:W-:Y:S03]  /*18fd0*/  @!P1 SYNCS.ARRIVE.TRANS64.RED.A1T0 RZ, [R0+URZ], RZ ;  /* 0x000000ff00ff99a7 */ /* 0x0001e6000810043f */
[----:B------:R4:W0:Y:S01]  /*18fe0*/  MUFU.TANH R39, R27 ;  /* 0x0000001b00277308 */ /* 0x0008220000002400 */
[----:B-1----:R-:W-:Y:S01]  /*18ff0*/  FSEL R26, R35, -INF , P3 ;  /* 0xff800000231a7808 */ /* 0x002fe20001800000 */
[----:B------:R-:W-:Y:S01]  /*19000*/  FMUL.FTZ R35, R49, UR8 ;  /* 0x0000000831237c20 */ /* 0x000fe20008410000 */
[----:B------:R-:W-:-:S02]  /*19010*/  ISETP.GT.AND P3, PT, R6, 0x39, PT ;  /* 0x000000390600780c */ /* 0x000fc40003f64270 */
[----:B------:R-:W-:Y:S02]  /*19020*/  FMNMX.FTZ R21, R26, R21, !PT ;  /* 0x000000151a157209 */ /* 0x000fe40007810000 */
[----:B--2---:R-:W-:Y:S01]  /*19030*/  FSEL R14, R14, -INF , P3 ;  /* 0xff8000000e0e7808 */ /* 0x004fe20001800000 */
[----:B------:R-:W1:Y:S01]  /*19040*/  MUFU.TANH R8, R8 ;  /* 0x0000000800087308 */ /* 0x000e620000002400 */
[----:B----4-:R-:W-:Y:S01]  /*19050*/  FMNMX.FTZ R27, R30, R21, !PT ;  /* 0x000000151e1b7209 */ /* 0x010fe20007810000 */
[----:B------:R-:W-:Y:S01]  /*19060*/  FMUL.FTZ R21, R48, UR8 ;  /* 0x0000000830157c20 */ /* 0x000fe20008410000 */
[----:B------:R-:W-:Y:S01]  /*19070*/  ISETP.GT.AND P3, PT, R6, 0x41, PT ;  /* 0x000000410600780c */ /* 0x000fe20003f64270 */
[----:B------:R-:W-:Y:S01]  /*19080*/  FMUL.FTZ R48, R52, UR8 ;  /* 0x0000000834307c20 */ /* 0x000fe20008410000 */
[----:B---3--:R-:W-:Y:S01]  /*19090*/  FSEL R12, R12, -INF , P4 ;  /* 0xff8000000c0c7808 */ /* 0x008fe20002000000 */
[----:B------:R-:W-:Y:S01]  /*190a0*/  FMUL.FTZ R52, R53, UR8 ;  /* 0x0000000835347c20 */ /* 0x000fe20008410000 */
[----:B------:R-:W-:Y:S01]  /*190b0*/  FMNMX.FTZ R27, R14, R27, !PT ;  /* 0x0000001b0e1b7209 */ /* 0x000fe20007810000 */
[----:B------:R-:W2:Y:S01]  /*190c0*/  MUFU.TANH R31, R31 ;  /* 0x0000001f001f7308 */ /* 0x000ea20000002400 */
[----:B------:R-:W-:-:S02]  /*190d0*/  ISETP.GT.AND P4, PT, R6, 0x48, PT ;  /* 0x000000480600780c */ /* 0x000fc40003f84270 */
[----:B0-----:R-:W-:Y:S02]  /*190e0*/  FSEL R10, R39, -INF , P3 ;  /* 0xff800000270a7808 */ /* 0x001fe40001800000 */
[----:B------:R-:W-:Y:S01]  /*190f0*/  FMNMX.FTZ R27, R12, R27, !PT ;  /* 0x0000001b0c1b7209 */ /* 0x000fe20007810000 */
[----:B------:R0:W3:Y:S01]  /*19100*/  SHFL.IDX PT, R39, R7, RZ, 0x1c1f ;  /* 0x001c1fff07277589 */ /* 0x0000e200000e0000 */
[----:B------:R-:W-:Y:S01]  /*19110*/  ISETP.GT.AND P3, PT, R6, 0x49, PT ;  /* 0x000000490600780c */ /* 0x000fe20003f64270 */
[----:B------:R-:W-:Y:S01]  /*19120*/  MUFU.TANH R21, R21 ;  /* 0x0000001500157308 */ /* 0x000fe20000002400 */
[----:B-1----:R-:W-:Y:S02]  /*19130*/  FSEL R8, R8, -INF , P4 ;  /* 0xff80000008087808 */ /* 0x002fe40002000000 */
[----:B------:R-:W-:Y:S01]  /*19140*/  FMNMX.FTZ R27, R10, R27, !PT ;  /* 0x0000001b0a1b7209 */ /* 0x000fe20007810000 */
[----:B0-----:R-:W-:-:S03]  /*19150*/  FMUL.FTZ R7, R25, UR8 ;  /* 0x0000000819077c20 */ /* 0x001fc60008410000 */
[----:B------:R-:W-:Y:S01]  /*19160*/  FMNMX.FTZ R27, R8, R27, !PT ;  /* 0x0000001b081b7209 */ /* 0x000fe20007810000 */
[----:B------:R-:W0:Y:S01]  /*19170*/  MUFU.TANH R35, R35 ;  /* 0x0000002300237308 */ /* 0x000e220000002400 */
[----:B--2---:R-:W-:Y:S01]  /*19180*/  FSEL R6, R31, -INF , P3 ;  /* 0xff8000001f067808 */ /* 0x004fe20001800000 */
[----:B------:R-:W-:-:S03]  /*19190*/  FMUL.FTZ R31, R45, UR8 ;  /* 0x000000082d1f7c20 */ /* 0x000fc60008410000 */
[----:B------:R-:W-:-:S03]  /*191a0*/  FMNMX.FTZ R27, R6, R27, !PT ;  /* 0x0000001b061b7209 */ /* 0x000fc60007810000 */
[----:B------:R-:W1:Y:S02]  /*191b0*/  MUFU.TANH R48, R48 ;  /* 0x0000003000307308 */ /* 0x000e640000002400 */
[----:B------:R-:W2:Y:S01]  /*191c0*/  SHFL.BFLY PT, R74, R27, 0x2, 0x1f ;  /* 0x0c401f001b4a7f89 */ /* 0x000ea200000e0000 */
[----:B---3--:R-:W-:Y:S01]  /*191d0*/  VIADDMNMX R25, R39, R4, R3, PT ;  /* 0x0000000427197246 */ /* 0x008fe20003800103 */
[----:B------:R-:W-:-:S04]  /*191e0*/  IMAD.U32 R3, RZ, RZ, UR4 ;  /* 0x00000004ff037e24 */ /* 0x000fc8000f8e00ff */
[----:B------:R-:W3:Y:S01]  /*191f0*/  MUFU.TANH R52, R52 ;  /* 0x0000003400347308 */ /* 0x000ee20000002400 */
[C---:B------:R-:W-:Y:S02]  /*19200*/  ISETP.GT.AND P3, PT, R25.reuse, RZ, PT ;  /* 0x000000ff1900720c */ /* 0x040fe40003f64270 */
[C---:B------:R-:W-:Y:S02]  /*19210*/  ISETP.GT.AND P5, PT, R25.reuse, 0x1, PT ;  /* 0x000000011900780c */ /* 0x040fe40003fa4270 */
[----:B------:R-:W-:Y:S02]  /*19220*/  ISETP.GT.AND P4, PT, R25, 0x8, PT ;  /* 0x000000081900780c */ /* 0x000fe40003f84270 */
[----:B------:R-:W-:Y:S01]  /*19230*/  FSEL R11, R11, -INF , P5 ;  /* 0xff8000000b0b7808 */ /* 0x000fe20002800000 */
[----:B------:R-:W4:Y:S01]  /*19240*/  MUFU.TANH R31, R31 ;  /* 0x0000001f001f7308 */ /* 0x000f220000002400 */
[C---:B------:R-:W-:Y:S02]  /*19250*/  ISETP.GT.AND P5, PT, R25.reuse, 0x9, PT ;  /* 0x000000091900780c */ /* 0x040fe40003fa4270 */
[----:B------:R-:W-:-:S02]  /*19260*/  ISETP.GT.AND P6, PT, R25, 0x11, PT ;  /* 0x000000111900780c */ /* 0x000fc40003fc4270 */
[----:B------:R-:W-:Y:S02]  /*19270*/  FSEL R36, R13, -INF , P5 ;  /* 0xff8000000d247808 */ /* 0x000fe40002800000 */
[----:B0-----:R-:W-:Y:S01]  /*19280*/  FSEL R44, R35, -INF , P6 ;  /* 0xff800000232c7808 */ /* 0x001fe20003000000 */
[----:B------:R-:W-:Y:S01]  /*19290*/  MUFU.TANH R80, R24 ;  /* 0x0000001800507308 */ /* 0x000fe20000002400 */
[----:B--2---:R-:W-:Y:S01]  /*192a0*/  FMNMX.FTZ R40, R27, R74, !PT ;  /* 0x0000004a1b287209 */ /* 0x004fe20007810000 */
[----:B------:R-:W-:Y:S01]  /*192b0*/  FMUL.FTZ R27, R33, UR8 ;  /* 0x00000008211b7c20 */ /* 0x000fe20008410000 */
[----:B------:R-:W-:Y:S01]  /*192c0*/  FMUL.FTZ R33, R28, UR8 ;  /* 0x000000081c217c20 */ /* 0x000fe20008410000 */
[----:B------:R-:W-:Y:S01]  /*192d0*/  FSEL R28, R9, -INF , P3 ;  /* 0xff800000091c7808 */ /* 0x000fe20001800000 */
[----:B------:R-:W-:Y:S01]  /*192e0*/  FMUL.FTZ R74, R32, UR8 ;  /* 0x00000008204a7c20 */ /* 0x000fe20008410000 */
[----:B------:R-:W0:Y:S01]  /*192f0*/  SHFL.BFLY PT, R41, R40, 0x1, 0x1f ;  /* 0x0c201f0028297f89 */ /* 0x000e2200000e0000 */
[----:B------:R-:W-:Y:S01]  /*19300*/  FSEL R32, R15, -INF , P4 ;  /* 0xff8000000f207808 */ /* 0x000fe20002000000 */
[----:B------:R-:W-:Y:S01]  /*19310*/  MUFU.TANH R27, R27 ;  /* 0x0000001b001b7308 */ /* 0x000fe20000002400 */
[----:B------:R-:W-:-:S02]  /*19320*/  FMNMX.FTZ R9, R28, R11, !PT ;  /* 0x0000000b1c097209 */ /* 0x000fc40007810000 */
[C---:B------:R-:W-:Y:S02]  /*19330*/  ISETP.GT.AND P3, PT, R25.reuse, 0x10, PT ;  /* 0x000000101900780c */ /* 0x040fe40003f64270 */
[----:B------:R-:W-:Y:S02]  /*19340*/  FMNMX.FTZ R9, R32, R9, !PT ;  /* 0x0000000920097209 */ /* 0x000fe40007810000 */
[C---:B------:R-:W-:Y:S01]  /*19350*/  ISETP.GT.AND P4, PT, R25.reuse, 0x18, PT ;  /* 0x000000181900780c */ /* 0x040fe20003f84270 */
[----:B------:R-:W2:Y:S01]  /*19360*/  MUFU.TANH R74, R74 ;  /* 0x0000004a004a7308 */ /* 0x000ea20000002400 */
[----:B------:R-:W-:Y:S02]  /*19370*/  FMNMX.FTZ R9, R36, R9, !PT ;  /* 0x0000000924097209 */ /* 0x000fe40007810000 */
[----:B------:R-:W-:Y:S02]  /*19380*/  ISETP.GT.AND P5, PT, R25, 0x19, PT ;  /* 0x000000191900780c */ /* 0x000fe40003fa4270 */
[----:B-1----:R-:W-:-:S02]  /*19390*/  FSEL R48, R48, -INF , P4 ;  /* 0xff80000030307808 */ /* 0x002fc40002000000 */
[----:B---3--:R-:W-:Y:S01]  /*193a0*/  FSEL R52, R52, -INF , P5 ;  /* 0xff80000034347808 */ /* 0x008fe20002800000 */
[----:B------:R1:W3:Y:S01]  /*193b0*/  MUFU.TANH R15, R7 ;  /* 0x00000007000f7308 */ /* 0x0002e20000002400 */
[----:B------:R-:W-:-:S04]  /*193c0*/  ISETP.GT.AND P4, PT, R25, 0x21, PT ;  /* 0x000000211900780c */ /* 0x000fc80003f84270 */
[----:B------:R-:W-:Y:S02]  /*193d0*/  FSEL R70, R70, -INF , P4 ;  /* 0xff80000046467808 */ /* 0x000fe40002000000 */
[----:B0-----:R-:W-:Y:S01]  /*193e0*/  FMNMX.FTZ R4, R40, R41, !PT ;  /* 0x0000002928047209 */ /* 0x001fe20007810000 */
[----:B------:R-:W0:Y:S01]  /*193f0*/  MUFU.TANH R33, R33 ;  /* 0x0000002100217308 */ /* 0x000e220000002400 */
[----:B------:R-:W-:Y:S02]  /*19400*/  FSEL R40, R21, -INF , P3 ;  /* 0xff80000015287808 */ /* 0x000fe40001800000 */
[----:B------:R-:W-:Y:S01]  /*19410*/  ISETP.GT.AND P3, PT, R25, 0x20, PT ;  /* 0x000000201900780c */ /* 0x000fe20003f64270 */
[----:B------:R-:W-:Y:S01]  /*19420*/  FMUL.FTZ R13, R4, R3 ;  /* 0x00000003040d7220 */ /* 0x000fe20000410000 */
[----:B------:R-:W-:Y:S01]  /*19430*/  FMNMX.FTZ R9, R40, R9, !PT ;  /* 0x0000000928097209 */ /* 0x000fe20007810000 */
[----:B------:R-:W0:Y:S01]  /*19440*/  @P2 LDC R21, c[0x0][0x44c] ;  /* 0x00011300ff152b82 */ /* 0x000e220000000800 */
[----:B------:R-:W-:Y:S01]  /*19450*/  FSEL R68, R68, -INF , P3 ;  /* 0xff80000044447808 */ /* 0x000fe20001800000 */
[----:B------:R-:W-:Y:S01]  /*19460*/  MUFU.TANH R29, R29 ;  /* 0x0000001d001d7308 */ /* 0x000fe20000002400 */
[----:B------:R-:W-:-:S02]  /*19470*/  FMNMX.FTZ R9, R44, R9, !PT ;  /* 0x000000092c097209 */ /* 0x000fc40007810000 */
[----:B------:R-:W-:Y:S02]  /*19480*/  FSETP.NEU.FTZ.AND P6, PT, R4, -INF , PT ;  /* 0xff8000000400780b */ /* 0x000fe40003fdd000 */
[----:B------:R-:W-:Y:S02]  /*19490*/  FMNMX.FTZ R9, R48, R9, !PT ;  /* 0x0000000930097209 */ /* 0x000fe40007810000 */
[----:B------:R-:W-:Y:S02]  /*194a0*/  ISETP.GT.AND P3, PT, R25, 0x28, PT ;  /* 0x000000281900780c */ /* 0x000fe40003f64270 */
[----:B------:R-:W-:Y:S02]  /*194b0*/  FMNMX.FTZ R9, R52, R9, !PT ;  /* 0x0000000934097209 */ /* 0x000fe40007810000 */
[----:B-1----:R-:W-:Y:S02]  /*194c0*/  FSEL R7, R13, RZ, P6 ;  /* 0x000000ff0d077208 */ /* 0x002fe40003000000 */
[----:B------:R-:W-:-:S02]  /*194d0*/  FMNMX.FTZ R9, R68, R9, !PT ;  /* 0x0000000944097209 */ /* 0x000fc40007810000 */
[C---:B------:R-:W-:Y:S01]  /*194e0*/  ISETP.GT.AND P4, PT, R25.reuse, 0x29, PT ;  /* 0x000000291900780c */ /* 0x040fe20003f84270 */
[-CC-:B------:R-:W-:Y:S01]  /*194f0*/  FFMA.FTZ R24, R66, R3.reuse, -R7.reuse ;  /* 0x0000000342187223 */ /* 0x180fe20000010807 */
[----:B------:R-:W-:Y:S01]  /*19500*/  FSEL R72, R72, -INF , P3 ;  /* 0xff80000048487808 */ /* 0x000fe20001800000 */
[--C-:B------:R-:W-:Y:S01]  /*19510*/  FFMA.FTZ R211, R64, R3, -R7.reuse ;  /* 0x0000000340d37223 */ /* 0x100fe20000010807 */
[----:B------:R-:W-:Y:S01]  /*19520*/  FMNMX.FTZ R9, R70, R9, !PT ;  /* 0x0000000946097209 */ /* 0x000fe20007810000 */
[-CC-:B------:R-:W-:Y:S01]  /*19530*/  FFMA.FTZ R205, R60, R3.reuse, -R7.reuse ;  /* 0x000000033ccd7223 */ /* 0x180fe20000010807 */
[----:B------:R-:W-:Y:S01]  /*19540*/  ISETP.GT.AND P3, PT, R25, 0x30, PT ;  /* 0x000000301900780c */ /* 0x000fe20003f64270 */
[-CC-:B------:R-:W-:Y:S01]  /*19550*/  FFMA.FTZ R207, R56, R3.reuse, -R7.reuse ;  /* 0x0000000338cf7223 */ /* 0x180fe20000010807 */
[----:B----4-:R-:W-:Y:S01]  /*19560*/  FSEL R66, R31, -INF , P4 ;  /* 0xff8000001f427808 */ /* 0x010fe20002000000 */
[--C-:B------:R-:W-:Y:S01]  /*19570*/  FFMA.FTZ R209, R5, R3, -R7.reuse ;  /* 0x0000000305d17223 */ /* 0x100fe20000010807 */
[----:B------:R-:W-:Y:S01]  /*19580*/  FMNMX.FTZ R9, R72, R9, !PT ;  /* 0x0000000948097209 */ /* 0x000fe20007810000 */
[----:B------:R-:W-:Y:S01]  /*19590*/  MUFU.EX2 R24, R24 ;  /* 0x0000001800187308 */ /* 0x000fe20000000800 */
[C---:B------:R-:W-:Y:S01]  /*195a0*/  ISETP.GT.AND P4, PT, R25.reuse, 0x31, PT ;  /* 0x000000311900780c */ /* 0x040fe20003f84270 */
[-CC-:B------:R-:W-:Y:S01]  /*195b0*/  FFMA.FTZ R62, R62, R3.reuse, -R7.reuse ;  /* 0x000000033e3e7223 */ /* 0x180fe20000010807 */
[----:B--2---:R-:W-:Y:S01]  /*195c0*/  FSEL R74, R74, -INF , P3 ;  /* 0xff8000004a4a7808 */ /* 0x004fe20001800000 */
[--C-:B------:R-:W-:Y:S01]  /*195d0*/  FFMA.FTZ R58, R58, R3, -R7.reuse ;  /* 0x000000033a3a7223 */ /* 0x100fe20000010807 */
[----:B------:R-:W-:Y:S01]  /*195e0*/  FMNMX.FTZ R9, R66, R9, !PT ;  /* 0x0000000942097209 */ /* 0x000fe20007810000 */
[-CC-:B------:R-:W-:Y:S01]  /*195f0*/  FFMA.FTZ R54, R54, R3.reuse, -R7.reuse ;  /* 0x0000000336367223 */ /* 0x180fe20000010807 */
[----:B------:R-:W-:Y:S01]  /*19600*/  ISETP.GT.AND P3, PT, R25, 0x38, PT ;  /* 0x000000381900780c */ /* 0x000fe20003f64270 */
[----:B------:R-:W1:Y:S01]  /*19610*/  MUFU.EX2 R209, R209 ;  /* 0x000000d100d17308 */ /* 0x000e620000000800 */
[----:B------:R-:W-:Y:S01]  /*19620*/  FSEL R64, R27, -INF , P4 ;  /* 0xff8000001b407808 */ /* 0x000fe20002000000 */
[--C-:B------:R-:W-:Y:S01]  /*19630*/  FFMA.FTZ R201, R50, R3, -R7.reuse ;  /* 0x0000000332c97223 */ /* 0x100fe20000010807 */
[----:B------:R-:W-:Y:S01]  /*19640*/  FMNMX.FTZ R9, R74, R9, !PT ;  /* 0x000000094a097209 */ /* 0x000fe20007810000 */
[-CC-:B------:R-:W-:Y:S01]  /*19650*/  FFMA.FTZ R42, R42, R3.reuse, -R7.reuse ;  /* 0x000000032a2a7223 */ /* 0x180fe20000010807 */
[C---:B------:R-:W-:Y:S01]  /*19660*/  ISETP.GT.AND P4, PT, R25.reuse, 0x39, PT ;  /* 0x000000391900780c */ /* 0x040fe20003f84270 */
[--C-:B------:R-:W-:Y:S01]  /*19670*/  FFMA.FTZ R203, R46, R3, -R7.reuse ;  /* 0x000000032ecb7223 */ /* 0x100fe20000010807 */
[----:B------:R-:W-:Y:S01]  /*19680*/  FSEL R76, R76, -INF , P3 ;  /* 0xff8000004c4c7808 */ /* 0x000fe20001800000 */
[----:B------:R-:W2:Y:S01]  /*19690*/  MUFU.EX2 R211, R211 ;  /* 0x000000d300d37308 */ /* 0x000ea20000000800 */
[----:B------:R-:W-:Y:S01]  /*196a0*/  FMNMX.FTZ R9, R64, R9, !PT ;  /* 0x0000000940097209 */ /* 0x000fe20007810000 */
[-CC-:B------:R-:W-:Y:S01]  /*196b0*/  FFMA.FTZ R38, R38, R3.reuse, -R7.reuse ;  /* 0x0000000326267223 */ /* 0x180fe20000010807 */
[C---:B------:R-:W-:Y:S01]  /*196c0*/  ISETP.GT.AND P3, PT, R25.reuse, 0x40, PT ;  /* 0x000000401900780c */ /* 0x040fe20003f64270 */
[-CC-:B------:R-:W-:Y:S01]  /*196d0*/  FFMA.FTZ R197, R34, R3.reuse, -R7.reuse ;  /* 0x0000000322c57223 */ /* 0x180fe20000010807 */
[----:B------:R-:W-:Y:S01]  /*196e0*/  FSEL R78, R78, -INF , P4 ;  /* 0xff8000004e4e7808 */ /* 0x000fe20002000000 */
[--C-:B------:R-:W-:Y:S01]  /*196f0*/  FFMA.FTZ R26, R26, R3, -R7.reuse ;  /* 0x000000031a1a7223 */ /* 0x100fe20000010807 */
[----:B------:R-:W-:Y:S01]  /*19700*/  FMNMX.FTZ R9, R76, R9, !PT ;  /* 0x000000094c097209 */ /* 0x000fe20007810000 */
[----:B------:R-:W4:Y:S01]  /*19710*/  MUFU.EX2 R62, R62 ;  /* 0x0000003e003e7308 */ /* 0x000f220000000800 */
        /* <DEDUP_REMOVED lines=8> */
[----:B---3--:R-:W-:Y:S01]  /*197a0*/  FSEL R60, R15, -INF , P4 ;  /* 0xff8000000f3c7808 */ /* 0x008fe20002000000 */
[--C-:B------:R-:W-:Y:S01]  /*197b0*/  FFMA.FTZ R195, R8, R3, -R7.reuse ;  /* 0x0000000308c37223 */ /* 0x100fe20000010807 */
[----:B------:R-:W-:Y:S01]  /*197c0*/  FMNMX.FTZ R9, R80, R9, !PT ;  /* 0x0000000950097209 */ /* 0x000fe20007810000 */
[----:B------:R-:W-:Y:S01]  /*197d0*/  FFMA.FTZ R6, R6, R3, -R7 ;  /* 0x0000000306067223 */ /* 0x000fe20000010807 */
[----:B------:R-:W-:Y:S01]  /*197e0*/  ISETP.GT.AND P4, PT, R25, 0x49, PT ;  /* 0x000000491900780c */ /* 0x000fe20003f84270 */
[----:B------:R-:W3:Y:S01]  /*197f0*/  MUFU.EX2 R205, R205 ;  /* 0x000000cd00cd7308 */ /* 0x000ee20000000800 */
[----:B0-----:R-:W-:Y:S01]  /*19800*/  FSEL R82, R33, -INF , P3 ;  /* 0xff80000021527808 */ /* 0x001fe20001800000 */
[----:B-1----:R-:W-:Y:S01]  /*19810*/  FADD.FTZ R8, R209, R24 ;  /* 0x00000018d1087221 */ /* 0x002fe20000010000 */
[----:B------:R-:W-:Y:S01]  /*19820*/  FMNMX.FTZ R9, R60, R9, !PT ;  /* 0x000000093c097209 */ /* 0x000fe20007810000 */
[----:B------:R-:W-:Y:S01]  /*19830*/  @P2 IMAD.HI.U32 R12, R230, R21, RZ ;  /* 0x00000015e60c2227 */ /* 0x000fe200078e00ff */
[----:B------:R-:W-:-:S03]  /*19840*/  FSEL R84, R29, -INF , P4 ;  /* 0xff8000001d547808 */ /* 0x000fc60002000000 */
[----:B--2---:R-:W-:Y:S01]  /*19850*/  FADD.FTZ R21, R211, R8 ;  /* 0x00000008d3157221 */ /* 0x004fe20000010000 */
[----:B------:R-:W-:Y:S01]  /*19860*/  FMNMX.FTZ R9, R82, R9, !PT ;  /* 0x0000000952097209 */ /* 0x000fe20007810000 */
[----:B------:R-:W0:Y:S01]  /*19870*/  @P2 LDC R29, c[0x0][0x450] ;  /* 0x00011400ff1d2b82 */ /* 0x000e220000000800 */
[----:B------:R-:W1:Y:S01]  /*19880*/  MUFU.EX2 R58, R58 ;  /* 0x0000003a003a7308 */ /* 0x000e620000000800 */
[----:B----4-:R-:W-:Y:S01]  /*19890*/  FADD.FTZ R8, R62, R21 ;  /* 0x000000153e087221 */ /* 0x010fe20000010000 */
[----:B------:R-:W-:Y:S01]  /*198a0*/  FMNMX.FTZ R9, R84, R9, !PT ;  /* 0x0000000954097209 */ /* 0x000fe20007810000 */
[----:B------:R-:W-:Y:S01]  /*198b0*/  IMAD.MOV.U32 R31, RZ, RZ, R230 ;  /* 0x000000ffff1f7224 */ /* 0x000fe200078e00e6 */
[----:B------:R-:W-:Y:S02]  /*198c0*/  F2FP.F16.F32.PACK_AB R209, R24, R209 ;  /* 0x000000d118d1723e */ /* 0x000fe400000000ff */
[----:B------:R-:W-:Y:S02]  /*198d0*/  CS2R R50, SRZ ;  /* 0x0000000000327805 */ /* 0x000fe4000001ff00 */
[----:B------:R-:W-:Y:S01]  /*198e0*/  F2FP.F16.F32.PACK_AB R211, R62, R211 ;  /* 0x000000d33ed3723e */ /* 0x000fe200000000ff */
[----:B------:R-:W2:Y:S01]  /*198f0*/  SHFL.BFLY PT, R56, R9, 0x2, 0x1f ;  /* 0x0c401f0009387f89 */ /* 0x000ea200000e0000 */
[----:B------:R-:W4:Y:S01]  /*19900*/  MUFU.EX2 R207, R207 ;  /* 0x000000cf00cf7308 */ /* 0x000f220000000800 */
[----:B------:R-:W-:-:S02]  /*19910*/  CS2R R62, SRZ ;  /* 0x00000000003e7805 */ /* 0x000fc4000001ff00 */
[----:B------:R-:W-:-:S05]  /*19920*/  CS2R R46, SRZ ;  /* 0x00000000002e7805 */ /* 0x000fca000001ff00 */
[----:B------:R-:W4:Y:S01]  /*19930*/  MUFU.EX2 R54, R54 ;  /* 0x0000003600367308 */ /* 0x000f220000000800 */
[----:B0-----:R-:W-:-:S07]  /*19940*/  @P2 SHF.R.U32.HI R31, RZ, R29, R12 ;  /* 0x0000001dff1f2219 */ /* 0x001fce000001160c */
[----:B------:R-:W-:Y:S01]  /*19950*/  MUFU.EX2 R201, R201 ;  /* 0x000000c900c97308 */ /* 0x000fe20000000800 */
[----:B---3--:R-:W-:Y:S01]  /*19960*/  FADD.FTZ R29, R205, R8 ;  /* 0x00000008cd1d7221 */ /* 0x008fe20000010000 */
[----:B-1----:R-:W-:-:S03]  /*19970*/  F2FP.F16.F32.PACK_AB R205, R58, R205 ;  /* 0x000000cd3acd723e */ /* 0x002fc600000000ff */
[----:B------:R-:W-:Y:S01]  /*19980*/  FADD.FTZ R12, R58, R29 ;  /* 0x0000001d3a0c7221 */ /* 0x000fe20000010000 */
[----:B------:R-:W-:Y:S02]  /*19990*/  CS2R R58, SRZ ;  /* 0x00000000003a7805 */ /* 0x000fe4000001ff00 */
[----:B--2---:R-:W-:Y:S01]  /*199a0*/  FMNMX.FTZ R56, R9, R56, !PT ;  /* 0x0000003809387209 */ /* 0x004fe20007810000 */
[----:B------:R-:W-:Y:S04]  /*199b0*/  MUFU.EX2 R42, R42 ;  /* 0x0000002a002a7308 */ /* 0x000fe80000000800 */
[----:B------:R-:W0:Y:S04]  /*199c0*/  SHFL.BFLY PT, R5, R56, 0x1, 0x1f ;  /* 0x0c201f0038057f89 */ /* 0x000e2800000e0000 */
[----:B------:R-:W-:Y:S08]  /*199d0*/  MUFU.EX2 R203, R203 ;  /* 0x000000cb00cb7308 */ /* 0x000ff00000000800 */
[----:B------:R-:W-:Y:S08]  /*199e0*/  MUFU.EX2 R38, R38 ;  /* 0x0000002600267308 */ /* 0x000ff00000000800 */
[----:B------:R-:W-:Y:S01]  /*199f0*/  MUFU.EX2 R197, R197 ;  /* 0x000000c500c57308 */ /* 0x000fe20000000800 */
[----:B0-----:R-:W-:-:S02]  /*19a00*/  FMNMX.FTZ R5, R56, R5, !PT ;  /* 0x0000000538057209 */ /* 0x001fc40007810000 */
[----:B------:R-:W-:Y:S02]  /*19a10*/  CS2R R56, SRZ ;  /* 0x0000000000387805 */ /* 0x000fe4000001ff00 */
        /* <DEDUP_REMOVED lines=14> */
[----:B------:R-:W-:Y:S01]  /*19b00*/  IADD3 R28, R31, R232, -R228 ;  /* 0x000000e81f1c7210 */ /* 0x000fe20007ffe8e4 */
[----:B----4-:R-:W-:Y:S01]  /*19b10*/  FADD.FTZ R31, R207, R12 ;  /* 0x0000000ccf1f7221 */ /* 0x010fe20000010000 */
        /* <DEDUP_REMOVED lines=12> */
[----:B------:R-:W1:Y:S01]  /*19be0*/  MUFU.EX2 R210, R210 ;  /* 0x000000d200d27308 */ /* 0x000e620000000800 */
[----:B------:R-:W-:Y:S01]  /*19bf0*/  IMAD.HI R28, R28, 0x66666667, RZ ;  /* 0x666666671c1c7827 */ /* 0x000fe200078e02ff */
[----:B------:R-:W-:-:S02]  /*19c00*/  F2FP.F16.F32.PACK_AB R207, R54, R207 ;  /* 0x000000cf36cf723e */ /* 0x000fc400000000ff */
[----:B------:R-:W-:Y:S02]  /*19c10*/  CS2R R76, SRZ ;  /* 0x00000000004c7805 */ /* 0x000fe4000001ff00 */
[----:B------:R-:W-:Y:S02]  /*19c20*/  CS2R R74, SRZ ;  /* 0x00000000004a7805 */ /* 0x000fe4000001ff00 */
[----:B------:R-:W-:Y:S02]  /*19c30*/  CS2R R72, SRZ ;  /* 0x0000000000487805 */ /* 0x000fe4000001ff00 */
[----:B------:R-:W-:Y:S02]  /*19c40*/  CS2R R70, SRZ ;  /* 0x0000000000467805 */ /* 0x000fe4000001ff00 */
[----:B------:R-:W-:Y:S01]  /*19c50*/  CS2R R68, SRZ ;  /* 0x0000000000447805 */ /* 0x000fe2000001ff00 */
[----:B------:R-:W2:Y:S01]  /*19c60*/  MUFU.EX2 R9, R9 ;  /* 0x0000000900097308 */ /* 0x000ea20000000800 */
[----:B0-----:R-:W-:Y:S01]  /*19c70*/  FADD.FTZ R21, R208, R7 ;  /* 0x00000007d0157221 */ /* 0x001fe20000010000 */
[----:B------:R-:W-:-:S02]  /*19c80*/  F2FP.F16.F32.PACK_AB R208, R7, R208 ;  /* 0x000000d007d0723e */ /* 0x000fc400000000ff */
[----:B------:R-:W-:Y:S02]  /*19c90*/  CS2R R66, SRZ ;  /* 0x0000000000427805 */ /* 0x000fe4000001ff00 */
[----:B------:R-:W-:Y:S02]  /*19ca0*/  CS2R R64, SRZ ;  /* 0x0000000000407805 */ /* 0x000fe4000001ff00 */
        /* <DEDUP_REMOVED lines=8> */
[----:B------:R-:W-:Y:S01]  /*19d30*/  FADD.FTZ R8, R54, R31 ;  /* 0x0000001f36087221 */ /* 0x000fe20000010000 */
[----:B------:R-:W-:Y:S01]  /*19d40*/  FFMA.FTZ R31, R78, R3, -R15 ;  /* 0x000000034e1f7223 */ /* 0x000fe2000001080f */
[----:B------:R-:W-:Y:S02]  /*19d50*/  F2FP.F16.F32.PACK_AB R210, R9, R210 ;  /* 0x000000d209d2723e */ /* 0x000fe400000000ff */
[----:B------:R-:W-:Y:S01]  /*19d60*/  CS2R R78, SRZ ;  /* 0x00000000004e7805 */ /* 0x000fe2000001ff00 */
[----:B------:R-:W-:Y:S01]  /*19d70*/  FADD.FTZ R33, R201, R8 ;  /* 0x00000008c9217221 */ /* 0x000fe20000010000 */
[----:B------:R-:W-:Y:S01]  /*19d80*/  F2FP.F16.F32.PACK_AB R201, R42, R201 ;  /* 0x000000c92ac9723e */ /* 0x000fe200000000ff */
[----:B------:R-:W2:Y:S01]  /*19d90*/  MUFU.EX2 R206, R206 ;  /* 0x000000ce00ce7308 */ /* 0x000ea20000000800 */
[----:B0-----:R-:W-:Y:S01]  /*19da0*/  FADD.FTZ R0, R204, R21 ;  /* 0x00000015cc007221 */ /* 0x001fe20000010000 */
[----:B------:R-:W-:Y:S01]  /*19db0*/  FADD.FTZ R8, R42, R33 ;  /* 0x000000212a087221 */ /* 0x000fe20000010000 */
[----:B------:R-:W-:-:S02]  /*19dc0*/  CS2R R54, SRZ ;  /* 0x0000000000367805 */ /* 0x000fc4000001ff00 */
[----:B------:R-:W-:Y:S01]  /*19dd0*/  CS2R R42, SRZ ;  /* 0x00000000002a7805 */ /* 0x000fe2000001ff00 */
[----:B------:R-:W-:Y:S01]  /*19de0*/  FADD.FTZ R33, R203, R8 ;  /* 0x00000008cb217221 */ /* 0x000fe20000010000 */
[C---:B------:R-:W-:Y:S01]  /*19df0*/  F2FP.F16.F32.PACK_AB R203, R38.reuse, R203 ;  /* 0x000000cb26cb723e */ /* 0x040fe200000000ff */
[----:B------:R-:W0:Y:S01]  /*19e00*/  MUFU.EX2 R13, R13 ;  /* 0x0000000d000d7308 */ /* 0x000e220000000800 */
[C---:B-1----:R-:W-:Y:S01]  /*19e10*/  FADD.FTZ R21, R11.reuse, R0 ;  /* 0x000000000b157221 */ /* 0x042fe20000010000 */
[----:B------:R-:W-:Y:S01]  /*19e20*/  FADD.FTZ R8, R38, R33 ;  /* 0x0000002126087221 */ /* 0x000fe20000010000 */
[----:B------:R-:W-:Y:S02]  /*19e30*/  F2FP.F16.F32.PACK_AB R204, R11, R204 ;  /* 0x000000cc0bcc723e */ /* 0x000fe400000000ff */
[----:B------:R-:W-:Y:S01]  /*19e40*/  CS2R R38, SRZ ;  /* 0x0000000000267805 */ /* 0x000fe2000001ff00 */
[----:B------:R-:W-:Y:S01]  /*19e50*/  FADD.FTZ R33, R197, R8 ;  /* 0x00000008c5217221 */ /* 0x000fe20000010000 */
[----:B------:R-:W-:Y:S01]  /*19e60*/  F2FP.F16.F32.PACK_AB R197, R26, R197 ;  /* 0x000000c51ac5723e */ /* 0x000fe200000000ff */
[----:B------:R-:W1:Y:S01]  /*19e70*/  MUFU.EX2 R200, R200 ;  /* 0x000000c800c87308 */ /* 0x000e620000000800 */
[----:B--2---:R-:W-:Y:S01]  /*19e80*/  FADD.FTZ R0, R206, R21 ;  /* 0x00000015ce007221 */ /* 0x004fe20000010000 */
[----:B------:R-:W-:-:S04]  /*19e90*/  FADD.FTZ R8, R26, R33 ;  /* 0x000000211a087221 */ /* 0x000fc80000010000 */
[----:B------:R-:W-:Y:S02]  /*19ea0*/  FADD.FTZ R35, R199, R8 ;  /* 0x00000008c7237221 */ /* 0x000fe40000010000 */
[----:B------:R-:W2:Y:S01]  /*19eb0*/  MUFU.EX2 R25, R25 ;  /* 0x0000001900197308 */ /* 0x000ea20000000800 */
[C---:B0-----:R-:W-:Y:S01]  /*19ec0*/  FADD.FTZ R21, R13.reuse, R0 ;  /* 0x000000000d157221 */ /* 0x041fe20000010000 */
[----:B------:R-:W-:-:S06]  /*19ed0*/  F2FP.F16.F32.PACK_AB R206, R13, R206 ;  /* 0x000000ce0dce723e */ /* 0x000fcc00000000ff */
[----:B------:R-:W0:Y:S01]  /*19ee0*/  MUFU.EX2 R202, R202 ;  /* 0x000000ca00ca7308 */ /* 0x000e220000000800 */
[----:B-1----:R-:W-:Y:S01]  /*19ef0*/  FADD.FTZ R0, R200, R21 ;  /* 0x00000015c8007221 */ /* 0x002fe20000010000 */
[----:B------:R-:W-:-:S04]  /*19f00*/  SHF.R.U32.HI R21, RZ, 0x1f, R28 ;  /* 0x0000001fff157819 */ /* 0x000fc8000001161c */
[----:B------:R-:W-:Y:S02]  /*19f10*/  LEA.HI.SX32 R21, R28, R21, 0x1b ;  /* 0x000000151c157211 */ /* 0x000fe400078fdaff */
[----:B------:R-:W1:Y:S01]  /*19f20*/  MUFU.EX2 R14, R14 ;  /* 0x0000000e000e7308 */ /* 0x000e620000000800 */
[----:B--2---:R-:W-:Y:S01]  /*19f30*/  FADD.FTZ R15, R25, R0 ;  /* 0x00000000190f7221 */ /* 0x004fe20000010000 */
[----:B------:R-:W-:Y:S02]  /*19f40*/  VIMNMX R21, R231, R21, !PT ;  /* 0x00000015e7157248 */ /* 0x000fe40007fe0100 */
[----:B------:R-:W-:Y:S02]  /*19f50*/  F2FP.F16.F32.PACK_AB R200, R25, R200 ;  /* 0x000000c819c8723e */ /* 0x000fe400000000ff */
[----:B------:R-:W-:Y:S02]  /*19f60*/  CS2R R24, SRZ ;  /* 0x0000000000187805 */ /* 0x000fe4000001ff00 */
[----:B------:R-:W2:Y:S01]  /*19f70*/  MUFU.EX2 R27, R27 ;  /* 0x0000001b001b7308 */ /* 0x000ea20000000800 */
[----:B0-----:R-:W-:-:S07]  /*19f80*/  FADD.FTZ R0, R202, R15 ;  /* 0x0000000fca007221 */ /* 0x001fce0000010000 */
[----:B------:R-:W0:Y:S01]  /*19f90*/  MUFU.EX2 R193, R193 ;  /* 0x000000c100c17308 */ /* 0x000e220000000800 */
[C---:B-1----:R-:W-:Y:S01]  /*19fa0*/  FADD.FTZ R8, R14.reuse, R35 ;  /* 0x000000230e087221 */ /* 0x042fe20000010000 */
[----:B------:R-:W-:-:S06]  /*19fb0*/  F2FP.F16.F32.PACK_AB R199, R14, R199 ;  /* 0x000000c70ec7723e */ /* 0x000fcc00000000ff */
[----:B------:R-:W1:Y:S01]  /*19fc0*/  MUFU.EX2 R196, R196 ;  /* 0x000000c400c47308 */ /* 0x000e620000000800 */
[C---:B--2---:R-:W-:Y:S01]  /*19fd0*/  FADD.FTZ R33, R27.reuse, R0 ;  /* 0x000000001b217221 */ /* 0x044fe20000010000 */
[----:B------:R-:W-:Y:S02]  /*19fe0*/  F2FP.F16.F32.PACK_AB R202, R27, R202 ;  /* 0x000000ca1bca723e */ /* 0x000fe400000000ff */
[----:B------:R-:W-:-:S04]  /*19ff0*/  CS2R R26, SRZ ;  /* 0x00000000001a7805 */ /* 0x000fc8000001ff00 */
        /* <DEDUP_REMOVED lines=9> */
[----:B------:R-:W-:Y:S02]  /*1a090*/  F2FP.F16.F32.PACK_AB R196, R29, R196 ;  /* 0x000000c41dc4723e */ /* 0x000fe400000000ff */
[----:B------:R-:W-:-:S04]  /*1a0a0*/  CS2R R28, SRZ ;  /* 0x00000000001c7805 */ /* 0x000fc8000001ff00 */
[----:B------:R-:W0:Y:S01]  /*1a0b0*/  MUFU.EX2 R31, R31 ;  /* 0x0000001f001f7308 */ /* 0x000e220000000800 */
[----:B-1----:R-:W-:Y:S01]  /*1a0c0*/  FADD.FTZ R37, R195, R8 ;  /* 0x00000008c3257221 */ /* 0x002fe20000010000 */
[----:B------:R-:W-:Y:S02]  /*1a0d0*/  VIADD R8, R2, 0xfffffffe ;  /* 0xfffffffe02087836 */ /* 0x000fe40000000000 */
[----:B------:R-:W-:-:S03]  /*1a0e0*/  IMAD.MOV.U32 R2, RZ, RZ, 0x3f800000 ;  /* 0x3f800000ff027424 */ /* 0x000fc600078e00ff */
[----:B------:R-:W-:Y:S01]  /*1a0f0*/  ISETP.GE.AND P3, PT, R8, R21, PT ;  /* 0x000000150800720c */ /* 0x000fe20003f66270 */
[----:B------:R-:W1:Y:S01]  /*1a100*/  MUFU.EX2 R80, R80 ;  /* 0x0000005000507308 */ /* 0x000e620000000800 */
[----:B--2---:R-:W-:-:S07]  /*1a110*/  FADD.FTZ R0, R198, R33 ;  /* 0x00000021c6007221 */ /* 0x004fce0000010000 */
[----:B------:R2:W3:Y:S01]  /*1a120*/  MUFU.EX2 R15, R60 ;  /* 0x0000003c000f7308 */ /* 0x0004e20000000800 */
[C---:B0-----:R-:W-:Y:S01]  /*1a130*/  FADD.FTZ R35, R31.reuse, R0 ;  /* 0x000000001f237221 */ /* 0x041fe20000010000 */
[----:B------:R-:W-:Y:S02]  /*1a140*/  F2FP.F16.F32.PACK_AB R198, R31, R198 ;  /* 0x000000c61fc6723e */ /* 0x000fe400000000ff */
[----:B------:R-:W-:-:S04]  /*1a150*/  CS2R R30, SRZ ;  /* 0x00000000001e7805 */ /* 0x000fc8000001ff00 */
[----:B------:R-:W0:Y:S01]  /*1a160*/  MUFU.EX2 R82, R82 ;  /* 0x0000005200527308 */ /* 0x000e220000000800 */
[----:B-1----:R-:W-:Y:S01]  /*1a170*/  FADD.FTZ R0, R80, R35 ;  /* 0x0000002350007221 */ /* 0x002fe20000010000 */
[----:B--2---:R-:W-:Y:S02]  /*1a180*/  CS2R R60, SRZ ;  /* 0x00000000003c7805 */ /* 0x004fe4000001ff00 */
[----:B------:R-:W-:-:S04]  /*1a190*/  CS2R R34, SRZ ;  /* 0x0000000000227805 */ /* 0x000fc8000001ff00 */
[----:B------:R-:W1:Y:S01]  /*1a1a0*/  MUFU.EX2 R6, R6 ;  /* 0x0000000600067308 */ /* 0x000e620000000800 */
[C---:B---3--:R-:W-:Y:S01]  /*1a1b0*/  FADD.FTZ R7, R15.reuse, R0 ;  /* 0x000000000f077221 */ /* 0x048fe20000010000 */
[----:B------:R-:W-:Y:S02]  /*1a1c0*/  F2FP.F16.F32.PACK_AB R192, R15, R80 ;  /* 0x000000500fc0723e */ /* 0x000fe400000000ff */
[----:B------:R-:W-:-:S04]  /*1a1d0*/  CS2R R80, SRZ ;  /* 0x0000000000507805 */ /* 0x000fc8000001ff00 */
[----:B------:R2:W3:Y:S01]  /*1a1e0*/  MUFU.EX2 R33, R84 ;  /* 0x0000005400217308 */ /* 0x0004e20000000800 */
[----:B0-----:R-:W-:Y:S01]  /*1a1f0*/  FADD.FTZ R0, R82, R7 ;  /* 0x0000000752007221 */ /* 0x001fe20000010000 */
[C---:B-1----:R-:W-:Y:S01]  /*1a200*/  FADD.FTZ R12, R6.reuse, R37 ;  /* 0x00000025060c7221 */ /* 0x042fe20000010000 */
[----:B------:R-:W-:Y:S02]  /*1a210*/  F2FP.F16.F32.PACK_AB R195, R6, R195 ;  /* 0x000000c306c3723e */ /* 0x000fe400000000ff */
[----:B--2---:R-:W-:Y:S02]  /*1a220*/  CS2R R84, SRZ ;  /* 0x0000000000547805 */ /* 0x004fe4000001ff00 */
[----:B------:R-:W-:Y:S01]  /*1a230*/  CS2R R36, SRZ ;  /* 0x0000000000247805 */ /* 0x000fe2000001ff00 */
[C---:B---3--:R-:W-:Y:S01]  /*1a240*/  FADD.FTZ R13, R33.reuse, R0 ;  /* 0x00000000210d7221 */ /* 0x048fe20000010000 */
[----:B------:R-:W-:Y:S01]  /*1a250*/  F2FP.F16.F32.PACK_AB R194, R33, R82 ;  /* 0x0000005221c2723e */ /* 0x000fe200000000ff */
[----:B------:R-:W-:Y:S01]  /*1a260*/  IMAD.MOV.U32 R0, RZ, RZ, 0x3f800000 ;  /* 0x3f800000ff007424 */ /* 0x000fe200078e00ff */
[----:B------:R-:W-:-:S02]  /*1a270*/  CS2R R82, SRZ ;  /* 0x0000000000527805 */ /* 0x000fc4000001ff00 */
[----:B------:R-:W-:Y:S01]  /*1a280*/  CS2R R32, SRZ ;  /* 0x0000000000207805 */ /* 0x000fe2000001ff00 */
[----:B------:R-:W-:Y:S06]  /*1a290*/  @!P3 BRA `(.L_x_2833) ;  /* 0x000000540004b947 */ /* 0x000fec0003800000 */
[----:B------:R-:W-:Y:S01]  /*1a2a0*/  BSSY B1, `(.L_x_2833) ;  /* 0x0000540000017945 */ /* 0x000fe20003800000 */
[----:B------:R-:W-:Y:S01]  /*1a2b0*/  IMAD.MOV.U32 R6, RZ, RZ, R4 ;  /* 0x000000ffff067224 */ /* 0x000fe200078e0004 */
[----:B------:R-:W-:Y:S01]  /*1a2c0*/  MOV R7, R5 ;  /* 0x0000000500077202 */ /* 0x000fe20000000f00 */
[----:B------:R-:W-:Y:S02]  /*1a2d0*/  IMAD.MOV.U32 R9, RZ, RZ, R218 ;  /* 0x000000ffff097224 */ /* 0x000fe400078e00da */
[----:B------:R-:W-:Y:S02]  /*1a2e0*/  IMAD.MOV.U32 R10, RZ, RZ, R216 ;  /* 0x000000ffff0a7224 */ /* 0x000fe400078e00d8 */
[----:B------:R-:W-:Y:S02]  /*1a2f0*/  IMAD.MOV.U32 R2, RZ, RZ, 0x3f800000 ;  /* 0x3f800000ff027424 */ /* 0x000fe400078e00ff */
[----:B------:R-:W-:-:S07]  /*1a300*/  IMAD.MOV.U32 R151, RZ, RZ, RZ ;  /* 0x000000ffff977224 */ /* 0x000fce00078e00ff */
.L_x_2844:
[----:B------:R-:W-:-:S04]  /*1a310*/  IADD3 R3, R10, 0x1, RZ ;  /* 0x000000010a037810 */ /* 0x000fc80007ffe0ff */
[----:B------:R-:W-:-:S04]  /*1a320*/  ISETP.NE.AND P3, PT, R3, 0x2, PT ;  /* 0x000000020300780c */ /* 0x000fc80003f65270 */
[----:B------:R-:W-:Y:S02]  /*1a330*/  SEL R3, R3, RZ, P3 ;  /* 0x000000ff03037207 */ /* 0x000fe40001800000 */
[----:B------:R-:W-:-:S03]  /*1a340*/  SEL R218, RZ, 0x1, P3 ;  /* 0x00000001ffda7807 */ /* 0x000fc60001800000 */
[----:B------:R-:W-:Y:S01]  /*1a350*/  IMAD.MOV.U32 R216, RZ, RZ, R3 ;  /* 0x000000ffffd87224 */ /* 0x000fe200078e0003 */
[----:B------:R-:W-:Y:S01]  /*1a360*/  LOP3.LUT R218, R9, R218, RZ, 0x3c, !PT ;  /* 0x000000da09da7212 */ /* 0x000fe200078e3cff */
[----:B------:R-:W-:Y:S06]  /*1a370*/  @!P0 BRA `(.L_x_2834) ;  /* 0x0000000000048947 */ /* 0x000fec0003800000 */
[----:B------:R-:W-:Y:S01]  /*1a380*/  BPT.TRAP 0x1 ;  /* 0x000000040000795c */ /* 0x000fe20000300000 */
.L_x_2834:
[----:B------:R-:W-:Y:S01]  /*1a390*/  IMAD R11, R3, 0x8, R16 ;  /* 0x00000008030b7824 */ /* 0x000fe200078e0210 */
[----:B------:R-:W-:-:S04]  /*1a3a0*/  SHF.L.U32 R4, R218, 0x1f, RZ ;  /* 0x0000001fda047819 */ /* 0x000fc800000006ff */
[----:B------:R0:W1:Y:S01]  /*1a3b0*/  SYNCS.PHASECHK.TRANS64.TRYWAIT P3, [R11+URZ+0x38830], R4 ;  /* 0x038830040b0075a7 */ /* 0x000062000806017f */
[----:B------:R-:W-:Y:S05]  /*1a3c0*/  @!P0 BRA `(.L_x_2835) ;  /* 0x0000000000048947 */ /* 0x000fea0003800000 */
[----:B------:R-:W-:Y:S01]  /*1a3d0*/  BPT.TRAP 0x1 ;  /* 0x000000040000795c */ /* 0x000fe20000300000 */
.L_x_2835:
[----:B------:R-:W-:Y:S01]  /*1a3e0*/  IMAD R3, R216, 0xa00, R20 ;  /* 0x00000a00d8037824 */ /* 0x000fe200078e0214 */
[----:B------:R-:W-:Y:S03]  /*1a3f0*/  BSSY B2, `(.L_x_2836) ;  /* 0x0000006000027945 */ /* 0x000fe60003800000 */
[C---:B------:R-:W-:Y:S02]  /*1a400*/  VIADD R152, R3.reuse, 0x80 ;  /* 0x0000008003987836 */ /* 0x040fe40000000000 */
[----:B------:R-:W-:Y:S01]  /*1a410*/  VIADD R15, R3, 0x100 ;  /* 0x00000100030f7836 */ /* 0x000fe20000000000 */
[----:B-1----:R-:W-:Y:S06]  /*1a420*/  @P3 BRA `(.L_x_2837) ;  /* 0x0000000000083947 */ /* 0x002fec0003800000 */
[----:B------:R-:W1:Y:S02]  /*1a430*/  SYNCS.PHASECHK.TRANS64.TRYWAIT P3, [R11+URZ+0x38830], R4 ;  /* 0x038830040b0075a7 */ /* 0x000e64000806017f */
[----:B-1----:R-:W-:Y:S05]  /*1a440*/  @!P3 BRA `(.L_x_2838) ;  /* 0x000001ac002cb947 */ /* 0x002fea0003800000 */
.L_x_2837:
[----:B------:R-:W-:Y:S05]  /*1a450*/  BSYNC B2 ;  /* 0x0000000000027941 */ /* 0x000fea0003800000 */
.L_x_2836:
[----:B------:R-:W2:Y:S04]  /*1a460*/  LDL.64 R154, [R1+0x48] ;  /* 0x00004800019a7983 */ /* 0x000ea80000100a00 */
[----:B------:R-:W3:Y:S01]  /*1a470*/  LDL.64 R156, [R1+0x50] ;  /* 0x00005000019c7983 */ /* 0x000ee20000100a00 */
[----:B------:R-:W-:Y:S01]  /*1a480*/  IMAD.MOV.U32 R5, RZ, RZ, 0x40000040 ;  /* 0x40000040ff057424 */ /* 0x000fe200078e00ff */
[----:B01----:R-:W-:-:S04]  /*1a490*/  MOV R4, R3 ;  /* 0x0000000300047202 */ /* 0x003fc80000000f00 */
[----:B------:R-:W-:Y:S02]  /*1a4a0*/  R2UR UR18, R4 ;  /* 0x00000000041272ca */ /* 0x000fe400000e0000 */
[C---:B------:R-:W-:Y:S01]  /*1a4b0*/  R2UR UR19, R5.reuse ;  /* 0x00000000051372ca */ /* 0x040fe200000e0000 */
[----:B------:R-:W-:Y:S01]  /*1a4c0*/  WARPGROUP.ARRIVE ;  /* 0x00000000000079c5 */ /* 0x000fe20000000000 */
[----:B------:R-:W-:Y:S01]  /*1a4d0*/  IMAD.MOV.U32 R4, RZ, RZ, R152 ;  /* 0x000000ffff047224 */ /* 0x000fe200078e0098 */
[----:B------:R-:W-:-:S04]  /*1a4e0*/  R2UR UR7, R5 ;  /* 0x00000000050772ca */ /* 0x000fc800000e0000 */
[----:B------:R-:W-:Y:S01]  /*1a4f0*/  R2UR UR6, R4 ;  /* 0x00000000040672ca */ /* 0x000fe200000e0000 */
[----:B------:R-:W-:Y:S01]  /*1a500*/  IMAD.MOV.U32 R4, RZ, RZ, R15 ;  /* 0x000000ffff047224 */ /* 0x000fe200078e000f */
[----:B------:R-:W-:-:S04]  /*1a510*/  R2UR UR11, R5 ;  /* 0x00000000050b72ca */ /* 0x000fc800000e0000 */
[----:B------:R-:W-:Y:S01]  /*1a520*/  R2UR UR10, R4 ;  /* 0x00000000040a72ca */ /* 0x000fe200000e0000 */
[----:B------:R-:W-:Y:S02]  /*1a530*/  VIADD R14, R3, 0x180 ;  /* 0x00000180030e7836 */ /* 0x000fe40000000000 */
[----:B------:R-:W-:-:S03]  /*1a540*/  IMAD.MOV.U32 R15, RZ, RZ, 0x40000040 ;  /* 0x40000040ff0f7424 */ /* 0x000fc600078e00ff */
[----:B------:R-:W-:Y:S02]  /*1a550*/  R2UR UR14, R14 ;  /* 0x000000000e0e72ca */ /* 0x000fe400000e0000 */
[----:B------:R-:W-:Y:S02]  /*1a560*/  R2UR UR15, R15 ;  /* 0x000000000f0f72ca */ /* 0x000fe400000e0000 */
[----:B--2---:R-:W-:Y:S02]  /*1a570*/  R2UR UR24, R154 ;  /* 0x000000009a1872ca */ /* 0x004fe400000e0000 */
[----:B------:R-:W-:Y:S02]  /*1a580*/  R2UR UR25, R155 ;  /* 0x000000009b1972ca */ /* 0x000fe400000e0000 */
[----:B------:R-:W2:Y:S01]  /*1a590*/  LDL.64 R154, [R1+0x40] ;  /* 0x00004000019a7983 */ /* 0x000ea20000100a00 */
[----:B---3--:R-:W-:Y:S02]  /*1a5a0*/  R2UR UR20, R156 ;  /* 0x000000009c1472ca */ /* 0x008fe400000e0000 */
[----:B------:R-:W-:-:S11]  /*1a5b0*/  R2UR UR21, R157 ;  /* 0x000000009d1572ca */ /* 0x000fd600000e0000 */
[----:B------:R-:W-:Y:S02]  /*1a5c0*/  UMOV UR16, UR20 ;  /* 0x0000001400107c82 */ /* 0x000fe40008000000 */
        /* <DEDUP_REMOVED lines=14> */
[----:B------:R-:W-:Y:S01]  /*1a6b0*/  IADD3 R4, R3, 0x200, RZ ;  /* 0x0000020003047810 */ /* 0x000fe20007ffe0ff */
        /* <DEDUP_REMOVED lines=8> */
[----:B------:R-:W-:Y:S01]  /*1a740*/  VIADD R14, R3, 0x2 ;  /* 0x00000002030e7836 */ /* 0x000fe20000000000 */
[----:B--2---:R-:W-:Y:S02]  /*1a750*/  R2UR UR26, R154 ;  /* 0x000000009a1a72ca */ /* 0x004fe400000e0000 */
[----:B------:R-:W-:-:S02]  /*1a760*/  R2UR UR27, R155 ;  /* 0x000000009b1b72ca */ /* 0x000fc400000e0000 */
[----:B------:R-:W-:-:S06]  /*1a770*/  WARPGROUP.ARRIVE ;  /* 0x00000000000079c5 */ /* 0x000fcc0000000000 */
[----:B------:R-:W-:Y:S01]  /*1a780*/  HGMMA.64x16x16.F32 R152, gdesc[UR16], RZ, !UPT, gsb0 ;  /* 0x00200000109879f0 */ /* 0x000fe2000c0008ff */
        /* <DEDUP_REMOVED lines=14> */
[----:B------:R-:W-:Y:S01]  /*1a870*/  IMAD.MOV.U32 R5, RZ, RZ, 0x40000040 ;  /* 0x40000040ff057424 */ /* 0x000fe200078e00ff */
[----:B------:R-:W-:Y:S01]  /*1a880*/  IADD3 R4, R3, 0x102, RZ ;  /* 0x0000010203047810 */ /* 0x000fe20007ffe0ff */
        /* <DEDUP_REMOVED lines=8> */
[----:B------:R-:W2:Y:S02]  /*1a910*/  LDL.64 R14, [R1+0x38] ;  /* 0x00003800010e7983 */ /* 0x000ea40000100a00 */
[----:B------:R-:W-:Y:S01]  /*1a920*/  HGMMA.64x16x16.F32 R176, gdesc[UR4], R176, gsb0 ;  /* 0x0020000004b079f0 */ /* 0x000fe200080008b0 */
[----:B------:R-:W-:Y:S02]  /*1a930*/  R2UR UR10, R4 ;  /* 0x00000000040a72ca */ /* 0x000fe400000e0000 */
[----:B------:R-:W-:Y:S01]  /*1a940*/  R2UR UR11, R5 ;  /* 0x00000000050b72ca */ /* 0x000fe200000e0000 */
[----:B------:R-:W-:Y:S01]  /*1a950*/  VIADD R4, R3, 0x182 ;  /* 0x0000018203047836 */ /* 0x000fe20000000000 */
[----:B------:R-:W-:-:S02]  /*1a960*/  WARPGROUP.DEPBAR.LE gsb0, 0x0 ;  /* 0x00008000000079c5 */ /* 0x000fc40000010000 */
[----:B------:R-:W-:-:S09]  /*1a970*/  WARPGROUP.ARRIVE ;  /* 0x00000000000079c5 */ /* 0x000fd20000000000 */
[----:B------:R-:W-:Y:S01]  /*1a980*/  HGMMA.64x16x16.F32 R168, gdesc[UR8], R168, gsb0 ;  /* 0x0020000008a879f0 */ /* 0x000fe200080008a8 */
[----:B------:R-:W-:Y:S01]  /*1a990*/  IMAD.MOV.U32 R5, RZ, RZ, 0x40000040 ;  /* 0x40000040ff057424 */ /* 0x000fe200078e00ff */
[----:B------:R-:W-:-:S04]  /*1a9a0*/  R2UR UR14, R4 ;  /* 0x00000000040e72ca */ /* 0x000fc800000e0000 */
        /* <DEDUP_REMOVED lines=53> */
[----:B--2---:R-:W-:Y:S02]  /*1ad00*/  R2UR UR24, R14 ;  /* 0x000000000e1872ca */ /* 0x004fe400000e0000 */
[----:B------:R-:W-:Y:S02]  /*1ad10*/  R2UR UR25, R15 ;  /* 0x000000000f1972ca */ /* 0x000fe400000e0000 */
[----:B------:R-:W2:Y:S01]  /*1ad20*/  LDL.64 R14, [R1+0x30] ;  /* 0x00003000010e7983 */ /* 0x000ea20000100a00 */
        /* <DEDUP_REMOVED lines=144> */
[----:B--2---:R-:W-:Y:S02]  /*1b630*/  R2UR UR26, R14 ;  /* 0x000000000e1a72ca */ /* 0x004fe400000e0000 */
[----:B------:R-:W-:Y:S02]  /*1b640*/  R2UR UR27, R15 ;  /* 0x000000000f1b72ca */ /* 0x000fe400000e0000 */
[----:B------:R-:W2:Y:S01]  /*1b650*/  LDL.64 R14, [R1+0x18] ;  /* 0x00001800010e7983 */ /* 0x000ea20000100a00 */
[----:B------:R-:W-:Y:S02]  /*1b660*/  VIADD R4, R3, 0x284 ;  /* 0x0000028403047836 */ /* 0x000fe40000000000 */
[----:B------:R-:W-:-:S03]  /*1b670*/  IMAD.MOV.U32 R5, RZ, RZ, 0x40000040 ;  /* 0x40000040ff057424 */ /* 0x000fc600078e00ff */
[----:B------:R-:W-:Y:S02]  /*1b680*/  R2UR UR22, R4 ;  /* 0x00000000041672ca */ /* 0x000fe400000e0000 */
[----:B------:R-:W-:Y:S01]  /*1b690*/  R2UR UR23, R5 ;  /* 0x00000000051772ca */ /* 0x000fe200000e0000 */
[----:B------:R-:W-:Y:S02]  /*1b6a0*/  UMOV UR20, UR26 ;  /* 0x0000001a00147c82 */ /* 0x000fe40008000000 */
[----:B------:R-:W-:Y:S01]  /*1b6b0*/  UMOV UR21, UR27 ;  /* 0x0000001b00157c82 */ /* 0x000fe20008000000 */
[----:B------:R-:W-:Y:S02]  /*1b6c0*/  WARPGROUP.DEPBAR.LE gsb0, 0x0 ;  /* 0x00008000000079c5 */ /* 0x000fe40000010000 */
[----:B------:R-:W-:-:S07]  /*1b6d0*/  WARPGROUP.ARRIVE ;  /* 0x00000000000079c5 */ /* 0x000fce0000000000 */
        /* <DEDUP_REMOVED lines=87> */
[----:B--2---:R-:W-:Y:S02]  /*1bc50*/  R2UR UR26, R14 ;  /* 0x000000000e1a72ca */ /* 0x004fe400000e0000 */
[----:B------:R-:W-:Y:S02]  /*1bc60*/  R2UR UR27, R15 ;  /* 0x000000000f1b72ca */ /* 0x000fe400000e0000 */
[----:B------:R-:W2:Y:S01]  /*1bc70*/  LDL.64 R14, [R1] ;  /* 0x00000000010e7983 */ /* 0x000ea20000100a00 */
[----:B------:R-:W-:Y:S02]  /*1bc80*/  R2UR UR22, R4 ;  /* 0x00000000041672ca */ /* 0x000fe400000e0000 */
[----:B------:R-:W-:-:S06]  /*1bc90*/  R2UR UR23, R5 ;  /* 0x00000000051772ca */ /* 0x000fcc00000e0000 */
        /* <DEDUP_REMOVED lines=44> */
[----:B------:R-:W-:Y:S02]  /*1bf60*/  R2UR UR23, R5 ;  /* 0x00000000051772ca */ /* 0x000fe400000e0000 */
[----:B--2---:R-:W-:Y:S02]  /*1bf70*/  R2UR UR24, R14 ;  /* 0x000000000e1872ca */ /* 0x004fe400000e0000 */
[----:B------:R-:W-:-:S11]  /*1bf80*/  R2UR UR25, R15 ;  /* 0x000000000f1972ca */ /* 0x000fd600000e0000 */
        /* <DEDUP_REMOVED lines=442> */
.L_x_2839:
[----:B------:R-:W-:Y:S01]  /*1db30*/  SHF.L.U32 R0, R9, 0x1f, RZ ;  /* 0x0000001f09007819 */ /* 0x000fe200000006ff */
[----:B------:R-:W-:-:S04]  /*1db40*/  IMAD R9, R10, 0x8, R16 ;  /* 0x000000080a097824 */ /* 0x000fc800078e0210 */
[----:B------:R0:W1:Y:S01]  /*1db50*/  SYNCS.PHASECHK.TRANS64.TRYWAIT P3, [R9+URZ+0x38850], R0 ;  /* 0x03885000090075a7 */ /* 0x000062000806017f */
[----:B------:R-:W-:Y:S05]  /*1db60*/  @!P0 BRA `(.L_x_2840) ;  /* 0x0000000000048947 */ /* 0x000fea0003800000 */
[----:B------:R-:W-:Y:S01]  /*1db70*/  BPT.TRAP 0x1 ;  /* 0x000000040000795c */ /* 0x000fe20000300000 */
.L_x_2840:
[----:B------:R-:W-:Y:S04]  /*1db80*/  BSSY B2, `(.L_x_2841) ;  /* 0x0000004000027945 */ /* 0x000fe80003800000 */
[----:B-1----:R-:W-:Y:S05]  /*1db90*/  @P3 BRA `(.L_x_2842) ;  /* 0x0000000000083947 */ /* 0x002fea0003800000 */
[----:B------:R-:W1:Y:S02]  /*1dba0*/  SYNCS.PHASECHK.TRANS64.TRYWAIT P3, [R9+URZ+0x38850], R0 ;  /* 0x03885000090075a7 */ /* 0x000e64000806017f */
[----:B-1----:R-:W-:Y:S05]  /*1dbb0*/  @!P3 BRA `(.L_x_2843) ;  /* 0x000001740064b947 */ /* 0x002fea0003800000 */
.L_x_2842:
[----:B------:R-:W-:Y:S05]  /*1dbc0*/  BSYNC B2 ;  /* 0x0000000000027941 */ /* 0x000fea0003800000 */
.L_x_2841:
[----:B01----:R-:W-:Y:S01]  /*1dbd0*/  VIADD R0, R16, 0x400 ;  /* 0x0000040010007836 */ /* 0x003fe20000000000 */
[----:B------:R-:W-:Y:S01]  /*1dbe0*/  WARPGROUP.ARRIVE ;  /* 0x00000000000079c5 */ /* 0x000fe20000000000 */
[----:B------:R-:W-:Y:S02]  /*1dbf0*/  IMAD.MOV.U32 R3, RZ, RZ, 0x40000040 ;  /* 0x40000040ff037424 */ /* 0x000fe400078e00ff */
[----:B------:R-:W-:Y:S01]  /*1dc00*/  FMUL.FTZ R15, R184, UR39 ;  /* 0x00000027b80f7c20 */ /* 0x000fe20008410000 */
[----:B------:R-:W-:Y:S01]  /*1dc10*/  IMAD.MOV.U32 R5, RZ, RZ, 0x40000040 ;  /* 0x40000040ff057424 */ /* 0x000fe200078e00ff */
[----:B------:R-:W-:Y:S01]  /*1dc20*/  SHF.R.U32.HI R0, RZ, 0x4, R0 ;  /* 0x00000004ff007819 */ /* 0x000fe20000011600 */
[----:B------:R-:W-:Y:S01]  /*1dc30*/  FMUL.FTZ R176, R176, UR39 ;  /* 0x00000027b0b07c20 */ /* 0x000fe20008410000 */
[----:B------:R-:W-:Y:S01]  /*1dc40*/  R2UR UR7, R3 ;  /* 0x00000000030772ca */ /* 0x000fe200000e0000 */
[----:B------:R-:W-:Y:S01]  /*1dc50*/  IMAD.MOV.U32 R3, RZ, RZ, 0x40000040 ;  /* 0x40000040ff037424 */ /* 0x000fe200078e00ff */
[----:B------:R-:W-:Y:S01]  /*1dc60*/  LOP3.LUT R0, R0, 0x3fff, RZ, 0xc0, !PT ;  /* 0x00003fff00007812 */ /* 0x000fe200078ec0ff */
[----:B------:R-:W0:Y:S01]  /*1dc70*/  MUFU.TANH R15, R15 ;  /* 0x0000000f000f7308 */ /* 0x000e220000002400 */
[----:B------:R-:W-:Y:S01]  /*1dc80*/  FMUL.FTZ R177, R177, UR39 ;  /* 0x00000027b1b17c20 */ /* 0x000fe20008410000 */
[----:B------:R-:W-:Y:S01]  /*1dc90*/  FMUL.FTZ R184, R182, UR39 ;  /* 0x00000027b6b87c20 */ /* 0x000fe20008410000 */
[----:B------:R-:W-:Y:S01]  /*1dca0*/  LOP3.LUT R0, R0, 0x2800000, RZ, 0xfc, !PT ;  /* 0x0280000000007812 */ /* 0x000fe200078efcff */
[----:B------:R-:W-:Y:S01]  /*1dcb0*/  FMUL.FTZ R183, R183, UR39 ;  /* 0x00000027b7b77c20 */ /* 0x000fe20008410000 */
[----:B------:R-:W-:Y:S01]  /*1dcc0*/  FMUL.FTZ R14, R179, UR39 ;  /* 0x00000027b30e7c20 */ /* 0x000fe20008410000 */
[----:B------:R-:W-:Y:S01]  /*1dcd0*/  FMUL.FTZ R179, R181, UR39 ;  /* 0x00000027b5b37c20 */ /* 0x000fe20008410000 */
[----:B------:R-:W-:Y:S01]  /*1dce0*/  FMUL.FTZ R153, R153, UR39 ;  /* 0x0000002799997c20 */ /* 0x000fe20008410000 */
[----:B------:R-:W-:Y:S01]  /*1dcf0*/  IMAD R2, R10, 0xa00, R0 ;  /* 0x00000a000a027824 */ /* 0x000fe200078e0200 */
[----:B------:R-:W-:Y:S01]  /*1dd00*/  MUFU.TANH R176, R176 ;  /* 0x000000b000b07308 */ /* 0x000fe20000002400 */
[----:B------:R-:W1:Y:S01]  /*1dd10*/  @P2 LDC R0, c[0x0][0x44c] ;  /* 0x00011300ff002b82 */ /* 0x000e620000000800 */
[----:B------:R-:W-:Y:S01]  /*1dd20*/  FMUL.FTZ R10, R178, UR39 ;  /* 0x00000027b20a7c20 */ /* 0x000fe20008410000 */
[----:B------:R-:W-:Y:S01]  /*1dd30*/  FMUL.FTZ R178, R180, UR39 ;  /* 0x00000027b4b27c20 */ /* 0x000fe20008410000 */
[----:B------:R-:W-:Y:S01]  /*1dd40*/  R2UR UR6, R2 ;  /* 0x00000000020672ca */ /* 0x000fe200000e0000 */
[----:B------:R-:W-:Y:S01]  /*1dd50*/  FMUL.FTZ R162, R162, UR39 ;  /* 0x00000027a2a27c20 */ /* 0x000fe20008410000 */
[----:B------:R-:W-:Y:S01]  /*1dd60*/  IADD3 R4, R2, 0x80, RZ ;  /* 0x0000008002047810 */ /* 0x000fe20007ffe0ff */
[----:B------:R-:W-:Y:S01]  /*1dd70*/  FMUL.FTZ R163, R163, UR39 ;  /* 0x00000027a3a37c20 */ /* 0x000fe20008410000 */
[----:B------:R-:W-:Y:S01]  /*1dd80*/  MUFU.TANH R177, R177 ;  /* 0x000000b100b17308 */ /* 0x000fe20000002400 */
[----:B------:R-:W-:-:S05]  /*1dd90*/  @!P1 VIADD R9, R9, 0x38860 ;  /* 0x0003886009099836 */ /* 0x000fca0000000000 */
[----:B------:R-:W-:Y:S02]  /*1dda0*/  @!P1 PRMT R9, RZ, 0x654, R9 ;  /* 0x00000654ff099816 */ /* 0x000fe40000000009 */
[----:B------:R-:W-:Y:S01]  /*1ddb0*/  MUFU.TANH R178, R178 ;  /* 0x000000b200b27308 */ /* 0x000fe20000002400 */
[----:B------:R-:W-:Y:S01]  /*1ddc0*/  HGMMA.64x256x16.F32 R24, R208, gdesc[UR4].tnspB, R24, gsb0 ;  /* 0x43e00004d0187df0 */ /* 0x000fe20008000818 */
[----:B------:R-:W-:Y:S01]  /*1ddd0*/  R2UR UR6, R4 ;  /* 0x00000000040672ca */ /* 0x000fe200000e0000 */
[----:B------:R-:W-:Y:S01]  /*1dde0*/  VIADD R4, R2, 0x100 ;  /* 0x0000010002047836 */ /* 0x000fe20000000000 */
[----:B------:R-:W-:Y:S01]  /*1ddf0*/  R2UR UR7, R5 ;  /* 0x00000000050772ca */ /* 0x000fe200000e0000 */
[----:B------:R-:W-:-:S03]  /*1de00*/  IMAD.MOV.U32 R5, RZ, RZ, 0x40000040 ;  /* 0x40000040ff057424 */ /* 0x000fc600078e00ff */
        /* <DEDUP_REMOVED lines=21> */
[----:B------:R-:W-:Y:S01]  /*1df60*/  FMUL.FTZ R5, R191, UR39 ;  /* 0x00000027bf057c20 */ /* 0x000fe20008410000 */
[----:B------:R-:W-:Y:S01]  /*1df70*/  FMUL.FTZ R191, R160, UR39 ;  /* 0x00000027a0bf7c20 */ /* 0x000fe20008410000 */
[----:B------:R-:W-:-:S04]  /*1df80*/  IMAD R160, R8, -0x50, RZ ;  /* 0xffffffb008a07824 */ /* 0x000fc800078e02ff */
[----:B------:R-:W-:Y:S01]  /*1df90*/  MUFU.TANH R5, R5 ;  /* 0x0000000500057308 */ /* 0x000fe20000002400 */
[----:B------:R-:W-:-:S07]  /*1dfa0*/  IADD3 R160, -R233, 0x1, R160 ;  /* 0x00000001e9a07810 */ /* 0x000fce0007ffe1a0 */
[----:B------:R-:W-:Y:S01]  /*1dfb0*/  MUFU.TANH R191, R191 ;  /* 0x000000bf00bf7308 */ /* 0x000fe20000002400 */
[----:B------:R-:W-:Y:S02]  /*1dfc0*/  WARPGROUP.DEPBAR.LE gsb0, 0x0 ;  /* 0x00008000000079c5 */ /* 0x000fe40000010000 */
[----:B------:R-:W-:-:S07]  /*1dfd0*/  WARPGROUP.ARRIVE ;  /* 0x00000000000079c5 */ /* 0x000fce0000000000 */
[----:B------:R-:W-:Y:S01]  /*1dfe0*/  HGMMA.64x256x16.F32 R24, R196, gdesc[UR4].tnspB, R24, gsb0 ;  /* 0x43e00004c4187df0 */ /* 0x000fe20008000818 */
[----:B------:R-:W-:Y:S02]  /*1dff0*/  R2UR UR6, R2 ;  /* 0x00000000020672ca */ /* 0x000fe400000e0000 */
[----:B------:R-:W-:Y:S01]  /*1e000*/  R2UR UR7, R3 ;  /* 0x00000000030772ca */ /* 0x000fe200000e0000 */
[----:B------:R-:W2:Y:S01]  /*1e010*/  @P2 LDC R2, c[0x0][0x450] ;  /* 0x00011400ff022b82 */ /* 0x000ea20000000800 */
[----:B------:R-:W-:-:S04]  /*1e020*/  IMAD.IADD R3, R234, 0x1, R230 ;  /* 0x00000001ea037824 */ /* 0x000fc800078e02e6 */
[----:B-1----:R-:W-:-:S04]  /*1e030*/  @P2 IMAD.HI.U32 R4, R3, R0, RZ ;  /* 0x0000000003042227 */ /* 0x002fc800078e00ff */
[----:B------:R-:W-:Y:S02]  /*1e040*/  IMAD.MOV.U32 R0, RZ, RZ, R3 ;  /* 0x000000ffff007224 */ /* 0x000fe400078e0003 */
[----:B------:R-:W-:Y:S01]  /*1e050*/  FMUL.FTZ R3, R187, UR39 ;  /* 0x00000027bb037c20 */ /* 0x000fe20008410000 */
[----:B------:R-:W-:Y:S01]  /*1e060*/  FMUL.FTZ R187, R189, UR39 ;  /* 0x00000027bdbb7c20 */ /* 0x000fe20008410000 */
[----:B------:R-:W-:-:S04]  /*1e070*/  FMUL.FTZ R189, R164, UR39 ;  /* 0x00000027a4bd7c20 */ /* 0x000fc80008410000 */
[----:B------:R-:W-:Y:S01]  /*1e080*/  MUFU.TANH R3, R3 ;  /* 0x0000000300037308 */ /* 0x000fe20000002400 */
[----:B--2---:R-:W-:Y:S01]  /*1e090*/  @P2 SHF.R.U32.HI R0, RZ, R2, R4 ;  /* 0x00000002ff002219 */ /* 0x004fe20000011604 */
[----:B------:R-:W-:Y:S01]  /*1e0a0*/  FMUL.FTZ R2, R186, UR39 ;  /* 0x00000027ba027c20 */ /* 0x000fe20008410000 */
[----:B------:R-:W-:-:S05]  /*1e0b0*/  FMUL.FTZ R186, R188, UR39 ;  /* 0x00000027bcba7c20 */ /* 0x000fca0008410000 */
[----:B------:R-:W-:Y:S01]  /*1e0c0*/  MUFU.TANH R187, R187 ;  /* 0x000000bb00bb7308 */ /* 0x000fe20000002400 */
[----:B------:R-:W-:Y:S01]  /*1e0d0*/  FMUL.FTZ R4, R190, UR39 ;  /* 0x00000027be047c20 */ /* 0x000fe20008410000 */
[----:B------:R-:W1:Y:S01]  /*1e0e0*/  SHFL.IDX PT, R188, R0, RZ, 0x1c1f ;  /* 0x001c1fff00bc7589 */ /* 0x000e6200000e0000 */
[----:B------:R-:W-:Y:S01]  /*1e0f0*/  FMUL.FTZ R190, R173, UR39 ;  /* 0x00000027adbe7c20 */ /* 0x000fe20008410000 */
[----:B------:R-:W-:-:S04]  /*1e100*/  FMUL.FTZ R173, R161, UR39 ;  /* 0x00000027a1ad7c20 */ /* 0x000fc80008410000 */
[----:B------:R-:W2:Y:S08]  /*1e110*/  MUFU.TANH R186, R186 ;  /* 0x000000ba00ba7308 */ /* 0x000eb00000002400 */
[----:B------:R-:W-:Y:S08]  /*1e120*/  MUFU.TANH R189, R189 ;  /* 0x000000bd00bd7308 */ /* 0x000ff00000002400 */
[----:B------:R-:W-:Y:S08]  /*1e130*/  MUFU.TANH R190, R190 ;  /* 0x000000be00be7308 */ /* 0x000ff00000002400 */
[----:B------:R-:W-:Y:S08]  /*1e140*/  MUFU.TANH R173, R173 ;  /* 0x000000ad00ad7308 */ /* 0x000ff00000002400 */
[----:B------:R-:W-:Y:S08]  /*1e150*/  MUFU.TANH R4, R4 ;  /* 0x0000000400047308 */ /* 0x000ff00000002400 */
[----:B------:R-:W-:Y:S01]  /*1e160*/  MUFU.TANH R2, R2 ;  /* 0x0000000200027308 */ /* 0x000fe20000002400 */
[----:B------:R-:W-:-:S02]  /*1e170*/  WARPGROUP.DEPBAR.LE gsb0, 0x0 ;  /* 0x00008000000079c5 */ /* 0x000fc40000010000 */
[----:B------:R-:W-:-:S06]  /*1e180*/  WARPGROUP.ARRIVE ;  /* 0x00000000000079c5 */ /* 0x000fcc0000000000 */
[----:B------:R-:W-:Y:S03]  /*1e190*/  HGMMA.64x256x16.F32 R24, R192, gdesc[UR4].tnspB, R24, gsb0 ;  /* 0x43e00004c0187df0 */ /* 0x000fe60008000818 */
[----:B------:R-:W-:Y:S02]  /*1e1a0*/  WARPGROUP.DEPBAR.LE gsb0, 0x0 ;  /* 0x00008000000079c5 */ /* 0x000fe40000010000 */
[----:B------:R-:W-:Y:S01]  /*1e1b0*/  FMUL.FTZ R192, R185, UR39 ;  /* 0x00000027b9c07c20 */ /* 0x000fe20008410000 */
[----:B------:R-:W-:Y:S01]  /*1e1c0*/  IADD3 R185, -R228, R160, R232 ;  /* 0x000000a0e4b97210 */ /* 0x000fe20007ffe1e8 */
[----:B------:R-:W-:Y:S01]  /*1e1d0*/  FMUL.FTZ R193, R169, UR39 ;  /* 0x00000027a9c17c20 */ /* 0x000fe20008410000 */
[----:B------:R-:W-:Y:S01]  /*1e1e0*/  FMUL.FTZ R194, R168, UR39 ;  /* 0x00000027a8c27c20 */ /* 0x000fe20008410000 */
[----:B------:R-:W-:Y:S01]  /*1e1f0*/  FMUL.FTZ R168, R172, UR39 ;  /* 0x00000027aca87c20 */ /* 0x000fe20008410000 */
[----:B-1----:R-:W-:Y:S01]  /*1e200*/  IADD3 R188, R185, R188, RZ ;  /* 0x000000bcb9bc7210 */ /* 0x002fe20007ffe0ff */
[----:B------:R-:W1:Y:S01]  /*1e210*/  MUFU.TANH R192, R192 ;  /* 0x000000c000c07308 */ /* 0x000e620000002400 */
[----:B------:R-:W-:-:S02]  /*1e220*/  FMUL.FTZ R195, R165, UR39 ;  /* 0x00000027a5c37c20 */ /* 0x000fc40008410000 */
[C---:B------:R-:W-:Y:S02]  /*1e230*/  ISETP.GT.AND P3, PT, R188.reuse, RZ, PT ;  /* 0x000000ffbc00720c */ /* 0x040fe40003f64270 */
[C---:B------:R-:W-:Y:S02]  /*1e240*/  ISETP.GT.AND P5, PT, R188.reuse, 0x8, PT ;  /* 0x00000008bc00780c */ /* 0x040fe40003fa4270 */
[----:B------:R-:W-:Y:S01]  /*1e250*/  ISETP.GT.AND P4, PT, R188, 0x1, PT ;  /* 0x00000001bc00780c */ /* 0x000fe20003f84270 */
[----:B------:R-:W3:Y:S01]  /*1e260*/  MUFU.TANH R194, R194 ;  /* 0x000000c200c27308 */ /* 0x000ee20000002400 */
[----:B0-----:R-:W-:Y:S02]  /*1e270*/  FSEL R182, R15, -INF , P3 ;  /* 0xff8000000fb67808 */ /* 0x001fe40001800000 */
[----:B--2---:R-:W-:Y:S02]  /*1e280*/  FSEL R181, R186, -INF , P5 ;  /* 0xff800000bab57808 */ /* 0x004fe40002800000 */
[----:B------:R-:W-:-:S02]  /*1e290*/  ISETP.GT.AND P6, PT, R188, 0x9, PT ;  /* 0x00000009bc00780c */ /* 0x000fc40003fc4270 */
[----:B------:R-:W-:Y:S01]  /*1e2a0*/  ISETP.GT.AND P3, PT, R188, 0x10, PT ;  /* 0x00000010bc00780c */ /* 0x000fe20003f64270 */
[----:B------:R0:W-:Y:S01]  /*1e2b0*/  MUFU.TANH R186, R183 ;  /* 0x000000b700ba7308 */ /* 0x0001e20000002400 */
[----:B-1----:R-:W-:Y:S01]  /*1e2c0*/  FSEL R169, R192, -INF , P4 ;  /* 0xff800000c0a97808 */ /* 0x002fe20002000000 */
[----:B------:R-:W-:Y:S01]  /*1e2d0*/  FMUL.FTZ R192, R167, UR39 ;  /* 0x00000027a7c07c20 */ /* 0x000fe20008410000 */
[----:B------:R-:W-:Y:S01]  /*1e2e0*/  FSEL R172, R187, -INF , P6 ;  /* 0xff800000bbac7808 */ /* 0x000fe20003000000 */
[----:B------:R-:W-:Y:S01]  /*1e2f0*/  FMUL.FTZ R187, R171, UR39 ;  /* 0x00000027abbb7c20 */ /* 0x000fe20008410000 */
[----:B------:R-:W-:Y:S02]  /*1e300*/  ISETP.GT.AND P4, PT, R188, 0x11, PT ;  /* 0x00000011bc00780c */ /* 0x000fe40003f84270 */
[----:B------:R-:W-:Y:S01]  /*1e310*/  FSEL R180, R176, -INF , P3 ;  /* 0xff800000b0b47808 */ /* 0x000fe20001800000 */
[----:B------:R-:W1:Y:S01]  /*1e320*/  MUFU.TANH R168, R168 ;  /* 0x000000a800a87308 */ /* 0x000e620000002400 */
[----:B0-----:R-:W-:-:S02]  /*1e330*/  FMNMX.FTZ R183, R182, R7, !PT ;  /* 0x00000007b6b77209 */ /* 0x001fc40007810000 */
[C---:B------:R-:W-:Y:S02]  /*1e340*/  ISETP.GT.AND P5, PT, R188.reuse, 0x18, PT ;  /* 0x00000018bc00780c */ /* 0x040fe40003fa4270 */
[----:B------:R-:W-:Y:S02]  /*1e350*/  FMNMX.FTZ R183, R169, R183, !PT ;  /* 0x000000b7a9b77209 */ /* 0x000fe40007810000 */
[----:B------:R-:W-:Y:S01]  /*1e360*/  FSEL R160, R177, -INF , P4 ;  /* 0xff800000b1a07808 */ /* 0x000fe20002000000 */
[----:B------:R-:W0:Y:S01]  /*1e370*/  MUFU.TANH R193, R193 ;  /* 0x000000c100c17308 */ /* 0x000e220000002400 */
[----:B------:R-:W-:Y:S02]  /*1e380*/  FMNMX.FTZ R183, R181, R183, !PT ;  /* 0x000000b7b5b77209 */ /* 0x000fe40007810000 */
[----:B------:R-:W-:Y:S02]  /*1e390*/  ISETP.GT.AND P6, PT, R188, 0x19, PT ;  /* 0x00000019bc00780c */ /* 0x000fe40003fc4270 */
[----:B------:R-:W-:-:S02]  /*1e3a0*/  FMNMX.FTZ R183, R172, R183, !PT ;  /* 0x000000b7acb77209 */ /* 0x000fc40007810000 */
[----:B------:R-:W-:Y:S01]  /*1e3b0*/  FSEL R15, R178, -INF , P5 ;  /* 0xff800000b20f7808 */ /* 0x000fe20002800000 */
[----:B------:R-:W2:Y:S01]  /*1e3c0*/  MUFU.TANH R195, R195 ;  /* 0x000000c300c37308 */ /* 0x000ea20000002400 */
[----:B------:R-:W-:Y:S02]  /*1e3d0*/  FMNMX.FTZ R183, R180, R183, !PT ;  /* 0x000000b7b4b77209 */ /* 0x000fe40007810000 */
[----:B------:R-:W-:Y:S02]  /*1e3e0*/  ISETP.GT.AND P3, PT, R188, 0x20, PT ;  /* 0x00000020bc00780c */ /* 0x000fe40003f64270 */
[----:B------:R-:W-:Y:S02]  /*1e3f0*/  FMNMX.FTZ R183, R160, R183, !PT ;  /* 0x000000b7a0b77209 */ /* 0x000fe40007810000 */
[----:B------:R-:W-:Y:S01]  /*1e400*/  FSEL R179, R179, -INF , P6 ;  /* 0xff800000b3b37808 */ /* 0x000fe20003000000 */
[----:B------:R-:W-:Y:S01]  /*1e410*/  MUFU.TANH R187, R187 ;  /* 0x000000bb00bb7308 */ /* 0x000fe20000002400 */
[----:B------:R-:W-:-:S02]  /*1e420*/  FMNMX.FTZ R183, R15, R183, !PT ;  /* 0x000000b70fb77209 */ /* 0x000fc40007810000 */
[C---:B------:R-:W-:Y:S02]  /*1e430*/  ISETP.GT.AND P5, PT, R188.reuse, 0x28, PT ;  /* 0x00000028bc00780c */ /* 0x040fe40003fa4270 */
[----:B------:R-:W-:Y:S02]  /*1e440*/  ISETP.GT.AND P4, PT, R188, 0x21, PT ;  /* 0x00000021bc00780c */ /* 0x000fe40003f84270 */
[----:B---3--:R-:W-:Y:S01]  /*1e450*/  FSEL R178, R194, -INF , P3 ;  /* 0xff800000c2b27808 */ /* 0x008fe20001800000 */
[----:B------:R-:W-:Y:S01]  /*1e460*/  MUFU.TANH R192, R192 ;  /* 0x000000c000c07308 */ /* 0x000fe20000002400 */
[----:B------:R-:W-:Y:S01]  /*1e470*/  FMNMX.FTZ R183, R179, R183, !PT ;  /* 0x000000b7b3b77209 */ /* 0x000fe20007810000 */
[----:B------:R-:W3:Y:S01]  /*1e480*/  SHFL.IDX PT, R194, R0, 0x1, 0x1c1f ;  /* 0x003c1f0000c27f89 */ /* 0x000ee200000e0000 */
[----:B-1----:R-:W-:Y:S02]  /*1e490*/  FSEL R168, R168, -INF , P5 ;  /* 0xff800000a8a87808 */ /* 0x002fe40002800000 */
[----:B------:R-:W-:-:S02]  /*1e4a0*/  ISETP.GT.AND P5, PT, R188, 0x38, PT ;  /* 0x00000038bc00780c */ /* 0x000fc40003fa4270 */
[----:B0-----:R-:W-:Y:S01]  /*1e4b0*/  FSEL R176, R193, -INF , P4 ;  /* 0xff800000c1b07808 */ /* 0x001fe20002000000 */
[----:B------:R-:W-:Y:S01]  /*1e4c0*/  FMUL.FTZ R193, R166, UR39 ;  /* 0x00000027a6c17c20 */ /* 0x000fe20008410000 */
[----:B------:R-:W-:Y:S02]  /*1e4d0*/  FMNMX.FTZ R183, R178, R183, !PT ;  /* 0x000000b7b2b77209 */ /* 0x000fe40007810000 */
[----:B------:R-:W-:Y:S01]  /*1e4e0*/  FSEL R165, R189, -INF , P5 ;  /* 0xff800000bda57808 */ /* 0x000fe20002800000 */
[----:B------:R-:W-:Y:S01]  /*1e4f0*/  FMUL.FTZ R189, R170, UR39 ;  /* 0x00000027aabd7c20 */ /* 0x000fe20008410000 */
[----:B------:R-:W-:Y:S01]  /*1e500*/  ISETP.GT.AND P6, PT, R188, 0x29, PT ;  /* 0x00000029bc00780c */ /* 0x000fe20003fc4270 */
[----:B------:R-:W-:Y:S01]  /*1e510*/  FMUL.FTZ R170, R152, UR39 ;  /* 0x0000002798aa7c20 */ /* 0x000fe20008410000 */
[----:B------:R-:W-:Y:S01]  /*1e520*/  FMNMX.FTZ R183, R176, R183, !PT ;  /* 0x000000b7b0b77209 */ /* 0x000fe20007810000 */
[----:B------:R-:W-:Y:S01]  /*1e530*/  FMUL.FTZ R152, R156, UR39 ;  /* 0x000000279c987c20 */ /* 0x000fe20008410000 */
[----:B------:R-:W-:Y:S01]  /*1e540*/  ISETP.GT.AND P3, PT, R188, 0x30, PT ;  /* 0x00000030bc00780c */ /* 0x000fe20003f64270 */
[----:B------:R-:W-:Y:S01]  /*1e550*/  FMUL.FTZ R156, R157, UR39 ;  /* 0x000000279d9c7c20 */ /* 0x000fe20008410000 */
[----:B------:R-:W-:Y:S01]  /*1e560*/  FSEL R177, R190, -INF , P6 ;  /* 0xff800000beb17808 */ /* 0x000fe20003000000 */
[----:B------:R-:W0:Y:S01]  /*1e570*/  MUFU.TANH R170, R170 ;  /* 0x000000aa00aa7308 */ /* 0x000e220000002400 */
[----:B------:R-:W-:Y:S01]  /*1e580*/  FMNMX.FTZ R183, R168, R183, !PT ;  /* 0x000000b7a8b77209 */ /* 0x000fe20007810000 */
[----:B------:R-:W-:Y:S01]  /*1e590*/  FMUL.FTZ R190, R154, UR39 ;  /* 0x000000279abe7c20 */ /* 0x000fe20008410000 */
[----:B------:R-:W-:-:S02]  /*1e5a0*/  ISETP.GT.AND P4, PT, R188, 0x31, PT ;  /* 0x00000031bc00780c */ /* 0x000fc40003f84270 */
[----:B------:R-:W-:Y:S01]  /*1e5b0*/  FSEL R161, R191, -INF , P3 ;  /* 0xff800000bfa17808 */ /* 0x000fe20001800000 */
[----:B---3--:R-:W-:Y:S01]  /*1e5c0*/  IMAD.IADD R194, R185, 0x1, R194 ;  /* 0x00000001b9c27824 */ /* 0x008fe200078e02c2 */
[----:B------:R-:W-:Y:S01]  /*1e5d0*/  FMNMX.FTZ R183, R177, R183, !PT ;  /* 0x000000b7b1b77209 */ /* 0x000fe20007810000 */
[----:B------:R-:W1:Y:S01]  /*1e5e0*/  MUFU.TANH R152, R152 ;  /* 0x0000009800987308 */ /* 0x000e620000002400 */
[----:B------:R-:W-:Y:S01]  /*1e5f0*/  FSEL R164, R173, -INF , P4 ;  /* 0xff800000ada47808 */ /* 0x000fe20002000000 */
[----:B------:R-:W-:Y:S01]  /*1e600*/  FMUL.FTZ R191, R175, UR39 ;  /* 0x00000027afbf7c20 */ /* 0x000fe20008410000 */
[----:B------:R-:W-:Y:S01]  /*1e610*/  FMNMX.FTZ R183, R161, R183, !PT ;  /* 0x000000b7a1b77209 */ /* 0x000fe20007810000 */
[----:B------:R-:W-:Y:S01]  /*1e620*/  FMUL.FTZ R185, R155, UR39 ;  /* 0x000000279bb97c20 */ /* 0x000fe20008410000 */
[----:B------:R-:W-:Y:S02]  /*1e630*/  ISETP.GT.AND P6, PT, R188, 0x39, PT ;  /* 0x00000039bc00780c */ /* 0x000fe40003fc4270 */
[----:B------:R-:W-:Y:S01]  /*1e640*/  FMNMX.FTZ R171, R164, R183, !PT ;  /* 0x000000b7a4ab7209 */ /* 0x000fe20007810000 */
[----:B------:R-:W3:Y:S01]  /*1e650*/  MUFU.TANH R156, R156 ;  /* 0x0000009c009c7308 */ /* 0x000ee20000002400 */
[----:B------:R-:W-:-:S02]  /*1e660*/  ISETP.GT.AND P3, PT, R188, 0x40, PT ;  /* 0x00000040bc00780c */ /* 0x000fc40003f64270 */
[----:B--2---:R-:W-:Y:S02]  /*1e670*/  FSEL R173, R195, -INF , P6 ;  /* 0xff800000c3ad7808 */ /* 0x004fe40003000000 */
[----:B------:R-:W-:Y:S02]  /*1e680*/  FMNMX.FTZ R171, R165, R171, !PT ;  /* 0x000000aba5ab7209 */ /* 0x000fe40007810000 */
[----:B------:R-:W-:Y:S01]  /*1e690*/  ISETP.GT.AND P4, PT, R188, 0x41, PT ;  /* 0x00000041bc00780c */ /* 0x000fe20003f84270 */
[----:B------:R-:W-:Y:S01]  /*1e6a0*/  MUFU.TANH R189, R189 ;  /* 0x000000bd00bd7308 */ /* 0x000fe20000002400 */
[----:B0-----:R-:W-:Y:S02]  /*1e6b0*/  FSEL R157, R170, -INF , P3 ;  /* 0xff800000aa9d7808 */ /* 0x001fe40001800000 */
[----:B------:R-:W-:Y:S02]  /*1e6c0*/  FMNMX.FTZ R171, R173, R171, !PT ;  /* 0x000000abadab7209 */ /* 0x000fe40007810000 */
[----:B------:R-:W-:-:S02]  /*1e6d0*/  ISETP.GT.AND P5, PT, R188, 0x48, PT ;  /* 0x00000048bc00780c */ /* 0x000fc40003fa4270 */
[----:B------:R-:W-:Y:S01]  /*1e6e0*/  FSEL R153, R153, -INF , P4 ;  /* 0xff80000099997808 */ /* 0x000fe20002000000 */
[----:B------:R-:W-:Y:S01]  /*1e6f0*/  MUFU.TANH R190, R190 ;  /* 0x000000be00be7308 */ /* 0x000fe20000002400 */
[----:B------:R-:W-:Y:S02]  /*1e700*/  FMNMX.FTZ R171, R157, R171, !PT ;  /* 0x000000ab9dab7209 */ /* 0x000fe40007810000 */
[----:B------:R-:W-:Y:S01]  /*1e710*/  ISETP.GT.AND P6, PT, R188, 0x49, PT ;  /* 0x00000049bc00780c */ /* 0x000fe20003fc4270 */
[----:B------:R-:W-:Y:S01]  /*1e720*/  FMUL.FTZ R188, R174, UR39 ;  /* 0x00000027aebc7c20 */ /* 0x000fe20008410000 */
[----:B-1----:R-:W-:Y:S02]  /*1e730*/  FSEL R152, R152, -INF , P5 ;  /* 0xff80000098987808 */ /* 0x002fe40002800000 */
[----:B------:R-:W-:Y:S01]  /*1e740*/  FMNMX.FTZ R171, R153, R171, !PT ;  /* 0x000000ab99ab7209 */ /* 0x000fe20007810000 */
[----:B------:R-:W-:Y:S01]  /*1e750*/  MUFU.TANH R191, R191 ;  /* 0x000000bf00bf7308 */ /* 0x000fe20000002400 */
[----:B---3--:R-:W-:-:S02]  /*1e760*/  FSEL R156, R156, -INF , P6 ;  /* 0xff8000009c9c7808 */ /* 0x008fc40003000000 */
[----:B------:R-:W-:Y:S02]  /*1e770*/  FMNMX.FTZ R171, R152, R171, !PT ;  /* 0x000000ab98ab7209 */ /* 0x000fe40007810000 */
[----:B------:R-:W-:Y:S02]  /*1e780*/  ISETP.GT.AND P5, PT, R194, 0x9, PT ;  /* 0x00000009c200780c */ /* 0x000fe40003fa4270 */
[----:B------:R-:W-:Y:S01]  /*1e790*/  FMNMX.FTZ R195, R156, R171, !PT ;  /* 0x000000ab9cc37209 */ /* 0x000fe20007810000 */
[----:B------:R-:W0:Y:S01]  /*1e7a0*/  MUFU.TANH R188, R188 ;  /* 0x000000bc00bc7308 */ /* 0x000e220000002400 */
[----:B------:R-:W-:Y:S02]  /*1e7b0*/  FSEL R166, R5, -INF , P5 ;  /* 0xff80000005a67808 */ /* 0x000fe40002800000 */
[C---:B------:R-:W-:Y:S01]  /*1e7c0*/  ISETP.GT.AND P4, PT, R194.reuse, 0x8, PT ;  /* 0x00000008c200780c */ /* 0x040fe20003f84270 */
[----:B------:R-:W1:Y:S01]  /*1e7d0*/  SHFL.BFLY PT, R0, R195, 0x2, 0x1f ;  /* 0x0c401f00c3007f89 */ /* 0x000e6200000e0000 */
[----:B------:R-:W-:-:S02]  /*1e7e0*/  ISETP.GT.AND P6, PT, R194, RZ, PT ;  /* 0x000000ffc200720c */ /* 0x000fc40003fc4270 */
[----:B------:R-:W-:Y:S01]  /*1e7f0*/  FSEL R154, R4, -INF , P4 ;  /* 0xff800000049a7808 */ /* 0x000fe20002000000 */
[----:B------:R-:W-:Y:S01]  /*1e800*/  FMUL.FTZ R4, R158, UR39 ;  /* 0x000000279e047c20 */ /* 0x000fe20008410000 */
[C---:B------:R-:W-:Y:S01]  /*1e810*/  ISETP.GT.AND P4, PT, R194.reuse, 0x18, PT ;  /* 0x00000018c200780c */ /* 0x040fe20003f84270 */
[----:B------:R-:W2:Y:S01]  /*1e820*/  MUFU.TANH R193, R193 ;  /* 0x000000c100c17308 */ /* 0x000ea20000002400 */
[----:B------:R-:W-:Y:S02]  /*1e830*/  ISETP.GT.AND P3, PT, R194, 0x1, PT ;  /* 0x00000001c200780c */ /* 0x000fe40003f64270 */
[----:B------:R-:W-:Y:S02]  /*1e840*/  FSEL R2, R2, -INF , P6 ;  /* 0xff80000002027808 */ /* 0x000fe40003000000 */
[----:B------:R-:W-:Y:S02]  /*1e850*/  ISETP.GT.AND P6, PT, R194, 0x10, PT ;  /* 0x00000010c200780c */ /* 0x000fe40003fc4270 */
[----:B------:R-:W-:Y:S01]  /*1e860*/  FSEL R171, R184, -INF , P4 ;  /* 0xff800000b8ab7808 */ /* 0x000fe20002000000 */
[----:B------:R-:W3:Y:S01]  /*1e870*/  MUFU.TANH R185, R185 ;  /* 0x000000b900b97308 */ /* 0x000ee20000002400 */
[----:B------:R-:W-:-:S02]  /*1e880*/  ISETP.GT.AND P4, PT, R194, 0x28, PT ;  /* 0x00000028c200780c */ /* 0x000fc40003f84270 */
[----:B------:R-:W-:Y:S02]  /*1e890*/  FSEL R170, R10, -INF , P6 ;  /* 0xff8000000aaa7808 */ /* 0x000fe40003000000 */
[----:B------:R-:W-:Y:S02]  /*1e8a0*/  ISETP.GT.AND P6, PT, R194, 0x20, PT ;  /* 0x00000020c200780c */ /* 0x000fe40003fc4270 */
[----:B0-----:R-:W-:Y:S01]  /*1e8b0*/  FSEL R167, R188, -INF , P4 ;  /* 0xff800000bca77808 */ /* 0x001fe20002000000 */
[----:B------:R-:W0:Y:S01]  /*1e8c0*/  MUFU.TANH R4, R4 ;  /* 0x0000000400047308 */ /* 0x000e220000002400 */
[----:B------:R-:W-:Y:S02]  /*1e8d0*/  FMNMX.FTZ R188, R2, R6, !PT ;  /* 0x0000000602bc7209 */ /* 0x000fe40007810000 */
[----:B-1----:R-:W-:Y:S02]  /*1e8e0*/  FMNMX.FTZ R195, R195, R0, !PT ;  /* 0x00000000c3c37209 */ /* 0x002fe40007810000 */
[----:B------:R-:W-:Y:S01]  /*1e8f0*/  FSEL R0, R3, -INF , P3 ;  /* 0xff80000003007808 */ /* 0x000fe20001800000 */
[----:B------:R-:W-:Y:S01]  /*1e900*/  IMAD.U32 R3, RZ, RZ, UR43 ;  /* 0x0000002bff037e24 */ /* 0x000fe2000f8e00ff */
[----:B------:R-:W-:Y:S01]  /*1e910*/  ISETP.GT.AND P3, PT, R194, 0x11, PT ;  /* 0x00000011c200780c */ /* 0x000fe20003f64270 */
[----:B------:R-:W1:Y:S01]  /*1e920*/  SHFL.BFLY PT, R5, R195, 0x1, 0x1f ;  /* 0x0c201f00c3057f89 */ /* 0x000e6200000e0000 */
[----:B------:R-:W-:-:S02]  /*1e930*/  FSEL R184, R189, -INF , P6 ;  /* 0xff800000bdb87808 */ /* 0x000fc40003000000 */
[----:B------:R-:W-:Y:S02]  /*1e940*/  FSEL R183, R14, -INF , P3 ;  /* 0xff8000000eb77808 */ /* 0x000fe40001800000 */
[C---:B------:R-:W-:Y:S02]  /*1e950*/  ISETP.GT.AND P3, PT, R194.reuse, 0x21, PT ;  /* 0x00000021c200780c */ /* 0x040fe40003f64270 */
[----:B------:R-:W-:Y:S02]  /*1e960*/  ISETP.GT.AND P6, PT, R194, 0x30, PT ;  /* 0x00000030c200780c */ /* 0x000fe40003fc4270 */
[----:B------:R-:W-:Y:S02]  /*1e970*/  FMNMX.FTZ R188, R0, R188, !PT ;  /* 0x000000bc00bc7209 */ /* 0x000fe40007810000 */
[----:B------:R-:W-:Y:S01]  /*1e980*/  FSEL R174, R187, -INF , P3 ;  /* 0xff800000bbae7808 */ /* 0x000fe20001800000 */
[----:B------:R-:W-:Y:S01]  /*1e990*/  FMUL.FTZ R187, R159, UR39 ;  /* 0x000000279fbb7c20 */ /* 0x000fe20008410000 */
[----:B------:R-:W-:-:S02]  /*1e9a0*/  ISETP.GT.AND P5, PT, R194, 0x19, PT ;  /* 0x00000019c200780c */ /* 0x000fc40003fa4270 */
[----:B------:R-:W-:Y:S02]  /*1e9b0*/  FSEL R10, R162, -INF , P6 ;  /* 0xff800000a20a7808 */ /* 0x000fe40003000000 */
[----:B------:R-:W-:Y:S01]  /*1e9c0*/  FMNMX.FTZ R159, R154, R188, !PT ;  /* 0x000000bc9a9f7209 */ /* 0x000fe20007810000 */
[----:B------:R-:W4:Y:S01]  /*1e9d0*/  MUFU.TANH R187, R187 ;  /* 0x000000bb00bb7308 */ /* 0x000f220000002400 */
[----:B------:R-:W-:Y:S02]  /*1e9e0*/  ISETP.GT.AND P6, PT, R194, 0x40, PT ;  /* 0x00000040c200780c */ /* 0x000fe40003fc4270 */
[----:B------:R-:W-:Y:S02]  /*1e9f0*/  FSEL R175, R186, -INF , P5 ;  /* 0xff800000baaf7808 */ /* 0x000fe40002800000 */
[----:B------:R-:W-:Y:S02]  /*1ea00*/  FMNMX.FTZ R159, R166, R159, !PT ;  /* 0x0000009fa69f7209 */ /* 0x000fe40007810000 */
[----:B-1----:R-:W-:-:S02]  /*1ea10*/  FMNMX.FTZ R5, R195, R5, !PT ;  /* 0x00000005c3057209 */ /* 0x002fc40007810000 */
[----:B------:R-:W-:Y:S02]  /*1ea20*/  FSEL R158, R190, -INF , P6 ;  /* 0xff800000be9e7808 */ /* 0x000fe40003000000 */
[C---:B------:R-:W-:Y:S01]  /*1ea30*/  FSETP.NEU.FTZ.AND P6, PT, R5.reuse, -INF , PT ;  /* 0xff8000000500780b */ /* 0x040fe20003fdd000 */
[----:B------:R-:W-:Y:S01]  /*1ea40*/  FMUL.FTZ R186, R5, R3 ;  /* 0x0000000305ba7220 */ /* 0x000fe20000410000 */
[----:B------:R-:W-:Y:S02]  /*1ea50*/  FMNMX.FTZ R159, R170, R159, !PT ;  /* 0x0000009faa9f7209 */ /* 0x000fe40007810000 */
[----:B------:R-:W-:Y:S02]  /*1ea60*/  ISETP.GT.AND P5, PT, R194, 0x29, PT ;  /* 0x00000029c200780c */ /* 0x000fe40003fa4270 */
[----:B------:R-:W-:Y:S02]  /*1ea70*/  FSEL R186, R186, RZ, P6 ;  /* 0x000000ffbaba7208 */ /* 0x000fe40003000000 */
[----:B------:R-:W-:-:S02]  /*1ea80*/  FMNMX.FTZ R159, R183, R159, !PT ;  /* 0x0000009fb79f7209 */ /* 0x000fc40007810000 */
[----:B------:R-:W-:Y:S01]  /*1ea90*/  FSEL R155, R191, -INF , P5 ;  /* 0xff800000bf9b7808 */ /* 0x000fe20002800000 */
[--C-:B------:R-:W-:Y:S01]  /*1eaa0*/  FFMA.FTZ R208, R182, R3, -R186.reuse ;  /* 0x00000003b6d07223 */ /* 0x100fe200000108ba */
[----:B------:R-:W-:Y:S01]  /*1eab0*/  FMNMX.FTZ R182, R171, R159, !PT ;  /* 0x0000009fabb67209 */ /* 0x000fe20007810000 */
[-CC-:B------:R-:W-:Y:S01]  /*1eac0*/  FFMA.FTZ R169, R169, R3.reuse, -R186.reuse ;  /* 0x00000003a9a97223 */ /* 0x180fe200000108ba */
[----:B------:R-:W-:Y:S01]  /*1ead0*/  ISETP.GT.AND P3, PT, R194, 0x31, PT ;  /* 0x00000031c200780c */ /* 0x000fe20003f64270 */
[-CC-:B------:R-:W-:Y:S01]  /*1eae0*/  FFMA.FTZ R204, R180, R3.reuse, -R186.reuse ;  /* 0x00000003b4cc7223 */ /* 0x180fe200000108ba */
[----:B------:R-:W-:Y:S01]  /*1eaf0*/  FMNMX.FTZ R182, R175, R182, !PT ;  /* 0x000000b6afb67209 */ /* 0x000fe20007810000 */
[----:B------:R1:W-:Y:S01]  /*1eb00*/  MUFU.EX2 R159, R169 ;  /* 0x000000a9009f7308 */ /* 0x0003e20000000800 */
[----:B------:R-:W-:Y:S01]  /*1eb10*/  ISETP.GT.AND P4, PT, R194, 0x38, PT ;  /* 0x00000038c200780c */ /* 0x000fe20003f84270 */
[-CC-:B------:R-:W-:Y:S01]  /*1eb20*/  FFMA.FTZ R210, R181, R3.reuse, -R186.reuse ;  /* 0x00000003b5d27223 */ /* 0x180fe200000108ba */
[----:B------:R-:W-:Y:S01]  /*1eb30*/  FMNMX.FTZ R182, R184, R182, !PT ;  /* 0x000000b6b8b67209 */ /* 0x000fe20007810000 */
[-CC-:B------:R-:W-:Y:S01]  /*1eb40*/  FFMA.FTZ R200, R178, R3.reuse, -R186.reuse ;  /* 0x00000003b2c87223 */ /* 0x180fe200000108ba */
[----:B------:R-:W-:Y:S01]  /*1eb50*/  FSEL R163, R163, -INF , P3 ;  /* 0xff800000a3a37808 */ /* 0x000fe20001800000 */
[-CC-:B------:R-:W-:Y:S01]  /*1eb60*/  FFMA.FTZ R172, R172, R3.reuse, -R186.reuse ;  /* 0x00000003acac7223 */ /* 0x180fe200000108ba */
[----:B------:R-:W-:Y:S01]  /*1eb70*/  FMNMX.FTZ R182, R174, R182, !PT ;  /* 0x000000b6aeb67209 */ /* 0x000fe20007810000 */
[----:B------:R-:W-:Y:S01]  /*1eb80*/  MUFU.EX2 R208, R208 ;  /* 0x000000d000d07308 */ /* 0x000fe20000000800 */
[----:B------:R-:W-:Y:S01]  /*1eb90*/  ISETP.GT.AND P5, PT, R194, 0x39, PT ;  /* 0x00000039c200780c */ /* 0x000fe20003fa4270 */
[-CC-:B------:R-:W-:Y:S01]  /*1eba0*/  FFMA.FTZ R198, R165, R3.reuse, -R186.reuse ;  /* 0x00000003a5c67223 */ /* 0x180fe200000108ba */
[----:B------:R-:W-:Y:S01]  /*1ebb0*/  FMNMX.FTZ R182, R167, R182, !PT ;  /* 0x000000b6a7b67209 */ /* 0x000fe20007810000 */
[-CC-:B------:R-:W-:Y:S01]  /*1ebc0*/  FFMA.FTZ R160, R160, R3.reuse, -R186.reuse ;  /* 0x00000003a0a07223 */ /* 0x180fe200000108ba */
[----:B--2---:R-:W-:Y:S01]  /*1ebd0*/  FSEL R162, R193, -INF , P4 ;  /* 0xff800000c1a27808 */ /* 0x004fe20002000000 */
[-CC-:B------:R-:W-:Y:S01]  /*1ebe0*/  FFMA.FTZ R206, R15, R3.reuse, -R186.reuse ;  /* 0x000000030fce7223 */ /* 0x180fe200000108ba */
[----:B------:R-:W-:Y:S01]  /*1ebf0*/  FMNMX.FTZ R182, R155, R182, !PT ;  /* 0x000000b69bb67209 */ /* 0x000fe20007810000 */
[----:B------:R-:W-:Y:S01]  /*1ec00*/  MUFU.EX2 R210, R210 ;  /* 0x000000d200d27308 */ /* 0x000fe20000000800 */
[----:B------:R-:W-:Y:S01]  /*1ec10*/  FSEL R14, R192, -INF , P5 ;  /* 0xff800000c00e7808 */ /* 0x000fe20002800000 */
[-CC-:B------:R-:W-:Y:S01]  /*1ec20*/  FFMA.FTZ R192, R157, R3.reuse, -R186.reuse ;  /* 0x000000039dc07223 */ /* 0x180fe200000108ba */
[----:B------:R-:W-:Y:S01]  /*1ec30*/  FMNMX.FTZ R182, R10, R182, !PT ;  /* 0x000000b60ab67209 */ /* 0x000fe20007810000 */
[-CC-:B------:R-:W-:Y:S01]  /*1ec40*/  FFMA.FTZ R15, R179, R3.reuse, -R186.reuse ;  /* 0x00000003b30f7223 */ /* 0x180fe200000108ba */
[----:B------:R-:W-:Y:S01]  /*1ec50*/  ISETP.GT.AND P3, PT, R194, 0x41, PT ;  /* 0x00000041c200780c */ /* 0x000fe20003f64270 */
[-CC-:B------:R-:W-:Y:S01]  /*1ec60*/  FFMA.FTZ R202, R168, R3.reuse, -R186.reuse ;  /* 0x00000003a8ca7223 */ /* 0x180fe200000108ba */
[----:B------:R-:W-:Y:S01]  /*1ec70*/  FMNMX.FTZ R182, R163, R182, !PT ;  /* 0x000000b6a3b67209 */ /* 0x000fe20007810000 */
[----:B------:R-:W-:Y:S01]  /*1ec80*/  MUFU.EX2 R172, R172 ;  /* 0x000000ac00ac7308 */ /* 0x000fe20000000800 */
[----:B------:R-:W-:Y:S01]  /*1ec90*/  ISETP.GT.AND P4, PT, R194, 0x48, PT ;  /* 0x00000048c200780c */ /* 0x000fe20003f84270 */
[-CC-:B------:R-:W-:Y:S01]  /*1eca0*/  FFMA.FTZ R168, R177, R3.reuse, -R186.reuse ;  /* 0x00000003b1a87223 */ /* 0x180fe200000108ba */
[----:B-1----:R-:W-:Y:S01]  /*1ecb0*/  FMNMX.FTZ R169, R162, R182, !PT ;  /* 0x000000b6a2a97209 */ /* 0x002fe20007810000 */
[-CC-:B------:R-:W-:Y:S01]  /*1ecc0*/  FFMA.FTZ R196, R161, R3.reuse, -R186.reuse ;  /* 0x00000003a1c47223 */ /* 0x180fe200000108ba */
[----:B---3--:R-:W-:Y:S01]  /*1ecd0*/  FSEL R180, R185, -INF , P3 ;  /* 0xff800000b9b47808 */ /* 0x008fe20001800000 */
[--C-:B------:R-:W-:Y:S01]  /*1ece0*/  FFMA.FTZ R161, R164, R3, -R186.reuse ;  /* 0x00000003a4a17223 */ /* 0x100fe200000108ba */
[----:B------:R-:W-:Y:S01]  /*1ecf0*/  FMNMX.FTZ R169, R14, R169, !PT ;  /* 0x000000a90ea97209 */ /* 0x000fe20007810000 */
[----:B------:R-:W-:Y:S01]  /*1ed00*/  MUFU.EX2 R204, R204 ;  /* 0x000000cc00cc7308 */ /* 0x000fe20000000800 */
[----:B------:R-:W-:Y:S01]  /*1ed10*/  ISETP.GT.AND P5, PT, R194, 0x49, PT ;  /* 0x00000049c200780c */ /* 0x000fe20003fa4270 */
[--C-:B------:R-:W-:Y:S01]  /*1ed20*/  FFMA.FTZ R194, R152, R3, -R186.reuse ;  /* 0x0000000398c27223 */ /* 0x100fe200000108ba */
[----:B------:R-:W-:Y:S01]  /*1ed30*/  FMNMX.FTZ R169, R158, R169, !PT ;  /* 0x000000a99ea97209 */ /* 0x000fe20007810000 */
[-CC-:B------:R-:W-:Y:S01]  /*1ed40*/  FFMA.FTZ R152, R156, R3.reuse, -R186.reuse ;  /* 0x000000039c987223 */ /* 0x180fe200000108ba */
[----:B0-----:R-:W-:Y:S01]  /*1ed50*/  FSEL R181, R4, -INF , P4 ;  /* 0xff80000004b57808 */ /* 0x001fe20002000000 */
[--C-:B------:R-:W-:Y:S01]  /*1ed60*/  FFMA.FTZ R164, R173, R3, -R186.reuse ;  /* 0x00000003ada47223 */ /* 0x100fe200000108ba */
[----:B------:R-:W-:Y:S01]  /*1ed70*/  FMNMX.FTZ R169, R180, R169, !PT ;  /* 0x000000a9b4a97209 */ /* 0x000fe20007810000 */
[----:B------:R-:W-:Y:S01]  /*1ed80*/  MUFU.EX2 R160, R160 ;  /* 0x000000a000a07308 */ /* 0x000fe20000000800 */
[----:B----4-:R-:W-:Y:S01]  /*1ed90*/  FSEL R182, R187, -INF , P5 ;  /* 0xff800000bbb67808 */ /* 0x010fe20002800000 */
[--C-:B------:R-:W-:Y:S01]  /*1eda0*/  FFMA.FTZ R153, R153, R3, -R186.reuse ;  /* 0x0000000399997223 */ /* 0x100fe200000108ba */
[----:B------:R-:W-:Y:S01]  /*1edb0*/  FMNMX.FTZ R4, R181, R169, !PT ;  /* 0x000000a9b5047209 */ /* 0x000fe20007810000 */
[----:B------:R-:W-:-:S03]  /*1edc0*/  FFMA.FTZ R169, R176, R3, -R186 ;  /* 0x00000003b0a97223 */ /* 0x000fc600000108ba */
        /* <DEDUP_REMOVED lines=9> */
[----:B------:R-:W-:Y:S08]  /*1ee60*/  MUFU.EX2 R168, R168 ;  /* 0x000000a800a87308 */ /* 0x000ff00000000800 */
[----:B------:R-:W-:Y:S08]  /*1ee70*/  MUFU.EX2 R196, R196 ;  /* 0x000000c400c47308 */ /* 0x000ff00000000800 */
[----:B------:R-:W-:Y:S01]  /*1ee80*/  MUFU.EX2 R161, R161 ;  /* 0x000000a100a17308 */ /* 0x000fe20000000800 */
[----:B0-----:R-:W-:-:S04]  /*1ee90*/  FMNMX.FTZ R4, R4, R176, !PT ;  /* 0x000000b004047209 */ /* 0x001fc80007810000 */
[C---:B------:R-:W-:Y:S01]  /*1eea0*/  FSETP.NEU.FTZ.AND P3, PT, R4.reuse, -INF , PT ;  /* 0xff8000000400780b */ /* 0x040fe20003f7d000 */
[----:B------:R-:W-:Y:S02]  /*1eeb0*/  FMUL.FTZ R157, R4, R3 ;  /* 0x00000003049d7220 */ /* 0x000fe40000410000 */
[----:B------:R-:W-:Y:S03]  /*1eec0*/  MUFU.EX2 R198, R198 ;  /* 0x000000c600c67308 */ /* 0x000fe60000000800 */
[----:B------:R-:W-:-:S05]  /*1eed0*/  FSEL R157, R157, RZ, P3 ;  /* 0x000000ff9d9d7208 */ /* 0x000fca0001800000 */
[-CC-:B------:R-:W-:Y:S01]  /*1eee0*/  FFMA.FTZ R156, R0, R3.reuse, -R157.reuse ;  /* 0x00000003009c7223 */ /* 0x180fe2000001089d */
[----:B------:R-:W-:Y:S02]  /*1eef0*/  @!P1 VIADD R0, R11, 0x38840 ;  /* 0x000388400b009836 */ /* 0x000fe40000000000 */
[-CC-:B------:R-:W-:Y:S01]  /*1ef00*/  FFMA.FTZ R209, R2, R3.reuse, -R157.reuse ;  /* 0x0000000302d17223 */ /* 0x180fe2000001089d */
[----:B------:R-:W-:Y:S01]  /*1ef10*/  FSEL R2, R4, RZ, P3 ;  /* 0x000000ff04027208 */ /* 0x000fe20001800000 */
[-CC-:B------:R-:W-:Y:S01]  /*1ef20*/  FFMA.FTZ R211, R154, R3.reuse, -R157.reuse ;  /* 0x000000039ad37223 */ /* 0x180fe2000001089d */
[-CC-:B------:R-:W-:Y:S01]  /*1ef30*/  FFMA.FTZ R165, R166, R3.reuse, -R157.reuse ;  /* 0x00000003a6a57223 */ /* 0x180fe2000001089d */
[----:B------:R-:W-:Y:S01]  /*1ef40*/  @!P1 PRMT R0, RZ, 0x654, R0 ;  /* 0x00000654ff009816 */ /* 0x000fe20000000000 */
[----:B------:R-:W-:Y:S01]  /*1ef50*/  MUFU.EX2 R156, R156 ;  /* 0x0000009c009c7308 */ /* 0x000fe20000000800 */
[----:B------:R-:W-:Y:S01]  /*1ef60*/  FADD.FTZ R2, -R2, R6 ;  /* 0x0000000602027221 */ /* 0x000fe20000010100 */
[-CC-:B------:R-:W-:Y:S01]  /*1ef70*/  FFMA.FTZ R205, R170, R3.reuse, -R157.reuse ;  /* 0x00000003aacd7223 */ /* 0x180fe2000001089d */
[----:B------:R0:W-:Y:S01]  /*1ef80*/  @!P1 SYNCS.ARRIVE.TRANS64.RED.A1T0 RZ, [R0+URZ], RZ ;  /* 0x000000ff00ff99a7 */ /* 0x0001e2000810043f */
[-CC-:B------:R-:W-:Y:S01]  /*1ef90*/  FFMA.FTZ R154, R183, R3.reuse, -R157.reuse ;  /* 0x00000003b79a7223 */ /* 0x180fe2000001089d */
[-C--:B------:R-:W-:Y:S01]  /*1efa0*/  FMUL.FTZ R2, R2, R3.reuse ;  /* 0x0000000302027220 */ /* 0x080fe20000410000 */
[-CC-:B------:R-:W-:Y:S01]  /*1efb0*/  FFMA.FTZ R207, R171, R3.reuse, -R157.reuse ;  /* 0x00000003abcf7223 */ /* 0x180fe2000001089d */
[-CC-:B------:R-:W-:Y:S01]  /*1efc0*/  FFMA.FTZ R175, R175, R3.reuse, -R157.reuse ;  /* 0x00000003afaf7223 */ /* 0x180fe2000001089d */
[----:B------:R-:W-:Y:S01]  /*1efd0*/  MUFU.EX2 R209, R209 ;  /* 0x000000d100d17308 */ /* 0x000fe20000000800 */
[-CC-:B------:R-:W-:Y:S01]  /*1efe0*/  FFMA.FTZ R201, R184, R3.reuse, -R157.reuse ;  /* 0x00000003b8c97223 */ /* 0x180fe2000001089d */
[-CC-:B------:R-:W-:Y:S01]  /*1eff0*/  FFMA.FTZ R197, R10, R3.reuse, -R157.reuse ;  /* 0x000000030ac57223 */ /* 0x180fe2000001089d */
[----:B0-----:R-:W-:Y:S01]  /*1f000*/  FSEL R0, R5, RZ, P6 ;  /* 0x000000ff05007208 */ /* 0x001fe20003000000 */
[-CC-:B------:R-:W-:Y:S01]  /*1f010*/  FFMA.FTZ R10, R14, R3.reuse, -R157.reuse ;  /* 0x000000030e0a7223 */ /* 0x180fe2000001089d */
[-CC-:B------:R-:W-:Y:S01]  /*1f020*/  FFMA.FTZ R174, R174, R3.reuse, -R157.reuse ;  /* 0x00000003aeae7223 */ /* 0x180fe2000001089d */
[-CC-:B------:R-:W-:Y:S01]  /*1f030*/  FFMA.FTZ R203, R167, R3.reuse, -R157.reuse ;  /* 0x00000003a7cb7223 */ /* 0x180fe2000001089d */
[-C--:B------:R-:W-:Y:S01]  /*1f040*/  FFMA.FTZ R6, R155, R3.reuse, -R157 ;  /* 0x000000039b067223 */ /* 0x080fe2000001089d */
[----:B------:R-:W-:Y:S01]  /*1f050*/  FADD.FTZ R0, -R0, R7 ;  /* 0x0000000700007221 */ /* 0x000fe20000010100 */
[----:B------:R-:W0:Y:S01]  /*1f060*/  MUFU.EX2 R2, R2 ;  /* 0x0000000200027308 */ /* 0x000e220000000800 */
[----:B------:R1:W-:Y:S01]  /*1f070*/  @!P1 SYNCS.ARRIVE.TRANS64.RED.A1T0 RZ, [R9+URZ], RZ ;  /* 0x000000ff09ff99a7 */ /* 0x0003e2000810043f */
[-CC-:B------:R-:W-:Y:S01]  /*1f080*/  FFMA.FTZ R199, R162, R3.reuse, -R157.reuse ;  /* 0x00000003a2c77223 */ /* 0x180fe2000001089d */
[-C--:B------:R-:W-:Y:S01]  /*1f090*/  FMUL.FTZ R0, R0, R3.reuse ;  /* 0x0000000300007220 */ /* 0x080fe20000410000 */
[-CC-:B------:R-:W-:Y:S01]  /*1f0a0*/  FFMA.FTZ R158, R158, R3.reuse, -R157.reuse ;  /* 0x000000039e9e7223 */ /* 0x180fe2000001089d */
[-CC-:B------:R-:W-:Y:S01]  /*1f0b0*/  FFMA.FTZ R180, R180, R3.reuse, -R157.reuse ;  /* 0x00000003b4b47223 */ /* 0x180fe2000001089d */
[--C-:B------:R-:W-:Y:S01]  /*1f0c0*/  FFMA.FTZ R181, R181, R3, -R157.reuse ;  /* 0x00000003b5b57223 */ /* 0x100fe2000001089d */
[----:B------:R-:W-:Y:S01]  /*1f0d0*/  ISETP.GT.AND P3, PT, R8, R21, PT ;  /* 0x000000150800720c */ /* 0x000fe20003f64270 */
[----:B------:R-:W2:Y:S01]  /*1f0e0*/  MUFU.EX2 R211, R211 ;  /* 0x000000d300d37308 */ /* 0x000ea20000000800 */
[-CC-:B-1----:R-:W-:Y:S01]  /*1f0f0*/  FFMA.FTZ R9, R163, R3.reuse, -R157.reuse ;  /* 0x00000003a3097223 */ /* 0x182fe2000001089d */
[----:B------:R-:W-:Y:S01]  /*1f100*/  FFMA.FTZ R157, R182, R3, -R157 ;  /* 0x00000003b69d7223 */ /* 0x000fe2000001089d */
[----:B------:R-:W-:-:S05]  /*1f110*/  IADD3 R8, R8, -0x1, RZ ;  /* 0xffffffff08087810 */ /* 0x000fca0007ffe0ff */
[----:B------:R-:W1:Y:S01]  /*1f120*/  MUFU.EX2 R0, R0 ;  /* 0x0000000000007308 */ /* 0x000e620000000800 */
[----:B0-----:R-:W-:Y:S01]  /*1f130*/  FFMA.FTZ R12, R2, R12, R209 ;  /* 0x0000000c020c7223 */ /* 0x001fe200000100d1 */
[----:B------:R-:W-:-:S03]  /*1f140*/  F2FP.F16.F32.PACK_AB R209, R156, R209 ;  /* 0x000000d19cd1723e */ /* 0x000fc600000000ff */
[----:B------:R-:W-:-:S03]  /*1f150*/  FADD.FTZ R12, R156, R12 ;  /* 0x0000000c9c0c7221 */ /* 0x000fc60000010000 */
[----:B------:R-:W0:Y:S01]  /*1f160*/  MUFU.EX2 R165, R165 ;  /* 0x000000a500a57308 */ /* 0x000e220000000800 */
[----:B--2---:R-:W-:-:S07]  /*1f170*/  FADD.FTZ R12, R211, R12 ;  /* 0x0000000cd30c7221 */ /* 0x004fce0000010000 */
[----:B------:R-:W2:Y:S01]  /*1f180*/  MUFU.EX2 R205, R205 ;  /* 0x000000cd00cd7308 */ /* 0x000ea20000000800 */
[----:B-1----:R-:W-:Y:S01]  /*1f190*/  FFMA.FTZ R13, R0, R13, R208 ;  /* 0x0000000d000d7223 */ /* 0x002fe200000100d0 */
[----:B------:R-:W-:-:S03]  /*1f1a0*/  F2FP.F16.F32.PACK_AB R208, R159, R208 ;  /* 0x000000d09fd0723e */ /* 0x000fc600000000ff */
[----:B------:R-:W-:-:S03]  /*1f1b0*/  FADD.FTZ R13, R159, R13 ;  /* 0x0000000d9f0d7221 */ /* 0x000fc60000010000 */
[----:B------:R-:W1:Y:S01]  /*1f1c0*/  MUFU.EX2 R154, R154 ;  /* 0x0000009a009a7308 */ /* 0x000e620000000800 */
[----:B------:R-:W-:Y:S01]  /*1f1d0*/  FADD.FTZ R13, R210, R13 ;  /* 0x0000000dd20d7221 */ /* 0x000fe20000010000 */
[C---:B0-----:R-:W-:Y:S01]  /*1f1e0*/  FADD.FTZ R12, R165.reuse, R12 ;  /* 0x0000000ca50c7221 */ /* 0x041fe20000010000 */
[C---:B------:R-:W-:Y:S02]  /*1f1f0*/  F2FP.F16.F32.PACK_AB R210, R172.reuse, R210 ;  /* 0x000000d2acd2723e */ /* 0x040fe400000000ff */
[----:B------:R-:W-:Y:S01]  /*1f200*/  FADD.FTZ R13, R172, R13 ;  /* 0x0000000dac0d7221 */ /* 0x000fe20000010000 */
[----:B------:R-:W-:Y:S02]  /*1f210*/  F2FP.F16.F32.PACK_AB R211, R165, R211 ;  /* 0x000000d3a5d3723e */ /* 0x000fe400000000ff */
[----:B------:R-:W0:Y:S01]  /*1f220*/  MUFU.EX2 R207, R207 ;  /* 0x000000cf00cf7308 */ /* 0x000e220000000800 */
[----:B------:R-:W-:Y:S01]  /*1f230*/  FADD.FTZ R14, R204, R13 ;  /* 0x0000000dcc0e7221 */ /* 0x000fe20000010000 */
[----:B--2---:R-:W-:Y:S01]  /*1f240*/  FADD.FTZ R13, R205, R12 ;  /* 0x0000000ccd0d7221 */ /* 0x004fe20000010000 */
[----:B------:R-:W-:-:S02]  /*1f250*/  F2FP.F16.F32.PACK_AB R204, R160, R204 ;  /* 0x000000cca0cc723e */ /* 0x000fc400000000ff */
[----:B------:R-:W-:-:S03]  /*1f260*/  FADD.FTZ R12, R160, R14 ;  /* 0x0000000ea00c7221 */ /* 0x000fc60000010000 */
[----:B------:R-:W2:Y:S01]  /*1f270*/  MUFU.EX2 R11, R175 ;  /* 0x000000af000b7308 */ /* 0x000ea20000000800 */
[----:B-1----:R-:W-:Y:S01]  /*1f280*/  FADD.FTZ R13, R154, R13 ;  /* 0x0000000d9a0d7221 */ /* 0x002fe20000010000 */
[----:B------:R-:W-:Y:S01]  /*1f290*/  FADD.FTZ R12, R206, R12 ;  /* 0x0000000cce0c7221 */ /* 0x000fe20000010000 */
[----:B------:R-:W-:Y:S02]  /*1f2a0*/  F2FP.F16.F32.PACK_AB R205, R154, R205 ;  /* 0x000000cd9acd723e */ /* 0x000fe400000000ff */
[C---:B------:R-:W-:Y:S01]  /*1f2b0*/  F2FP.F16.F32.PACK_AB R206, R15.reuse, R206 ;  /* 0x000000ce0fce723e */ /* 0x040fe200000000ff */
[----:B------:R-:W-:Y:S02]  /*1f2c0*/  FADD.FTZ R12, R15, R12 ;  /* 0x0000000c0f0c7221 */ /* 0x000fe40000010000 */
[----:B------:R-:W1:Y:S01]  /*1f2d0*/  MUFU.EX2 R201, R201 ;  /* 0x000000c900c97308 */ /* 0x000e620000000800 */
[----:B0-----:R-:W-:Y:S01]  /*1f2e0*/  FADD.FTZ R13, R207, R13 ;  /* 0x0000000dcf0d7221 */ /* 0x001fe20000010000 */
[----:B------:R-:W-:Y:S01]  /*1f2f0*/  FADD.FTZ R12, R200, R12 ;  /* 0x0000000cc80c7221 */ /* 0x000fe20000010000 */
[----:B------:R-:W-:-:S03]  /*1f300*/  F2FP.F16.F32.PACK_AB R200, R169, R200 ;  /* 0x000000c8a9c8723e */ /* 0x000fc600000000ff */
[----:B------:R-:W-:Y:S02]  /*1f310*/  FADD.FTZ R12, R169, R12 ;  /* 0x0000000ca90c7221 */ /* 0x000fe40000010000 */
[----:B------:R-:W0:Y:S01]  /*1f320*/  MUFU.EX2 R7, R174 ;  /* 0x000000ae00077308 */ /* 0x000e220000000800 */
[C---:B--2---:R-:W-:Y:S01]  /*1f330*/  FADD.FTZ R13, R11.reuse, R13 ;  /* 0x0000000d0b0d7221 */ /* 0x044fe20000010000 */
[----:B------:R-:W-:Y:S01]  /*1f340*/  FADD.FTZ R12, R202, R12 ;  /* 0x0000000cca0c7221 */ /* 0x000fe20000010000 */
[----:B------:R-:W-:Y:S02]  /*1f350*/  F2FP.F16.F32.PACK_AB R207, R11, R207 ;  /* 0x000000cf0bcf723e */ /* 0x000fe400000000ff */
[C---:B------:R-:W-:Y:S01]  /*1f360*/  F2FP.F16.F32.PACK_AB R202, R168.reuse, R202 ;  /* 0x000000caa8ca723e */ /* 0x040fe200000000ff */
[----:B------:R-:W-:Y:S02]  /*1f370*/  FADD.FTZ R12, R168, R12 ;  /* 0x0000000ca80c7221 */ /* 0x000fe40000010000 */
[----:B------:R-:W2:Y:S01]  /*1f380*/  MUFU.EX2 R203, R203 ;  /* 0x000000cb00cb7308 */ /* 0x000ea20000000800 */
[----:B-1----:R-:W-:Y:S01]  /*1f390*/  FADD.FTZ R13, R201, R13 ;  /* 0x0000000dc90d7221 */ /* 0x002fe20000010000 */
[----:B------:R-:W-:Y:S01]  /*1f3a0*/  FADD.FTZ R12, R196, R12 ;  /* 0x0000000cc40c7221 */ /* 0x000fe20000010000 */
[----:B------:R-:W-:-:S03]  /*1f3b0*/  F2FP.F16.F32.PACK_AB R196, R161, R196 ;  /* 0x000000c4a1c4723e */ /* 0x000fc600000000ff */
[----:B------:R-:W-:Y:S02]  /*1f3c0*/  FADD.FTZ R12, R161, R12 ;  /* 0x0000000ca10c7221 */ /* 0x000fe40000010000 */
[----:B------:R-:W1:Y:S01]  /*1f3d0*/  MUFU.EX2 R6, R6 ;  /* 0x0000000600067308 */ /* 0x000e620000000800 */
[C---:B0-----:R-:W-:Y:S01]  /*1f3e0*/  FADD.FTZ R13, R7.reuse, R13 ;  /* 0x0000000d070d7221 */ /* 0x041fe20000010000 */
[----:B------:R-:W-:Y:S01]  /*1f3f0*/  FADD.FTZ R12, R198, R12 ;  /* 0x0000000cc60c7221 */ /* 0x000fe20000010000 */
[----:B------:R-:W-:Y:S01]  /*1f400*/  F2FP.F16.F32.PACK_AB R201, R7, R201 ;  /* 0x000000c907c9723e */ /* 0x000fe200000000ff */
[----:B------:R-:W-:-:S04]  /*1f410*/  IMAD.MOV.U32 R7, RZ, RZ, R5 ;  /* 0x000000ffff077224 */ /* 0x000fc800078e0005 */
        /* <DEDUP_REMOVED lines=14> */
[C---:B0-----:R-:W-:Y:S01]  /*1f500*/  FADD.FTZ R12, R164.reuse, R12 ;  /* 0x0000000ca40c7221 */ /* 0x041fe20000010000 */
[----:B------:R-:W-:-:S06]  /*1f510*/  F2FP.F16.F32.PACK_AB R198, R164, R198 ;  /* 0x000000c6a4c6723e */ /* 0x000fcc00000000ff */
        /* <DEDUP_REMOVED lines=17> */
[----:B--2---:R-:W-:Y:S01]  /*1f630*/  FADD.FTZ R6, R181, R13 ;  /* 0x0000000db5067221 */ /* 0x004fe20000010000 */
[C---:B-1----:R-:W-:Y:S01]  /*1f640*/  FADD.FTZ R13, R152.reuse, R12 ;  /* 0x0000000c980d7221 */ /* 0x042fe20000010000 */
[----:B------:R-:W-:Y:S02]  /*1f650*/  F2FP.F16.F32.PACK_AB R194, R152, R194 ;  /* 0x000000c298c2723e */ /* 0x000fe400000000ff */
[C---:B0-----:R-:W-:Y:S01]  /*1f660*/  FADD.FTZ R12, R157.reuse, R6 ;  /* 0x000000069d0c7221 */ /* 0x041fe20000010000 */
[----:B------:R-:W-:Y:S01]  /*1f670*/  F2FP.F16.F32.PACK_AB R195, R157, R181 ;  /* 0x000000b59dc3723e */ /* 0x000fe200000000ff */
[----:B------:R-:W-:Y:S01]  /*1f680*/  IMAD.MOV.U32 R6, RZ, RZ, R4 ;  /* 0x000000ffff067224 */ /* 0x000fe200078e0004 */
[----:B------:R-:W-:Y:S06]  /*1f690*/  @P3 BRA `(.L_x_2844) ;  /* 0xffffffac001c3947 */ /* 0x000fec000383ffff */
[----:B------:R-:W-:Y:S05]  /*1f6a0*/  BSYNC B1 ;  /* 0x0000000000017941 */ /* 0x000fea0003800000 */
.L_x_2833:
[----:B------:R-:W-:Y:S05]  /*1f6b0*/  BSYNC B0 ;  /* 0x0000000000007941 */ /* 0x000fea0003800000 */
.L_x_2832:
[----:B------:R-:W-:Y:S01]  /*1f6c0*/  ISETP.GE.AND P2, PT, R8, R231, PT ;  /* 0x000000e70800720c */ /* 0x000fe20003f46270 */
[----:B------:R-:W-:-:S12]  /*1f6d0*/  BSSY B0, `(.L_x_2845) ;  /* 0x00004dd000007945 */ /* 0x000fd80003800000 */
[----:B------:R-:W-:Y:S05]  /*1f6e0*/  @!P2 BRA `(.L_x_2846) ;  /* 0x0000004c006ca947 */ /* 0x000fea0003800000 */
[----:B------:R-:W-:Y:S01]  /*1f6f0*/  MOV R6, R4 ;  /* 0x0000000400067202 */ /* 0x000fe20000000f00 */
[----:B------:R-:W-:Y:S02]  /*1f700*/  IMAD.MOV.U32 R7, RZ, RZ, R5 ;  /* 0x000000ffff077224 */ /* 0x000fe400078e0005 */
[----:B------:R-:W-:Y:S02]  /*1f710*/  IMAD.MOV.U32 R9, RZ, RZ, R218 ;  /* 0x000000ffff097224 */ /* 0x000fe400078e00da */
[----:B------:R-:W-:-:S07]  /*1f720*/  IMAD.MOV.U32 R10, RZ, RZ, R216 ;  /* 0x000000ffff0a7224 */ /* 0x000fce00078e00d8 */
.L_x_2857:
[----:B------:R-:W-:-:S05]  /*1f730*/  VIADD R11, R10, 0x1 ;  /* 0x000000010a0b7836 */ /* 0x000fca0000000000 */
[----:B------:R-:W-:-:S04]  /*1f740*/  ISETP.NE.AND P2, PT, R11, 0x2, PT ;  /* 0x000000020b00780c */ /* 0x000fc80003f45270 */
[----:B------:R-:W-:Y:S02]  /*1f750*/  SEL R11, R11, RZ, P2 ;  /* 0x000000ff0b0b7207 */ /* 0x000fe40001000000 */
[----:B------:R-:W-:Y:S02]  /*1f760*/  SEL R218, RZ, 0x1, P2 ;  /* 0x00000001ffda7807 */ /* 0x000fe40001000000 */
[----:B------:R-:W-:Y:S02]  /*1f770*/  MOV R216, R11 ;  /* 0x0000000b00d87202 */ /* 0x000fe40000000f00 */
[----:B------:R-:W-:Y:S01]  /*1f780*/  LOP3.LUT R218, R9, R218, RZ, 0x3c, !PT ;  /* 0x000000da09da7212 */ /* 0x000fe200078e3cff */
[----:B------:R-:W-:Y:S06]  /*1f790*/  @!P0 BRA `(.L_x_2847) ;  /* 0x0000000000048947 */ /* 0x000fec0003800000 */
[----:B------:R-:W-:Y:S01]  /*1f7a0*/  BPT.TRAP 0x1 ;  /* 0x000000040000795c */ /* 0x000fe20000300000 */
.L_x_2847:
[----:B------:R-:W-:Y:S01]  /*1f7b0*/  IMAD R4, R216, 0x8, R16 ;  /* 0x00000008d8047824 */ /* 0x000fe200078e0210 */
[----:B------:R-:W-:-:S04]  /*1f7c0*/  SHF.L.U32 R5, R218, 0x1f, RZ ;  /* 0x0000001fda057819 */ /* 0x000fc800000006ff */
[----:B------:R0:W1:Y:S01]  /*1f7d0*/  SYNCS.PHASECHK.TRANS64.TRYWAIT P2, [R4+URZ+0x38830], R5 ;  /* 0x03883005040075a7 */ /* 0x000062000804017f */
[----:B------:R-:W-:Y:S05]  /*1f7e0*/  @!P0 BRA `(.L_x_2848) ;  /* 0x0000000000048947 */ /* 0x000fea0003800000 */
[----:B------:R-:W-:Y:S01]  /*1f7f0*/  BPT.TRAP 0x1 ;  /* 0x000000040000795c */ /* 0x000fe20000300000 */
.L_x_2848:
[----:B------:R-:W-:Y:S01]  /*1f800*/  IMAD R3, R216, 0xa00, R20 ;  /* 0x00000a00d8037824 */ /* 0x000fe200078e0214 */
[----:B------:R-:W-:Y:S03]  /*1f810*/  BSSY B1, `(.L_x_2849) ;  /* 0x0000006000017945 */ /* 0x000fe60003800000 */
[C---:B------:R-:W-:Y:S02]  /*1f820*/  VIADD R21, R3.reuse, 0x80 ;  /* 0x0000008003157836 */ /* 0x040fe40000000000 */
[----:B------:R-:W-:Y:S01]  /*1f830*/  VIADD R15, R3, 0x100 ;  /* 0x00000100030f7836 */ /* 0x000fe20000000000 */
[----:B-1----:R-:W-:Y:S06]  /*1f840*/  @P2 BRA `(.L_x_2850) ;  /* 0x0000000000082947 */ /* 0x002fec0003800000 */
[----:B------:R-:W1:Y:S02]  /*1f850*/  SYNCS.PHASECHK.TRANS64.TRYWAIT P2, [R4+URZ+0x38830], R5 ;  /* 0x03883005040075a7 */ /* 0x000e64000804017f */
[----:B-1----:R-:W-:Y:S05]  /*1f860*/  @!P2 BRA `(.L_x_2851) ;  /* 0x00000158004ca947 */ /* 0x002fea0003800000 */
.L_x_2850:
[----:B------:R-:W-:Y:S05]  /*1f870*/  BSYNC B1 ;  /* 0x0000000000017941 */ /* 0x000fea0003800000 */
.L_x_2849:
[----:B------:R-:W2:Y:S04]  /*1f880*/  LDL.64 R152, [R1+0x48] ;  /* 0x0000480001987983 */ /* 0x000ea80000100a00 */
[----:B------:R-:W3:Y:S01]  /*1f890*/  LDL.64 R154, [R1+0x50] ;  /* 0x00005000019a7983 */ /* 0x000ee20000100a00 */
[----:B01----:R-:W-:Y:S01]  /*1f8a0*/  IMAD.MOV.U32 R4, RZ, RZ, R3 ;  /* 0x000000ffff047224 */ /* 0x003fe200078e0003 */
[----:B------:R-:W-:-:S04]  /*1f8b0*/  MOV R5, 0x40000040 ;  /* 0x4000004000057802 */ /* 0x000fc80000000f00 */
        /* <DEDUP_REMOVED lines=9> */
[----:B------:R-:W-:Y:S01]  /*1f950*/  VIADD R14, R3, 0x180 ;  /* 0x00000180030e7836 */ /* 0x000fe20000000000 */
[----:B------:R-:W-:-:S04]  /*1f960*/  MOV R15, 0x40000040 ;  /* 0x40000040000f7802 */ /* 0x000fc80000000f00 */
        /* <DEDUP_REMOVED lines=22> */
[----:B------:R-:W-:Y:S01]  /*1fad0*/  VIADD R4, R3, 0x200 ;  /* 0x0000020003047836 */ /* 0x000fe20000000000 */
        /* <DEDUP_REMOVED lines=27> */
[----:B------:R-:W-:Y:S02]  /*1fc90*/  VIADD R4, R3, 0x102 ;  /* 0x0000010203047836 */ /* 0x000fe40000000000 */
[----:B------:R-:W-:Y:S01]  /*1fca0*/  IMAD.MOV.U32 R5, RZ, RZ, 0x40000040 ;  /* 0x40000040ff057424 */ /* 0x000fe200078e00ff */
        /* <DEDUP_REMOVED lines=8> */
[----:B------:R-:W2:Y:S01]  /*1fd30*/  LDL.64 R14, [R1+0x38] ;  /* 0x00003800010e7983 */ /* 0x000ea20000100a00 */
        /* <DEDUP_REMOVED lines=801> */
.L_x_2852:
[----:B------:R-:W-:Y:S01]  /*22f50*/  SHF.L.U32 R0, R9, 0x1f, RZ ;  /* 0x0000001f09007819 */ /* 0x000fe200000006ff */
[----:B------:R-:W-:-:S04]  /*22f60*/  IMAD R9, R10, 0x8, R16 ;  /* 0x000000080a097824 */ /* 0x000fc800078e0210 */
[----:B------:R0:W1:Y:S01]  /*22f70*/  SYNCS.PHASECHK.TRANS64.TRYWAIT P2, [R9+URZ+0x38850], R0 ;  /* 0x03885000090075a7 */ /* 0x000062000804017f */
[----:B------:R-:W-:Y:S05]  /*22f80*/  @!P0 BRA `(.L_x_2853) ;  /* 0x0000000000048947 */ /* 0x000fea0003800000 */
[----:B------:R-:W-:Y:S01]  /*22f90*/  BPT.TRAP 0x1 ;  /* 0x000000040000795c */ /* 0x000fe20000300000 */
.L_x_2853:
[----:B------:R-:W-:Y:S04]  /*22fa0*/  BSSY B1, `(.L_x_2854) ;  /* 0x0000004000017945 */ /* 0x000fe80003800000 */
[----:B-1----:R-:W-:Y:S05]  /*22fb0*/  @P2 BRA `(.L_x_2855) ;  /* 0x0000000000082947 */ /* 0x002fea0003800000 */
[----:B------:R-:W1:Y:S02]  /*22fc0*/  SYNCS.PHASECHK.TRANS64.TRYWAIT P2, [R9+URZ+0x38850], R0 ;  /* 0x03885000090075a7 */ /* 0x000e64000804017f */
[----:B-1----:R-:W-:Y:S05]  /*22fd0*/  @!P2 BRA `(.L_x_2856) ;  /* 0x000001200084a947 */ /* 0x002fea0003800000 */
.L_x_2855:
[----:B------:R-:W-:Y:S05]  /*22fe0*/  BSYNC B1 ;  /* 0x0000000000017941 */ /* 0x000fea0003800000 */
.L_x_2854:
[----:B01----:R-:W-:Y:S01]  /*22ff0*/  VIADD R0, R16, 0x400 ;  /* 0x0000040010007836 */ /* 0x003fe20000000000 */
[----:B------:R-:W-:Y:S01]  /*23000*/  WARPGROUP.ARRIVE ;  /* 0x00000000000079c5 */ /* 0x000fe20000000000 */
[----:B------:R-:W-:Y:S01]  /*23010*/  IMAD.MOV.U32 R3, RZ, RZ, 0x40000040 ;  /* 0x40000040ff037424 */ /* 0x000fe200078e00ff */
[----:B------:R-:W-:Y:S01]  /*23020*/  MOV R5, 0x40000040 ;  /* 0x4000004000057802 */ /* 0x000fe20000000f00 */
[----:B------:R-:W-:Y:S01]  /*23030*/  FMUL.FTZ R21, R188, UR38 ;  /* 0x00000026bc157c20 */ /* 0x000fe20008410000 */
[----:B------:R-:W-:Y:S01]  /*23040*/  SHF.R.U32.HI R0, RZ, 0x4, R0 ;  /* 0x00000004ff007819 */ /* 0x000fe20000011600 */
[----:B------:R-:W-:Y:S01]  /*23050*/  FMUL.FTZ R177, R177, UR38 ;  /* 0x00000026b1b17c20 */ /* 0x000fe20008410000 */
[----:B------:R-:W-:Y:S01]  /*23060*/  R2UR UR7, R3 ;  /* 0x00000000030772ca */ /* 0x000fe200000e0000 */
[----:B------:R-:W-:Y:S01]  /*23070*/  FMUL.FTZ R180, R180, UR38 ;  /* 0x00000026b4b47c20 */ /* 0x000fe20008410000 */
[----:B------:R-:W-:Y:S01]  /*23080*/  LOP3.LUT R0, R0, 0x3fff, RZ, 0xc0, !PT ;  /* 0x00003fff00007812 */ /* 0x000fe200078ec0ff */
[----:B------:R-:W-:Y:S01]  /*23090*/  MUFU.TANH R21, R21 ;  /* 0x0000001500157308 */ /* 0x000fe20000002400 */
[----:B------:R-:W-:Y:S01]  /*230a0*/  FMUL.FTZ R181, R181, UR38 ;  /* 0x00000026b5b57c20 */ /* 0x000fe20008410000 */
[----:B------:R-:W-:Y:S01]  /*230b0*/  FMUL.FTZ R168, R168, UR38 ;  /* 0x00000026a8a87c20 */ /* 0x000fe20008410000 */
[----:B------:R-:W-:Y:S01]  /*230c0*/  LOP3.LUT R0, R0, 0x2800000, RZ, 0xfc, !PT ;  /* 0x0280000000007812 */ /* 0x000fe200078efcff */
[----:B------:R-:W-:Y:S01]  /*230d0*/  FMUL.FTZ R169, R169, UR38 ;  /* 0x00000026a9a97c20 */ /* 0x000fe20008410000 */
[----:B------:R-:W-:Y:S01]  /*230e0*/  FMUL.FTZ R172, R172, UR38 ;  /* 0x00000026acac7c20 */ /* 0x000fe20008410000 */
[----:B------:R-:W-:Y:S01]  /*230f0*/  FMUL.FTZ R173, R173, UR38 ;  /* 0x00000026adad7c20 */ /* 0x000fe20008410000 */
[----:B------:R-:W-:Y:S01]  /*23100*/  FMUL.FTZ R160, R160, UR38 ;  /* 0x00000026a0a07c20 */ /* 0x000fe20008410000 */
[----:B------:R-:W-:-:S02]  /*23110*/  IMAD R2, R10, 0xa00, R0 ;  /* 0x00000a000a027824 */ /* 0x000fc400078e0200 */
[----:B------:R-:W-:Y:S01]  /*23120*/  FMUL.FTZ R10, R186, UR38 ;  /* 0x00000026ba0a7c20 */ /* 0x000fe20008410000 */
[----:B------:R-:W-:Y:S01]  /*23130*/  FMUL.FTZ R186, R176, UR38 ;  /* 0x00000026b0ba7c20 */ /* 0x000fe20008410000 */
[----:B------:R-:W-:Y:S01]  /*23140*/  MUFU.TANH R177, R177 ;  /* 0x000000b100b17308 */ /* 0x000fe20000002400 */
[C---:B------:R-:W-:Y:S01]  /*23150*/  VIADD R4, R2.reuse, 0x80 ;  /* 0x0000008002047836 */ /* 0x040fe20000000000 */
[----:B------:R-:W-:Y:S01]  /*23160*/  R2UR UR6, R2 ;  /* 0x00000000020672ca */ /* 0x000fe200000e0000 */
        /* <DEDUP_REMOVED lines=11> */
[----:B------:R-:W-:Y:S01]  /*23220*/  IMAD.MOV.U32 R3, RZ, RZ, 0x40000040 ;  /* 0x40000040ff037424 */ /* 0x000fe200078e00ff */
[----:B------:R-:W-:Y:S01]  /*23230*/  HGMMA.64x256x16.F32 R24, R208, gdesc[UR4].tnspB, R24, gsb0 ;  /* 0x43e00004d0187df0 */ /* 0x000fe20008000818 */
[----:B------:R-:W-:Y:S01]  /*23240*/  R2UR UR6, R4 ;  /* 0x00000000040672ca */ /* 0x000fe200000e0000 */
[----:B------:R-:W-:Y:S01]  /*23250*/  VIADD R4, R2, 0x100 ;  /* 0x0000010002047836 */ /* 0x000fe20000000000 */
[----:B------:R-:W-:Y:S01]  /*23260*/  R2UR UR7, R5 ;  /* 0x00000000050772ca */ /* 0x000fe200000e0000 */
[----:B------:R-:W-:Y:S01]  /*23270*/  IMAD.MOV.U32 R5, RZ, RZ, 0x40000040 ;  /* 0x40000040ff057424 */ /* 0x000fe200078e00ff */
        /* <DEDUP_REMOVED lines=18> */
[----:B------:R-:W-:Y:S01]  /*233a0*/  @!P1 IMAD R11, R11, 0x8, R16 ;  /* 0x000000080b0b9824 */ /* 0x000fe200078e0210 */
[----:B------:R-:W-:-:S02]  /*233b0*/  @!P1 IADD3 R9, R9, 0x38860, RZ ;  /* 0x0003886009099810 */ /* 0x000fc40007ffe0ff */
[C---:B------:R-:W-:Y:S01]  /*233c0*/  ISETP.GT.AND P2, PT, R8.reuse, R231, PT ;  /* 0x000000e70800720c */ /* 0x040fe20003f44270 */
[----:B------:R-:W-:Y:S02]  /*233d0*/  VIADD R8, R8, 0xffffffff ;  /* 0xffffffff08087836 */ /* 0x000fe40000000000 */
        /* <DEDUP_REMOVED lines=45> */
[----:B------:R-:W-:-:S04]  /*236b0*/  FMUL.FTZ R185, R191, UR38 ;  /* 0x00000026bfb97c20 */ /* 0x000fc80008410000 */
[----:B------:R-:W-:Y:S08]  /*236c0*/  MUFU.TANH R4, R4 ;  /* 0x0000000400047308 */ /* 0x000ff00000002400 */
[----:B------:R-:W-:Y:S01]  /*236d0*/  MUFU.TANH R185, R185 ;  /* 0x000000b900b97308 */ /* 0x000fe20000002400 */
[----:B------:R-:W-:Y:S02]  /*236e0*/  WARPGROUP.DEPBAR.LE gsb0, 0x0 ;  /* 0x00008000000079c5 */ /* 0x000fe40000010000 */
[----:B------:R-:W-:-:S09]  /*236f0*/  WARPGROUP.ARRIVE ;  /* 0x00000000000079c5 */ /* 0x000fd20000000000 */
[----:B------:R-:W-:Y:S01]  /*23700*/  HGMMA.64x256x16.F32 R24, R196, gdesc[UR4].tnspB, R24, gsb0 ;  /* 0x43e00004c4187df0 */ /* 0x000fe20008000818 */
[----:B------:R-:W-:Y:S01]  /*23710*/  R2UR UR6, R2 ;  /* 0x00000000020672ca */ /* 0x000fe200000e0000 */
[----:B------:R-:W-:Y:S01]  /*23720*/  FMUL.FTZ R2, R184, UR38 ;  /* 0x00000026b8027c20 */ /* 0x000fe20008410000 */
[----:B------:R-:W-:Y:S01]  /*23730*/  FMUL.FTZ R184, R189, UR38 ;  /* 0x00000026bdb87c20 */ /* 0x000fe20008410000 */
[----:B------:R-:W-:Y:S01]  /*23740*/  R2UR UR7, R3 ;  /* 0x00000000030772ca */ /* 0x000fe200000e0000 */
[----:B------:R-:W-:-:S03]  /*23750*/  IMAD.U32 R3, RZ, RZ, UR42 ;  /* 0x0000002aff037e24 */ /* 0x000fc6000f8e00ff */
[----:B------:R-:W0:Y:S08]  /*23760*/  MUFU.TANH R2, R2 ;  /* 0x0000000200027308 */ /* 0x000e300000002400 */
[----:B------:R-:W1:Y:S01]  /*23770*/  MUFU.TANH R184, R184 ;  /* 0x000000b800b87308 */ /* 0x000e620000002400 */
[----:B0-----:R-:W-:-:S04]  /*23780*/  FMNMX.FTZ R0, R2, R7, !PT ;  /* 0x0000000702007209 */ /* 0x001fc80007810000 */
[----:B------:R-:W-:-:S04]  /*23790*/  FMNMX.FTZ R0, R4, R0, !PT ;  /* 0x0000000004007209 */ /* 0x000fc80007810000 */
[----:B------:R-:W-:-:S04]  /*237a0*/  FMNMX.FTZ R0, R21, R0, !PT ;  /* 0x0000000015007209 */ /* 0x000fc80007810000 */
[----:B-1----:R-:W-:-:S04]  /*237b0*/  FMNMX.FTZ R0, R184, R0, !PT ;  /* 0x00000000b8007209 */ /* 0x002fc80007810000 */
        /* <DEDUP_REMOVED lines=15> */
[----:B------:R-:W-:-:S05]  /*238b0*/  FMNMX.FTZ R5, R157, R0, !PT ;  /* 0x000000009d057209 */ /* 0x000fca0007810000 */
[----:B------:R-:W0:Y:S02]  /*238c0*/  SHFL.BFLY PT, R0, R5, 0x2, 0x1f ;  /* 0x0c401f0005007f89 */ /* 0x000e2400000e0000 */
[----:B0-----:R-:W-:-:S05]  /*238d0*/  FMNMX.FTZ R5, R5, R0, !PT ;  /* 0x0000000005057209 */ /* 0x001fca0007810000 */
[----:B------:R-:W0:Y:S02]  /*238e0*/  SHFL.BFLY PT, R0, R5, 0x1, 0x1f ;  /* 0x0c201f0005007f89 */ /* 0x000e2400000e0000 */
[----:B0-----:R-:W-:Y:S02]  /*238f0*/  FMNMX.FTZ R5, R5, R0, !PT ;  /* 0x0000000005057209 */ /* 0x001fe40007810000 */
[----:B------:R-:W-:-:S03]  /*23900*/  FMNMX.FTZ R0, R10, R6, !PT ;  /* 0x000000060a007209 */ /* 0x000fc60007810000 */
[----:B------:R-:W-:Y:S01]  /*23910*/  FADD.FTZ R7, -R5, R7 ;  /* 0x0000000705077221 */ /* 0x000fe20000010100 */
[----:B------:R-:W-:-:S03]  /*23920*/  FMNMX.FTZ R0, R14, R0, !PT ;  /* 0x000000000e007209 */ /* 0x000fc60007810000 */
[----:B------:R-:W-:Y:S01]  /*23930*/  FMUL.FTZ R7, R7, R3 ;  /* 0x0000000307077220 */ /* 0x000fe20000410000 */
[----:B------:R-:W-:-:S04]  /*23940*/  FMNMX.FTZ R0, R15, R0, !PT ;  /* 0x000000000f007209 */ /* 0x000fc80007810000 */
[----:B------:R-:W-:Y:S02]  /*23950*/  FMNMX.FTZ R183, R185, R0, !PT ;  /* 0x00000000b9b77209 */ /* 0x000fe40007810000 */
[----:B------:R0:W-:Y:S02]  /*23960*/  MUFU.EX2 R0, R7 ;  /* 0x0000000700007308 */ /* 0x0001e40000000800 */
[----:B------:R-:W-:-:S04]  /*23970*/  FMNMX.FTZ R183, R176, R183, !PT ;  /* 0x000000b7b0b77209 */ /* 0x000fc80007810000 */
[----:B------:R-:W-:Y:S01]  /*23980*/  FMNMX.FTZ R183, R178, R183, !PT ;  /* 0x000000b7b2b77209 */ /* 0x000fe20007810000 */
[----:B0-----:R-:W-:-:S04]  /*23990*/  FMUL.FTZ R7, R5, R3 ;  /* 0x0000000305077220 */ /* 0x001fc80000410000 */
[--C-:B------:R-:W-:Y:S01]  /*239a0*/  FFMA.FTZ R208, R2, R3, -R7.reuse ;  /* 0x0000000302d07223 */ /* 0x100fe20000010807 */
[----:B------:R-:W-:Y:S01]  /*239b0*/  FMNMX.FTZ R2, R179, R183, !PT ;  /* 0x000000b7b3027209 */ /* 0x000fe20007810000 */
[-CC-:B------:R-:W-:Y:S01]  /*239c0*/  FFMA.FTZ R4, R4, R3.reuse, -R7.reuse ;  /* 0x0000000304047223 */ /* 0x180fe20000010807 */
[-CC-:B------:R-:W-:Y:S01]  /*239d0*/  FFMA.FTZ R210, R21, R3.reuse, -R7.reuse ;  /* 0x0000000315d27223 */ /* 0x180fe20000010807 */
[-CC-:B------:R-:W-:Y:S01]  /*239e0*/  FFMA.FTZ R200, R168, R3.reuse, -R7.reuse ;  /* 0x00000003a8c87223 */ /* 0x180fe20000010807 */
[----:B------:R-:W-:Y:S01]  /*239f0*/  FMNMX.FTZ R2, R156, R2, !PT ;  /* 0x000000029c027209 */ /* 0x000fe20007810000 */
[----:B------:R-:W-:Y:S01]  /*23a00*/  MUFU.EX2 R183, R4 ;  /* 0x0000000400b77308 */ /* 0x000fe20000000800 */
[-CC-:B------:R-:W-:Y:S01]  /*23a10*/  FFMA.FTZ R21, R177, R3.reuse, -R7.reuse ;  /* 0x00000003b1157223 */ /* 0x180fe20000010807 */
[-CC-:B------:R-:W-:Y:S01]  /*23a20*/  FFMA.FTZ R168, R169, R3.reuse, -R7.reuse ;  /* 0x00000003a9a87223 */ /* 0x180fe20000010807 */
[----:B------:R-:W-:Y:S01]  /*23a30*/  FMNMX.FTZ R2, R170, R2, !PT ;  /* 0x00000002aa027209 */ /* 0x000fe20007810000 */
[-CC-:B------:R-:W-:Y:S01]  /*23a40*/  FFMA.FTZ R184, R184, R3.reuse, -R7.reuse ;  /* 0x00000003b8b87223 */ /* 0x180fe20000010807 */
[-CC-:B------:R-:W-:Y:S01]  /*23a50*/  FFMA.FTZ R204, R186, R3.reuse, -R7.reuse ;  /* 0x00000003bacc7223 */ /* 0x180fe20000010807 */
[-CC-:B------:R-:W-:Y:S01]  /*23a60*/  FFMA.FTZ R206, R180, R3.reuse, -R7.reuse ;  /* 0x00000003b4ce7223 */ /* 0x180fe20000010807 */
[----:B------:R-:W-:Y:S01]  /*23a70*/  FMNMX.FTZ R2, R171, R2, !PT ;  /* 0x00000002ab027209 */ /* 0x000fe20007810000 */
[-CC-:B------:R-:W-:Y:S01]  /*23a80*/  FFMA.FTZ R177, R181, R3.reuse, -R7.reuse ;  /* 0x00000003b5b17223 */ /* 0x180fe20000010807 */
[-CC-:B------:R-:W-:Y:S01]  /*23a90*/  FFMA.FTZ R202, R172, R3.reuse, -R7.reuse ;  /* 0x00000003acca7223 */ /* 0x180fe20000010807 */
[----:B------:R-:W-:Y:S01]  /*23aa0*/  FFMA.FTZ R169, R173, R3, -R7 ;  /* 0x00000003ada97223 */ /* 0x000fe20000010807 */
[----:B------:R-:W-:Y:S01]  /*23ab0*/  FMNMX.FTZ R2, R174, R2, !PT ;  /* 0x00000002ae027209 */ /* 0x000fe20007810000 */
[----:B------:R-:W0:Y:S03]  /*23ac0*/  MUFU.EX2 R208, R208 ;  /* 0x000000d000d07308 */ /* 0x000e260000000800 */
[----:B------:R-:W-:-:S04]  /*23ad0*/  FMNMX.FTZ R2, R175, R2, !PT ;  /* 0x00000002af027209 */ /* 0x000fc80007810000 */
[----:B------:R-:W-:Y:S01]  /*23ae0*/  FMNMX.FTZ R2, R162, R2, !PT ;  /* 0x00000002a2027209 */ /* 0x000fe20007810000 */
[----:B------:R-:W-:Y:S03]  /*23af0*/  MUFU.EX2 R210, R210 ;  /* 0x000000d200d27308 */ /* 0x000fe60000000800 */
[----:B------:R-:W-:-:S04]  /*23b00*/  FMNMX.FTZ R2, R163, R2, !PT ;  /* 0x00000002a3027209 */ /* 0x000fc80007810000 */
[----:B------:R-:W-:Y:S01]  /*23b10*/  FMNMX.FTZ R2, R166, R2, !PT ;  /* 0x00000002a6027209 */ /* 0x000fe20007810000 */
[----:B------:R-:W-:Y:S01]  /*23b20*/  MUFU.EX2 R184, R184 ;  /* 0x000000b800b87308 */ /* 0x000fe20000000800 */
        /* <DEDUP_REMOVED lines=14> */
[----:B------:R-:W-:-:S02]  /*23c10*/  WARPGROUP.DEPBAR.LE gsb0, 0x0 ;  /* 0x00008000000079c5 */ /* 0x000fc40000010000 */
[----:B------:R-:W-:Y:S01]  /*23c20*/  WARPGROUP.ARRIVE ;  /* 0x00000000000079c5 */ /* 0x000fe20000000000 */
[----:B0-----:R-:W-:Y:S01]  /*23c30*/  FMNMX.FTZ R2, R2, R4, !PT ;  /* 0x0000000402027209 */ /* 0x001fe20007810000 */
[-CC-:B------:R-:W-:Y:S01]  /*23c40*/  FFMA.FTZ R196, R160, R3.reuse, -R7.reuse ;  /* 0x00000003a0c47223 */ /* 0x180fe20000010807 */
[-CC-:B------:R-:W-:Y:S01]  /*23c50*/  FFMA.FTZ R160, R161, R3.reuse, -R7.reuse ;  /* 0x00000003a1a07223 */ /* 0x180fe20000010807 */
[-CC-:B------:R-:W-:Y:S01]  /*23c60*/  FFMA.FTZ R198, R164, R3.reuse, -R7.reuse ;  /* 0x00000003a4c67223 */ /* 0x180fe20000010807 */
[----:B------:R-:W-:Y:S01]  /*23c70*/  FFMA.FTZ R161, R165, R3, -R7 ;  /* 0x00000003a5a17223 */ /* 0x000fe20000010807 */
[----:B------:R-:W-:Y:S01]  /*23c80*/  HGMMA.64x256x16.F32 R24, R192, gdesc[UR4].tnspB, R24, gsb0 ;  /* 0x43e00004c0187df0 */ /* 0x000fe20008000818 */
[----:B------:R-:W0:Y:S01]  /*23c90*/  SHFL.BFLY PT, R4, R2, 0x1, 0x1f ;  /* 0x0c201f0002047f89 */ /* 0x000e2200000e0000 */
[----:B------:R-:W-:Y:S08]  /*23ca0*/  MUFU.EX2 R168, R168 ;  /* 0x000000a800a87308 */ /* 0x000ff00000000800 */
[----:B------:R-:W-:Y:S08]  /*23cb0*/  MUFU.EX2 R202, R202 ;  /* 0x000000ca00ca7308 */ /* 0x000ff00000000800 */
[----:B------:R-:W-:Y:S01]  /*23cc0*/  MUFU.EX2 R169, R169 ;  /* 0x000000a900a97308 */ /* 0x000fe20000000800 */
[----:B0-----:R-:W-:-:S07]  /*23cd0*/  FMNMX.FTZ R4, R2, R4, !PT ;  /* 0x0000000402047209 */ /* 0x001fce0007810000 */
[----:B------:R-:W-:Y:S01]  /*23ce0*/  MUFU.EX2 R196, R196 ;  /* 0x000000c400c47308 */ /* 0x000fe20000000800 */
[----:B------:R-:W-:-:S04]  /*23cf0*/  FADD.FTZ R2, -R4, R6 ;  /* 0x0000000604027221 */ /* 0x000fc80000010100 */
[----:B------:R-:W-:-:S03]  /*23d00*/  FMUL.FTZ R2, R2, R3 ;  /* 0x0000000302027220 */ /* 0x000fc60000410000 */
[----:B------:R-:W-:Y:S08]  /*23d10*/  MUFU.EX2 R160, R160 ;  /* 0x000000a000a07308 */ /* 0x000ff00000000800 */
[----:B------:R-:W-:Y:S08]  /*23d20*/  MUFU.EX2 R2, R2 ;  /* 0x0000000200027308 */ /* 0x000ff00000000800 */
[----:B------:R-:W-:Y:S08]  /*23d30*/  MUFU.EX2 R198, R198 ;  /* 0x000000c600c67308 */ /* 0x000ff00000000800 */
[----:B------:R-:W-:Y:S01]  /*23d40*/  MUFU.EX2 R161, R161 ;  /* 0x000000a100a17308 */ /* 0x000fe20000000800 */
[----:B------:R-:W-:-:S02]  /*23d50*/  WARPGROUP.DEPBAR.LE gsb0, 0x0 ;  /* 0x00008000000079c5 */ /* 0x000fc40000010000 */
[-CC-:B------:R-:W-:Y:S01]  /*23d60*/  FFMA.FTZ R194, R153, R3.reuse, -R7.reuse ;  /* 0x0000000399c27223 */ /* 0x180fe20000010807 */
[-C--:B------:R-:W-:Y:S01]  /*23d70*/  FMUL.FTZ R153, R4, R3.reuse ;  /* 0x0000000304997220 */ /* 0x080fe20000410000 */
[-CC-:B------:R-:W-:Y:S01]  /*23d80*/  FFMA.FTZ R192, R152, R3.reuse, -R7.reuse ;  /* 0x0000000398c07223 */ /* 0x180fe20000010807 */
[-CC-:B------:R-:W-:Y:S01]  /*23d90*/  FFMA.FTZ R152, R182, R3.reuse, -R7.reuse ;  /* 0x00000003b6987223 */ /* 0x180fe20000010807 */
[-C--:B------:R-:W-:Y:S01]  /*23da0*/  FFMA.FTZ R7, R157, R3.reuse, -R7 ;  /* 0x000000039d077223 */ /* 0x080fe20000010807 */
[-CC-:B------:R-:W-:Y:S01]  /*23db0*/  FFMA.FTZ R209, R10, R3.reuse, -R153.reuse ;  /* 0x000000030ad17223 */ /* 0x180fe20000010899 */
[-CC-:B------:R-:W-:Y:S01]  /*23dc0*/  FFMA.FTZ R211, R15, R3.reuse, -R153.reuse ;  /* 0x000000030fd37223 */ /* 0x180fe20000010899 */
[-CC-:B------:R-:W-:Y:S01]  /*23dd0*/  FFMA.FTZ R205, R176, R3.reuse, -R153.reuse ;  /* 0x00000003b0cd7223 */ /* 0x180fe20000010899 */
[----:B------:R0:W-:Y:S01]  /*23de0*/  MUFU.EX2 R6, R7 ;  /* 0x0000000700067308 */ /* 0x0001e20000000800 */
[-CC-:B------:R-:W-:Y:S01]  /*23df0*/  FFMA.FTZ R10, R178, R3.reuse, -R153.reuse ;  /* 0x00000003b20a7223 */ /* 0x180fe20000010899 */
[-CC-:B------:R-:W-:Y:S01]  /*23e00*/  FFMA.FTZ R207, R179, R3.reuse, -R153.reuse ;  /* 0x00000003b3cf7223 */ /* 0x180fe20000010899 */
[----:B------:R-:W-:Y:S01]  /*23e10*/  FFMA.FTZ R156, R156, R3, -R153 ;  /* 0x000000039c9c7223 */ /* 0x000fe20000010899 */
[----:B------:R-:W-:-:S02]  /*23e20*/  @!P1 VIADD R15, R11, 0x38840 ;  /* 0x000388400b0f9836 */ /* 0x000fc40000000000 */
[-CC-:B------:R-:W-:Y:S01]  /*23e30*/  FFMA.FTZ R201, R170, R3.reuse, -R153.reuse ;  /* 0x00000003aac97223 */ /* 0x180fe20000010899 */
[-CC-:B------:R-:W-:Y:S01]  /*23e40*/  FFMA.FTZ R171, R171, R3.reuse, -R153.reuse ;  /* 0x00000003abab7223 */ /* 0x180fe20000010899 */
[-CC-:B------:R-:W-:Y:S01]  /*23e50*/  FFMA.FTZ R203, R174, R3.reuse, -R153.reuse ;  /* 0x00000003aecb7223 */ /* 0x180fe20000010899 */
[----:B------:R-:W1:Y:S01]  /*23e60*/  MUFU.EX2 R209, R209 ;  /* 0x000000d100d17308 */ /* 0x000e620000000800 */
[-CC-:B0-----:R-:W-:Y:S01]  /*23e70*/  FFMA.FTZ R7, R14, R3.reuse, -R153.reuse ;  /* 0x000000030e077223 */ /* 0x181fe20000010899 */
[-C--:B------:R-:W-:Y:S01]  /*23e80*/  FFMA.FTZ R14, R185, R3.reuse, -R153 ;  /* 0x00000003b90e7223 */ /* 0x080fe20000010899 */
[----:B------:R-:W-:Y:S01]  /*23e90*/  @!P1 PRMT R15, RZ, 0x654, R15 ;  /* 0x00000654ff0f9816 */ /* 0x000fe2000000000f */
[-CC-:B------:R-:W-:Y:S01]  /*23ea0*/  FFMA.FTZ R197, R162, R3.reuse, -R153.reuse ;  /* 0x00000003a2c57223 */ /* 0x180fe20000010899 */
[-CC-:B------:R-:W-:Y:S01]  /*23eb0*/  FFMA.FTZ R163, R163, R3.reuse, -R153.reuse ;  /* 0x00000003a3a37223 */ /* 0x180fe20000010899 */
[-CC-:B------:R-:W-:Y:S01]  /*23ec0*/  FFMA.FTZ R199, R166, R3.reuse, -R153.reuse ;  /* 0x00000003a6c77223 */ /* 0x180fe20000010899 */
[----:B------:R0:W-:Y:S01]  /*23ed0*/  @!P1 SYNCS.ARRIVE.TRANS64.RED.A1T0 RZ, [R15+URZ], RZ ;  /* 0x000000ff0fff99a7 */ /* 0x0001e2000810043f */
[----:B------:R-:W2:Y:S01]  /*23ee0*/  MUFU.EX2 R7, R7 ;  /* 0x0000000700077308 */ /* 0x000ea20000000800 */
[-CC-:B------:R-:W-:Y:S01]  /*23ef0*/  FFMA.FTZ R167, R167, R3.reuse, -R153.reuse ;  /* 0x00000003a7a77223 */ /* 0x180fe20000010899 */
[-CC-:B------:R-:W-:Y:S01]  /*23f00*/  FFMA.FTZ R154, R154, R3.reuse, -R153.reuse ;  /* 0x000000039a9a7223 */ /* 0x180fe20000010899 */
[-CC-:B------:R-:W-:Y:S01]  /*23f10*/  FFMA.FTZ R155, R155, R3.reuse, -R153.reuse ;  /* 0x000000039b9b7223 */ /* 0x180fe20000010899 */
[----:B------:R-:W-:Y:S01]  /*23f20*/  FFMA.FTZ R158, R158, R3, -R153 ;  /* 0x000000039e9e7223 */ /* 0x000fe20000010899 */
[----:B0-----:R-:W-:-:S03]  /*23f30*/  @!P1 PRMT R15, RZ, 0x654, R9 ;  /* 0x00000654ff0f9816 */ /* 0x001fc60000000009 */
[----:B------:R-:W0:Y:S01]  /*23f40*/  MUFU.EX2 R211, R211 ;  /* 0x000000d300d37308 */ /* 0x000e220000000800 */
[----:B-1----:R-:W-:Y:S01]  /*23f50*/  FFMA.FTZ R12, R2, R12, R209 ;  /* 0x0000000c020c7223 */ /* 0x002fe200000100d1 */
[----:B------:R1:W-:Y:S06]  /*23f60*/  @!P1 SYNCS.ARRIVE.TRANS64.RED.A1T0 RZ, [R15+URZ], RZ ;  /* 0x000000ff0fff99a7 */ /* 0x0003ec000810043f */
[----:B------:R-:W3:Y:S01]  /*23f70*/  MUFU.EX2 R14, R14 ;  /* 0x0000000e000e7308 */ /* 0x000ee20000000800 */
[C---:B--2---:R-:W-:Y:S01]  /*23f80*/  FADD.FTZ R12, R7.reuse, R12 ;  /* 0x0000000c070c7221 */ /* 0x044fe20000010000 */
[----:B------:R-:W-:Y:S01]  /*23f90*/  F2FP.F16.F32.PACK_AB R209, R7, R209 ;  /* 0x000000d107d1723e */ /* 0x000fe200000000ff */
[-CC-:B-1----:R-:W-:Y:S01]  /*23fa0*/  FFMA.FTZ R15, R175, R3.reuse, -R153.reuse ;  /* 0x00000003af0f7223 */ /* 0x182fe20000010899 */
[----:B------:R-:W-:Y:S01]  /*23fb0*/  FFMA.FTZ R153, R159, R3, -R153 ;  /* 0x000000039f997223 */ /* 0x000fe20000010899 */
[----:B------:R-:W-:-:S03]  /*23fc0*/  MOV R7, R5 ;  /* 0x0000000500077202 */ /* 0x000fc60000000f00 */
[----:B------:R-:W1:Y:S08]  /*23fd0*/  MUFU.EX2 R205, R205 ;  /* 0x000000cd00cd7308 */ /* 0x000e700000000800 */
[----:B------:R-:W2:Y:S08]  /*23fe0*/  MUFU.EX2 R10, R10 ;  /* 0x0000000a000a7308 */ /* 0x000eb00000000800 */
[----:B------:R4:W-:Y:S08]  /*23ff0*/  MUFU.EX2 R11, R156 ;  /* 0x0000009c000b7308 */ /* 0x0009f00000000800 */
[----:B------:R-:W5:Y:S01]  /*24000*/  MUFU.EX2 R207, R207 ;  /* 0x000000cf00cf7308 */ /* 0x000f620000000800 */
[----:B----4-:R-:W-:Y:S01]  /*24010*/  FADD.FTZ R156, R210, R13 ;  /* 0x0000000dd29c7221 */ /* 0x010fe20000010000 */
[----:B0-----:R-:W-:Y:S01]  /*24020*/  FADD.FTZ R13, R211, R12 ;  /* 0x0000000cd30d7221 */ /* 0x001fe20000010000 */
[----:B------:R-:W-:-:S02]  /*24030*/  F2FP.F16.F32.PACK_AB R210, R184, R210 ;  /* 0x000000d2b8d2723e */ /* 0x000fc400000000ff */
[----:B------:R-:W-:Y:S01]  /*24040*/  FADD.FTZ R156, R184, R156 ;  /* 0x0000009cb89c7221 */ /* 0x000fe20000010000 */
[C---:B---3--:R-:W-:Y:S01]  /*24050*/  FADD.FTZ R13, R14.reuse, R13 ;  /* 0x0000000d0e0d7221 */ /* 0x048fe20000010000 */
[----:B------:R-:W-:Y:S01]  /*24060*/  F2FP.F16.F32.PACK_AB R211, R14, R211 ;  /* 0x000000d30ed3723e */ /* 0x000fe200000000ff */
[----:B------:R-:W0:Y:S01]  /*24070*/  MUFU.EX2 R201, R201 ;  /* 0x000000c900c97308 */ /* 0x000e220000000800 */
[----:B------:R-:W-:Y:S01]  /*24080*/  FADD.FTZ R157, R204, R156 ;  /* 0x0000009ccc9d7221 */ /* 0x000fe20000010000 */
[----:B-1----:R-:W-:Y:S01]  /*24090*/  FADD.FTZ R156, R205, R13 ;  /* 0x0000000dcd9c7221 */ /* 0x002fe20000010000 */
[C---:B--2---:R-:W-:Y:S02]  /*240a0*/  F2FP.F16.F32.PACK_AB R205, R10.reuse, R205 ;  /* 0x000000cd0acd723e */ /* 0x044fe400000000ff */
[C---:B------:R-:W-:Y:S01]  /*240b0*/  FADD.FTZ R13, R21.reuse, R157 ;  /* 0x0000009d150d7221 */ /* 0x040fe20000010000 */
[----:B------:R-:W-:Y:S01]  /*240c0*/  FADD.FTZ R156, R10, R156 ;  /* 0x0000009c0a9c7221 */ /* 0x000fe20000010000 */
[----:B------:R-:W-:Y:S01]  /*240d0*/  F2FP.F16.F32.PACK_AB R204, R21, R204 ;  /* 0x000000cc15cc723e */ /* 0x000fe200000000ff */
[----:B------:R-:W1:Y:S01]  /*240e0*/  MUFU.EX2 R9, R171 ;  /* 0x000000ab00097308 */ /* 0x000e620000000800 */
[----:B------:R-:W-:Y:S01]  /*240f0*/  FADD.FTZ R13, R206, R13 ;  /* 0x0000000dce0d7221 */ /* 0x000fe20000010000 */
[----:B-----5:R-:W-:Y:S01]  /*24100*/  FADD.FTZ R156, R207, R156 ;  /* 0x0000009ccf9c7221 */ /* 0x020fe20000010000 */
[----:B------:R-:W-:Y:S01]  /*24110*/  F2FP.F16.F32.PACK_AB R206, R177, R206 ;  /* 0x000000ceb1ce723e */ /* 0x000fe200000000ff */
[----:B------:R-:W-:-:S02]  /*24120*/  IMAD.MOV.U32 R10, RZ, RZ, R216 ;  /* 0x000000ffff0a7224 */ /* 0x000fc400078e00d8 */
[----:B------:R-:W-:Y:S01]  /*24130*/  FADD.FTZ R157, R177, R13 ;  /* 0x0000000db19d7221 */ /* 0x000fe20000010000 */
[C---:B------:R-:W-:Y:S01]  /*24140*/  FADD.FTZ R156, R11.reuse, R156 ;  /* 0x0000009c0b9c7221 */ /* 0x040fe20000010000 */
[----:B------:R-:W-:Y:S01]  /*24150*/  F2FP.F16.F32.PACK_AB R207, R11, R207 ;  /* 0x000000cf0bcf723e */ /* 0x000fe200000000ff */
[----:B------:R-:W2:Y:S01]  /*24160*/  MUFU.EX2 R203, R203 ;  /* 0x000000cb00cb7308 */ /* 0x000ea20000000800 */
[----:B------:R-:W-:Y:S01]  /*24170*/  FADD.FTZ R157, R200, R157 ;  /* 0x0000009dc89d7221 */ /* 0x000fe20000010000 */
[----:B0-----:R-:W-:Y:S01]  /*24180*/  FADD.FTZ R156, R201, R156 ;  /* 0x0000009cc99c7221 */ /* 0x001fe20000010000 */
[C---:B------:R-:W-:Y:S02]  /*24190*/  F2FP.F16.F32.PACK_AB R200, R168.reuse, R200 ;  /* 0x000000c8a8c8723e */ /* 0x040fe400000000ff */
[----:B------:R-:W-:-:S03]  /*241a0*/  FADD.FTZ R157, R168, R157 ;  /* 0x0000009da89d7221 */ /* 0x000fc60000010000 */
[----:B------:R-:W0:Y:S01]  /*241b0*/  MUFU.EX2 R15, R15 ;  /* 0x0000000f000f7308 */ /* 0x000e220000000800 */
[C---:B-1----:R-:W-:Y:S01]  /*241c0*/  FADD.FTZ R156, R9.reuse, R156 ;  /* 0x0000009c099c7221 */ /* 0x042fe20000010000 */
[----:B------:R-:W-:Y:S01]  /*241d0*/  FADD.FTZ R157, R202, R157 ;  /* 0x0000009dca9d7221 */ /* 0x000fe20000010000 */
[----:B------:R-:W-:Y:S01]  /*241e0*/  F2FP.F16.F32.PACK_AB R201, R9, R201 ;  /* 0x000000c909c9723e */ /* 0x000fe200000000ff */
[----:B------:R-:W-:Y:S01]  /*241f0*/  IMAD.MOV.U32 R9, RZ, RZ, R218 ;  /* 0x000000ffff097224 */ /* 0x000fe200078e00da */
        /* <DEDUP_REMOVED lines=34> */
[----:B0-----:R-:W-:Y:S01]  /*24420*/  FADD.FTZ R157, R194, R157 ;  /* 0x0000009dc29d7221 */ /* 0x001fe20000010000 */
[----:B------:R-:W-:-:S03]  /*24430*/  F2FP.F16.F32.PACK_AB R194, R6, R194 ;  /* 0x000000c206c2723e */ /* 0x000fc600000000ff */
[----:B------:R-:W-:Y:S01]  /*24440*/  FADD.FTZ R13, R6, R157 ;  /* 0x0000009d060d7221 */ /* 0x000fe20000010000 */
[----:B------:R-:W-:Y:S02]  /*24450*/  IMAD.MOV.U32 R6, RZ, RZ, R4 ;  /* 0x000000ffff067224 */ /* 0x000fe400078e0004 */
[----:B-1----:R-:W-:-:S04]  /*24460*/  FADD.FTZ R156, R158, R156 ;  /* 0x0000009c9e9c7221 */ /* 0x002fc80000010000 */
[C---:B--2---:R-:W-:Y:S01]  /*24470*/  FADD.FTZ R12, R153.reuse, R156 ;  /* 0x0000009c990c7221 */ /* 0x044fe20000010000 */
[----:B------:R-:W-:Y:S01]  /*24480*/  F2FP.F16.F32.PACK_AB R195, R153, R158 ;  /* 0x0000009e99c3723e */ /* 0x000fe200000000ff */
[----:B------:R-:W-:Y:S06]  /*24490*/  @P2 BRA `(.L_x_2857) ;  /* 0xffffffb000a42947 */ /* 0x000fec000383ffff */
.L_x_2846:
[----:B------:R-:W-:Y:S05]  /*244a0*/  BSYNC B0 ;  /* 0x0000000000007941 */ /* 0x000fea0003800000 */
.L_x_2845:
        /* <DEDUP_REMOVED lines=131> */
.L_x_2858:
[----:B------:R-:W-:Y:S01]  /*24ce0*/  IMAD R10, R216, 0x8, R16 ;  /* 0x00000008d80a7824 */ /* 0x000fe200078e0210 */
[----:B------:R-:W-:-:S04]  /*24cf0*/  SHF.L.U32 R0, R218, 0x1f, RZ ;  /* 0x0000001fda007819 */ /* 0x000fc800000006ff */
[----:B------:R0:W1:Y:S01]  /*24d00*/  SYNCS.PHASECHK.TRANS64.TRYWAIT P2, [R10+URZ+0x38850], R0 ;  /* 0x038850000a0075a7 */ /* 0x000062000804017f */
[----:B------:R-:W-:Y:S05]  /*24d10*/  @!P0 BRA `(.L_x_2859) ;  /* 0x0000000000048947 */ /* 0x000fea0003800000 */
[----:B------:R-:W-:Y:S01]  /*24d20*/  BPT.TRAP 0x1 ;  /* 0x000000040000795c */ /* 0x000fe20000300000 */
.L_x_2859:
[----:B------:R-:W-:Y:S04]  /*24d30*/  BSSY B0, `(.L_x_2860) ;  /* 0x0000004000007945 */ /* 0x000fe80003800000 */
[----:B-1----:R-:W-:Y:S05]  /*24d40*/  @P2 BRA `(.L_x_2861) ;  /* 0x0000000000082947 */ /* 0x002fea0003800000 */
[----:B------:R-:W1:Y:S02]  /*24d50*/  SYNCS.PHASECHK.TRANS64.TRYWAIT P0, [R10+URZ+0x38850], R0 ;  /* 0x038850000a0075a7 */ /* 0x000e64000800017f */
[----:B-1----:R-:W-:Y:S05]  /*24d60*/  @!P0 BRA `(.L_x_2862) ;  /* 0x0000010400348947 */ /* 0x002fea0003800000 */
.L_x_2861:
[----:B------:R-:W-:Y:S05]  /*24d70*/  BSYNC B0 ;  /* 0x0000000000007941 */ /* 0x000fea0003800000 */
.L_x_2860:
[----:B------:R-:W-:Y:S01]  /*24d80*/  VIADD R16, R16, 0x400 ;  /* 0x0000040010107836 */ /* 0x000fe20000000000 */
[----:B------:R-:W2:Y:S01]  /*24d90*/  LDL.LU R11, [R1+0x74] ;  /* 0x00007400010b7983 */ /* 0x000ea20000300800 */
[----:B------:R-:W-:Y:S01]  /*24da0*/  IMAD.MOV.U32 R7, RZ, RZ, 0x40000040 ;  /* 0x40000040ff077424 */ /* 0x000fe200078e00ff */
[----:B------:R-:W-:Y:S01]  /*24db0*/  WARPGROUP.ARRIVE ;  /* 0x00000000000079c5 */ /* 0x000fe20000000000 */
[----:B------:R-:W-:Y:S01]  /*24dc0*/  MOV R9, 0x40000040 ;  /* 0x4000004000097802 */ /* 0x000fe20000000f00 */
[----:B01----:R-:W0:Y:S01]  /*24dd0*/  SHFL.BFLY PT, R0, R13, 0x2, 0x1f ;  /* 0x0c401f000d007f89 */ /* 0x003e2200000e0000 */
[----:B------:R-:W-:Y:S01]  /*24de0*/  SHF.R.U32.HI R16, RZ, 0x4, R16 ;  /* 0x00000004ff107819 */ /* 0x000fe20000011610 */
[----:B------:R-:W-:Y:S01]  /*24df0*/  IMAD.MOV.U32 R154, RZ, RZ, -0x800000 ;  /* 0xff800000ff9a7424 */ /* 0x000fe200078e00ff */
[----:B------:R-:W-:Y:S01]  /*24e00*/  R2UR UR7, R7 ;  /* 0x00000000070772ca */ /* 0x000fe200000e0000 */
[----:B------:R-:W-:Y:S01]  /*24e10*/  IMAD.MOV.U32 R7, RZ, RZ, 0x40000040 ;  /* 0x40000040ff077424 */ /* 0x000fe200078e00ff */
[----:B------:R-:W-:Y:S01]  /*24e20*/  LOP3.LUT R16, R16, 0x3fff, RZ, 0xc0, !PT ;  /* 0x00003fff10107812 */ /* 0x000fe200078ec0ff */
[----:B------:R-:W-:-:S02]  /*24e30*/  @!P1 VIADD R10, R10, 0x38860 ;  /* 0x000388600a0a9836 */ /* 0x000fc40000000000 */
[----:B------:R-:W-:Y:S01]  /*24e40*/  IMAD.MOV.U32 R153, RZ, RZ, -0x800000 ;  /* 0xff800000ff997424 */ /* 0x000fe200078e00ff */
[----:B------:R-:W-:Y:S02]  /*24e50*/  LOP3.LUT R16, R16, 0x2800000, RZ, 0xfc, !PT ;  /* 0x0280000010107812 */ /* 0x000fe400078efcff */
[----:B------:R-:W-:-:S03]  /*24e60*/  @!P1 PRMT R10, RZ, 0x654, R10 ;  /* 0x00000654ff0a9816 */ /* 0x000fc6000000000a */
[C---:B------:R-:W-:Y:S01]  /*24e70*/  IMAD R6, R216.reuse, 0xa00, R16 ;  /* 0x00000a00d8067824 */ /* 0x040fe200078e0210 */
[----:B------:R-:W-:-:S03]  /*24e80*/  IADD3 R216, R216, 0x1, RZ ;  /* 0x00000001d8d87810 */ /* 0x000fc60007ffe0ff */
[C---:B------:R-:W-:Y:S01]  /*24e90*/  VIADD R8, R6.reuse, 0x80 ;  /* 0x0000008006087836 */ /* 0x040fe20000000000 */
[----:B------:R-:W-:Y:S02]  /*24ea0*/  R2UR UR6, R6 ;  /* 0x00000000060672ca */ /* 0x000fe400000e0000 */
[----:B------:R-:W-:Y:S01]  /*24eb0*/  ISETP.NE.AND P2, PT, R216, 0x2, PT ;  /* 0x00000002d800780c */ /* 0x000fe20003f45270 */
[----:B0-----:R-:W-:-:S03]  /*24ec0*/  FADD.FTZ R0, R0, R13 ;  /* 0x0000000d00007221 */ /* 0x001fc60000010000 */
[----:B------:R-:W-:Y:S02]  /*24ed0*/  SEL R216, R216, RZ, P2 ;  /* 0x000000ffd8d87207 */ /* 0x000fe40001000000 */
[----:B------:R-:W0:Y:S05]  /*24ee0*/  SHFL.BFLY PT, R2, R0, 0x1, 0x1f ;  /* 0x0c201f0000027f89 */ /* 0x000e2a00000e0000 */
[----:B------:R-:W-:Y:S01]  /*24ef0*/  HGMMA.64x256x16.F32 R24, R208, gdesc[UR4].tnspB, R24, gsb0 ;  /* 0x43e00004d0187df0 */ /* 0x000fe20008000818 */
[----:B------:R-:W-:Y:S01]  /*24f00*/  R2UR UR6, R8 ;  /* 0x00000000080672ca */ /* 0x000fe200000e0000 */
[----:B------:R-:W-:Y:S01]  /*24f10*/  VIADD R8, R6, 0x100 ;  /* 0x0000010006087836 */ /* 0x000fe20000000000 */
[----:B------:R-:W-:Y:S01]  /*24f20*/  R2UR UR7, R9 ;  /* 0x00000000090772ca */ /* 0x000fe200000e0000 */
[----:B------:R-:W-:-:S02]  /*24f30*/  IMAD.MOV.U32 R9, RZ, RZ, 0x40000040 ;  /* 0x40000040ff097424 */ /* 0x000fc400078e00ff */
[----:B0-----:R-:W-:-:S05]  /*24f40*/  FADD.FTZ R0, R0, R2 ;  /* 0x0000000200007221 */ /* 0x001fca0000010000 */
[----:B------:R-:W-:-:S13]  /*24f50*/  FSETP.NE.FTZ.AND P0, PT, R0, RZ, PT ;  /* 0x000000ff0000720b */ /* 0x000fda0003f15000 */
[----:B------:R-:W0:Y:S02]  /*24f60*/  @P0 MUFU.LG2 R2, R0 ;  /* 0x0000000000020308 */ /* 0x000e240000000c00 */
[----:B0-----:R-:W-:Y:S01]  /*24f70*/  @P0 FMUL.FTZ R2, R2, 0.69314718246459960938 ;  /* 0x3f31721802020820 */ /* 0x001fe20000410000 */
[----:B--2---:R-:W-:-:S05]  /*24f80*/  VIADD R11, R11, 0x1 ;  /* 0x000000010b0b7836 */ /* 0x004fca0000000000 */
[----:B------:R-:W-:Y:S01]  /*24f90*/  STL [R1+0x74], R11 ;  /* 0x0000740b01007387 */ /* 0x000fe20000100800 */
[----:B------:R-:W-:Y:S02]  /*24fa0*/  WARPGROUP.DEPBAR.LE gsb0, 0x0 ;  /* 0x00008000000079c5 */ /* 0x000fe40000010000 */
        /* <DEDUP_REMOVED lines=20> */
[----:B0-----:R-:W-:-:S05]  /*250f0*/  FADD.FTZ R6, R6, R12 ;  /* 0x0000000c06067221 */ /* 0x001fca0000010000 */
[----:B------:R-:W0:Y:S02]  /*25100*/  SHFL.BFLY PT, R7, R6, 0x1, 0x1f ;  /* 0x0c201f0006077f89 */ /* 0x000e2400000e0000 */
[----:B0-----:R-:W-:Y:S01]  /*25110*/  FADD.FTZ R6, R6, R7 ;  /* 0x0000000706067221 */ /* 0x001fe20000010000 */
[----:B------:R-:W-:-:S04]  /*25120*/  @P0 FMUL.FTZ R7, R3, 0.69314718246459960938 ;  /* 0x3f31721803070820 */ /* 0x000fc80000410000 */
[----:B------:R-:W-:Y:S01]  /*25130*/  FSETP.NE.FTZ.AND P3, PT, R6, RZ, PT ;  /* 0x000000ff0600720b */ /* 0x000fe20003f75000 */
[----:B------:R-:W-:Y:S01]  /*25140*/  @P0 FFMA.FTZ R154, R7, R5, R2 ;  /* 0x00000005079a0223 */ /* 0x000fe20000010002 */
[----:B------:R-:W-:-:S06]  /*25150*/  IMAD.MOV.U32 R2, RZ, RZ, RZ ;  /* 0x000000ffff027224 */ /* 0x000fcc00078e00ff */
[----:B------:R0:W-:Y:S01]  /*25160*/  @P0 MUFU.RCP R2, R0 ;  /* 0x0000000000020308 */ /* 0x0001e20000001000 */
[----:B------:R-:W-:-:S07]  /*25170*/  PLOP3.LUT P0, PT, PT, PT, PT, 0x8, 0x0 ;  /* 0x000000000000781c */ /* 0x000fce0003f0e170 */
[----:B------:R-:W1:Y:S01]  /*25180*/  @P3 MUFU.LG2 R5, R6 ;  /* 0x0000000600053308 */ /* 0x000e620000000c00 */
[----:B0-----:R-:W-:-:S07]  /*25190*/  IMAD.MOV.U32 R0, RZ, RZ, RZ ;  /* 0x000000ffff007224 */ /* 0x001fce00078e00ff */
[----:B------:R0:W2:Y:S02]  /*251a0*/  @P3 MUFU.RCP R0, R6 ;  /* 0x0000000600003308 */ /* 0x0000a40000001000 */
[----:B0-----:R-:W-:Y:S01]  /*251b0*/  @P3 FMUL.FTZ R6, R3, 0.69314718246459960938 ;  /* 0x3f31721803063820 */ /* 0x001fe20000410000 */
[----:B------:R-:W-:Y:S01]  /*251c0*/  SEL R3, RZ, 0x1, P2 ;  /* 0x00000001ff037807 */ /* 0x000fe20001000000 */
[----:B-1----:R-:W-:-:S03]  /*251d0*/  @P3 FMUL.FTZ R5, R5, 0.69314718246459960938 ;  /* 0x3f31721805053820 */ /* 0x002fc60000410000 */
        /* <DEDUP_REMOVED lines=134> */
[----:B0-----:R-:W-:-:S07]  /*25a40*/  FMUL.FTZ R151, R151, R0 ;  /* 0x0000000097977220 */ /* 0x001fce0000410000 */
.L_x_2745:
        /* <DEDUP_REMOVED lines=18> */
[----:B------:R-:W4:Y:S01]  /*25b70*/  LDL.LU R155, [R1+0x70] ;  /* 0x00007000019b7983 */ /* 0x000f220000300800 */
[----:B------:R-:W-:-:S02]  /*25b80*/  F2FP.F16.F32.PACK_AB R14, R37, R36 ;  /* 0x00000024250e723e */ /* 0x000fc400000000ff */
[----:B------:R-:W-:Y:S01]  /*25b90*/  F2FP.F16.F32.PACK_AB R15, R39, R38 ;  /* 0x00000026270f723e */ /* 0x000fe200000000ff */
[----:B-----5:R-:W4:Y:S01]  /*25ba0*/  LDL.LU R152, [R1+0x64] ;  /* 0x0000640001987983 */ /* 0x020f220000300800 */
[----:B------:R-:W-:Y:S02]  /*25bb0*/  MOV R2, R16 ;  /* 0x0000001000027202 */ /* 0x000fe40000000f00 */
[----:B---3--:R-:W-:Y:S01]  /*25bc0*/  MOV R3, R0 ;  /* 0x0000000000037202 */ /* 0x008fe20000000f00 */
[----:B------:R-:W-:Y:S02]  /*25bd0*/  BAR.SYNC.DEFER_BLOCKING 0x1, 0x100 ;  /* 0x0044000000007b1d */ /* 0x000fe40000010000 */
[----:B--2---:R-:W-:-:S03]  /*25be0*/  IMAD.WIDE R20, R8, 0x2, R2 ;  /* 0x0000000208147825 */ /* 0x004fc600078e0202 */
[----:B------:R-:W-:-:S04]  /*25bf0*/  LOP3.LUT R0, R20, 0x380, RZ, 0xc0, !PT ;  /* 0x0000038014007812 */ /* 0x000fc800078ec0ff */
[----:B------:R-:W-:Y:S02]  /*25c00*/  SHF.R.U64 R0, R0, 0x3, RZ ;  /* 0x0000000300007819 */ /* 0x000fe400000012ff */
[----:B------:R-:W-:Y:S02]  /*25c10*/  MOV R9, R21 ;  /* 0x0000001500097202 */ /* 0x000fe40000000f00 */
        /* <DEDUP_REMOVED lines=156> */
[----:B------:R-:W-:Y:S02]  /*265e0*/  IADD3.X R21, RZ, R21, RZ, P0, !PT ;  /* 0x00000015ff157210 */ /* 0x000fe400007fe4ff */
[----:B-1----:R-:W-:Y:S02]  /*265f0*/  LOP3.LUT R4, R0, 0x380, RZ, 0xc0, !PT ;  /* 0x0000038000047812 */ /* 0x002fe400078ec0ff */
[----:B----4-:R-:W-:Y:S02]  /*26600*/  IADD3 R10, P0, R156, UR4, RZ ;  /* 0x000000049c0a7c10 */ /* 0x010fe4000ff1e0ff */
[----:B------:R-:W-:Y:S02]  /*26610*/  SHF.R.U64 R4, R4, 0x3, RZ ;  /* 0x0000000304047819 */ /* 0x000fe400000012ff */
[----:B------:R-:W-:Y:S02]  /*26620*/  IADD3.X R11, R155, UR5, RZ, P0, !PT ;  /* 0x000000059b0b7c10 */ /* 0x000fe400087fe4ff */
[----:B------:R-:W-:-:S02]  /*26630*/  ISETP.NE.U32.AND P0, PT, RZ, UR6, PT ;  /* 0x00000006ff007c0c */ /* 0x000fc4000bf05070 */
[----:B------:R-:W-:Y:S02]  /*26640*/  LOP3.LUT R20, R4, R0, RZ, 0x3c, !PT ;  /* 0x0000000004147212 */ /* 0x000fe400078e3cff */
[----:B------:R-:W-:Y:S02]  /*26650*/  ISETP.NE.AND.EX P0, PT, RZ, UR7, PT, P0 ;  /* 0x00000007ff007c0c */ /* 0x000fe4000bf05300 */
[----:B------:R-:W-:Y:S02]  /*26660*/  MOV R20, R20 ;  /* 0x0000001400147202 */ /* 0x000fe40000000f00 */
[----:B------:R-:W-:Y:S02]  /*26670*/  F2FP.F16.F32.PACK_AB R12, R145, R144 ;  /* 0x00000090910c723e */ /* 0x000fe400000000ff */
[----:B------:R-:W-:Y:S02]  /*26680*/  F2FP.F16.F32.PACK_AB R13, R147, R146 ;  /* 0x00000092930d723e */ /* 0x000fe400000000ff */
[----:B------:R-:W-:-:S02]  /*26690*/  F2FP.F16.F32.PACK_AB R14, R149, R148 ;  /* 0x00000094950e723e */ /* 0x000fc400000000ff */
[----:B------:R-:W-:-:S05]  /*266a0*/  F2FP.F16.F32.PACK_AB R15, R151, R150 ;  /* 0x00000096970f723e */ /* 0x000fca00000000ff */
[----:B------:R1:W-:Y:S01]  /*266b0*/  STSM.16.M88.4 [R20], R12 ;  /* 0x0000000c14007844 */ /* 0x0003e20000000200 */
[----:B------:R-:W-:Y:S01]  /*266c0*/  IMAD.MOV.U32 R21, RZ, RZ, 0x9b8 ;  /* 0x000009b8ff157424 */ /* 0x000fe200078e00ff */
[----:B------:R-:W-:Y:S01]  /*266d0*/  BAR.SYNC.DEFER_BLOCKING 0x1, 0x100 ;  /* 0x0044000000007b1d */ /* 0x000fe20000010000 */
[----:B-1----:R-:W-:-:S05]  /*266e0*/  @P0 IADD3 R12, P2, R156, UR6, RZ ;  /* 0x000000069c0c0c10 */ /* 0x002fca000ff5e0ff */
[----:B------:R-:W-:Y:S01]  /*266f0*/  ULDC UR6, c[0x0][0xa88] ;  /* 0x0002a20000067ab9 */ /* 0x000fe20000000800 */
[----:B------:R-:W-:Y:S01]  /*26700*/  @P0 IADD3.X R13, R155, UR7, RZ, P2, !PT ;  /* 0x000000079b0d0c10 */ /* 0x000fe200097fe4ff */
[----:B------:R-:W-:Y:S01]  /*26710*/  IMAD.U32 R0, RZ, RZ, UR6 ;  /* 0x00000006ff007e24 */ /* 0x000fe2000f8e00ff */
[----:B------:R-:W-:Y:S01]  /*26720*/  ISETP.NE.AND P2, PT, R152, RZ, PT ;  /* 0x000000ff9800720c */ /* 0x000fe20003f45270 */
[----:B------:R-:W-:-:S03]  /*26730*/  ULDC UR6, c[0x0][0xad4] ;  /* 0x0002b50000067ab9 */ /* 0x000fc60000000800 */
[----:B------:R-:W-:-:S04]  /*26740*/  SEL R4, R152, UR6, P2 ;  /* 0x0000000698047c07 */ /* 0x000fc80009000000 */
[----:B------:R-:W-:Y:S01]  /*26750*/  ISETP.GT.AND P2, PT, R4, 0x1, PT ;  /* 0x000000010400780c */ /* 0x000fe20003f44270 */
[----:B------:R-:W-:Y:S02]  /*26760*/  ULDC.64 UR8, c[0x0][0x208] ;  /* 0x0000820000087ab9 */ /* 0x000fe40000000a00 */
[----:B------:R1:W5:Y:S01]  /*26770*/  @P0 LDG.E R0, desc[UR8][R12.64] ;  /* 0x000000080c000981 */ /* 0x000362000c1e1900 */
[----:B------:R-:W-:-:S04]  /*26780*/  SEL R21, R21, 0x978, P2 ;  /* 0x0000097815157807 */ /* 0x000fc80001000000 */
[----:B------:R2:W3:Y:S08]  /*26790*/  LDC.64 R14, c[0x0][R21+0x220] ;  /* 0x00008800150e7b82 */ /* 0x0004f00000000a00 */
[----:B-1----:R2:W1:Y:S01]  /*267a0*/  LDC.64 R12, c[0x0][R21+0x218] ;  /* 0x00008600150c7b82 */ /* 0x0024620000000a00 */
[----:B------:R-:W-:-:S04]  /*267b0*/  ISETP.NE.U32.AND P1, PT, RZ, UR4, PT ;  /* 0x00000004ff007c0c */ /* 0x000fc8000bf25070 */
[----:B------:R-:W-:Y:S01]  /*267c0*/  ISETP.NE.AND.EX P1, PT, RZ, UR5, PT, P1 ;  /* 0x00000005ff007c0c */ /* 0x000fe2000bf25310 */
[----:B------:R-:W-:-:S12]  /*267d0*/  IMAD.MOV.U32 R9, RZ, RZ, RZ ;  /* 0x000000ffff097224 */ /* 0x000fd800078e00ff */
[----:B------:R2:W5:Y:S01]  /*267e0*/  @P1 LDG.E R9, desc[UR8][R10.64] ;  /* 0x000000080a091981 */ /* 0x000562000c1e1900 */
[----:B------:R-:W-:Y:S05]  /*267f0*/  @P0 BRA `(.L_x_2865) ;  /* 0x0000000000140947 */ /* 0x000fea0003800000 */
[----:B------:R-:W-:Y:S05]  /*26800*/  @!P1 BRA `(.L_x_2865) ;  /* 0x0000000000109947 */ /* 0x000fea0003800000 */
[----:B------:R-:W-:Y:S02]  /*26810*/  ULDC.64 UR6, c[0x0][0x208] ;  /* 0x0000820000067ab9 */ /* 0x000fe40000000a00 */
[----:B-----5:R-:W4:Y:S04]  /*26820*/  LDG.E R0, desc[UR6][R10.64] ;  /* 0x000000060a007981 */ /* 0x020f28000c1e1900 */
[----:B--2---:R-:W4:Y:S02]  /*26830*/  LDG.E R10, desc[UR6][R10.64+0x4] ;  /* 0x000004060a0a7981 */ /* 0x004f24000c1e1900 */
[----:B----4-:R-:W-:-:S07]  /*26840*/  IMAD.IADD R0, R10, 0x1, -R0 ;  /* 0x000000010a007824 */ /* 0x010fce00078e0a00 */
.L_x_2865:
[----:B------:R-:W4:Y:S01]  /*26850*/  LDL.LU R8, [R1+0x68] ;  /* 0x0000680001087983 */ /* 0x000f220000300800 */
[----:B------:R-:W0:Y:S03]  /*26860*/  LDC R157, c[0x0][0xbe8] ;  /* 0x0002fa00ff9d7b82 */ /* 0x000e260000000800 */
[----:B------:R-:W3:Y:S04]  /*26870*/  LDL.LU R4, [R1+0x88] ;  /* 0x0000880001047983 */ /* 0x000ee80000300800 */
[----:B------:R-:W3:Y:S01]  /*26880*/  LDL R158, [R1+0x84] ;  /* 0x00008400019e7983 */ /* 0x000ee20000100800 */
[----:B--2---:R-:W2:Y:S01]  /*26890*/  LDC.64 R10, c[0x0][R21+0x228] ;  /* 0x00008a00150a7b82 */ /* 0x004ea20000000a00 */
[----:B------:R-:W-:-:S02]  /*268a0*/  ISETP.NE.U32.AND P0, PT, RZ, UR4, PT ;  /* 0x00000004ff007c0c */ /* 0x000fc4000bf05070 */
[----:B------:R-:W2:Y:S02]  /*268b0*/  LDL R160, [R1+0xb4] ;  /* 0x0000b40001a07983 */ /* 0x000ea40000100800 */
[----:B------:R-:W-:Y:S02]  /*268c0*/  ISETP.NE.AND.EX P0, PT, RZ, UR5, PT, P0 ;  /* 0x00000005ff007c0c */ /* 0x000fe4000bf05300 */
[----:B------:R-:W2:Y:S01]  /*268d0*/  LDL R159, [R1+0xa0] ;  /* 0x0000a000019f7983 */ /* 0x000ea20000100800 */
[----:B0-----:R-:W-:Y:S01]  /*268e0*/  ISETP.NE.AND P1, PT, R157, 0x1, PT ;  /* 0x000000019d00780c */ /* 0x001fe20003f25270 */
[-C--:B-1----:R-:W-:Y:S02]  /*268f0*/  IMAD R20, R13, R236.reuse, RZ ;  /* 0x000000ec0d147224 */ /* 0x082fe400078e02ff */
[----:B------:R-:W-:-:S10]  /*26900*/  IMAD.WIDE.U32 R12, R12, R236, RZ ;  /* 0x000000ec0c0c7225 */ /* 0x000fd400078e00ff */
[----:B------:R-:W0:Y:S08]  /*26910*/  @P1 LDC R155, c[0x0][0xbec] ;  /* 0x0002fb00ff9b1b82 */ /* 0x000e300000000800 */
[----:B------:R-:W1:Y:S01]  /*26920*/  @P1 LDC R156, c[0x0][0xbf0] ;  /* 0x0002fc00ff9c1b82 */ /* 0x000e620000000800 */
[----:B------:R-:W-:Y:S02]  /*26930*/  IMAD.IADD R20, R13, 0x1, R20 ;  /* 0x000000010d147824 */ /* 0x000fe400078e0214 */
[----:B-----5:R-:W-:Y:S01]  /*26940*/  IMAD R0, R0, R157, RZ ;  /* 0x0000009d00007224 */ /* 0x020fe200078e02ff */
[----:B------:R-:W-:Y:S01]  /*26950*/  ULDC.64 UR6, c[0x0][0x208] ;  /* 0x0000820000067ab9 */ /* 0x000fe20000000a00 */
[----:B----4-:R-:W-:-:S02]  /*26960*/  SEL R8, R8, RZ, !P0 ;  /* 0x000000ff08087207 */ /* 0x010fc40004000000 */
[----:B---3--:R-:W-:-:S03]  /*26970*/  SEL R4, R4, RZ, !P0 ;  /* 0x000000ff04047207 */ /* 0x008fc60004000000 */
[----:B------:R-:W-:-:S04]  /*26980*/  IMAD R15, R15, R8, RZ ;  /* 0x000000080f0f7224 */ /* 0x000fc800078e02ff */
[C---:B------:R-:W-:Y:S02]  /*26990*/  IMAD R4, R14.reuse, R4, R15 ;  /* 0x000000040e047224 */ /* 0x040fe400078e020f */
[----:B------:R-:W-:-:S05]  /*269a0*/  IMAD.WIDE.U32 R14, R14, R8, RZ ;  /* 0x000000080e0e7225 */ /* 0x000fca00078e00ff */
[----:B------:R-:W-:Y:S02]  /*269b0*/  IADD3 R15, R15, R4, RZ ;  /* 0x000000040f0f7210 */ /* 0x000fe40007ffe0ff */
[--C-:B------:R-:W-:Y:S02]  /*269c0*/  IADD3 R14, P0, P3, R14, R12, R9.reuse ;  /* 0x0000000c0e0e7210 */ /* 0x100fe40007b1e009 */
[----:B------:R-:W-:Y:S02]  /*269d0*/  SHF.R.S32.HI R4, RZ, 0x1f, R9 ;  /* 0x0000001fff047819 */ /* 0x000fe40000011409 */
[----:B------:R-:W-:Y:S02]  /*269e0*/  SEL R12, R158, RZ, P2 ;  /* 0x000000ff9e0c7207 */ /* 0x000fe40001000000 */
[----:B------:R-:W-:Y:S01]  /*269f0*/  IADD3.X R15, R15, R20, R4, P0, P3 ;  /* 0x000000140f0f7210 */ /* 0x000fe200007e6404 */
[----:B------:R-:W-:Y:S02]  /*26a00*/  IMAD.IADD R20, R234, 0x1, R230 ;  /* 0x00000001ea147824 */ /* 0x000fe400078e02e6 */
[----:B--2---:R-:W-:-:S02]  /*26a10*/  IMAD R152, R11, R12, RZ ;  /* 0x0000000c0b987224 */ /* 0x004fc400078e02ff */
[----:B------:R-:W-:-:S04]  /*26a20*/  IMAD.WIDE.U32 R12, R10, R12, RZ ;  /* 0x0000000c0a0c7225 */ /* 0x000fc800078e00ff */
[----:B0-----:R-:W-:-:S04]  /*26a30*/  @P1 IMAD.HI.U32 R10, R20, R155, RZ ;  /* 0x0000009b140a1227 */ /* 0x001fc800078e00ff */
[----:B------:R-:W-:Y:S01]  /*26a40*/  IMAD.MOV.U32 R155, RZ, RZ, R20 ;  /* 0x000000ffff9b7224 */ /* 0x000fe200078e0014 */
[----:B-1----:R-:W-:Y:S02]  /*26a50*/  @P1 SHF.R.U32.HI R155, RZ, R156, R10 ;  /* 0x0000009cff9b1219 */ /* 0x002fe4000001160a */
[----:B------:R0:W1:Y:S02]  /*26a60*/  LDC.64 R10, c[0x0][R21+0x210] ;  /* 0x00008400150a7b82 */ /* 0x0000640000000a00 */
[----:B0-----:R-:W-:-:S05]  /*26a70*/  IADD3 R21, -R155, RZ, RZ ;  /* 0x000000ff9b157210 */ /* 0x001fca0007ffe1ff */
[----:B------:R-:W-:Y:S01]  /*26a80*/  IMAD R21, R157, R21, R20 ;  /* 0x000000159d157224 */ /* 0x000fe200078e0214 */
[----:B------:R-:W-:Y:S01]  /*26a90*/  IADD3 R12, P0, P3, R155, R14, R12 ;  /* 0x0000000e9b0c7210 */ /* 0x000fe20007b1e00c */
[----:B------:R-:W-:Y:S01]  /*26aa0*/  IMAD.IADD R152, R13, 0x1, R152 ;  /* 0x000000010d987824 */ /* 0x000fe200078e0298 */
[----:B------:R-:W-:Y:S02]  /*26ab0*/  SHF.R.S32.HI R13, RZ, 0x1f, R155 ;  /* 0x0000001fff0d7819 */ /* 0x000fe4000001149b */
[----:B------:R-:W-:Y:S02]  /*26ac0*/  SHF.R.S32.HI R14, RZ, 0x1f, R21 ;  /* 0x0000001fff0e7819 */ /* 0x000fe40000011415 */
[----:B------:R-:W-:Y:S01]  /*26ad0*/  IADD3.X R13, R13, R15, R152, P0, P3 ;  /* 0x0000000f0d0d7210 */ /* 0x000fe200007e6498 */
[----:B-1----:R-:W-:-:S04]  /*26ae0*/  IMAD R11, R11, R21, RZ ;  /* 0x000000150b0b7224 */ /* 0x002fc800078e02ff */
[C---:B------:R-:W-:Y:S02]  /*26af0*/  IMAD R11, R10.reuse, R14, R11 ;  /* 0x0000000e0a0b7224 */ /* 0x040fe400078e020b */
[----:B------:R-:W0:Y:S01]  /*26b00*/  LDC.64 R14, c[0x0][0xba8] ;  /* 0x0002ea00ff0e7b82 */ /* 0x000e220000000a00 */
[----:B------:R-:W-:-:S07]  /*26b10*/  IMAD.WIDE.U32 R12, R10, R21, R12 ;  /* 0x000000150a0c7225 */ /* 0x000fce00078e000c */
[----:B0-----:R-:W0:Y:S08]  /*26b20*/  @!P2 LDC R14, c[0x0][0xb50] ;  /* 0x0002d400ff0eab82 */ /* 0x001e300000000800 */
[----:B------:R-:W1:Y:S01]  /*26b30*/  @!P2 LDC R15, c[0x0][0xb54] ;  /* 0x0002d500ff0fab82 */ /* 0x000e620000000800 */
[----:B------:R-:W-:Y:S01]  /*26b40*/  IMAD.IADD R11, R13, 0x1, R11 ;  /* 0x000000010d0b7824 */ /* 0x000fe200078e020b */
[----:B0-----:R-:W-:-:S04]  /*26b50*/  LEA R14, P0, R12, R14, 0x2 ;  /* 0x0000000e0c0e7211 */ /* 0x001fc800078010ff */
[----:B-1----:R-:W-:Y:S01]  /*26b60*/  LEA.HI.X R15, R12, R15, R11, 0x2, P0 ;  /* 0x0000000f0c0f7211 */ /* 0x002fe200000f140b */
[----:B------:R-:W-:Y:S04]  /*26b70*/  SHFL.IDX PT, R10, R14, RZ, 0x1c1f ;  /* 0x001c1fff0e0a7589 */ /* 0x000fe800000e0000 */
[----:B------:R-:W0:Y:S04]  /*26b80*/  SHFL.IDX PT, R11, R15, RZ, 0x1c1f ;  /* 0x001c1fff0f0b7589 */ /* 0x000e2800000e0000 */
[----:B------:R-:W-:Y:S04]  /*26b90*/  SHFL.IDX PT, R12, R14, 0x1, 0x1c1f ;  /* 0x003c1f000e0c7f89 */ /* 0x000fe800000e0000 */
[----:B------:R1:W2:Y:S01]  /*26ba0*/  SHFL.IDX PT, R13, R15, 0x1, 0x1c1f ;  /* 0x003c1f000f0d7f89 */ /* 0x0002a200000e0000 */
[----:B------:R-:W-:Y:S01]  /*26bb0*/  LOP3.LUT P0, RZ, R159, 0x3, RZ, 0xc0, !PT ;  /* 0x000000039fff7812 */ /* 0x000fe2000780c0ff */
[----:B-1----:R-:W-:-:S04]  /*26bc0*/  IMAD.IADD R15, R160, 0x1, R230 ;  /* 0x00000001a00f7824 */ /* 0x002fc800078e02e6 */
[C---:B------:R-:W-:Y:S01]  /*26bd0*/  VIADD R14, R15.reuse, 0x8 ;  /* 0x000000080f0e7836 */ /* 0x040fe20000000000 */
[----:B------:R-:W-:-:S04]  /*26be0*/  ISETP.GE.OR P3, PT, R15, R0, P0 ;  /* 0x000000000f00720c */ /* 0x000fc80000766670 */
[----:B------:R-:W-:-:S09]  /*26bf0*/  ISETP.GE.OR P0, PT, R14, R0, P0 ;  /* 0x000000000e00720c */ /* 0x000fd20000706670 */
[----:B0-----:R0:W-:Y:S04]  /*26c00*/  @!P3 ST.E desc[UR6][R10.64], R154 ;  /* 0x0000009a0a00b985 */ /* 0x0011e8000c101906 */
[----:B--2---:R0:W-:Y:S01]  /*26c10*/  @!P0 ST.E desc[UR6][R12.64], R153 ;  /* 0x000000990c008985 */ /* 0x0041e2000c101906 */
[----:B------:R-:W-:Y:S05]  /*26c20*/  @P2 BRA `(.L_x_2866) ;  /* 0x0000000c00ec2947 */ /* 0x000fea0003800000 */
[----:B------:R1:W5:Y:S01]  /*26c30*/  LDL R90, [R1+0x9c] ;  /* 0x00009c00015a7983 */ /* 0x0003620000100800 */
[----:B------:R-:W-:Y:S01]  /*26c40*/  IMAD.SHL.U32 R159, R212, 0x40, RZ ;  /* 0x00000040d49f7824 */ /* 0x000fe200078e00ff */
[----:B------:R-:W2:Y:S02]  /*26c50*/  @P1 LDC R21, c[0x0][0xbec] ;  /* 0x0002fb00ff151b82 */ /* 0x000ea40000000800 */
[----:B------:R1:W5:Y:S02]  /*26c60*/  LDL R89, [R1+0x78] ;  /* 0x0000780001597983 */ /* 0x0003640000100800 */
[----:B0-----:R-:W-:Y:S02]  /*26c70*/  LEA R11, R237, R159, 0x3 ;  /* 0x0000009fed0b7211 */ /* 0x001fe400078e18ff */
[----:B------:R1:W5:Y:S04]  /*26c80*/  LDL R88, [R1+0x80] ;  /* 0x0000800001587983 */ /* 0x0003680000100800 */
[----:B------:R1:W5:Y:S01]  /*26c90*/  LDL R86, [R1+0x7c] ;  /* 0x00007c0001567983 */ /* 0x0003620000100800 */
[----:B------:R-:W-:Y:S01]  /*26ca0*/  IMAD.WIDE R2, R11, 0x2, R2 ;  /* 0x000000020b027825 */ /* 0x000fe200078e0202 */
[----:B------:R-:W-:Y:S01]  /*26cb0*/  ULDC.64 UR4, c[0x0][0x208] ;  /* 0x0000820000047ab9 */ /* 0x000fe20000000a00 */
[----:B------:R-:W0:Y:S01]  /*26cc0*/  @P1 LDC R85, c[0x0][0xbf0] ;  /* 0x0002fc00ff551b82 */ /* 0x000e220000000800 */
[----:B------:R-:W-:-:S02]  /*26cd0*/  IADD3 R25, P4, R2, 0x1000, RZ ;  /* 0x0000100002197810 */ /* 0x000fc40007f9e0ff */
[C---:B------:R-:W-:Y:S02]  /*26ce0*/  IADD3 R29, P3, R2.reuse, 0x2000, RZ ;  /* 0x00002000021d7810 */ /* 0x040fe40007f7e0ff */
[----:B------:R-:W-:Y:S02]  /*26cf0*/  IADD3 R33, P2, R2, 0x3000, RZ ;  /* 0x0000300002217810 */ /* 0x000fe40007f5e0ff */
[----:B------:R-:W-:Y:S02]  /*26d00*/  LOP3.LUT R24, R25, 0x380, RZ, 0xc0, !PT ;  /* 0x0000038019187812 */ /* 0x000fe400078ec0ff */
[----:B------:R-:W-:Y:S02]  /*26d10*/  LOP3.LUT R28, R29, 0x380, RZ, 0xc0, !PT ;  /* 0x000003801d1c7812 */ /* 0x000fe400078ec0ff */
[----:B------:R-:W-:Y:S02]  /*26d20*/  LOP3.LUT R32, R33, 0x380, RZ, 0xc0, !PT ;  /* 0x0000038021207812 */ /* 0x000fe400078ec0ff */
[----:B------:R-:W-:-:S02]  /*26d30*/  SHF.R.U64 R24, R24, 0x3, RZ ;  /* 0x0000000318187819 */ /* 0x000fc400000012ff */
        /* <DEDUP_REMOVED lines=30> */
[----:B------:R-:W-:Y:S01]  /*26f20*/  IMAD.X R37, RZ, RZ, R3, P0 ;  /* 0x000000ffff257224 */ /* 0x000fe200000e0603 */
[----:B------:R-:W-:-:S02]  /*26f30*/  LOP3.LUT R40, R40, R41, RZ, 0x3c, !PT ;  /* 0x0000002928287212 */ /* 0x000fc400078e3cff */
        /* <DEDUP_REMOVED lines=17> */
[C---:B------:R-:W-:Y:S01]  /*27050*/  LOP3.LUT R13, R2.reuse, 0x380, RZ, 0xc0, !PT ;  /* 0x00000380020d7812 */ /* 0x040fe200078ec0ff */
        /* <DEDUP_REMOVED lines=9> */
[----:B------:R-:W-:-:S02]  /*270f0*/  SHF.R.U64 R13, R13, 0x3, RZ ;  /* 0x000000030d0d7819 */ /* 0x000fc400000012ff */
[----:B------:R-:W-:Y:S02]  /*27100*/  LOP3.LUT R10, R11, 0x380, RZ, 0xc0, !PT ;  /* 0x000003800b0a7812 */ /* 0x000fe400078ec0ff */
[----:B------:R-:W-:Y:S02]  /*27110*/  SHF.R.U64 R60, R60, 0x3, RZ ;  /* 0x000000033c3c7819 */ /* 0x000fe400000012ff */
[----:B------:R-:W-:Y:S02]  /*27120*/  SHF.R.U64 R64, R64, 0x3, RZ ;  /* 0x0000000340407819 */ /* 0x000fe400000012ff */
[----:B------:R-:W-:Y:S02]  /*27130*/  SHF.R.U64 R68, R68, 0x3, RZ ;  /* 0x0000000344447819 */ /* 0x000fe400000012ff */
[----:B------:R-:W-:Y:S02]  /*27140*/  SHF.R.U64 R72, R72, 0x3, RZ ;  /* 0x0000000348487819 */ /* 0x000fe400000012ff */
[----:B------:R-:W-:-:S02]  /*27150*/  SHF.R.U64 R76, R76, 0x3, RZ ;  /* 0x000000034c4c7819 */ /* 0x000fc400000012ff */
[----:B------:R-:W-:Y:S02]  /*27160*/  LOP3.LUT R12, R13, R2, RZ, 0x3c, !PT ;  /* 0x000000020d0c7212 */ /* 0x000fe400078e3cff */
[----:B------:R-:W-:Y:S01]  /*27170*/  SHF.R.U64 R2, R10, 0x3, RZ ;  /* 0x000000030a027819 */ /* 0x000fe200000012ff */
[--C-:B------:R-:W-:Y:S01]  /*27180*/  IMAD.MOV.U32 R13, RZ, RZ, R3.reuse ;  /* 0x000000ffff0d7224 */ /* 0x100fe200078e0003 */
[----:B------:R-:W-:Y:S02]  /*27190*/  LOP3.LUT R60, R60, R61, RZ, 0x3c, !PT ;  /* 0x0000003d3c3c7212 */ /* 0x000fe400078e3cff */
        /* <DEDUP_REMOVED lines=8> */
[-C--:B------:R-:W-:Y:S01]  /*27220*/  IADD3.X R61, RZ, R3.reuse, RZ, P0, !PT ;  /* 0x00000003ff3d7210 */ /* 0x080fe200007fe4ff */
[----:B------:R-:W5:Y:S01]  /*27230*/  LD.E.128 R12, desc[UR4][R12.64] ;  /* 0x000000040c0c7980 */ /* 0x000f62000c101d00 */
[----:B------:R-:W-:-:S02]  /*27240*/  IADD3.X R81, RZ, R3, RZ, P2, !PT ;  /* 0x00000003ff517210 */ /* 0x000fc400017fe4ff */
        /* <DEDUP_REMOVED lines=14> */
[----:B---3--:R-:W3:Y:S01]  /*27330*/  FENCE.VIEW.ASYNC.S ;  /* 0x00000000000073c6 */ /* 0x008ee20000000000 */
[----:B------:R-:W-:-:S04]  /*27340*/  IMAD.WIDE.U32 R2, R9, UR4, RZ ;  /* 0x0000000409027c25 */ /* 0x000fc8000f8e00ff */
[----:B------:R-:W-:Y:S01]  /*27350*/  IMAD R11, R9, UR5, R4 ;  /* 0x00000005090b7c24 */ /* 0x000fe2000f8e0204 */
[----:B------:R-:W-:Y:S01]  /*27360*/  ULDC.64 UR4, c[0x0][0xae8] ;  /* 0x0002ba0000047ab9 */ /* 0x000fe20000000a00 */
[----:B------:R-:W-:Y:S02]  /*27370*/  IMAD R9, R237, 0x20, R212 ;  /* 0x00000020ed097824 */ /* 0x000fe400078e02d4 */
[----:B------:R-:W-:Y:S02]  /*27380*/  IMAD.IADD R3, R3, 0x1, R11 ;  /* 0x0000000103037824 */ /* 0x000fe400078e020b */
[----:B------:R-:W-:Y:S02]  /*27390*/  IMAD.IADD R10, R230, 0x1, R9 ;  /* 0x00000001e60a7824 */ /* 0x000fe400078e0209 */
[----:B------:R-:W-:Y:S01]  /*273a0*/  IMAD.WIDE.U32 R2, R236, UR4, R2 ;  /* 0x00000004ec027c25 */ /* 0x000fe2000f8e0002 */
[----:B------:R-:W-:-:S03]  /*273b0*/  SHF.R.S32.HI R11, RZ, 0x1f, R8 ;  /* 0x0000001fff0b7819 */ /* 0x000fc60000011408 */
[----:B--2---:R-:W-:Y:S01]  /*273c0*/  @P1 IMAD.HI.U32 R4, R10, R21, RZ ;  /* 0x000000150a041227 */ /* 0x004fe200078e00ff */
[----:B------:R-:W-:-:S03]  /*273d0*/  MOV R9, R10 ;  /* 0x0000000a00097202 */ /* 0x000fc60000000f00 */
[----:B------:R-:W-:Y:S01]  /*273e0*/  IMAD R3, R236, UR5, R3 ;  /* 0x00000005ec037c24 */ /* 0x000fe2000f8e0203 */
[----:B------:R-:W-:Y:S01]  /*273f0*/  ULDC.64 UR4, c[0x0][0xaf0] ;  /* 0x0002bc0000047ab9 */ /* 0x000fe20000000a00 */
[----:B0-----:R-:W-:Y:S01]  /*27400*/  @P1 SHF.R.U32.HI R9, RZ, R85, R4 ;  /* 0x00000055ff091219 */ /* 0x001fe20000011604 */
[----:B------:R-:W-:Y:S02]  /*27410*/  IMAD R11, R11, UR4, RZ ;  /* 0x000000040b0b7c24 */ /* 0x000fe4000f8e02ff */
[----:B------:R-:W-:Y:S01]  /*27420*/  IMAD.WIDE.U32 R2, R8, UR4, R2 ;  /* 0x0000000408027c25 */ /* 0x000fe2000f8e0002 */
[----:B------:R-:W-:-:S03]  /*27430*/  SHF.R.S32.HI R4, RZ, 0x1f, R9 ;  /* 0x0000001fff047819 */ /* 0x000fc60000011409 */
[----:B------:R-:W-:Y:S01]  /*27440*/  IMAD R11, R8, UR5, R11 ;  /* 0x00000005080b7c24 */ /* 0x000fe2000f8e020b */
[----:B------:R-:W-:Y:S01]  /*27450*/  ULDC.64 UR4, c[0x0][0xae0] ;  /* 0x0002b80000047ab9 */ /* 0x000fe20000000a00 */
[----:B------:R-:W-:Y:S02]  /*27460*/  IMAD.MOV R8, RZ, RZ, -R9 ;  /* 0x000000ffff087224 */ /* 0x000fe400078e0a09 */
[----:B------:R-:W-:Y:S02]  /*27470*/  IMAD R4, R4, UR4, RZ ;  /* 0x0000000404047c24 */ /* 0x000fe4000f8e02ff */
[----:B------:R-:W-:Y:S02]  /*27480*/  IMAD R157, R157, R8, R10 ;  /* 0x000000089d9d7224 */ /* 0x000fe400078e020a */
[----:B------:R-:W-:Y:S02]  /*27490*/  IMAD.IADD R3, R3, 0x1, R11 ;  /* 0x0000000103037824 */ /* 0x000fe400078e020b */
[C---:B------:R-:W-:Y:S01]  /*274a0*/  IMAD R11, R9.reuse, UR5, R4 ;  /* 0x00000005090b7c24 */ /* 0x040fe2000f8e0204 */
[----:B------:R-:W-:Y:S01]  /*274b0*/  SHF.R.S32.HI R4, RZ, 0x1f, R157 ;  /* 0x0000001fff047819 */ /* 0x000fe2000001149d */
[----:B------:R-:W-:Y:S01]  /*274c0*/  IMAD.WIDE.U32 R2, R9, UR4, R2 ;  /* 0x0000000409027c25 */ /* 0x000fe2000f8e0002 */
[----:B------:R-:W-:-:S03]  /*274d0*/  ULDC.64 UR4, c[0x0][0xad8] ;  /* 0x0002b60000047ab9 */ /* 0x000fc60000000a00 */
[----:B------:R-:W-:Y:S02]  /*274e0*/  IMAD.IADD R3, R3, 0x1, R11 ;  /* 0x0000000103037824 */ /* 0x000fe400078e020b */
[----:B------:R-:W-:Y:S02]  /*274f0*/  IMAD R4, R4, UR4, RZ ;  /* 0x0000000404047c24 */ /* 0x000fe4000f8e02ff */
[----:B------:R-:W-:Y:S02]  /*27500*/  IMAD.IADD R85, R212, 0x1, R230 ;  /* 0x00000001d4557824 */ /* 0x000fe400078e02e6 */
        /* <DEDUP_REMOVED lines=12> */
[----:B---3--:R1:W-:Y:S01]  /*275d0*/  SYNCS.ARRIVE.TRANS64.RED.A1T0 RZ, [R8+URZ], RZ ;  /* 0x000000ff08ff79a7 */ /* 0x0083e2000810043f */
[----:B------:R1:W0:Y:S01]  /*275e0*/  SHFL.IDX PT, R87, R4, RZ, 0x181f ;  /* 0x00181fff04577589 */ /* 0x00022200000e0000 */
[----:B------:R-:W-:Y:S03]  /*275f0*/  BSSY B1, `(.L_x_2867) ;  /* 0x0000016000017945 */ /* 0x000fe60003800000 */
        /* <DEDUP_REMOVED lines=10> */
[----:B--2---:R-:W-:Y:S02]  /*276a0*/  @!P5 LEA.HI.X R3, R18, R21, R19, 0x1, P6 ;  /* 0x000000151203d211 */ /* 0x004fe400030f0c13 */
        /* <DEDUP_REMOVED lines=10> */
.L_x_2868:
[----:B------:R-:W-:Y:S05]  /*27750*/  BSYNC B1 ;  /* 0x0000000000017941 */ /* 0x000fea0003800000 */
.L_x_2867:
[----:B---3-5:R3:W4:Y:S01]  /*27760*/  SHFL.IDX PT, R13, R84, 0x1, 0x181f ;  /* 0x00381f00540d7f89 */ /* 0x02872200000e0000 */
        /* <DEDUP_REMOVED lines=10> */
[C---:B-1----:R-:W-:Y:S02]  /*27810*/  @!P3 LEA R8, P5, R89.reuse, R11, 0x1 ;  /* 0x0000000b5908b211 */ /* 0x042fe400078a08ff */
        /* <DEDUP_REMOVED lines=10> */
.L_x_2870:
[----:B------:R-:W-:Y:S05]  /*278c0*/  BSYNC B1 ;  /* 0x0000000000017941 */ /* 0x000fea0003800000 */
.L_x_2869:
        /* <DEDUP_REMOVED lines=11> */
[-C--:B-1----:R-:W-:Y:S02]  /*27980*/  @!P2 LEA R8, P5, R89, R9.reuse, 0x1 ;  /* 0x000000095908a211 */ /* 0x082fe400078a08ff */
        /* <DEDUP_REMOVED lines=10> */
.L_x_2872:
[----:B------:R-:W-:Y:S05]  /*27a30*/  BSYNC B1 ;  /* 0x0000000000017941 */ /* 0x000fea0003800000 */
.L_x_2871:
        /* <DEDUP_REMOVED lines=11> */
[----:B-1----:R-:W-:Y:S02]  /*27af0*/  @!P4 LEA R8, P1, R89, R15, 0x1 ;  /* 0x0000000f5908c211 */ /* 0x002fe400078208ff */
[----:B----4-:R-:W-:Y:S02]  /*27b00*/  @!P3 LEA.HI.X R3, R18, R13, R19, 0x1, P0 ;  /* 0x0000000d1203b211 */ /* 0x010fe400000f0c13 */
        /* <DEDUP_REMOVED lines=13> */
.L_x_2866:
        /* <DEDUP_REMOVED lines=12> */
[C---:B------:R-:W-:Y:S01]  /*27ca0*/  IADD3 R185, R233.reuse, 0x78, RZ ;  /* 0x00000078e9b97810 */ /* 0x040fe20007ffe0ff */
[C---:B------:R-:W-:Y:S01]  /*27cb0*/  VIADD R163, R233.reuse, 0xd0 ;  /* 0x000000d0e9a37836 */ /* 0x040fe20000000000 */
[C---:B------:R-:W-:Y:S01]  /*27cc0*/  IADD3 R195, R233.reuse, 0x50, RZ ;  /* 0x00000050e9c37810 */ /* 0x040fe20007ffe0ff */
[C---:B------:R-:W-:Y:S01]  /*27cd0*/  VIADD R167, R233.reuse, 0xc0 ;  /* 0x000000c0e9a77836 */ /* 0x040fe20000000000 */
[C---:B------:R-:W-:Y:S01]  /*27ce0*/  IADD3 R205, R233.reuse, 0x28, RZ ;  /* 0x00000028e9cd7810 */ /* 0x040fe20007ffe0ff */
[C---:B------:R-:W-:Y:S01]  /*27cf0*/  VIADD R169, R233.reuse, 0xb8 ;  /* 0x000000b8e9a97836 */ /* 0x040fe20000000000 */
[----:B------:R-:W-:Y:S01]  /*27d00*/  BSSY B1, `(.L_x_2874) ;  /* 0x00000fb000017945 */ /* 0x000fe20003800000 */
[C---:B------:R-:W-:Y:S01]  /*27d10*/  VIADD R171, R233.reuse, 0xb0 ;  /* 0x000000b0e9ab7836 */ /* 0x040fe20000000000 */
[----:B------:R-:W-:Y:S01]  /*27d20*/  SHF.R.S32.HI R153, RZ, 0x1f, R153 ;  /* 0x0000001fff997819 */ /* 0x000fe20000011499 */
[C---:B------:R-:W-:Y:S01]  /*27d30*/  VIADD R173, R233.reuse, 0xa8 ;  /* 0x000000a8e9ad7836 */ /* 0x040fe20000000000 */
[----:B------:R-:W-:Y:S01]  /*27d40*/  SHF.R.S32.HI R155, RZ, 0x1f, R155 ;  /* 0x0000001fff9b7819 */ /* 0x000fe2000001149b */
[C---:B------:R-:W-:Y:S01]  /*27d50*/  VIADD R177, R233.reuse, 0x98 ;  /* 0x00000098e9b17836 */ /* 0x040fe20000000000 */
[----:B------:R-:W-:Y:S01]  /*27d60*/  SHF.R.S32.HI R159, RZ, 0x1f, R159 ;  /* 0x0000001fff9f7819 */ /* 0x000fe2000001149f */
[----:B-1----:R-:W-:Y:S01]  /*27d70*/  @P1 IMAD.HI.U32 R3, R20, R3, RZ ;  /* 0x0000000314031227 */ /* 0x002fe200078e00ff */
[----:B------:R-:W-:-:S02]  /*27d80*/  IADD3 R160, R233, 0xd8, RZ ;  /* 0x000000d8e9a07810 */ /* 0x000fc40007ffe0ff */
[----:B------:R-:W-:Y:S01]  /*27d90*/  SHF.R.S32.HI R161, RZ, 0x1f, R161 ;  /* 0x0000001fffa17819 */ /* 0x000fe200000114a1 */
        /* <DEDUP_REMOVED lines=13> */
[C---:B------:R-:W-:Y:S01]  /*27e70*/  IADD3 R170, R233.reuse, 0xb0, RZ ;  /* 0x000000b0e9aa7810 */ /* 0x040fe20007ffe0ff */
[----:B------:R-:W-:Y:S01]  /*27e80*/  IMAD R3, R236, UR5, R3 ;  /* 0x00000005ec037c24 */ /* 0x000fe2000f8e0203 */
[----:B------:R-:W-:Y:S01]  /*27e90*/  ULDC.64 UR4, c[0x0][0xb40] ;  /* 0x0002d00000047ab9 */ /* 0x000fe20000000a00 */
[C---:B------:R-:W-:Y:S01]  /*27ea0*/  VIADD R187, R233.reuse, 0x70 ;  /* 0x00000070e9bb7836 */ /* 0x040fe20000000000 */
[----:B------:R-:W-:Y:S01]  /*27eb0*/  SHF.R.S32.HI R171, RZ, 0x1f, R171 ;  /* 0x0000001fffab7819 */ /* 0x000fe200000114ab */
[----:B------:R-:W-:Y:S01]  /*27ec0*/  IMAD R4, R4, UR4, RZ ;  /* 0x0000000404047c24 */ /* 0x000fe2000f8e02ff */
[----:B------:R-:W-:Y:S01]  /*27ed0*/  SHF.R.S32.HI R173, RZ, 0x1f, R173 ;  /* 0x0000001fffad7819 */ /* 0x000fe200000114ad */
[C---:B------:R-:W-:Y:S01]  /*27ee0*/  IMAD.WIDE.U32 R2, R8.reuse, UR4, R2 ;  /* 0x0000000408027c25 */ /* 0x040fe2000f8e0002 */
[----:B------:R-:W-:Y:S02]  /*27ef0*/  SHF.R.S32.HI R175, RZ, 0x1f, R175 ;  /* 0x0000001fffaf7819 */ /* 0x000fe400000114af */
[----:B------:R-:W-:Y:S01]  /*27f00*/  SHF.R.S32.HI R177, RZ, 0x1f, R177 ;  /* 0x0000001fffb17819 */ /* 0x000fe200000114b1 */
[----:B------:R-:W-:Y:S01]  /*27f10*/  IMAD R4, R8, UR5, R4 ;  /* 0x0000000508047c24 */ /* 0x000fe2000f8e0204 */
[----:B------:R-:W-:Y:S01]  /*27f20*/  ULDC.64 UR4, c[0x0][0xb48] ;  /* 0x0002d20000047ab9 */ /* 0x000fe20000000a00 */
[----:B------:R-:W-:Y:S01]  /*27f30*/  SHF.R.S32.HI R8, RZ, 0x1f, R10 ;  /* 0x0000001fff087819 */ /* 0x000fe2000001140a */
[----:B------:R-:W-:Y:S01]  /*27f40*/  VIADD R189, R233, 0x68 ;  /* 0x00000068e9bd7836 */ /* 0x000fe20000000000 */
[----:B------:R-:W-:Y:S01]  /*27f50*/  SHF.R.S32.HI R179, RZ, 0x1f, R179 ;  /* 0x0000001fffb37819 */ /* 0x000fe200000114b3 */
[----:B------:R-:W-:Y:S01]  /*27f60*/  IMAD.IADD R3, R3, 0x1, R4 ;  /* 0x0000000103037824 */ /* 0x000fe200078e0204 */
[----:B------:R-:W-:Y:S01]  /*27f70*/  IADD3 R180, R233, 0x88, RZ ;  /* 0x00000088e9b47810 */ /* 0x000fe20007ffe0ff */
[----:B------:R-:W-:Y:S01]  /*27f80*/  IMAD.MOV R4, RZ, RZ, -R10 ;  /* 0x000000ffff047224 */ /* 0x000fe200078e0a0a */
[----:B------:R-:W-:Y:S01]  /*27f90*/  SHF.R.S32.HI R181, RZ, 0x1f, R181 ;  /* 0x0000001fffb57819 */ /* 0x000fe200000114b5 */
[----:B------:R-:W-:Y:S01]  /*27fa0*/  IMAD.WIDE.U32 R2, R158, UR4, R2 ;  /* 0x000000049e027c25 */ /* 0x000fe2000f8e0002 */
[----:B------:R-:W-:-:S02]  /*27fb0*/  SHF.R.S32.HI R183, RZ, 0x1f, R183 ;  /* 0x0000001fffb77819 */ /* 0x000fc400000114b7 */
[----:B------:R-:W-:Y:S01]  /*27fc0*/  SHF.R.S32.HI R185, RZ, 0x1f, R185 ;  /* 0x0000001fffb97819 */ /* 0x000fe200000114b9 */
[----:B------:R-:W-:Y:S01]  /*27fd0*/  IMAD R3, R158, UR5, R3 ;  /* 0x000000059e037c24 */ /* 0x000fe2000f8e0203 */
[----:B------:R-:W-:Y:S01]  /*27fe0*/  ULDC.64 UR4, c[0x0][0xb30] ;  /* 0x0002cc0000047ab9 */ /* 0x000fe20000000a00 */
[----:B------:R-:W-:Y:S01]  /*27ff0*/  IMAD R4, R157, R4, R20 ;  /* 0x000000049d047224 */ /* 0x000fe200078e0214 */
[----:B------:R-:W-:Y:S01]  /*28000*/  SHF.R.S32.HI R187, RZ, 0x1f, R187 ;  /* 0x0000001fffbb7819 */ /* 0x000fe200000114bb */
[----:B------:R-:W-:Y:S01]  /*28010*/  IMAD R8, R8, UR4, RZ ;  /* 0x0000000408087c24 */ /* 0x000fe2000f8e02ff */
[----:B------:R-:W-:Y:S01]  /*28020*/  SHF.R.S32.HI R189, RZ, 0x1f, R189 ;  /* 0x0000001fffbd7819 */ /* 0x000fe200000114bd */
[C---:B------:R-:W-:Y:S01]  /*28030*/  IMAD.WIDE.U32 R2, R10.reuse, UR4, R2 ;  /* 0x000000040a027c25 */ /* 0x040fe2000f8e0002 */
[----:B------:R-:W-:Y:S02]  /*28040*/  SHF.R.S32.HI R9, RZ, 0x1f, R4 ;  /* 0x0000001fff097819 */ /* 0x000fe40000011404 */
[C---:B------:R-:W-:Y:S01]  /*28050*/  IADD3 R190, R233.reuse, 0x60, RZ ;  /* 0x00000060e9be7810 */ /* 0x040fe20007ffe0ff */
[----:B------:R-:W-:Y:S01]  /*28060*/  IMAD R8, R10, UR5, R8 ;  /* 0x000000050a087c24 */ /* 0x000fe2000f8e0208 */
[----:B------:R-:W-:Y:S01]  /*28070*/  ULDC.64 UR4, c[0x0][0xb28] ;  /* 0x0002ca0000047ab9 */ /* 0x000fe20000000a00 */
[----:B------:R-:W-:Y:S01]  /*28080*/  VIADD R157, R233, 0xe8 ;  /* 0x000000e8e99d7836 */ /* 0x000fe20000000000 */
[----:B------:R-:W-:Y:S01]  /*28090*/  SHF.R.S32.HI R195, RZ, 0x1f, R195 ;  /* 0x0000001fffc37819 */ /* 0x000fe200000114c3 */
[----:B------:R-:W-:Y:S01]  /*280a0*/  IMAD.IADD R3, R3, 0x1, R8 ;  /* 0x0000000103037824 */ /* 0x000fe200078e0208 */
[----:B------:R-:W-:Y:S01]  /*280b0*/  IADD3 R200, R233, 0x38, RZ ;  /* 0x00000038e9c87810 */ /* 0x000fe20007ffe0ff */
[----:B------:R-:W-:Y:S01]  /*280c0*/  IMAD R9, R9, UR4, RZ ;  /* 0x0000000409097c24 */ /* 0x000fe2000f8e02ff */
[----:B------:R-:W-:Y:S01]  /*280d0*/  SHF.R.S32.HI R157, RZ, 0x1f, R157 ;  /* 0x0000001fff9d7819 */ /* 0x000fe2000001149d */
[----:B------:R-:W-:Y:S01]  /*280e0*/  IMAD.WIDE.U32 R2, R4, UR4, R2 ;  /* 0x0000000404027c25 */ /* 0x000fe2000f8e0002 */
[----:B------:R-:W-:-:S02]  /*280f0*/  SHF.R.S32.HI R205, RZ, 0x1f, R205 ;  /* 0x0000001fffcd7819 */ /* 0x000fc400000114cd */
[C---:B------:R-:W-:Y:S01]  /*28100*/  IADD3 R210, R233.reuse, 0x10, RZ ;  /* 0x00000010e9d27810 */ /* 0x040fe20007ffe0ff */
[----:B------:R-:W-:Y:S01]  /*28110*/  IMAD R9, R4, UR5, R9 ;  /* 0x0000000504097c24 */ /* 0x000fe2000f8e0209 */
[----:B------:R-:W-:Y:S01]  /*28120*/  ULDC.64 UR4, c[0x0][0xb00] ;  /* 0x0002c00000047ab9 */ /* 0x000fe20000000a00 */
[C---:B------:R-:W-:Y:S01]  /*28130*/  VIADD R191, R233.reuse, 0x60 ;  /* 0x00000060e9bf7836 */ /* 0x040fe20000000000 */
[C---:B------:R-:W-:Y:S01]  /*28140*/  LEA R4, P0, R2.reuse, UR4, 0x2 ;  /* 0x0000000402047c11 */ /* 0x040fe2000f8010ff */
[----:B------:R-:W-:Y:S01]  /*28150*/  VIADD R193, R233, 0x58 ;  /* 0x00000058e9c17836 */ /* 0x000fe20000000000 */
[----:B------:R-:W-:Y:S01]  /*28160*/  IADD3 R9, R3, R9, RZ ;  /* 0x0000000903097210 */ /* 0x000fe20007ffe0ff */
[C---:B------:R-:W-:Y:S01]  /*28170*/  VIADD R197, R233.reuse, 0x48 ;  /* 0x00000048e9c57836 */ /* 0x040fe20000000000 */
[----:B------:R-:W-:Y:S01]  /*28180*/  SHF.R.S32.HI R191, RZ, 0x1f, R191 ;  /* 0x0000001fffbf7819 */ /* 0x000fe200000114bf */
[----:B------:R-:W-:Y:S01]  /*28190*/  VIADD R199, R233, 0x40 ;  /* 0x00000040e9c77836 */ /* 0x000fe20000000000 */
[----:B------:R-:W-:Y:S01]  /*281a0*/  LEA.HI.X R20, R2, UR5, R9, 0x2, P0 ;  /* 0x0000000502147c11 */ /* 0x000fe200080f1409 */
[----:B------:R-:W-:Y:S01]  /*281b0*/  VIADD R2, R16, 0x38820 ;  /* 0x0003882010027836 */ /* 0x000fe20000000000 */
[----:B------:R-:W-:Y:S01]  /*281c0*/  ISETP.GE.AND P0, PT, R15, R0, PT ;  /* 0x000000000f00720c */ /* 0x000fe20003f06270 */
[C---:B------:R-:W-:Y:S01]  /*281d0*/  VIADD R201, R233.reuse, 0x38 ;  /* 0x00000038e9c97836 */ /* 0x040fe20000000000 */
[----:B------:R-:W-:Y:S01]  /*281e0*/  SHF.R.S32.HI R193, RZ, 0x1f, R193 ;  /* 0x0000001fffc17819 */ /* 0x000fe200000114c1 */
[C---:B------:R-:W-:Y:S01]  /*281f0*/  VIADD R203, R233.reuse, 0x30 ;  /* 0x00000030e9cb7836 */ /* 0x040fe20000000000 */
[----:B------:R-:W-:Y:S01]  /*28200*/  PRMT R2, RZ, 0x654, R2 ;  /* 0x00000654ff027816 */ /* 0x000fe20000000002 */
[C---:B------:R-:W-:Y:S01]  /*28210*/  VIADD R207, R233.reuse, 0x20 ;  /* 0x00000020e9cf7836 */ /* 0x040fe20000000000 */
[----:B------:R0:W1:Y:S01]  /*28220*/  SHFL.IDX PT, R3, R20, RZ, 0x1c1f ;  /* 0x001c1fff14037589 */ /* 0x00006200000e0000 */
        /* <DEDUP_REMOVED lines=9> */
[----:B--2---:R0:W2:Y:S01]  /*282c0*/  SHFL.IDX PT, R2, R4, RZ, 0x1c1f ;  /* 0x001c1fff04027589 */ /* 0x0040a200000e0000 */
        /* <DEDUP_REMOVED lines=35> */
[----:B------:R-:W-:-:S05]  /*28500*/  @!P0 IMAD.WIDE R8, R233, 0x4, R2 ;  /* 0x00000004e9088825 */ /* 0x000fca00078e0202 */
        /* <DEDUP_REMOVED lines=71> */
[-C--:B------:R-:W-:Y:S02]  /*28980*/  @!P4 LEA.HI.X R11, R178, R3.reuse, R179, 0x2, P0 ;  /* 0x00000003b20bc211 */ /* 0x080fe400000f14b3 */
[----:B------:R-:W-:Y:S02]  /*28990*/  ISETP.GE.AND P0, PT, R170, UR4, PT ;  /* 0x00000004aa007c0c */ /* 0x000fe4000bf06270 */
[-C--:B--2---:R-:W-:Y:S01]  /*289a0*/  @!P5 LEA R12, P6, R176, R2.reuse, 0x2 ;  /* 0x00000002b00cd211 */ /* 0x084fe200078c10ff */
[----:B------:R1:W-:Y:S01]  /*289b0*/  @!P4 ST.E.64 desc[UR6][R10.64], R96 ;  /* 0x000000600a00c985 */ /* 0x0003e2000c101b06 */
[----:B------:R-:W-:Y:S02]  /*289c0*/  ISETP.GE.AND P4, PT, R166, UR4, PT ;  /* 0x00000004a6007c0c */ /* 0x000fe4000bf86270 */
[----:B------:R-:W-:Y:S02]  /*289d0*/  @!P5 LEA.HI.X R13, R176, R3, R177, 0x2, P6 ;  /* 0x00000003b00dd211 */ /* 0x000fe400030f14b1 */
[----:B0-----:R-:W-:-:S03]  /*289e0*/  @!P2 LEA R8, P6, R174, R2, 0x2 ;  /* 0x00000002ae08a211 */ /* 0x001fc600078c10ff */
[----:B------:R0:W-:Y:S01]  /*289f0*/  @!P5 ST.E.64 desc[UR6][R12.64], R100 ;  /* 0x000000640c00d985 */ /* 0x0001e2000c101b06 */
[----:B------:R-:W-:Y:S02]  /*28a00*/  ISETP.GE.AND P5, PT, R168, UR4, PT ;  /* 0x00000004a8007c0c */ /* 0x000fe4000bfa6270 */
        /* <DEDUP_REMOVED lines=26> */
[C---:B-1----:R-:W-:Y:S01]  /*28bb0*/  @!P1 LEA R10, P6, R160.reuse, R2, 0x2 ;  /* 0x00000002a00a9211 */ /* 0x042fe200078c10ff */
[----:B------:R1:W-:Y:S03]  /*28bc0*/  @!P0 ST.E.64 desc[UR6][R8.64], R128 ;  /* 0x0000008008008985 */ /* 0x0003e6000c101b06 */
[----:B------:R-:W-:-:S03]  /*28bd0*/  @!P1 LEA.HI.X R11, R160, R3, R161, 0x2, P6 ;  /* 0x00000003a00b9211 */ /* 0x000fc600030f14a1 */
[CC--:B0-----:R-:W-:Y:S02]  /*28be0*/  @!P3 LEA R12, P6, R156.reuse, R2.reuse, 0x2 ;  /* 0x000000029c0cb211 */ /* 0x0c1fe400078c10ff */
[----:B------:R0:W-:Y:S02]  /*28bf0*/  @!P1 ST.E.64 desc[UR6][R10.64], R132 ;  /* 0x000000840a009985 */ /* 0x0001e4000c101b06 */
[----:B------:R-:W-:Y:S02]  /*28c00*/  @!P3 LEA.HI.X R13, R156, R3, R157, 0x2, P6 ;  /* 0x000000039c0db211 */ /* 0x000fe400030f149d */
[----:B-1----:R-:W-:-:S04]  /*28c10*/  @!P4 LEA R8, P0, R158, R2, 0x2 ;  /* 0x000000029e08c211 */ /* 0x002fc800078010ff */
[----:B------:R-:W-:Y:S02]  /*28c20*/  @!P4 LEA.HI.X R9, R158, R3, R159, 0x2, P0 ;  /* 0x000000039e09c211 */ /* 0x000fe400000f149f */
[----:B0-----:R-:W-:-:S03]  /*28c30*/  @!P2 LEA R10, P1, R154, R2, 0x2 ;  /* 0x000000029a0aa211 */ /* 0x001fc600078210ff */
[----:B------:R0:W-:Y:S01]  /*28c40*/  @!P4 ST.E.64 desc[UR6][R8.64], R136 ;  /* 0x000000880800c985 */ /* 0x0001e2000c101b06 */
[----:B------:R-:W-:Y:S02]  /*28c50*/  @!P5 LEA R2, P0, R152, R2, 0x2 ;  /* 0x000000029802d211 */ /* 0x000fe400078010ff */
[-C--:B------:R-:W-:Y:S01]  /*28c60*/  @!P2 LEA.HI.X R11, R154, R3.reuse, R155, 0x2, P1 ;  /* 0x000000039a0ba211 */ /* 0x080fe200008f149b */
[----:B------:R0:W-:Y:S01]  /*28c70*/  @!P3 ST.E.64 desc[UR6][R12.64], R140 ;  /* 0x0000008c0c00b985 */ /* 0x0001e2000c101b06 */
[----:B------:R-:W-:-:S03]  /*28c80*/  @!P5 LEA.HI.X R3, R152, R3, R153, 0x2, P0 ;  /* 0x000000039803d211 */ /* 0x000fc600000f1499 */
[----:B------:R0:W-:Y:S04]  /*28c90*/  @!P2 ST.E.64 desc[UR6][R10.64], R144 ;  /* 0x000000900a00a985 */ /* 0x0001e8000c101b06 */
[----:B------:R0:W-:Y:S02]  /*28ca0*/  @!P5 ST.E.64 desc[UR6][R2.64], R148 ;  /* 0x000000940200d985 */ /* 0x0001e4000c101b06 */
.L_x_2875:
[----:B------:R-:W-:Y:S05]  /*28cb0*/  BSYNC B1 ;  /* 0x0000000000017941 */ /* 0x000fea0003800000 */
.L_x_2874:
[----:B------:R-:W-:Y:S01]  /*28cc0*/  ISETP.GE.AND P0, PT, R14, R0, PT ;  /* 0x000000000e00720c */ /* 0x000fe20003f06270 */
[----:B------:R1:W2:Y:S04]  /*28cd0*/  SHFL.IDX PT, R21, R20, 0x1, 0x1c1f ;  /* 0x003c1f0014157f89 */ /* 0x0002a800000e0000 */
[----:B------:R1:W3:Y:S08]  /*28ce0*/  SHFL.IDX PT, R20, R4, 0x1, 0x1c1f ;  /* 0x003c1f0004147f89 */ /* 0x0002f000000e0000 */
[----:B-1----:R-:W-:Y:S05]  /*28cf0*/  @P0 BRA `(.L_x_2873) ;  /* 0x0000001400b00947 */ /* 0x002fea0003800000 */
[----:B------:R-:W-:Y:S01]  /*28d00*/  ULDC UR4, c[0x0][0xac8] ;  /* 0x0002b20000047ab9 */ /* 0x000fe20000000800 */
[----:B------:R-:W-:Y:S01]  /*28d10*/  ULDC.64 UR6, c[0x0][0x208] ;  /* 0x0000820000067ab9 */ /* 0x000fe20000000a00 */
[----:B------:R-:W-:Y:S02]  /*28d20*/  ISETP.GE.AND P3, PT, R233, UR4, PT ;  /* 0x00000004e9007c0c */ /* 0x000fe4000bf66270 */
[----:B------:R-:W-:Y:S02]  /*28d30*/  ISETP.GE.AND P2, PT, R228, UR4, PT ;  /* 0x00000004e4007c0c */ /* 0x000fe4000bf46270 */
[----:B------:R-:W-:Y:S02]  /*28d40*/  ISETP.GE.AND P1, PT, R210, UR4, PT ;  /* 0x00000004d2007c0c */ /* 0x000fe4000bf26270 */
[----:B------:R-:W-:Y:S02]  /*28d50*/  ISETP.GE.AND P0, PT, R208, UR4, PT ;  /* 0x00000004d0007c0c */ /* 0x000fe4000bf06270 */
[----:B------:R-:W-:-:S05]  /*28d60*/  ISETP.GE.AND P4, PT, R204, UR4, PT ;  /* 0x00000004cc007c0c */ /* 0x000fca000bf86270 */
[----:B0-23--:R-:W-:-:S04]  /*28d70*/  @!P3 IMAD.WIDE R2, R233, 0x4, R20 ;  /* 0x00000004e902b825 */ /* 0x00dfc800078e0214 */
        /* <DEDUP_REMOVED lines=17> */
[-C--:B------:R-:W-:Y:S01]  /*28e90*/  @!P4 LEA.HI.X R9, R204, R21.reuse, R205, 0x2, P2 ;  /* 0x00000015cc09c211 */ /* 0x080fe200010f14cd */
[----:B------:R0:W-:Y:S01]  /*28ea0*/  @!P3 ST.E.64 desc[UR6][R2.64], R42 ;  /* 0x0000002a0200b985 */ /* 0x0001e2000c101b06 */
[----:B------:R-:W-:Y:S02]  /*28eb0*/  ISETP.GE.AND P2, PT, R196, UR4, PT ;  /* 0x00000004c4007c0c */ /* 0x000fe4000bf46270 */
[----:B--2---:R-:W-:Y:S01]  /*28ec0*/  @!P5 LEA R10, P6, R202, R20, 0x2 ;  /* 0x00000014ca0ad211 */ /* 0x004fe200078c10ff */
[----:B------:R1:W-:Y:S01]  /*28ed0*/  @!P4 ST.E.64 desc[UR6][R8.64], R46 ;  /* 0x0000002e0800c985 */ /* 0x0003e2000c101b06 */
[----:B------:R-:W-:Y:S02]  /*28ee0*/  ISETP.GE.AND P3, PT, R194, UR4, PT ;  /* 0x00000004c2007c0c */ /* 0x000fe4000bf66270 */
[----:B------:R-:W-:-:S02]  /*28ef0*/  @!P5 LEA.HI.X R11, R202, R21, R203, 0x2, P6 ;  /* 0x00000015ca0bd211 */ /* 0x000fc400030f14cb */
        /* <DEDUP_REMOVED lines=95> */
[----:B-1----:R-:W-:Y:S01]  /*294f0*/  LEA R2, P0, R152, R20, 0x2 ;  /* 0x0000001498027211 */ /* 0x002fe200078010ff */
[----:B------:R-:W-:-:S03]  /*29500*/  ULDC.64 UR4, c[0x0][0x208] ;  /* 0x0000820000047ab9 */ /* 0x000fc60000000a00 */
[----:B------:R-:W-:-:S05]  /*29510*/  LEA.HI.X R3, R152, R21, R153, 0x2, P0 ;  /* 0x0000001598037211 */ /* 0x000fca00000f1499 */
[----:B------:R4:W-:Y:S01]  /*29520*/  ST.E.64 desc[UR4][R2.64], R150 ;  /* 0x0000009602007985 */ /* 0x0009e2000c101b04 */
[----:B------:R-:W-:Y:S05]  /*29530*/  BRA `(.L_x_2873) ;  /* 0x0000000c00a07947 */ /* 0x000fea0003800000 */
.L_x_2864:
[----:B-1----:R-:W2:Y:S01]  /*29540*/  LDL.LU R4, [R1+0x6c] ;  /* 0x00006c0001047983 */ /* 0x002ea20000300800 */
[----:B------:R-:W-:Y:S01]  /*29550*/  ULDC.64 UR4, c[0x0][0xc08] ;  /* 0x0003020000047ab9 */ /* 0x000fe20000000a00 */
[----:B------:R-:W-:Y:S02]  /*29560*/  ULDC.64 UR6, c[0x0][0xc00] ;  /* 0x0003000000067ab9 */ /* 0x000fe40000000a00 */
[----:B------:R-:W3:Y:S04]  /*29570*/  LDL.LU R0, [R1+0x70] ;  /* 0x0000700001007983 */ /* 0x000ee80000300800 */
[----:B------:R-:W4:Y:S01]  /*29580*/  LDL R10, [R1+0x64] ;  /* 0x00006400010a7983 */ /* 0x000f220000100800 */
[----:B------:R-:W-:Y:S01]  /*29590*/  ISETP.NE.U32.AND P1, PT, RZ, UR4, PT ;  /* 0x00000004ff007c0c */ /* 0x000fe2000bf25070 */
[----:B------:R-:W-:Y:S01]  /*295a0*/  IMAD.MOV.U32 R25, RZ, RZ, RZ ;  /* 0x000000ffff197224 */ /* 0x000fe200078e00ff */
[----:B------:R-:W-:Y:S01]  /*295b0*/  ISETP.NE.U32.AND P0, PT, RZ, UR6, PT ;  /* 0x00000006ff007c0c */ /* 0x000fe2000bf05070 */
[----:B------:R-:W-:Y:S01]  /*295c0*/  ULDC.64 UR8, c[0x0][0x208] ;  /* 0x0000820000087ab9 */ /* 0x000fe20000000a00 */
[----:B------:R-:W-:Y:S01]  /*295d0*/  ISETP.NE.AND.EX P1, PT, RZ, UR5, PT, P1 ;  /* 0x00000005ff007c0c */ /* 0x000fe2000bf25310 */
[----:B------:R-:W1:Y:S01]  /*295e0*/  S2R R35, SR_TID.X ;  /* 0x0000000000237919 */ /* 0x000e620000002100 */
[----:B------:R-:W-:-:S02]  /*295f0*/  ISETP.NE.AND.EX P0, PT, RZ, UR7, PT, P0 ;  /* 0x00000007ff007c0c */ /* 0x000fc4000bf05300 */
[----:B--2---:R-:W-:-:S04]  /*29600*/  IADD3 R2, P2, R4, UR6, RZ ;  /* 0x0000000604027c10 */ /* 0x004fc8000ff5e0ff */
[----:B---3--:R-:W-:-:S05]  /*29610*/  IADD3.X R3, R0, UR7, RZ, P2, !PT ;  /* 0x0000000700037c10 */ /* 0x008fca00097fe4ff */
[----:B------:R-:W-:Y:S02]  /*29620*/  @P1 IADD3 R8, P2, R4, UR4, RZ ;  /* 0x0000000404081c10 */ /* 0x000fe4000ff5e0ff */
[----:B------:R2:W5:Y:S02]  /*29630*/  @P0 LDG.E R25, desc[UR8][R2.64] ;  /* 0x0000000802190981 */ /* 0x000564000c1e1900 */
[----:B------:R-:W-:Y:S01]  /*29640*/  @P1 IADD3.X R9, R0, UR5, RZ, P2, !PT ;  /* 0x0000000500091c10 */ /* 0x000fe200097fe4ff */
[----:B------:R-:W-:Y:S01]  /*29650*/  ULDC UR4, c[0x0][0xa88] ;  /* 0x0002a20000047ab9 */ /* 0x000fe20000000800 */
[----:B----4-:R-:W-:Y:S02]  /*29660*/  ISETP.NE.AND P2, PT, R10, RZ, PT ;  /* 0x000000ff0a00720c */ /* 0x010fe40003f45270 */
[----:B------:R-:W-:Y:S01]  /*29670*/  MOV R0, UR4 ;  /* 0x0000000400007c02 */ /* 0x000fe20008000f00 */
[----:B-1----:R-:W-:-:S05]  /*29680*/  VIADD R4, R35, 0xffffff80 ;  /* 0xffffff8023047836 */ /* 0x002fca0000000000 */
[----:B------:R2:W5:Y:S01]  /*29690*/  @P1 LDG.E R0, desc[UR8][R8.64] ;  /* 0x0000000808001981 */ /* 0x000562000c1e1900 */
[----:B------:R-:W-:-:S04]  /*296a0*/  ISETP.GT.AND P3, PT, R4, 0x7f, PT ;  /* 0x0000007f0400780c */ /* 0x000fc80003f64270 */
[----:B------:R-:W1:Y:S02]  /*296b0*/  @!P2 LDC R10, c[0x0][0xad4] ;  /* 0x0002b500ff0aab82 */ /* 0x000e640000000800 */
[----:B-1----:R2:W-:Y:S01]  /*296c0*/  @!P2 STL [R1+0x64], R10 ;  /* 0x0000640a0100a387 */ /* 0x0025e20000100800 */
[----:B------:R-:W-:Y:S01]  /*296d0*/  ISETP.GT.AND P2, PT, R10, 0x1, PT ;  /* 0x000000010a00780c */ /* 0x000fe20003f44270 */
[----:B------:R-:W-:-:S12]  /*296e0*/  @P1 BRA `(.L_x_2876) ;  /* 0x0000000000141947 */ /* 0x000fd80003800000 */
[----:B------:R-:W-:Y:S05]  /*296f0*/  @!P0 BRA `(.L_x_2876) ;  /* 0x0000000000108947 */ /* 0x000fea0003800000 */
[----:B------:R-:W-:Y:S02]  /*29700*/  ULDC.64 UR4, c[0x0][0x208] ;  /* 0x0000820000047ab9 */ /* 0x000fe40000000a00 */
[----:B--2---:R-:W2:Y:S04]  /*29710*/  LDG.E R9, desc[UR4][R2.64] ;  /* 0x0000000402097981 */ /* 0x004ea8000c1e1900 */
[----:B-----5:R-:W2:Y:S02]  /*29720*/  LDG.E R0, desc[UR4][R2.64+0x4] ;  /* 0x0000040402007981 */ /* 0x020ea4000c1e1900 */
[----:B--2---:R-:W-:-:S07]  /*29730*/  IMAD.IADD R0, R0, 0x1, -R9 ;  /* 0x0000000100007824 */ /* 0x004fce00078e0a09 */
.L_x_2876:
[----:B--2---:R-:W2:Y:S04]  /*29740*/  LDL.LU R3, [R1+0x68] ;  /* 0x0000680001037983 */ /* 0x004ea80000300800 */
[----:B------:R-:W3:Y:S01]  /*29750*/  LDL.LU R2, [R1+0x88] ;  /* 0x0000880001027983 */ /* 0x000ee20000300800 */
[----:B------:R-:W-:Y:S01]  /*29760*/  BSSY B1, `(.L_x_2877) ;  /* 0x0000037000017945 */ /* 0x000fe20003800000 */
[----:B-----5:R-:W-:Y:S02]  /*29770*/  SHF.R.S32.HI R26, RZ, 0x1f, R25 ;  /* 0x0000001fff1a7819 */ /* 0x020fe40000011419 */
[----:B--2---:R-:W-:Y:S02]  /*29780*/  SEL R33, R3, RZ, !P0 ;  /* 0x000000ff03217207 */ /* 0x004fe40004000000 */
[----:B---3--:R-:W-:Y:S01]  /*29790*/  SEL R28, R2, RZ, !P0 ;  /* 0x000000ff021c7207 */ /* 0x008fe20004000000 */
[----:B------:R-:W-:Y:S06]  /*297a0*/  @P3 BRA `(.L_x_2878) ;  /* 0x0000000000c83947 */ /* 0x000fec0003800000 */
[----:B------:R-:W1:Y:S01]  /*297b0*/  LDC R37, c[0x0][0xbe8] ;  /* 0x0002fa00ff257b82 */ /* 0x000e620000000800 */
[----:B------:R-:W-:Y:S01]  /*297c0*/  IADD3 R35, R230, -0x80, R35 ;  /* 0xffffff80e6237810 */ /* 0x000fe20007ffe023 */
[----:B-1----:R-:W-:-:S05]  /*297d0*/  IMAD R2, R0, R37, RZ ;  /* 0x0000002500027224 */ /* 0x002fca00078e02ff */
[----:B------:R-:W-:-:S13]  /*297e0*/  ISETP.GE.AND P0, PT, R35, R2, PT ;  /* 0x000000022300720c */ /* 0x000fda0003f06270 */
[----:B------:R-:W-:Y:S05]  /*297f0*/  @P0 BRA `(.L_x_2878) ;  /* 0x0000000000b40947 */ /* 0x000fea0003800000 */
[----:B------:R-:W2:Y:S01]  /*29800*/  LDL.LU R30, [R1+0x84] ;  /* 0x00008400011e7983 */ /* 0x000ea20000300800 */
[----:B------:R-:W-:Y:S01]  /*29810*/  IMAD.MOV.U32 R24, RZ, RZ, 0x9b8 ;  /* 0x000009b8ff187424 */ /* 0x000fe200078e00ff */
[----:B------:R-:W-:Y:S01]  /*29820*/  ISETP.GT.AND P0, PT, R10, 0x1, PT ;  /* 0x000000010a00780c */ /* 0x000fe20003f04270 */
[----:B------:R-:W1:Y:S01]  /*29830*/  LDC.64 R12, c[0x0][0xba8] ;  /* 0x0002ea00ff0c7b82 */ /* 0x000e620000000a00 */
[----:B------:R-:W-:Y:S01]  /*29840*/  ISETP.NE.AND P1, PT, R37, 0x1, PT ;  /* 0x000000012500780c */ /* 0x000fe20003f25270 */
[----:B------:R-:W-:Y:S01]  /*29850*/  IMAD.MOV.U32 R27, RZ, RZ, R35 ;  /* 0x000000ffff1b7224 */ /* 0x000fe200078e0023 */
[----:B------:R-:W-:Y:S01]  /*29860*/  SEL R24, R24, 0x978, P0 ;  /* 0x0000097818187807 */ /* 0x000fe20000000000 */
[----:B------:R-:W-:-:S04]  /*29870*/  ULDC.64 UR4, c[0x0][0x208] ;  /* 0x0000820000047ab9 */ /* 0x000fc80000000a00 */
[----:B------:R-:W3:Y:S08]  /*29880*/  LDC.64 R2, c[0x0][R24+0x220] ;  /* 0x0000880018027b82 */ /* 0x000ef00000000a00 */
[----:B------:R-:W4:Y:S08]  /*29890*/  LDC.64 R14, c[0x0][R24+0x218] ;  /* 0x00008600180e7b82 */ /* 0x000f300000000a00 */
[----:B------:R-:W5:Y:S08]  /*298a0*/  LDC.64 R8, c[0x0][R24+0x228] ;  /* 0x00008a0018087b82 */ /* 0x000f700000000a00 */
[----:B------:R-:W0:Y:S08]  /*298b0*/  @P1 LDC R4, c[0x0][0xbec] ;  /* 0x0002fb00ff041b82 */ /* 0x000e300000000800 */
[----:B------:R-:W5:Y:S08]  /*298c0*/  LDC.64 R10, c[0x0][R24+0x210] ;  /* 0x00008400180a7b82 */ /* 0x000f700000000a00 */
[----:B------:R-:W5:Y:S01]  /*298d0*/  @P1 LDC R31, c[0x0][0xbf0] ;  /* 0x0002fc00ff1f1b82 */ /* 0x000f620000000800 */
[----:B0-----:R-:W-:-:S07]  /*298e0*/  @P1 IMAD.HI.U32 R4, R35, R4, RZ ;  /* 0x0000000423041227 */ /* 0x001fce00078e00ff */
[----:B-1----:R-:W0:Y:S01]  /*298f0*/  @!P0 LDC R12, c[0x0][0xb50] ;  /* 0x0002d400ff0c8b82 */ /* 0x002e220000000800 */
[-C--:B---3--:R-:W-:Y:S02]  /*29900*/  IMAD R3, R3, R33.reuse, RZ ;  /* 0x0000002103037224 */ /* 0x088fe400078e02ff */
[----:B------:R-:W-:-:S05]  /*29910*/  IMAD.WIDE.U32 R20, R2, R33, RZ ;  /* 0x0000002102147225 */ /* 0x000fca00078e00ff */
[----:B------:R-:W1:Y:S01]  /*29920*/  @!P0 LDC R13, c[0x0][0xb54] ;  /* 0x0002d500ff0d8b82 */ /* 0x000e620000000800 */
[-C--:B----4-:R-:W-:Y:S02]  /*29930*/  IMAD R29, R15, R236.reuse, RZ ;  /* 0x000000ec0f1d7224 */ /* 0x090fe400078e02ff */
[----:B------:R-:W-:Y:S01]  /*29940*/  IMAD.WIDE.U32 R14, R14, R236, RZ ;  /* 0x000000ec0e0e7225 */ /* 0x000fe200078e00ff */
[----:B-----5:R-:W-:-:S03]  /*29950*/  @P1 SHF.R.U32.HI R27, RZ, R31, R4 ;  /* 0x0000001fff1b1219 */ /* 0x020fc60000011604 */
        /* <DEDUP_REMOVED lines=16> */
[----:B------:R-:W-:Y:S01]  /*29a60*/  IMAD.WIDE.U32 R8, R10, R3, R8 ;  /* 0x000000030a087225 */ /* 0x000fe200078e0008 */
[----:B------:R-:W-:-:S03]  /*29a70*/  MOV R3, 0xff800000 ;  /* 0xff80000000037802 */ /* 0x000fc60000000f00 */
[----:B------:R-:W-:Y:S01]  /*29a80*/  IMAD R15, R10, R15, R2 ;  /* 0x0000000f0a0f7224 */ /* 0x000fe200078e0202 */
[----:B0-----:R-:W-:-:S03]  /*29a90*/  LEA R12, P0, R8, R12, 0x2 ;  /* 0x0000000c080c7211 */ /* 0x001fc600078010ff */
[----:B------:R-:W-:-:S05]  /*29aa0*/  IMAD.IADD R2, R9, 0x1, R15 ;  /* 0x0000000109027824 */ /* 0x000fca00078e020f */
[----:B-1----:R-:W-:-:S05]  /*29ab0*/  LEA.HI.X R13, R8, R13, R2, 0x2, P0 ;  /* 0x0000000d080d7211 */ /* 0x002fca00000f1402 */
[----:B------:R1:W-:Y:S02]  /*29ac0*/  STG.E desc[UR4][R12.64], R3 ;  /* 0x000000030c007986 */ /* 0x0003e4000c101904 */
.L_x_2878:
[----:B------:R-:W-:Y:S05]  /*29ad0*/  BSYNC B1 ;  /* 0x0000000000017941 */ /* 0x000fea0003800000 */
.L_x_2877:
[----:B------:R-:W-:Y:S05]  /*29ae0*/  @P2 BRA `(.L_x_2873) ;  /* 0x0000000800342947 */ /* 0x000fea0003800000 */
[----:B------:R2:W5:Y:S01]  /*29af0*/  LDL R27, [R1+0x60] ;  /* 0x00006000011b7983 */ /* 0x0005620000100800 */
[----:B------:R-:W3:Y:S01]  /*29b00*/  LDC R15, c[0x0][0xbe8] ;  /* 0x0002fa00ff0f7b82 */ /* 0x000ee20000000800 */
[----:B------:R-:W-:Y:S02]  /*29b10*/  ULDC.64 UR4, c[0x0][0xaa0] ;  /* 0x0002a80000047ab9 */ /* 0x000fe40000000a00 */
[----:B------:R2:W5:Y:S04]  /*29b20*/  LDL R24, [R1+0x80] ;  /* 0x0000800001187983 */ /* 0x0005680000100800 */
[----:B------:R2:W5:Y:S01]  /*29b30*/  LDL R20, [R1+0x7c] ;  /* 0x00007c0001147983 */ /* 0x0005620000100800 */
[----:B------:R-:W-:Y:S01]  /*29b40*/  IMAD R2, R26, UR4, RZ ;  /* 0x000000041a027c24 */ /* 0x000fe2000f8e02ff */
[----:B------:R-:W-:Y:S01]  /*29b50*/  ULDC.64 UR6, c[0x0][0xaf0] ;  /* 0x0002bc0000067ab9 */ /* 0x000fe20000000a00 */
[----:B------:R-:W-:Y:S01]  /*29b60*/  IMAD R11, R237, 0x20, R212 ;  /* 0x00000020ed0b7824 */ /* 0x000fe200078e02d4 */
[----:B------:R-:W-:Y:S01]  /*29b70*/  BSSY B1, `(.L_x_2879) ;  /* 0x000003f000017945 */ /* 0x000fe20003800000 */
[----:B------:R-:W-:-:S02]  /*29b80*/  IMAD R9, R25, UR5, R2 ;  /* 0x0000000519097c24 */ /* 0x000fc4000f8e0202 */
[----:B-1----:R-:W-:Y:S01]  /*29b90*/  IMAD.WIDE.U32 R2, R25, UR4, RZ ;  /* 0x0000000419027c25 */ /* 0x002fe2000f8e00ff */
[----:B------:R-:W-:-:S03]  /*29ba0*/  ULDC.64 UR4, c[0x0][0xae8] ;  /* 0x0002ba0000047ab9 */ /* 0x000fc60000000a00 */
[----:B------:R-:W-:Y:S02]  /*29bb0*/  IMAD.IADD R13, R230, 0x1, R11 ;  /* 0x00000001e60d7824 */ /* 0x000fe400078e020b */
[----:B------:R-:W-:Y:S02]  /*29bc0*/  IMAD.IADD R3, R3, 0x1, R9 ;  /* 0x0000000103037824 */ /* 0x000fe400078e0209 */
[----:B------:R-:W-:Y:S01]  /*29bd0*/  IMAD.MOV.U32 R9, RZ, RZ, R13 ;  /* 0x000000ffff097224 */ /* 0x000fe200078e000d */
[----:B---3--:R-:W-:Y:S01]  /*29be0*/  ISETP.NE.AND P0, PT, R15, 0x1, PT ;  /* 0x000000010f00780c */ /* 0x008fe20003f05270 */
[----:B------:R-:W-:-:S04]  /*29bf0*/  IMAD.WIDE.U32 R2, R236, UR4, R2 ;  /* 0x00000004ec027c25 */ /* 0x000fc8000f8e0002 */
[----:B------:R-:W-:Y:S02]  /*29c00*/  IMAD R8, R28, UR6, RZ ;  /* 0x000000061c087c24 */ /* 0x000fe4000f8e02ff */
[----:B------:R-:W-:Y:S01]  /*29c10*/  IMAD R3, R236, UR5, R3 ;  /* 0x00000005ec037c24 */ /* 0x000fe2000f8e0203 */
[----:B------:R-:W-:Y:S01]  /*29c20*/  ULDC.64 UR4, c[0x0][0xae0] ;  /* 0x0002b80000047ab9 */ /* 0x000fe20000000a00 */
[C---:B------:R-:W-:Y:S02]  /*29c30*/  IMAD R11, R33.reuse, UR7, R8 ;  /* 0x00000007210b7c24 */ /* 0x040fe4000f8e0208 */
[----:B------:R-:W-:Y:S02]  /*29c40*/  IMAD.WIDE.U32 R2, R33, UR6, R2 ;  /* 0x0000000621027c25 */ /* 0x000fe4000f8e0002 */
[----:B------:R-:W1:Y:S02]  /*29c50*/  @P0 LDC R4, c[0x0][0xbec] ;  /* 0x0002fb00ff040b82 */ /* 0x000e640000000800 */
[----:B------:R-:W-:-:S02]  /*29c60*/  IMAD.IADD R3, R3, 0x1, R11 ;  /* 0x0000000103037824 */ /* 0x000fc400078e020b */
[----:B------:R-:W-:-:S04]  /*29c70*/  IMAD.IADD R230, R212, 0x1, R230 ;  /* 0x00000001d4e67824 */ /* 0x000fc800078e02e6 */
[----:B------:R-:W3:Y:S01]  /*29c80*/  @P0 LDC R21, c[0x0][0xbf0] ;  /* 0x0002fc00ff150b82 */ /* 0x000ee20000000800 */
[----:B-1----:R-:W-:-:S05]  /*29c90*/  @P0 IMAD.HI.U32 R4, R13, R4, RZ ;  /* 0x000000040d040227 */ /* 0x002fca00078e00ff */
[----:B---3--:R-:W-:-:S04]  /*29ca0*/  @P0 SHF.R.U32.HI R9, RZ, R21, R4 ;  /* 0x00000015ff090219 */ /* 0x008fc80000011604 */
[----:B------:R-:W-:Y:S01]  /*29cb0*/  SHF.R.S32.HI R4, RZ, 0x1f, R9 ;  /* 0x0000001fff047819 */ /* 0x000fe20000011409 */
[C---:B------:R-:W-:Y:S01]  /*29cc0*/  IMAD.WIDE.U32 R2, R9.reuse, UR4, R2 ;  /* 0x0000000409027c25 */ /* 0x040fe2000f8e0002 */
[----:B------:R-:W-:-:S03]  /*29cd0*/  IADD3 R8, -R9, RZ, RZ ;  /* 0x000000ff09087210 */ /* 0x000fc60007ffe1ff */
[----:B------:R-:W-:Y:S02]  /*29ce0*/  IMAD R4, R4, UR4, RZ ;  /* 0x0000000404047c24 */ /* 0x000fe4000f8e02ff */
[----:B------:R-:W-:Y:S02]  /*29cf0*/  IMAD R11, R15, R8, R13 ;  /* 0x000000080f0b7224 */ /* 0x000fe400078e020d */
[----:B------:R-:W-:Y:S01]  /*29d00*/  IMAD R13, R9, UR5, R4 ;  /* 0x00000005090d7c24 */ /* 0x000fe2000f8e0204 */
[----:B------:R-:W-:Y:S01]  /*29d10*/  ULDC.64 UR4, c[0x0][0xad8] ;  /* 0x0002b60000047ab9 */ /* 0x000fe20000000a00 */
[----:B------:R-:W-:Y:S01]  /*29d20*/  IMAD R15, R0, R15, RZ ;  /* 0x0000000f000f7224 */ /* 0x000fe200078e02ff */
[----:B------:R-:W-:Y:S01]  /*29d30*/  SHF.R.S32.HI R4, RZ, 0x1f, R11 ;  /* 0x0000001fff047819 */ /* 0x000fe2000001140b */
[----:B------:R-:W-:Y:S02]  /*29d40*/  IMAD.IADD R3, R3, 0x1, R13 ;  /* 0x0000000103037824 */ /* 0x000fe400078e020d */
[C---:B------:R-:W-:Y:S01]  /*29d50*/  VIADD R0, R230.reuse, 0x20 ;  /* 0x00000020e6007836 */ /* 0x040fe20000000000 */
[----:B------:R-:W-:Y:S01]  /*29d60*/  ISETP.GE.AND P2, PT, R230, R15, PT ;  /* 0x0000000fe600720c */ /* 0x000fe20003f46270 */
[----:B------:R-:W-:-:S02]  /*29d70*/  IMAD R4, R4, UR4, RZ ;  /* 0x0000000404047c24 */ /* 0x000fc4000f8e02ff */
[C---:B------:R-:W-:Y:S01]  /*29d80*/  IMAD.WIDE.U32 R2, R11.reuse, UR4, R2 ;  /* 0x000000040b027c25 */ /* 0x040fe2000f8e0002 */
[-C--:B------:R-:W-:Y:S02]  /*29d90*/  ISETP.GE.AND P1, PT, R0, R15.reuse, PT ;  /* 0x0000000f0000720c */ /* 0x080fe40003f26270 */
[----:B------:R-:W-:Y:S01]  /*29da0*/  IADD3 R0, R230, 0x40, RZ ;  /* 0x00000040e6007810 */ /* 0x000fe20007ffe0ff */
[----:B------:R-:W-:Y:S01]  /*29db0*/  IMAD R9, R11, UR5, R4 ;  /* 0x000000050b097c24 */ /* 0x000fe2000f8e0204 */
[----:B------:R-:W-:Y:S02]  /*29dc0*/  ULDC.64 UR4, c[0x0][0xa80] ;  /* 0x0002a00000047ab9 */ /* 0x000fe40000000a00 */
[----:B------:R-:W-:Y:S01]  /*29dd0*/  LEA R4, P3, R2, UR4, 0x1 ;  /* 0x0000000402047c11 */ /* 0x000fe2000f8608ff */
[----:B------:R-:W-:Y:S01]  /*29de0*/  IMAD.IADD R3, R3, 0x1, R9 ;  /* 0x0000000103037824 */ /* 0x000fe200078e0209 */
[----:B------:R-:W-:-:S03]  /*29df0*/  ISETP.GE.AND P0, PT, R0, R15, PT ;  /* 0x0000000f0000720c */ /* 0x000fc60003f06270 */
[----:B------:R2:W1:Y:S01]  /*29e00*/  SHFL.IDX PT, R12, R4, RZ, 0x181f ;  /* 0x00181fff040c7589 */ /* 0x00046200000e0000 */
[----:B------:R-:W-:-:S05]  /*29e10*/  LEA.HI.X R14, R2, UR5, R3, 0x1, P3 ;  /* 0x00000005020e7c11 */ /* 0x000fca00098f0c03 */
[----:B------:R2:W3:Y:S01]  /*29e20*/  SHFL.IDX PT, R13, R14, RZ, 0x181f ;  /* 0x00181fff0e0d7589 */ /* 0x0004e200000e0000 */
[----:B------:R-:W-:Y:S05]  /*29e30*/  @P2 BRA `(.L_x_2880) ;  /* 0x0000000000482947 */ /* 0x000fea0003800000 */
[----:B------:R-:W-:Y:S01]  /*29e40*/  ULDC UR4, c[0x0][0xac8] ;  /* 0x0002b20000047ab9 */ /* 0x000fe20000000800 */
[----:B------:R-:W-:Y:S01]  /*29e50*/  ULDC.64 UR6, c[0x0][0x208] ;  /* 0x0000820000067ab9 */ /* 0x000fe20000000a00 */
[----:B------:R-:W-:Y:S02]  /*29e60*/  ISETP.GE.AND P5, PT, R18, UR4, PT ;  /* 0x0000000412007c0c */ /* 0x000fe4000bfa6270 */
[----:B------:R-:W-:Y:S02]  /*29e70*/  ISETP.GE.AND P3, PT, R220, UR4, PT ;  /* 0x00000004dc007c0c */ /* 0x000fe4000bf66270 */
[----:B------:R-:W-:Y:S02]  /*29e80*/  ISETP.GE.AND P2, PT, R221, UR4, PT ;  /* 0x00000004dd007c0c */ /* 0x000fe4000bf46270 */
[----:B------:R-:W-:-:S07]  /*29e90*/  ISETP.GE.AND P4, PT, R213, UR4, PT ;  /* 0x00000004d5007c0c */ /* 0x000fce000bf86270 */
[----:B-1----:R-:W-:-:S04]  /*29ea0*/  @!P5 LEA R10, P6, R18, R12, 0x1 ;  /* 0x0000000c120ad211 */ /* 0x002fc800078c08ff */
[-C--:B---3--:R-:W-:Y:S02]  /*29eb0*/  @!P5 LEA.HI.X R11, R18, R13.reuse, R19, 0x1, P6 ;  /* 0x0000000d120bd211 */ /* 0x088fe400030f0c13 */
        /* <DEDUP_REMOVED lines=10> */
.L_x_2880:
[----:B------:R-:W-:Y:S05]  /*29f60*/  BSYNC B1 ;  /* 0x0000000000017941 */ /* 0x000fea0003800000 */
.L_x_2879:
[----:B---34-:R3:W4:Y:S01]  /*29f70*/  SHFL.IDX PT, R13, R14, 0x1, 0x181f ;  /* 0x00381f000e0d7f89 */ /* 0x01872200000e0000 */
[----:B------:R-:W-:Y:S03]  /*29f80*/  BSSY B1, `(.L_x_2881) ;  /* 0x0000015000017945 */ /* 0x000fe60003800000 */
[----:B-1----:R3:W1:Y:S01]  /*29f90*/  SHFL.IDX PT, R12, R4, 0x1, 0x181f ;  /* 0x00381f00040c7f89 */ /* 0x00266200000e0000 */
        /* <DEDUP_REMOVED lines=9> */
[-C--:B----4-:R-:W-:Y:S02]  /*2a030*/  @!P4 LEA.HI.X R11, R18, R13.reuse, R19, 0x1, P6 ;  /* 0x0000000d120bc211 */ /* 0x090fe400030f0c13 */
        /* <DEDUP_REMOVED lines=9> */
.L_x_2882:
[----:B------:R-:W-:Y:S05]  /*2a0d0*/  BSYNC B1 ;  /* 0x0000000000017941 */ /* 0x000fea0003800000 */
.L_x_2881:
[----:B-1--4-:R1:W4:Y:S01]  /*2a0e0*/  SHFL.IDX PT, R13, R14, 0x2, 0x181f ;  /* 0x00581f000e0d7f89 */ /* 0x01232200000e0000 */
        /* <DEDUP_REMOVED lines=21> */
.L_x_2884:
[----:B------:R-:W-:Y:S05]  /*2a240*/  BSYNC B1 ;  /* 0x0000000000017941 */ /* 0x000fea0003800000 */
.L_x_2883:
[----:B------:R-:W-:Y:S01]  /*2a250*/  IADD3 R0, R230, 0x60, RZ ;  /* 0x00000060e6007810 */ /* 0x000fe20007ffe0ff */
[----:B0---4-:R0:W4:Y:S03]  /*2a260*/  SHFL.IDX PT, R13, R14, 0x3, 0x181f ;  /* 0x00781f000e0d7f89 */ /* 0x01112600000e0000 */
[----:B------:R-:W-:Y:S01]  /*2a270*/  ISETP.GE.AND P0, PT, R0, R15, PT ;  /* 0x0000000f0000720c */ /* 0x000fe20003f06270 */
[----:B------:R0:W0:-:S12]  /*2a280*/  SHFL.IDX PT, R12, R4, 0x3, 0x181f ;  /* 0x00781f00040c7f89 */ /* 0x00001800000e0000 */
        /* <DEDUP_REMOVED lines=19> */
.L_x_2873:
[----:B------:R-:W-:Y:S05]  /*2a3c0*/  BSYNC B0 ;  /* 0x0000000000007941 */ /* 0x000fea0003800000 */
.L_x_2863:
[----:B------:R-:W-:Y:S02]  /*2a3d0*/  ULDC UR4, c[0x0][0xc3c] ;  /* 0x00030f0000047ab9 */ /* 0x000fe40000000800 */
[----:B------:R-:W-:-:S13]  /*2a3e0*/  ISETP.GE.AND P0, PT, R7, UR4, PT ;  /* 0x0000000407007c0c */ /* 0x000fda000bf06270 */
[----:B------:R-:W-:Y:S05]  /*2a3f0*/  @!P0 BRA `(.L_x_2885) ;  /* 0xfffffd7000e48947 */ /* 0x000fea000383ffff */
[----:B------:R-:W-:Y:S05]  /*2a400*/  BRA `(.L_x_2622) ;  /* 0x0000009c00107947 */ /* 0x000fea0003800000 */
.L_x_2620:
        /* <DEDUP_REMOVED lines=20> */
.L_x_2886:
        /* <DEDUP_REMOVED lines=41> */
[----:B------:R-:W-:Y:S01]  /*2a7e0*/  MOV R9, R4 ;  /* 0x0000000400097202 */ /* 0x000fe20000000f00 */
[----:B------:R-:W-:Y:S01]  /*2a7f0*/  UMOV UR4, URZ ;  /* 0x0000003f00047c82 */ /* 0x000fe20008000000 */
[----:B------:R-:W-:-:S05]  /*2a800*/  ULDC UR5, c[0x0][0xc38] ;  /* 0x00030e0000057ab9 */ /* 0x000fca0000000800 */
.L_x_2890:
        /* <DEDUP_REMOVED lines=39> */
[----:B------:R-:W-:-:S07]  /*2aa80*/  IMAD.MOV.U32 R5, RZ, RZ, R2 ;  /* 0x000000ffff057224 */ /* 0x000fce00078e0002 */
.L_x_2888:
        /* <DEDUP_REMOVED lines=12> */
.L_x_2891:
[----:B----4-:R-:W-:Y:S01]  /*2ab50*/  IMAD R3, R3, UR5, R10 ;  /* 0x0000000503037c24 */ /* 0x010fe2000f8e020a */
[----:B------:R-:W-:Y:S02]  /*2ab60*/  IADD3 R14, R9, UR4, RZ ;  /* 0x00000004090e7c10 */ /* 0x000fe4000fffe0ff */
[----:B-1----:R-:W-:Y:S02]  /*2ab70*/  ISETP.NE.AND P0, PT, R8, 0x1, PT ;  /* 0x000000010800780c */ /* 0x002fe40003f05270 */
[----:B------:R1:W-:Y:S01]  /*2ab80*/  STL [R1], R3 ;  /* 0x0000000301007387 */ /* 0x0003e20000100800 */
[----:B---3--:R-:W-:-:S03]  /*2ab90*/  IADD3 R5, -R3, UR6, RZ ;  /* 0x0000000603057c10 */ /* 0x008fc6000fffe1ff */
[----:B------:R1:W-:Y:S07]  /*2aba0*/  STL [R1+0xc], R14 ;  /* 0x00000c0e01007387 */ /* 0x0003ee0000100800 */
        /* <DEDUP_REMOVED lines=18> */
[----:B------:R-:W-:Y:S02]  /*2acd0*/  ISETP.GT.U32.AND P1, PT, R7, R12, PT ;  /* 0x0000000c0700720c */ /* 0x000fe40003f24070 */
[----:B0-----:R-:W-:-:S06]  /*2ace0*/  IADD3 R3, R2, 0xffffffe, RZ ;  /* 0x0ffffffe02037810 */ /* 0x001fcc0007ffe0ff */
[----:B------:R-:W0:Y:S05]  /*2acf0*/  F2I.FTZ.U32.TRUNC.NTZ R3, R3 ;  /* 0x0000000300037305 */ /* 0x000e2a000021f000 */
[----:B------:R-:W-:Y:S02]  /*2ad00*/  @!P1 IMAD.IADD R12, R12, 0x1, -R7 ;  /* 0x000000010c0c9824 */ /* 0x000fe400078e0a07 */
[----:B------:R-:W-:Y:S01]  /*2ad10*/  @!P1 VIADD R10, R10, 0x1 ;  /* 0x000000010a0a9836 */ /* 0x000fe20000000000 */
[----:B------:R-:W-:Y:S02]  /*2ad20*/  ISETP.NE.AND P1, PT, R4, RZ, PT ;  /* 0x000000ff0400720c */ /* 0x000fe40003f25270 */
[----:B------:R-:W-:Y:S01]  /*2ad30*/  ISETP.GE.U32.AND P0, PT, R12, R7, PT ;  /* 0x000000070c00720c */ /* 0x000fe20003f06070 */
[----:B0-----:R-:W-:-:S04]  /*2ad40*/  IMAD.MOV R2, RZ, RZ, -R3 ;  /* 0x000000ffff027224 */ /* 0x001fc800078e0a03 */
[----:B------:R-:W-:Y:S02]  /*2ad50*/  IMAD R7, R2, R9, RZ ;  /* 0x0000000902077224 */ /* 0x000fe400078e02ff */
[----:B------:R-:W-:-:S06]  /*2ad60*/  IMAD.MOV.U32 R2, RZ, RZ, RZ ;  /* 0x000000ffff027224 */ /* 0x000fcc00078e00ff */
[----:B------:R-:W-:Y:S01]  /*2ad70*/  @P0 IADD3 R10, R10, 0x1, RZ ;  /* 0x000000010a0a0810 */ /* 0x000fe20007ffe0ff */
        /* <DEDUP_REMOVED lines=19> */
[----:B------:R-:W-:-:S06]  /*2aeb0*/  @P0 IADD3 R7, R7, 0x1, RZ ;  /* 0x0000000107070810 */ /* 0x000fcc0007ffe0ff */
[----:B------:R-:W-:Y:S01]  /*2aec0*/  @!P2 IMAD.MOV R7, RZ, RZ, -R7 ;  /* 0x000000ffff07a224 */ /* 0x000fe200078e0a07 */
[----:B------:R-:W-:-:S05]  /*2aed0*/  @!P1 LOP3.LUT R7, RZ, R8, RZ, 0x33, !PT ;  /* 0x00000008ff079212 */ /* 0x000fca00078e33ff */
[--C-:B------:R-:W-:Y:S02]  /*2aee0*/  IMAD.MOV R3, RZ, RZ, -R7.reuse ;  /* 0x000000ffff037224 */ /* 0x100fe400078e0a07 */
[C---:B------:R-:W-:Y:S02]  /*2aef0*/  IMAD R7, R8.reuse, 0x1000000, R7 ;  /* 0x0100000008077824 */ /* 0x040fe400078e0207 */
[----:B------:R-:W-:-:S05]  /*2af00*/  IMAD R8, R8, R3, R10 ;  /* 0x0000000308087224 */ /* 0x000fca00078e020a */
[----:B------:R-:W-:-:S05]  /*2af10*/  LEA R3, R8, R7, 0x10 ;  /* 0x0000000708037211 */ /* 0x000fca00078e80ff */
[----:B------:R0:W-:Y:S01]  /*2af20*/  STL [R1+0x8], R3 ;  /* 0x0000080301007387 */ /* 0x0001e20000100800 */
[----:B------:R-:W-:Y:S05]  /*2af30*/  BRA `(.L_x_2893) ;  /* 0x0000000000f87947 */ /* 0x000fea0003800000 */
.L_x_2892:
        /* <DEDUP_REMOVED lines=39> */
[----:B0-----:R-:W-:-:S02]  /*2b1b0*/  IADD3 R3, R11, 0xffffffe, RZ ;  /* 0x0ffffffe0b037810 */ /* 0x001fc40007ffe0ff */
[----:B------:R-:W-:-:S04]  /*2b1c0*/  IABS R11, R7 ;  /* 0x00000007000b7213 */ /* 0x000fc80000000000 */
        /* <DEDUP_REMOVED lines=9> */
[-C--:B------:R-:W-:Y:S01]  /*2b260*/  @!P1 IADD3 R3, R3, -R10.reuse, RZ ;  /* 0x8000000a03039210 */ /* 0x080fe20007ffe0ff */
        /* <DEDUP_REMOVED lines=11> */
.L_x_2893:
[----:B01----:R-:W-:-:S04]  /*2b320*/  LOP3.LUT R3, RZ, R2, RZ, 0x33, !PT ;  /* 0x00000002ff037212 */ /* 0x003fc800078e33ff */
[----:B------:R-:W-:-:S05]  /*2b330*/  IADD3 R2, R4, R3, RZ ;  /* 0x0000000304027210 */ /* 0x000fca0007ffe0ff */
[----:B------:R1:W-:Y:S01]  /*2b340*/  STL [R1+0x4], R2 ;  /* 0x0000040201007387 */ /* 0x0003e20000100800 */
[----:B------:R-:W-:Y:S05]  /*2b350*/  BRA `(.L_x_2894) ;  /* 0x0000000000107947 */ /* 0x000fea0003800000 */
.L_x_2889:
[----:B------:R-:W-:Y:S01]  /*2b360*/  IMAD.U32 R2, RZ, RZ, UR6 ;  /* 0x00000006ff027e24 */ /* 0x000fe2000f8e00ff */
[----:B------:R0:W-:Y:S04]  /*2b370*/  STL [R1+0x4], RZ ;  /* 0x000004ff01007387 */ /* 0x0001e80000100800 */
[----:B------:R0:W-:Y:S04]  /*2b380*/  STL [R1+0x8], RZ ;  /* 0x000008ff01007387 */ /* 0x0001e80000100800 */
[----:B------:R0:W-:Y:S02]  /*2b390*/  STL [R1], R2 ;  /* 0x0000000201007387 */ /* 0x0001e40000100800 */
.L_x_2894:
        /* <DEDUP_REMOVED lines=10> */
.L_x_2887:
        /* <DEDUP_REMOVED lines=13> */
[----:B------:R-:W-:Y:S01]  /*2b510*/  MOV R19, RZ ;  /* 0x000000ff00137202 */ /* 0x000fe20000000f00 */
[----:B------:R-:W-:Y:S01]  /*2b520*/  ULDC.64 UR36, c[0x0][0x198] ;  /* 0x0000660000247ab9 */ /* 0x000fe20000000a00 */
[----:B------:R-:W-:Y:S01]  /*2b530*/  LOP3.LUT R3, R0, 0x1f8, RZ, 0xc0, !PT ;  /* 0x000001f800037812 */ /* 0x000fe200078ec0ff */
[----:B------:R-:W-:Y:S01]  /*2b540*/  ULDC UR38, c[0x0][0xc] ;  /* 0x0000030000267ab9 */ /* 0x000fe20000000800 */
[----:B01----:R-:W-:Y:S02]  /*2b550*/  SHF.L.U32 R2, R4, 0x3, RZ ;  /* 0x0000000304027819 */ /* 0x003fe400000006ff */
[----:B------:R-:W-:Y:S01]  /*2b560*/  LOP3.LUT R3, R3, 0x38, R6, 0x78, !PT ;  /* 0x0000003803037812 */ /* 0x000fe200078e7806 */
[----:B------:R-:W-:Y:S01]  /*2b570*/  IMAD.SHL.U32 R6, R6, 0x10, RZ ;  /* 0x0000001006067824 */ /* 0x000fe200078e00ff */
[----:B------:R-:W-:-:S02]  /*2b580*/  LOP3.LUT R0, R0, 0x38, RZ, 0xc0, !PT ;  /* 0x0000003800007812 */ /* 0x000fc400078ec0ff */
[----:B------:R-:W-:Y:S02]  /*2b590*/  LOP3.LUT R3, R3, 0x200, R2, 0xf8, !PT ;  /* 0x0000020003037812 */ /* 0x000fe400078ef802 */
[----:B------:R-:W-:-:S04]  /*2b5a0*/  SHF.R.U32.HI R2, RZ, 0x3, R4 ;  /* 0x00000003ff027819 */ /* 0x000fc80000011604 */
[----:B------:R-:W-:Y:S01]  /*2b5b0*/  LOP3.LUT R4, R2, 0x70, R6, 0xf8, !PT ;  /* 0x0000007002047812 */ /* 0x000fe200078ef806 */
[----:B------:R-:W-:Y:S01]  /*2b5c0*/  IMAD.MOV.U32 R2, RZ, RZ, 0x1 ;  /* 0x00000001ff027424 */ /* 0x000fe200078e00ff */
[----:B---3--:R-:W-:Y:S01]  /*2b5d0*/  ULEA UR4, UR5, UR4, 0x18 ;  /* 0x0000000405047291 */ /* 0x008fe2000f8ec03f */
[----:B------:R-:W-:-:S05]  /*2b5e0*/  IMAD.MOV.U32 R4, RZ, RZ, 0x1 ;  /* 0x00000001ff047424 */ /* 0x000fca00078e00ff */
        /* <DEDUP_REMOVED lines=10> */
.L_x_3056:
[----:B------:R-:W2:Y:S01]  /*2b690*/  LDL R0, [R1+0xc] ;  /* 0x00000c0001007983 */ /* 0x000ea20000100800 */
[----:B------:R-:W2:Y:S01]  /*2b6a0*/  LDC.64 R2, c[0x0][0xc88] ;  /* 0x00032200ff027b82 */ /* 0x000ea20000000a00 */
[----:B------:R-:W-:Y:S01]  /*2b6b0*/  ULDC.64 UR4, c[0x0][0x208] ;  /* 0x0000820000047ab9 */ /* 0x000fe20000000a00 */
[----:B--2---:R-:W-:-:S05]  /*2b6c0*/  IMAD.WIDE R2, R0, 0x4, R2 ;  /* 0x0000000400027825 */ /* 0x004fca00078e0202 */
[----:B01----:R-:W2:Y:S01]  /*2b6d0*/  LDG.E R4, desc[UR4][R2.64] ;  /* 0x0000000402047981 */ /* 0x003ea2000c1e1900 */
[----:B------:R-:W-:Y:S05]  /*2b6e0*/  YIELD ;  /* 0x0000000000007946 */ /* 0x000fea0003800000 */
[----:B------:R-:W-:Y:S01]  /*2b6f0*/  ULDC.64 UR4, c[0x0][0xa28] ;  /* 0x00028a0000047ab9 */ /* 0x000fe20000000a00 */
[----:B------:R-:W-:Y:S01]  /*2b700*/  IMAD.MOV.U32 R0, RZ, RZ, RZ ;  /* 0x000000ffff007224 */ /* 0x000fe200078e00ff */
[----:B------:R-:W-:Y:S01]  /*2b710*/  ISETP.NE.U32.AND P0, PT, RZ, UR4, PT ;  /* 0x00000004ff007c0c */ /* 0x000fe2000bf05070 */
[----:B------:R-:W-:Y:S01]  /*2b720*/  ULDC.64 UR12, c[0x0][0x208] ;  /* 0x00008200000c7ab9 */ /* 0x000fe20000000a00 */
[----:B------:R-:W-:Y:S01]  /*2b730*/  IMAD.MOV.U32 R8, RZ, RZ, RZ ;  /* 0x000000ffff087224 */ /* 0x000fe200078e00ff */
[----:B------:R-:W-:Y:S01]  /*2b740*/  ULDC.64 UR10, c[0x0][0xa18] ;  /* 0x00028600000a7ab9 */ /* 0x000fe20000000a00 */
[----:B------:R-:W-:Y:S01]  /*2b750*/  ISETP.NE.AND.EX P0, PT, RZ, UR5, PT, P0 ;  /* 0x00000005ff007c0c */ /* 0x000fe2000bf05300 */
[----:B------:R-:W-:Y:S01]  /*2b760*/  ULDC.64 UR8, c[0x0][0xa10] ;  /* 0x0002840000087ab9 */ /* 0x000fe20000000a00 */
[----:B------:R-:W-:Y:S01]  /*2b770*/  ULDC.64 UR6, c[0x0][0xa08] ;  /* 0x0002820000067ab9 */ /* 0x000fe20000000a00 */
[----:B--2---:R-:W-:Y:S01]  /*2b780*/  SHF.R.S32.HI R5, RZ, 0x1f, R4 ;  /* 0x0000001fff057819 */ /* 0x004fe20000011404 */
[----:B------:R-:W-:-:S09]  /*2b790*/  IMAD.SHL.U32 R15, R4, 0x4, RZ ;  /* 0x00000004040f7824 */ /* 0x000fd200078e00ff */
[C---:B------:R-:W-:Y:S01]  /*2b7a0*/  @P0 LEA R2, P1, R4.reuse, UR4, 0x2 ;  /* 0x0000000404020c11 */ /* 0x040fe2000f8210ff */
[----:B------:R0:W-:Y:S03]  /*2b7b0*/  STL [R1+0x34], R4 ;  /* 0x0000340401007387 */ /* 0x0001e60000100800 */
        /* <DEDUP_REMOVED lines=14> */
[C---:B--2---:R-:W-:Y:S02]  /*2b8a0*/  IADD3 R2, P4, R15.reuse, UR4, RZ ;  /* 0x000000040f027c10 */ /* 0x044fe4000ff9e0ff */
[----:B------:R-:W-:Y:S02]  /*2b8b0*/  ISETP.NE.AND.EX P3, PT, RZ, UR11, PT, P3 ;  /* 0x0000000bff007c0c */ /* 0x000fe4000bf65330 */
[C---:B------:R-:W-:Y:S02]  /*2b8c0*/  IADD3.X R3, R14.reuse, UR5, RZ, P4, !PT ;  /* 0x000000050e037c10 */ /* 0x040fe4000a7fe4ff */
[----:B0-----:R-:W-:Y:S02]  /*2b8d0*/  IADD3 R4, P4, R15, UR8, RZ ;  /* 0x000000080f047c10 */ /* 0x001fe4000ff9e0ff */
[----:B------:R-:W-:Y:S01]  /*2b8e0*/  ISETP.NE.AND.EX P0, PT, RZ, UR7, PT, P0 ;  /* 0x00000007ff007c0c */ /* 0x000fe2000bf05300 */
[----:B------:R-:W2:Y:S01]  /*2b8f0*/  @P2 LDG.E R8, desc[UR12][R2.64] ;  /* 0x0000000c02082981 */ /* 0x000ea2000c1e1900 */
[----:B-1----:R-:W-:Y:S01]  /*2b900*/  IADD3.X R5, R14, UR9, RZ, P4, !PT ;  /* 0x000000090e057c10 */ /* 0x002fe2000a7fe4ff */
[----:B------:R-:W-:Y:S01]  /*2b910*/  ULDC UR4, c[0x0][0x288] ;  /* 0x0000a20000047ab9 */ /* 0x000fe20000000800 */
[----:B------:R-:W-:-:S02]  /*2b920*/  ISETP.NE.AND.EX P1, PT, RZ, UR9, PT, P1 ;  /* 0x00000009ff007c0c */ /* 0x000fc4000bf25310 */
[----:B------:R-:W-:Y:S01]  /*2b930*/  MOV R12, UR4 ;  /* 0x00000004000c7c02 */ /* 0x000fe20008000f00 */
[----:B------:R-:W-:Y:S01]  /*2b940*/  ULDC.64 UR4, c[0x0][0x418] ;  /* 0x0001060000047ab9 */ /* 0x000fe20000000a00 */
[----:B------:R-:W-:Y:S01]  /*2b950*/  IADD3.X R7, R14, UR7, RZ, P5, !PT ;  /* 0x000000070e077c10 */ /* 0x000fe2000affe4ff */
[----:B--2---:R0:W-:Y:S01]  /*2b960*/  STL [R1+0x4c], R8 ;  /* 0x00004c0801007387 */ /* 0x0041e20000100800 */
[----:B------:R-:W-:-:S03]  /*2b970*/  UISETP.NE.U32.AND UP0, UPT, UR4, URZ, UPT ;  /* 0x0000003f0400728c */ /* 0x000fc6000bf05070 */
[----:B------:R-:W-:Y:S01]  /*2b980*/  ULDC UR4, c[0x0][0x424] ;  /* 0x0001090000047ab9 */ /* 0x000fe20000000800 */
[----:B------:R1:W5:Y:S04]  /*2b990*/  @P0 LDG.E R11, desc[UR12][R6.64] ;  /* 0x0000000c060b0981 */ /* 0x000368000c1e1900 */
[----:B------:R1:W5:Y:S01]  /*2b9a0*/  @P1 LDG.E R10, desc[UR12][R4.64] ;  /* 0x0000000c040a1981 */ /* 0x000362000c1e1900 */
[----:B0-----:R-:W-:-:S04]  /*2b9b0*/  @P3 IADD3 R8, P4, R15, UR10, RZ ;  /* 0x0000000a0f083c10 */ /* 0x001fc8000ff9e0ff */
[----:B------:R-:W-:-:S05]  /*2b9c0*/  @P3 IADD3.X R9, R14, UR11, RZ, P4, !PT ;  /* 0x0000000b0e093c10 */ /* 0x000fca000a7fe4ff */
[----:B------:R-:W2:Y:S01]  /*2b9d0*/  @P3 LDG.E R12, desc[UR12][R8.64] ;  /* 0x0000000c080c3981 */ /* 0x000ea2000c1e1900 */
[----:B------:R-:W-:-:S03]  /*2b9e0*/  UISETP.NE.AND.EX UP0, UPT, UR5, URZ, UPT, UP0 ;  /* 0x0000003f0500728c */ /* 0x000fc6000bf05300 */
[----:B------:R-:W-:Y:S01]  /*2b9f0*/  ULDC UR5, c[0x0][0x2f0] ;  /* 0x0000bc0000057ab9 */ /* 0x000fe20000000800 */
[----:B------:R-:W-:-:S04]  /*2ba00*/  USEL UR4, UR4, 0x1, UP0 ;  /* 0x0000000104047887 */ /* 0x000fc80008000000 */
[----:B------:R-:W-:Y:S01]  /*2ba10*/  UIMAD UR4, UR4, UR5, URZ ;  /* 0x00000005040472a4 */ /* 0x000fe2000f8e023f */
[----:B--2---:R1:W-:Y:S04]  /*2ba20*/  STL [R1+0x50], R12 ;  /* 0x0000500c01007387 */ /* 0x0043e80000100800 */
[----:B------:R1:W5:Y:S01]  /*2ba30*/  LDL R13, [R1+0x50] ;  /* 0x00005000010d7983 */ /* 0x0003620000100800 */
[----:B------:R-:W-:Y:S01]  /*2ba40*/  ULDC UR5, c[0x0][0x348] ;  /* 0x0000d20000057ab9 */ /* 0x000fe20000000800 */
[----:B------:R-:W-:Y:S02]  /*2ba50*/  IMAD.U32 R8, RZ, RZ, UR4 ;  /* 0x00000004ff087e24 */ /* 0x000fe4000f8e00ff */
[----:B------:R-:W-:Y:S01]  /*2ba60*/  IMAD.U32 R9, RZ, RZ, UR5 ;  /* 0x00000005ff097e24 */ /* 0x000fe2000f8e00ff */
[----:B------:R-:W-:Y:S06]  /*2ba70*/  @P3 BRA `(.L_x_2896) ;  /* 0x0000000000183947 */ /* 0x000fec0003800000 */
[----:B------:R-:W-:Y:S05]  /*2ba80*/  @!P2 BRA `(.L_x_2896) ;  /* 0x000000000014a947 */ /* 0x000fea0003800000 */
[----:B------:R-:W-:Y:S02]  /*2ba90*/  ULDC.64 UR4, c[0x0][0x208] ;  /* 0x0000820000047ab9 */ /* 0x000fe40000000a00 */
[----:B-1----:R-:W2:Y:S04]  /*2baa0*/  LDG.E R12, desc[UR4][R2.64] ;  /* 0x00000004020c7981 */ /* 0x002ea8000c1e1900 */
[----:B------:R-:W2:Y:S02]  /*2bab0*/  LDG.E R2, desc[UR4][R2.64+0x4] ;  /* 0x0000040402027981 */ /* 0x000ea4000c1e1900 */
[----:B--2--5:R-:W-:-:S05]  /*2bac0*/  IMAD.IADD R13, R2, 0x1, -R12 ;  /* 0x00000001020d7824 */ /* 0x024fca00078e0a0c */
[----:B------:R0:W-:Y:S02]  /*2bad0*/  STL [R1+0x50], R13 ;  /* 0x0000500d01007387 */ /* 0x0001e40000100800 */
.L_x_2896:
[----:B------:R-:W2:Y:S01]  /*2bae0*/  LDL.LU R3, [R1+0x8] ;  /* 0x0000080001037983 */ /* 0x000ea20000300800 */
[----:B------:R-:W-:Y:S02]  /*2baf0*/  ULDC.64 UR4, c[0x0][0xa20] ;  /* 0x0002880000047ab9 */ /* 0x000fe40000000a00 */
[----:B------:R-:W-:Y:S01]  /*2bb00*/  ISETP.NE.U32.AND P2, PT, RZ, UR4, PT ;  /* 0x00000004ff007c0c */ /* 0x000fe2000bf45070 */
[----:B-1----:R-:W3:Y:S03]  /*2bb10*/  LDL R12, [R1+0x34] ;  /* 0x00003400010c7983 */ /* 0x002ee60000100800 */
[----:B------:R-:W-:Y:S02]  /*2bb20*/  ISETP.NE.AND.EX P2, PT, RZ, UR5, PT, P2 ;  /* 0x00000005ff007c0c */ /* 0x000fe4000bf45320 */
[C---:B--2---:R-:W-:Y:S02]  /*2bb30*/  LOP3.LUT R17, R3.reuse, 0xff000000, RZ, 0xc0, !PT ;  /* 0xff00000003117812 */ /* 0x044fe400078ec0ff */
[----:B------:R-:W-:-:S02]  /*2bb40*/  LOP3.LUT R2, R3, 0xff0000, RZ, 0xc0, !PT ;  /* 0x00ff000003027812 */ /* 0x000fc400078ec0ff */
[----:B------:R-:W-:Y:S02]  /*2bb50*/  SHF.R.U32.HI R17, RZ, 0x8, R17 ;  /* 0x00000008ff117819 */ /* 0x000fe40000011611 */
[----:B------:R-:W-:Y:S02]  /*2bb60*/  LOP3.LUT R16, R3, 0xffff, RZ, 0xc0, !PT ;  /* 0x0000ffff03107812 */ /* 0x000fe400078ec0ff */
[----:B------:R-:W-:Y:S01]  /*2bb70*/  LEA.HI R17, R2, R17, RZ, 0x10 ;  /* 0x0000001102117211 */ /* 0x000fe200078f80ff */
[----:B-----5:R-:W-:-:S05]  /*2bb80*/  IMAD.IADD R2, R11, 0x1, R0 ;  /* 0x000000010b027824 */ /* 0x020fca00078e0200 */
[----:B------:R1:W-:Y:S04]  /*2bb90*/  STL [R1+0x1c], R2 ;  /* 0x00001c0201007387 */ /* 0x0003e80000100800 */
[----:B---3--:R1:W-:Y:S01]  /*2bba0*/  STL [R1+0x14], R12 ;  /* 0x0000140c01007387 */ /* 0x0083e20000100800 */
[----:B------:R-:W-:Y:S05]  /*2bbb0*/  @!P2 BRA `(.L_x_2897) ;  /* 0x000000000014a947 */ /* 0x000fea0003800000 */
[----:B-1----:R-:W-:Y:S01]  /*2bbc0*/  IADD3 R2, P0, R15, UR4, RZ ;  /* 0x000000040f027c10 */ /* 0x002fe2000ff1e0ff */
[----:B------:R-:W-:-:S03]  /*2bbd0*/  ULDC.64 UR6, c[0x0][0x208] ;  /* 0x0000820000067ab9 */ /* 0x000fc60000000a00 */
[----:B------:R-:W-:-:S05]  /*2bbe0*/  IADD3.X R3, R14, UR5, RZ, P0, !PT ;  /* 0x000000050e037c10 */ /* 0x000fca00087fe4ff */
[----:B------:R2:W5:Y:S01]  /*2bbf0*/  LDG.E R8, desc[UR6][R2.64] ;  /* 0x0000000602087981 */ /* 0x000562000c1e1900 */
[----:B------:R-:W-:Y:S05]  /*2bc00*/  BRA `(.L_x_2898) ;  /* 0x0000000000147947 */ /* 0x000fea0003800000 */
.L_x_2897:
[----:B------:R-:W-:Y:S05]  /*2bc10*/  @!P0 BRA `(.L_x_2898) ;  /* 0x0000000000108947 */ /* 0x000fea0003800000 */
[----:B------:R-:W-:Y:S02]  /*2bc20*/  ULDC.64 UR4, c[0x0][0x208] ;  /* 0x0000820000047ab9 */ /* 0x000fe40000000a00 */
[----:B------:R-:W2:Y:S04]  /*2bc30*/  LDG.E R8, desc[UR4][R6.64] ;  /* 0x0000000406087981 */ /* 0x000ea8000c1e1900 */
[----:B------:R-:W2:Y:S02]  /*2bc40*/  LDG.E R6, desc[UR4][R6.64+0x4] ;  /* 0x0000040406067981 */ /* 0x000ea4000c1e1900 */
[----:B--2---:R-:W-:-:S07]  /*2bc50*/  IADD3 R8, -R8, R6, RZ ;  /* 0x0000000608087210 */ /* 0x004fce0007ffe1ff */
.L_x_2898:
[----:B------:R-:W-:Y:S01]  /*2bc60*/  ULDC.64 UR4, c[0x0][0x208] ;  /* 0x0000820000047ab9 */ /* 0x000fe20000000a00 */
[----:B------:R-:W3:Y:S01]  /*2bc70*/  LDL R6, [R1+0x4] ;  /* 0x0000040001067983 */ /* 0x000ee20000100800 */
[----:B--2---:R-:W2:Y:S03]  /*2bc80*/  LDC R3, c[0x0][0x448] ;  /* 0x00011200ff037b82 */ /* 0x004ea60000000800 */
[----:B-1----:R-:W4:Y:S04]  /*2bc90*/  @P1 LDG.E R2, desc[UR4][R4.64] ;  /* 0x0000000404021981 */ /* 0x002f28000c1e1900 */
[----:B------:R1:W4:Y:S01]  /*2bca0*/  @P1 LDG.E R4, desc[UR4][R4.64+0x4] ;  /* 0x0000040404041981 */ /* 0x000322000c1e1900 */
[----:B-----5:R-:W-:Y:S01]  /*2bcb0*/  IMAD.IADD R7, R8, 0x1, -R0 ;  /* 0x0000000108077824 */ /* 0x020fe200078e0a00 */
[----:B------:R-:W-:Y:S01]  /*2bcc0*/  LOP3.LUT R11, R17, 0xff, RZ, 0xc0, !PT ;  /* 0x000000ff110b7812 */ /* 0x000fe200078ec0ff */
[----:B------:R-:W-:Y:S01]  /*2bcd0*/  BSSY B0, `(.L_x_2899) ;  /* 0x0000036000007945 */ /* 0x000fe20003800000 */
[----:B------:R-:W-:-:S03]  /*2bce0*/  SHF.R.U32.HI R17, RZ, 0x10, R17 ;  /* 0x00000010ff117819 */ /* 0x000fc60000011611 */
[----:B------:R0:W-:Y:S01]  /*2bcf0*/  STL [R1+0x60], R11 ;  /* 0x0000600b01007387 */ /* 0x0001e20000100800 */
[----:B--2---:R-:W-:-:S13]  /*2bd00*/  ISETP.NE.AND P0, PT, R3, 0x1, PT ;  /* 0x000000010300780c */ /* 0x004fda0003f05270 */
[----:B------:R-:W2:Y:S08]  /*2bd10*/  @P0 LDC R3, c[0x0][0x44c] ;  /* 0x00011300ff030b82 */ /* 0x000eb00000000800 */
[----:B-1----:R-:W1:Y:S01]  /*2bd20*/  @P0 LDC R5, c[0x0][0x450] ;  /* 0x00011400ff050b82 */ /* 0x002e620000000800 */
[----:B----4-:R-:W-:Y:S02]  /*2bd30*/  @P1 IMAD.IADD R9, R4, 0x1, -R2 ;  /* 0x0000000104091824 */ /* 0x010fe400078e0a02 */
[----:B---3--:R-:W-:-:S04]  /*2bd40*/  IMAD.SHL.U32 R2, R6, 0x80, RZ ;  /* 0x0000008006027824 */ /* 0x008fc800078e00ff */
[----:B------:R-:W-:-:S04]  /*2bd50*/  VIADD R2, R2, 0x7f ;  /* 0x0000007f02027836 */ /* 0x000fc80000000000 */
[----:B--2---:R-:W-:-:S05]  /*2bd60*/  @P0 IMAD.HI.U32 R0, R2, R3, RZ ;  /* 0x0000000302000227 */ /* 0x004fca00078e00ff */
[----:B-1----:R-:W-:Y:S02]  /*2bd70*/  @P0 SHF.R.U32.HI R2, RZ, R5, R0 ;  /* 0x00000005ff020219 */ /* 0x002fe40000011600 */
[----:B------:R-:W-:-:S04]  /*2bd80*/  IADD3 R0, R7, R9, RZ ;  /* 0x0000000907007210 */ /* 0x000fc80007ffe0ff */
[C---:B------:R-:W-:Y:S01]  /*2bd90*/  IADD3 R21, R0.reuse, 0x50, -R13 ;  /* 0x0000005000157810 */ /* 0x040fe20007ffe80d */
[----:B------:R-:W-:-:S04]  /*2bda0*/  VIADD R3, R0, 0x4f ;  /* 0x0000004f00037836 */ /* 0x000fc80000000000 */
[----:B------:R-:W-:Y:S02]  /*2bdb0*/  IMAD.IADD R2, R21, 0x1, R2 ;  /* 0x0000000115027824 */ /* 0x000fe400078e0202 */
[----:B------:R-:W-:-:S04]  /*2bdc0*/  IMAD.HI R0, R3, 0x66666667, RZ ;  /* 0x6666666703007827 */ /* 0x000fc800078e02ff */
[----:B------:R-:W-:Y:S01]  /*2bdd0*/  IMAD.HI R2, R2, 0x66666667, RZ ;  /* 0x6666666702027827 */ /* 0x000fe200078e02ff */
[----:B------:R-:W-:-:S03]  /*2bde0*/  SHF.R.U32.HI R20, RZ, 0x1f, R0 ;  /* 0x0000001fff147819 */ /* 0x000fc60000011600 */
[----:B------:R-:W-:Y:S01]  /*2bdf0*/  IMAD.MOV.U32 R3, RZ, RZ, RZ ;  /* 0x000000ffff037224 */ /* 0x000fe200078e00ff */
[----:B------:R-:W-:Y:S02]  /*2be00*/  SHF.R.U32.HI R6, RZ, 0x1f, R2 ;  /* 0x0000001fff067819 */ /* 0x000fe40000011602 */
[----:B------:R-:W-:Y:S02]  /*2be10*/  LEA.HI.SX32 R20, R0, R20, 0x1b ;  /* 0x0000001400147211 */ /* 0x000fe400078fdaff */
[----:B------:R-:W-:-:S04]  /*2be20*/  LEA.HI.SX32 R6, R2, R6, 0x1b ;  /* 0x0000000602067211 */ /* 0x000fc800078fdaff */
[----:B------:R-:W-:-:S04]  /*2be30*/  VIMNMX R6, R20, R6, PT ;  /* 0x0000000614067248 */ /* 0x000fc80003fe0100 */
[----:B------:R-:W-:-:S13]  /*2be40*/  ISETP.GE.AND P0, PT, R6, 0x1, PT ;  /* 0x000000010600780c */ /* 0x000fda0003f06270 */
[----:B0-----:R-:W-:Y:S05]  /*2be50*/  @!P0 BRA `(.L_x_2900) ;  /* 0x0000000000748947 */ /* 0x001fea0003800000 */
[----:B------:R-:W-:Y:S01]  /*2be60*/  ISETP.NE.AND P0, PT, R17, RZ, PT ;  /* 0x000000ff1100720c */ /* 0x000fe20003f05270 */
[----:B------:R-:W-:-:S03]  /*2be70*/  ULDC UR4, c[0x0][0x9f0] ;  /* 0x00027c0000047ab9 */ /* 0x000fc60000000800 */
[----:B------:R-:W-:-:S04]  /*2be80*/  SEL R0, R17, UR4, P0 ;  /* 0x0000000411007c07 */ /* 0x000fc80008000000 */
[----:B------:R-:W-:Y:S02]  /*2be90*/  IABS R2, R0 ;  /* 0x0000000000027213 */ /* 0x000fe40000000000 */
[----:B------:R-:W-:Y:S02]  /*2bea0*/  IADD3 R3, R0, -0x1, R6 ;  /* 0xffffffff00037810 */ /* 0x000fe40007ffe006 */
[----:B------:R-:W0:Y:S08]  /*2beb0*/  I2F.RP R4, R2 ;  /* 0x0000000200047306 */ /* 0x000e300000209400 */
[----:B0-----:R-:W0:Y:S02]  /*2bec0*/  MUFU.RCP R4, R4 ;  /* 0x0000000400047308 */ /* 0x001e240000001000 */
[----:B0-----:R-:W-:-:S06]  /*2bed0*/  VIADD R4, R4, 0xffffffe ;  /* 0x0ffffffe04047836 */ /* 0x001fcc0000000000 */
[----:B------:R0:W1:Y:S02]  /*2bee0*/  F2I.FTZ.U32.TRUNC.NTZ R5, R4 ;  /* 0x0000000400057305 */ /* 0x000064000021f000 */
[----:B0-----:R-:W-:-:S04]  /*2bef0*/  LOP3.LUT R4, R3, R0, RZ, 0x3c, !PT ;  /* 0x0000000003047212 */ /* 0x001fc800078e3cff */
[----:B------:R-:W-:Y:S02]  /*2bf00*/  ISETP.GE.AND P3, PT, R4, RZ, PT ;  /* 0x000000ff0400720c */ /* 0x000fe40003f66270 */
[----:B-1----:R-:W-:-:S05]  /*2bf10*/  IADD3 R4, RZ, -R5, RZ ;  /* 0x80000005ff047210 */ /* 0x002fca0007ffe0ff */
        /* <DEDUP_REMOVED lines=16> */
[----:B------:R-:W-:-:S07]  /*2c020*/  @!P2 LOP3.LUT R3, RZ, R0, RZ, 0x33, !PT ;  /* 0x00000000ff03a212 */ /* 0x000fce00078e33ff */
.L_x_2900:
[----:B------:R-:W-:Y:S05]  /*2c030*/  BSYNC B0 ;  /* 0x0000000000007941 */ /* 0x000fea0003800000 */
.L_x_2899:
        /* <DEDUP_REMOVED lines=9> */
[----:B------:R-:W-:Y:S01]  /*2c0d0*/  @P0 VIADD R4, R9, 0x4f ;  /* 0x0000004f09040836 */ /* 0x000fe20000000000 */
        /* <DEDUP_REMOVED lines=11> */
[----:B------:R-:W0:Y:S02]  /*2c190*/  S2R R2, SR_TID.X ;  /* 0x0000000000027919 */ /* 0x000e240000002100 */
[----:B0-----:R-:W-:-:S04]  /*2c1a0*/  SHF.R.U32.HI R2, RZ, 0x5, R2 ;  /* 0x00000005ff027819 */ /* 0x001fc80000011602 */
[----:B------:R-:W-:-:S05]  /*2c1b0*/  LOP3.LUT R2, R2, 0x3, RZ, 0xc0, !PT ;  /* 0x0000000302027812 */ /* 0x000fca00078ec0ff */
[----:B------:R0:W1:Y:S02]  /*2c1c0*/  SHFL.IDX PT, R14, R2, RZ, 0x1f ;  /* 0x00001fff020e7589 */ /* 0x00006400000e0000 */
.L_x_3123:
[----:B-1----:R-:W-:Y:S02]  /*2c1d0*/  ISETP.NE.AND P0, PT, R14, RZ, PT ;  /* 0x000000ff0e00720c */ /* 0x002fe40003f05270 */
[----:B------:R-:W-:-:S11]  /*2c1e0*/  PLOP3.LUT P6, PT, PT, PT, PT, 0x8, 0x0 ;  /* 0x000000000000781c */ /* 0x000fd60003fce170 */
[----:B------:R-:W-:Y:S05]  /*2c1f0*/  @P0 BRA `(.L_x_2904) ;  /* 0x00000000000c0947 */ /* 0x000fea0003800000 */
[----:B------:R-:W-:-:S03]  /*2c200*/  UMOV UR4, 0xffffffff ;  /* 0xffffffff00047882 */ /* 0x000fc60000000000 */
[----:B------:R-:W-:Y:S05]  /*2c210*/  BRA.DIV UR4, `(.L_x_2905) ;  /* 0x0000009204507947 */ /* 0x000fea000b800000 */
[----:B------:R-:W-:-:S13]  /*2c220*/  ELECT P6, URZ, PT ;  /* 0x00000000003f782f */ /* 0x000fda00038c0000 */
.L_x_2904:
[----:B0-----:R-:W2:Y:S01]  /*2c230*/  LDL R2, [R1+0x64] ;  /* 0x0000640001027983 */ /* 0x001ea20000100800 */
[----:B------:R-:W-:Y:S01]  /*2c240*/  BSSY B1, `(.L_x_2906) ;  /* 0x0000008000017945 */ /* 0x000fe20003800000 */
[----:B--2---:R-:W-:-:S04]  /*2c250*/  IADD3 R2, R2, 0x1, RZ ;  /* 0x0000000102027810 */ /* 0x004fc80007ffe0ff */
[----:B------:R-:W-:-:S04]  /*2c260*/  LEA.HI R3, R2, R2, RZ, 0x1 ;  /* 0x0000000202037211 */ /* 0x000fc800078f08ff */
[----:B------:R-:W-:-:S05]  /*2c270*/  LOP3.LUT R3, R3, 0xfffffffe, RZ, 0xc0, !PT ;  /* 0xfffffffe03037812 */ /* 0x000fca00078ec0ff */
[----:B------:R-:W-:-:S05]  /*2c280*/  IMAD.IADD R2, R2, 0x1, -R3 ;  /* 0x0000000102027824 */ /* 0x000fca00078e0a03 */
[----:B------:R-:W-:-:S04]  /*2c290*/  SHF.L.U32 R2, R2, 0x1f, RZ ;  /* 0x0000001f02027819 */ /* 0x000fc800000006ff */
[----:B------:R-:W0:Y:S02]  /*2c2a0*/  SYNCS.PHASECHK.TRANS64.TRYWAIT P0, [R18+URZ+0x38820], R2 ;  /* 0x03882002120075a7 */ /* 0x000e24000800017f */
[----:B0-----:R-:W-:Y:S05]  /*2c2b0*/  @!P0 BRA `(.L_x_2907) ;  /* 0x0000009000488947 */ /* 0x001fea0003800000 */
.L_x_3126:
[----:B------:R-:W-:Y:S05]  /*2c2c0*/  BSYNC B1 ;  /* 0x0000000000017941 */ /* 0x000fea0003800000 */
.L_x_2906:
[----:B------:R-:W-:Y:S04]  /*2c2d0*/  BSSY B1, `(.L_x_2908) ;  /* 0x00000ae000017945 */ /* 0x000fe80003800000 */
[----:B------:R-:W-:Y:S05]  /*2c2e0*/  @!P6 BRA `(.L_x_2909) ;  /* 0x0000000800b0e947 */ /* 0x000fea0003800000 */
[----:B------:R-:W2:Y:S04]  /*2c2f0*/  LDL R5, [R1+0x20] ;  /* 0x0000200001057983 */ /* 0x000ea80000100800 */
[----:B------:R-:W3:Y:S01]  /*2c300*/  LDL R4, [R1+0x24] ;  /* 0x0000240001047983 */ /* 0x000ee20000100800 */
[----:B------:R-:W-:Y:S01]  /*2c310*/  BSSY B2, `(.L_x_2910) ;  /* 0x0000008000027945 */ /* 0x000fe20003800000 */
[----:B------:R-:W1:Y:S02]  /*2c320*/  S2R R3, SR_TID.X ;  /* 0x0000000000037919 */ /* 0x000e640000002100 */
[----:B-1----:R-:W-:-:S04]  /*2c330*/  LOP3.LUT R3, R3, 0x7f, RZ, 0xc0, !PT ;  /* 0x0000007f03037812 */ /* 0x002fc800078ec0ff */
[----:B------:R-:W-:Y:S01]  /*2c340*/  ISETP.NE.AND P1, PT, R3, RZ, PT ;  /* 0x000000ff0300720c */ /* 0x000fe20003f25270 */
[----:B--2---:R-:W-:Y:S01]  /*2c350*/  IMAD R6, R5, 0x8, R18 ;  /* 0x0000000805067824 */ /* 0x004fe200078e0212 */
[----:B---3--:R-:W-:-:S04]  /*2c360*/  SHF.L.U32 R8, R4, 0x1f, RZ ;  /* 0x0000001f04087819 */ /* 0x008fc800000006ff */
[----:B------:R-:W1:Y:S02]  /*2c370*/  SYNCS.PHASECHK.TRANS64.TRYWAIT P0, [R6+URZ+0x388a0], R8 ;  /* 0x0388a008060075a7 */ /* 0x000e64000800017f */
[----:B-1----:R-:W-:Y:S05]  /*2c380*/  @!P0 BRA `(.L_x_2911) ;  /* 0x0000009000288947 */ /* 0x002fea0003800000 */
.L_x_3127:
[----:B------:R-:W-:Y:S05]  /*2c390*/  BSYNC B2 ;  /* 0x0000000000027941 */ /* 0x000fea0003800000 */
.L_x_2910:
[----:B------:R-:W-:Y:S04]  /*2c3a0*/  BSSY B2, `(.L_x_2912) ;  /* 0x0000009000027945 */ /* 0x000fe80003800000 */
[----:B------:R-:W-:Y:S05]  /*2c3b0*/  @P1 BRA `(.L_x_2913) ;  /* 0x00000000001c1947 */ /* 0x000fea0003800000 */
[----:B------:R-:W2:Y:S01]  /*2c3c0*/  S2R R3, SR_TID.X ;  /* 0x0000000000037919 */ /* 0x000ea20000002100 */
[----:B0-----:R-:W-:-:S04]  /*2c3d0*/  IMAD.MOV.U32 R2, RZ, RZ, 0xa000 ;  /* 0x0000a000ff027424 */ /* 0x001fc800078e00ff */
[----:B------:R3:W-:Y:S01]  /*2c3e0*/  SYNCS.ARRIVE.TRANS64 RZ, [R6+URZ+0x38890], R2 ;  /* 0x0388900206ff79a7 */ /* 0x0007e2000800003f */
[----:B--2---:R-:W-:-:S04]  /*2c3f0*/  LOP3.LUT R3, R3, 0x1f, RZ, 0xc0, !PT ;  /* 0x0000001f03037812 */ /* 0x004fc800078ec0ff */
[----:B------:R-:W-:-:S13]  /*2c400*/  ISETP.NE.AND P0, PT, R3, RZ, PT ;  /* 0x000000ff0300720c */ /* 0x000fda0003f05270 */
[----:B---3--:R-:W-:Y:S05]  /*2c410*/  @!P0 BRA `(.L_x_2913) ;  /* 0x0000000000048947 */ /* 0x008fea0003800000 */
[----:B------:R-:W-:Y:S01]  /*2c420*/  BPT.TRAP 0x1 ;  /* 0x000000040000795c */ /* 0x000fe20000300000 */
.L_x_2913:
[----:B------:R-:W-:Y:S05]  /*2c430*/  BSYNC B2 ;  /* 0x0000000000027941 */ /* 0x000fea0003800000 */
.L_x_2912:
[----:B0-----:R-:W2:Y:S01]  /*2c440*/  LDL R2, [R1+0x20] ;  /* 0x0000200001027983 */ /* 0x001ea20000100800 */
[----:B------:R-:W-:Y:S01]  /*2c450*/  IMAD.MOV.U32 R3, RZ, RZ, RZ ;  /* 0x000000ffff037224 */ /* 0x000fe200078e00ff */
[----:B------:R-:W-:Y:S01]  /*2c460*/  UIADD3 UR4, UP0, UR36, 0x570, URZ ;  /* 0x0000057024047890 */ /* 0x000fe2000ff1e03f */
[----:B------:R-:W-:Y:S01]  /*2c470*/  PLOP3.LUT P0, PT, PT, PT, PT, 0x80, 0x0 ;  /* 0x000000000000781c */ /* 0x000fe20003f0f070 */
[----:B------:R-:W-:Y:S01]  /*2c480*/  UMOV UR6, 0x0 ;  /* 0x0000000000067882 */ /* 0x000fe20000000000 */
[----:B------:R-:W-:Y:S01]  /*2c490*/  UMOV UR7, 0x12f00000 ;  /* 0x12f0000000077882 */ /* 0x000fe20000000000 */
[----:B------:R-:W-:Y:S01]  /*2c4a0*/  R2UR UR10, R3 ;  /* 0x00000000030a72ca */ /* 0x000fe200000e0000 */
[----:B------:R-:W-:Y:S01]  /*2c4b0*/  IMAD R3, R7, 0x50, R10 ;  /* 0x0000005007037824 */ /* 0x000fe200078e020a */
[----:B------:R-:W-:-:S04]  /*2c4c0*/  UIADD3.X UR5, URZ, UR37, URZ, UP0, !UPT ;  /* 0x000000253f057290 */ /* 0x000fc800087fe43f */
[----:B------:R-:W-:Y:S01]  /*2c4d0*/  IADD3 R3, R3, -0x50, RZ ;  /* 0xffffffb003037810 */ /* 0x000fe20007ffe0ff */
[----:B--2---:R-:W-:Y:S02]  /*2c4e0*/  IMAD R4, R2, 0xa000, R18 ;  /* 0x0000a00002047824 */ /* 0x004fe400078e0212 */
[----:B------:R-:W-:Y:S02]  /*2c4f0*/  VIADD R2, R6, 0x38890 ;  /* 0x0003889006027836 */ /* 0x000fe40000000000 */
[----:B------:R-:W-:-:S07]  /*2c500*/  VIADD R5, R4, 0x24400 ;  /* 0x0002440004057836 */ /* 0x000fce0000000000 */
.L_x_2914:
        /* <DEDUP_REMOVED lines=16> */
.L_x_2915:
        /* <DEDUP_REMOVED lines=16> */
.L_x_2916:
        /* <DEDUP_REMOVED lines=16> */
.L_x_2917:
        /* <DEDUP_REMOVED lines=13> */
.L_x_3128:
[----:B------:R-:W-:Y:S05]  /*2c8e0*/  BSYNC B2 ;  /* 0x0000000000027941 */ /* 0x000fea0003800000 */
.L_x_2918:
[----:B------:R-:W-:Y:S01]  /*2c8f0*/  BSSY B2, `(.L_x_2920) ;  /* 0x000000b000027945 */ /* 0x000fe20003800000 */
[----:B------:R-:W-:Y:S01]  /*2c900*/  IMAD.MOV.U32 R12, RZ, RZ, 0x0 ;  /* 0x00000000ff0c7424 */ /* 0x000fe200078e00ff */
[----:B------:R-:W-:Y:S02]  /*2c910*/  MOV R13, 0x12f00000 ;  /* 0x12f00000000d7802 */ /* 0x000fe40000000f00 */
        /* <DEDUP_REMOVED lines=8> */
.L_x_2921:
[----:B------:R-:W-:Y:S05]  /*2c9a0*/  BSYNC B2 ;  /* 0x0000000000027941 */ /* 0x000fea0003800000 */
.L_x_2920:
[----:B------:R-:W-:Y:S01]  /*2c9b0*/  R2UR UR6, R12 ;  /* 0x000000000c0672ca */ /* 0x000fe200000e0000 */
[----:B------:R-:W-:Y:S01]  /*2c9c0*/  IMAD.MOV.U32 R2, RZ, RZ, RZ ;  /* 0x000000ffff027224 */ /* 0x000fe200078e00ff */
[----:B------:R-:W-:Y:S01]  /*2c9d0*/  R2UR UR7, R13 ;  /* 0x000000000d0772ca */ /* 0x000fe200000e0000 */
[----:B------:R-:W-:Y:S01]  /*2c9e0*/  UIADD3 UR4, UP0, UR36, 0x670, URZ ;  /* 0x0000067024047890 */ /* 0x000fe2000ff1e03f */
[----:B------:R-:W-:Y:S01]  /*2c9f0*/  PLOP3.LUT P0, PT, PT, PT, PT, 0x80, 0x0 ;  /* 0x000000000000781c */ /* 0x000fe20003f0f070 */
[----:B01----:R-:W-:Y:S01]  /*2ca00*/  VIADD R6, R6, 0x388b0 ;  /* 0x000388b006067836 */ /* 0x003fe20000000000 */
[----:B------:R-:W-:Y:S01]  /*2ca10*/  R2UR UR10, R2 ;  /* 0x00000000020a72ca */ /* 0x000fe200000e0000 */
[----:B------:R-:W-:Y:S01]  /*2ca20*/  VIADD R2, R4, 0x400 ;  /* 0x0000040004027836 */ /* 0x000fe20000000000 */
[----:B------:R-:W-:-:S13]  /*2ca30*/  UIADD3.X UR5, URZ, UR37, URZ, UP0, !UPT ;  /* 0x000000253f057290 */ /* 0x000fda00087fe43f */
.L_x_2922:
        /* <DEDUP_REMOVED lines=15> */
.L_x_2923:
        /* <DEDUP_REMOVED lines=15> */
.L_x_2924:
        /* <DEDUP_REMOVED lines=15> */
.L_x_2925:
        /* <DEDUP_REMOVED lines=10> */
.L_x_2909:
[----:B------:R-:W-:Y:S05]  /*2cdb0*/  BSYNC B1 ;  /* 0x0000000000017941 */ /* 0x000fea0003800000 */
.L_x_2908:
[----:B0-----:R-:W2:Y:S04]  /*2cdc0*/  LDL.LU R2, [R1+0x20] ;  /* 0x0000200001027983 */ /* 0x001ea80000300800 */
[----:B------:R-:W3:Y:S01]  /*2cdd0*/  LDL.LU R5, [R1+0x24] ;  /* 0x0000240001057983 */ /* 0x000ee20000300800 */
[----:B------:R-:W-:Y:S01]  /*2cde0*/  VIADD R7, R7, 0xfffffffe ;  /* 0xfffffffe07077836 */ /* 0x000fe20000000000 */
[----:B------:R-:W-:-:S04]  /*2cdf0*/  PLOP3.LUT P0, PT, PT, PT, PT, 0x8, 0x0 ;  /* 0x000000000000781c */ /* 0x000fc80003f0e170 */
[----:B------:R-:W-:Y:S01]  /*2ce00*/  ISETP.GE.AND P2, PT, R7, R9, PT ;  /* 0x000000090700720c */ /* 0x000fe20003f46270 */
[----:B--2---:R-:W-:-:S05]  /*2ce10*/  VIADD R2, R2, 0x1 ;  /* 0x0000000102027836 */ /* 0x004fca0000000000 */
[----:B------:R-:W-:-:S04]  /*2ce20*/  ISETP.NE.AND P1, PT, R2, 0x2, PT ;  /* 0x000000020200780c */ /* 0x000fc80003f25270 */
[----:B------:R-:W-:Y:S02]  /*2ce30*/  SEL R3, RZ, 0x1, P1 ;  /* 0x00000001ff037807 */ /* 0x000fe40000800000 */
[----:B------:R-:W-:Y:S02]  /*2ce40*/  SEL R2, R2, RZ, P1 ;  /* 0x000000ff02027207 */ /* 0x000fe40000800000 */
[----:B---3--:R-:W-:-:S03]  /*2ce50*/  LOP3.LUT R5, R5, R3, RZ, 0x3c, !PT ;  /* 0x0000000305057212 */ /* 0x008fc600078e3cff */
[----:B------:R0:W-:Y:S04]  /*2ce60*/  STL [R1+0x20], R2 ;  /* 0x0000200201007387 */ /* 0x0001e80000100800 */
[----:B------:R0:W-:Y:S01]  /*2ce70*/  STL [R1+0x24], R5 ;  /* 0x0000240501007387 */ /* 0x0001e20000100800 */
[----:B------:R-:W-:Y:S05]  /*2ce80*/  @!P2 BRA `(.L_x_2902) ;  /* 0x0000000800eca947 */ /* 0x000fea0003800000 */
.L_x_2944:
[----:B------:R-:W-:Y:S05]  /*2ce90*/  YIELD ;  /* 0x0000000000007946 */ /* 0x000fea0003800000 */
[----:B------:R-:W-:Y:S04]  /*2cea0*/  BSSY B1, `(.L_x_2926) ;  /* 0x00000ad000017945 */ /* 0x000fe80003800000 */
[----:B-1----:R-:W-:Y:S05]  /*2ceb0*/  @!P6 BRA `(.L_x_2927) ;  /* 0x0000000800ace947 */ /* 0x002fea0003800000 */
[----:B------:R-:W2:Y:S04]  /*2cec0*/  LDL R4, [R1+0x20] ;  /* 0x0000200001047983 */ /* 0x000ea80000100800 */
[----:B------:R-:W3:Y:S01]  /*2ced0*/  LDL R3, [R1+0x24] ;  /* 0x0000240001037983 */ /* 0x000ee20000100800 */
[----:B------:R-:W-:Y:S01]  /*2cee0*/  BSSY B2, `(.L_x_2928) ;  /* 0x0000008000027945 */ /* 0x000fe20003800000 */
[----:B0-----:R-:W0:Y:S02]  /*2cef0*/  S2R R2, SR_TID.X ;  /* 0x0000000000027919 */ /* 0x001e240000002100 */
[----:B0-----:R-:W-:-:S04]  /*2cf00*/  LOP3.LUT R2, R2, 0x7f, RZ, 0xc0, !PT ;  /* 0x0000007f02027812 */ /* 0x001fc800078ec0ff */
[----:B------:R-:W-:Y:S02]  /*2cf10*/  ISETP.NE.AND P2, PT, R2, RZ, PT ;  /* 0x000000ff0200720c */ /* 0x000fe40003f45270 */
[----:B--2---:R-:W-:Y:S02]  /*2cf20*/  LEA R6, R4, R18, 0x3 ;  /* 0x0000001204067211 */ /* 0x004fe400078e18ff */
[----:B---3--:R-:W-:-:S04]  /*2cf30*/  SHF.L.U32 R5, R3, 0x1f, RZ ;  /* 0x0000001f03057819 */ /* 0x008fc800000006ff */
[----:B------:R-:W0:Y:S02]  /*2cf40*/  SYNCS.PHASECHK.TRANS64.TRYWAIT P1, [R6+URZ+0x388a0], R5 ;  /* 0x0388a005060075a7 */ /* 0x000e24000802017f */
[----:B0-----:R-:W-:Y:S05]  /*2cf50*/  @!P1 BRA `(.L_x_2929) ;  /* 0x00000084005c9947 */ /* 0x001fea0003800000 */
.L_x_3129:
[----:B------:R-:W-:Y:S05]  /*2cf60*/  BSYNC B2 ;  /* 0x0000000000027941 */ /* 0x000fea0003800000 */
.L_x_2928:
[----:B------:R-:W-:Y:S04]  /*2cf70*/  BSSY B2, `(.L_x_2930) ;  /* 0x0000009000027945 */ /* 0x000fe80003800000 */
        /* <DEDUP_REMOVED lines=8> */
.L_x_2931:
[----:B------:R-:W-:Y:S05]  /*2d000*/  BSYNC B2 ;  /* 0x0000000000027941 */ /* 0x000fea0003800000 */
.L_x_2930:
        /* <DEDUP_REMOVED lines=9> */
[----:B--2---:R-:W-:Y:S02]  /*2d0a0*/  IMAD R4, R2, 0xa000, R18 ;  /* 0x0000a00002047824 */ /* 0x004fe400078e0212 */
[----:B------:R-:W-:-:S02]  /*2d0b0*/  VIADD R2, R6, 0x38890 ;  /* 0x0003889006027836 */ /* 0x000fc40000000000 */
[----:B------:R-:W-:-:S08]  /*2d0c0*/  VIADD R8, R4, 0x24400 ;  /* 0x0002440004087836 */ /* 0x000fd00000000000 */
.L_x_2932:
        /* <DEDUP_REMOVED lines=11> */
[----:B------:R-:W-:Y:S01]  /*2d180*/  UMOV UR6, 0x0 ;  /* 0x0000000000067882 */ /* 0x000fe20000000000 */
[----:B------:R-:W-:Y:S01]  /*2d190*/  PLOP3.LUT P1, PT, PT, PT, PT, 0x80, 0x0 ;  /* 0x000000000000781c */ /* 0x000fe20003f2f070 */
[----:B------:R-:W-:Y:S01]  /*2d1a0*/  UMOV UR7, 0x12f00000 ;  /* 0x12f0000000077882 */ /* 0x000fe20000000000 */
[----:B------:R-:W-:Y:S01]  /*2d1b0*/  R2UR UR10, R8 ;  /* 0x00000000080a72ca */ /* 0x000fe200000e0000 */
[----:B------:R-:W-:-:S14]  /*2d1c0*/  VIADD R8, R4, 0x26c00 ;  /* 0x00026c0004087836 */ /* 0x000fdc0000000000 */
.L_x_2933:
        /* <DEDUP_REMOVED lines=16> */
.L_x_2934:
        /* <DEDUP_REMOVED lines=13> */
[----:B------:R-:W-:Y:S01]  /*2d3a0*/  IADD3 R8, R4, 0x2bc00, RZ ;  /* 0x0002bc0004087810 */ /* 0x000fe20007ffe0ff */
[----:B------:R-:W-:Y:S01]  /*2d3b0*/  UMOV UR7, 0x12f00000 ;  /* 0x12f0000000077882 */ /* 0x000fe20000000000 */
[----:B------:R-:W-:-:S15]  /*2d3c0*/  R2UR UR10, R14 ;  /* 0x000000000e0a72ca */ /* 0x000fde00000e0000 */
.L_x_2935:
        /* <DEDUP_REMOVED lines=10> */
[----:B------:R-:W1:Y:S01]  /*2d470*/  SYNCS.PHASECHK.TRANS64.TRYWAIT P1, [R6+URZ+0x388c0], R5 ;  /* 0x0388c005060075a7 */ /* 0x000e62000802017f */
[----:B------:R-:W-:Y:S04]  /*2d480*/  BSSY B2, `(.L_x_2936) ;  /* 0x0000002000027945 */ /* 0x000fe80003800000 */
[----:B-1----:R-:W-:Y:S05]  /*2d490*/  @!P1 BRA `(.L_x_2937) ;  /* 0x0000008000209947 */ /* 0x002fea0003800000 */
.L_x_3130:
[----:B------:R-:W-:Y:S05]  /*2d4a0*/  BSYNC B2 ;  /* 0x0000000000027941 */ /* 0x000fea0003800000 */
.L_x_2936:
        /* <DEDUP_REMOVED lines=11> */
.L_x_2939:
[----:B------:R-:W-:Y:S05]  /*2d560*/  BSYNC B2 ;  /* 0x0000000000027941 */ /* 0x000fea0003800000 */
.L_x_2938:
[----:B------:R-:W-:Y:S01]  /*2d570*/  R2UR UR10, R11 ;  /* 0x000000000b0a72ca */ /* 0x000fe200000e0000 */
[----:B------:R-:W-:Y:S01]  /*2d580*/  UIADD3 UR4, UP0, UR36, 0x670, URZ ;  /* 0x0000067024047890 */ /* 0x000fe2000ff1e03f */
[----:B------:R-:W-:Y:S01]  /*2d590*/  R2UR UR6, R12 ;  /* 0x000000000c0672ca */ /* 0x000fe200000e0000 */
[----:B01----:R-:W-:Y:S01]  /*2d5a0*/  VIADD R6, R6, 0x388b0 ;  /* 0x000388b006067836 */ /* 0x003fe20000000000 */
[----:B------:R-:W-:Y:S01]  /*2d5b0*/  R2UR UR7, R13 ;  /* 0x000000000d0772ca */ /* 0x000fe200000e0000 */
[----:B------:R-:W-:Y:S01]  /*2d5c0*/  UIADD3.X UR5, URZ, UR37, URZ, UP0, !UPT ;  /* 0x000000253f057290 */ /* 0x000fe200087fe43f */
[----:B------:R-:W-:Y:S02]  /*2d5d0*/  PLOP3.LUT P1, PT, PT, PT, PT, 0x80, 0x0 ;  /* 0x000000000000781c */ /* 0x000fe40003f2f070 */
[----:B------:R-:W-:-:S11]  /*2d5e0*/  IADD3 R2, R4, 0x400, RZ ;  /* 0x0000040004027810 */ /* 0x000fd60007ffe0ff */
.L_x_2940:
        /* <DEDUP_REMOVED lines=16> */
.L_x_2941:
        /* <DEDUP_REMOVED lines=15> */
.L_x_2942:
        /* <DEDUP_REMOVED lines=15> */
.L_x_2943:
        /* <DEDUP_REMOVED lines=10> */
.L_x_2927:
[----:B------:R-:W-:Y:S05]  /*2d970*/  BSYNC B1 ;  /* 0x0000000000017941 */ /* 0x000fea0003800000 */
.L_x_2926:
[----:B0-----:R-:W2:Y:S04]  /*2d980*/  LDL.LU R2, [R1+0x20] ;  /* 0x0000200001027983 */ /* 0x001ea80000300800 */
        /* <DEDUP_REMOVED lines=11> */
.L_x_2902:
[----:B------:R-:W-:Y:S05]  /*2da40*/  BSYNC B0 ;  /* 0x0000000000007941 */ /* 0x000fea0003800000 */
.L_x_2901:
[----:B------:R-:W2:Y:S01]  /*2da50*/  LDL R4, [R1+0x4] ;  /* 0x0000040001047983 */ /* 0x000ea20000100800 */
[----:B------:R-:W3:Y:S01]  /*2da60*/  LDC R0, c[0x0][0x448] ;  /* 0x00011200ff007b82 */ /* 0x000ee20000000800 */
[----:B------:R-:W-:Y:S01]  /*2da70*/  ISETP.NE.AND P2, PT, R17, RZ, PT ;  /* 0x000000ff1100720c */ /* 0x000fe20003f45270 */
[----:B------:R-:W-:Y:S05]  /*2da80*/  @!P0 WARPSYNC.ALL ;  /* 0x0000000000008948 */ /* 0x000fea0003800000 */
[----:B------:R-:W-:Y:S07]  /*2da90*/  BSSY B0, `(.L_x_2945) ;  /* 0x000002d000007945 */ /* 0x000fee0003800000 */
[----:B------:R-:W4:Y:S08]  /*2daa0*/  @!P2 LDC R17, c[0x0][0x9f0] ;  /* 0x00027c00ff11ab82 */ /* 0x000f300000000800 */
[----:B------:R-:W-:Y:S01]  /*2dab0*/  @!P0 BAR.SYNC.DEFER_BLOCKING 0xc, 0x180 ;  /* 0x0306000000008b1d */ /* 0x000fe20000010000 */
[----:B---3--:R-:W-:-:S13]  /*2dac0*/  ISETP.NE.AND P1, PT, R0, 0x1, PT ;  /* 0x000000010000780c */ /* 0x008fda0003f25270 */
[----:B01----:R-:W0:Y:S08]  /*2dad0*/  @P1 LDC R2, c[0x0][0x44c] ;  /* 0x00011300ff021b82 */ /* 0x003e300000000800 */
[----:B------:R-:W1:Y:S01]  /*2dae0*/  @P1 LDC R3, c[0x0][0x450] ;  /* 0x00011400ff031b82 */ /* 0x000e620000000800 */
[----:B--2---:R-:W-:-:S05]  /*2daf0*/  LEA R0, R4, 0x7f, 0x7 ;  /* 0x0000007f04007811 */ /* 0x004fca00078e38ff */
[----:B0-----:R-:W-:-:S05]  /*2db00*/  @P1 IMAD.HI.U32 R2, R0, R2, RZ ;  /* 0x0000000200021227 */ /* 0x001fca00078e00ff */
[----:B-1----:R-:W-:-:S05]  /*2db10*/  @P1 SHF.R.U32.HI R0, RZ, R3, R2 ;  /* 0x00000003ff001219 */ /* 0x002fca0000011602 */
[----:B------:R-:W-:-:S04]  /*2db20*/  IMAD.IADD R0, R21, 0x1, R0 ;  /* 0x0000000115007824 */ /* 0x000fc800078e0200 */
[----:B------:R-:W-:-:S05]  /*2db30*/  IMAD.HI R0, R0, 0x66666667, RZ ;  /* 0x6666666700007827 */ /* 0x000fca00078e02ff */
[----:B------:R-:W-:-:S04]  /*2db40*/  SHF.R.U32.HI R2, RZ, 0x1f, R0 ;  /* 0x0000001fff027819 */ /* 0x000fc80000011600 */
[----:B------:R-:W-:-:S04]  /*2db50*/  LEA.HI.SX32 R0, R0, R2, 0x1b ;  /* 0x0000000200007211 */ /* 0x000fc800078fdaff */
[----:B------:R-:W-:-:S04]  /*2db60*/  VIMNMX R7, R20, R0, PT ;  /* 0x0000000014077248 */ /* 0x000fc80003fe0100 */
[----:B------:R-:W-:Y:S01]  /*2db70*/  ISETP.GE.AND P1, PT, R7, 0x1, PT ;  /* 0x000000010700780c */ /* 0x000fe20003f26270 */
[----:B------:R0:W-:Y:S04]  /*2db80*/  STL [R1+0x40], R7 ;  /* 0x0000400701007387 */ /* 0x0001e80000100800 */
[----:B------:R0:W-:Y:S08]  /*2db90*/  STL [R1+0x44], RZ ;  /* 0x000044ff01007387 */ /* 0x0001f00000100800 */
[----:B0---4-:R-:W-:Y:S05]  /*2dba0*/  @!P1 BRA `(.L_x_2946) ;  /* 0x00000000006c9947 */ /* 0x011fea0003800000 */
[----:B------:R-:W-:-:S04]  /*2dbb0*/  IABS R0, R17 ;  /* 0x0000001100007213 */ /* 0x000fc80000000000 */
[----:B------:R-:W0:Y:S08]  /*2dbc0*/  I2F.RP R2, R0 ;  /* 0x0000000000027306 */ /* 0x000e300000209400 */
[----:B0-----:R-:W0:Y:S02]  /*2dbd0*/  MUFU.RCP R2, R2 ;  /* 0x0000000200027308 */ /* 0x001e240000001000 */
[----:B0-----:R-:W-:-:S06]  /*2dbe0*/  VIADD R2, R2, 0xffffffe ;  /* 0x0ffffffe02027836 */ /* 0x001fcc0000000000 */
[----:B------:R-:W0:Y:S02]  /*2dbf0*/  F2I.FTZ.U32.TRUNC.NTZ R3, R2 ;  /* 0x0000000200037305 */ /* 0x000e24000021f000 */
[----:B0-----:R-:W-:-:S04]  /*2dc00*/  IMAD.MOV R2, RZ, RZ, -R3 ;  /* 0x000000ffff027224 */ /* 0x001fc800078e0a03 */
[----:B------:R-:W-:Y:S01]  /*2dc10*/  IMAD R4, R2, R0, RZ ;  /* 0x0000000002047224 */ /* 0x000fe200078e02ff */
[----:B------:R-:W-:-:S05]  /*2dc20*/  MOV R2, RZ ;  /* 0x000000ff00027202 */ /* 0x000fca0000000f00 */
        /* <DEDUP_REMOVED lines=18> */
[----:B------:R0:W-:Y:S02]  /*2dd50*/  STL [R1+0x44], R2 ;  /* 0x0000440201007387 */ /* 0x0001e40000100800 */
.L_x_2946:
[----:B------:R-:W-:Y:S05]  /*2dd60*/  BSYNC B0 ;  /* 0x0000000000007941 */ /* 0x000fea0003800000 */
.L_x_2945:
[----:B------:R-:W2:Y:S04]  /*2dd70*/  LDL R0, [R1+0x44] ;  /* 0x0000440001007983 */ /* 0x000ea80000100800 */
[----:B0-----:R-:W2:Y:S01]  /*2dd80*/  LDL R2, [R1+0x60] ;  /* 0x0000600001027983 */ /* 0x001ea20000100800 */
[----:B------:R-:W-:Y:S01]  /*2dd90*/  BSSY B7, `(.L_x_2947) ;  /* 0x00004ce000077945 */ /* 0x000fe20003800000 */
[----:B--2---:R-:W-:-:S05]  /*2dda0*/  IMAD R2, R2, R0, RZ ;  /* 0x0000000002027224 */ /* 0x004fca00078e02ff */
[----:B------:R-:W-:Y:S01]  /*2ddb0*/  VIADDMNMX R0, R2, R0, R7, PT ;  /* 0x0000000002007246 */ /* 0x000fe20003800107 */
[----:B------:R0:W-:Y:S03]  /*2ddc0*/  STL [R1+0x30], R2 ;  /* 0x0000300201007387 */ /* 0x0001e60000100800 */
[----:B------:R-:W-:Y:S01]  /*2ddd0*/  ISETP.GT.AND P0, PT, R0, R2, PT ;  /* 0x000000020000720c */ /* 0x000fe20003f04270 */
[----:B------:R0:W-:-:S12]  /*2dde0*/  STL [R1+0x48], R0 ;  /* 0x0000480001007387 */ /* 0x0001d80000100800 */
[----:B0-----:R-:W-:Y:S05]  /*2ddf0*/  @P0 BRA `(.L_x_2948) ;  /* 0x00000000004c0947 */ /* 0x001fea0003800000 */
[----:B------:R-:W0:Y:S02]  /*2de00*/  S2R R0, SR_TID.X ;  /* 0x0000000000007919 */ /* 0x000e240000002100 */
[----:B0-----:R-:W-:-:S04]  /*2de10*/  LOP3.LUT R0, R0, 0x7f, RZ, 0xc0, !PT ;  /* 0x0000007f00007812 */ /* 0x001fc800078ec0ff */
[----:B------:R-:W-:-:S13]  /*2de20*/  ISETP.NE.AND P0, PT, R0, RZ, PT ;  /* 0x000000ff0000720c */ /* 0x000fda0003f05270 */
[----:B------:R-:W-:Y:S05]  /*2de30*/  @P0 BRA `(.L_x_2949) ;  /* 0x0000004c000c0947 */ /* 0x000fea0003800000 */
[----:B------:R-:W0:Y:S01]  /*2de40*/  S2R R3, SR_LANEID ;  /* 0x0000000000037919 */ /* 0x000e220000000000 */
[----:B------:R-:W-:Y:S01]  /*2de50*/  VOTEU.ANY UR4, UPT, PT ;  /* 0x0000000000047886 */ /* 0x000fe200038e0100 */
[----:B------:R-:W1:Y:S01]  /*2de60*/  LDC.64 R4, c[0x0][0xc60] ;  /* 0x00031800ff047b82 */ /* 0x000e620000000a00 */
[----:B------:R-:W0:Y:S01]  /*2de70*/  FLO.U32 R0, UR4 ;  /* 0x0000000400007d00 */ /* 0x000e2200080e0000 */
[----:B------:R-:W-:-:S07]  /*2de80*/  ULDC.64 UR6, c[0x0][0x208] ;  /* 0x0000820000067ab9 */ /* 0x000fce0000000a00 */
[----:B------:R-:W1:Y:S01]  /*2de90*/  POPC R2, UR4 ;  /* 0x0000000400027d09 */ /* 0x000e620008000000 */
[----:B0-----:R-:W-:-:S13]  /*2dea0*/  ISETP.EQ.U32.AND P0, PT, R0, R3, PT ;  /* 0x000000030000720c */ /* 0x001fda0003f02070 */
[----:B-1----:R-:W2:Y:S01]  /*2deb0*/  @P0 ATOMG.E.ADD.STRONG.GPU PT, R5, desc[UR6][R4.64], R2 ;  /* 0x00000002040509a8 */ /* 0x002ea200081ee1c6 */
[----:B------:R-:W0:Y:S02]  /*2dec0*/  S2R R3, SR_LTMASK ;  /* 0x0000000000037919 */ /* 0x000e240000003900 */
[----:B0-----:R-:W-:-:S06]  /*2ded0*/  LOP3.LUT R3, R3, UR4, RZ, 0xc0, !PT ;  /* 0x0000000403037c12 */ /* 0x001fcc000f8ec0ff */
[----:B------:R-:W0:Y:S01]  /*2dee0*/  POPC R3, R3 ;  /* 0x0000000300037309 */ /* 0x000e220000000000 */
[----:B--2---:R-:W0:Y:S02]  /*2def0*/  SHFL.IDX PT, R0, R5, R0, 0x1f ;  /* 0x00001f0005007589 */ /* 0x004e2400000e0000 */
[----:B0-----:R-:W-:-:S05]  /*2df00*/  IADD3 R0, R0, UR38, R3 ;  /* 0x0000002600007c10 */ /* 0x001fca000fffe003 */
[----:B------:R0:W-:Y:S01]  /*2df10*/  STL [R1], R0 ;  /* 0x0000000001007387 */ /* 0x0001e20000100800 */
[----:B------:R-:W-:Y:S05]  /*2df20*/  BRA `(.L_x_2949) ;  /* 0x0000004800d07947 */ /* 0x000fea0003800000 */
.L_x_2948:
        /* <DEDUP_REMOVED lines=20> */
.L_x_2951:
[----:B------:R-:W-:Y:S05]  /*2e070*/  BSYNC B6 ;  /* 0x0000000000067941 */ /* 0x000fea0003800000 */
.L_x_2950:
        /* <DEDUP_REMOVED lines=20> */
.L_x_2954:
        /* <DEDUP_REMOVED lines=15> */
.L_x_2953:
[----:B------:R-:W-:Y:S05]  /*2e2b0*/  BSYNC B6 ;  /* 0x0000000000067941 */ /* 0x000fea0003800000 */
.L_x_2952:
        /* <DEDUP_REMOVED lines=12> */
[----:B0-----:R-:W0:Y:S01]  /*2e380*/  LDC.64 R2, c[0x0][0x418] ;  /* 0x00010600ff027b82 */ /* 0x001e220000000a00 */
[----:B-----5:R-:W-:Y:S01]  /*2e390*/  VIADD R0, R17, 0xffffffff ;  /* 0xffffffff11007836 */ /* 0x020fe20000000000 */
[----:B--2---:R-:W-:Y:S01]  /*2e3a0*/  SHF.R.S32.HI R8, RZ, 0x1f, R7 ;  /* 0x0000001fff087819 */ /* 0x004fe20000011407 */
[----:B------:R1:W-:Y:S04]  /*2e3b0*/  @P0 STL [R1+0x14], R7 ;  /* 0x0000140701000387 */ /* 0x0003e80000100800 */
[----:B------:R1:W-:Y:S01]  /*2e3c0*/  STL [R1+0x28], R8 ;  /* 0x0000280801007387 */ /* 0x0003e20000100800 */
[----:B0-----:R-:W-:Y:S01]  /*2e3d0*/  LOP3.LUT P0, RZ, R2, UR4, RZ, 0xfc, !PT ;  /* 0x0000000402ff7c12 */ /* 0x001fe2000f80fcff */
[----:B------:R-:W-:-:S03]  /*2e3e0*/  UMOV UR4, 0xffffffff ;  /* 0xffffffff00047882 */ /* 0x000fc60000000000 */
[----:B------:R-:W-:-:S04]  /*2e3f0*/  LOP3.LUT P0, RZ, R3, UR5, RZ, 0xfc, P0 ;  /* 0x0000000503ff7c12 */ /* 0x000fc8000800fcff */
[----:B------:R-:W-:Y:S01]  /*2e400*/  SEL R17, R7, RZ, !P0 ;  /* 0x000000ff07117207 */ /* 0x000fe20004000000 */
[----:B-1----:R-:W-:Y:S08]  /*2e410*/  BRA.DIV UR4, `(.L_x_2955) ;  /* 0x0000007204547947 */ /* 0x002ff0000b800000 */
[----:B------:R-:W0:Y:S02]  /*2e420*/  S2R R4, SR_TID.X ;  /* 0x0000000000047919 */ /* 0x000e240000002100 */
[----:B0-----:R-:W-:-:S04]  /*2e430*/  SHF.R.U32.HI R4, RZ, 0x5, R4 ;  /* 0x00000005ff047819 */ /* 0x001fc80000011604 */
[----:B------:R-:W-:-:S05]  /*2e440*/  LOP3.LUT R4, R4, 0x3, RZ, 0xc0, !PT ;  /* 0x0000000304047812 */ /* 0x000fca00078ec0ff */
[----:B------:R0:W1:Y:S02]  /*2e450*/  SHFL.IDX PT, R14, R4, RZ, 0x1f ;  /* 0x00001fff040e7589 */ /* 0x00006400000e0000 */
.L_x_3133:
[----:B0-----:R-:W2:Y:S01]  /*2e460*/  LDL.LU R4, [R1+0x10] ;  /* 0x0000100001047983 */ /* 0x001ea20000300800 */
[----:B------:R-:W-:Y:S02]  /*2e470*/  PLOP3.LUT P1, PT, PT, PT, PT, 0x8, 0x0 ;  /* 0x000000000000781c */ /* 0x000fe40003f2e170 */
[----:B-1----:R-:W-:Y:S01]  /*2e480*/  ISETP.NE.AND P0, PT, R14, RZ, PT ;  /* 0x000000ff0e00720c */ /* 0x002fe20003f05270 */
        /* <DEDUP_REMOVED lines=8> */
.L_x_3136:
[----:B------:R-:W-:Y:S05]  /*2e510*/  @!P6 BRA `(.L_x_2956) ;  /* 0x00000004003ce947 */ /* 0x000fea0003800000 */
[----:B------:R-:W-:-:S04]  /*2e520*/  ISETP.NE.U32.AND P0, PT, R2, RZ, PT ;  /* 0x000000ff0200720c */ /* 0x000fc80003f05070 */
[----:B------:R-:W-:-:S13]  /*2e530*/  ISETP.NE.AND.EX P0, PT, R3, RZ, PT, P0 ;  /* 0x000000ff0300720c */ /* 0x000fda0003f05300 */
[----:B------:R-:W-:Y:S05]  /*2e540*/  @!P0 BRA `(.L_x_2958) ;  /* 0x0000000000548947 */ /* 0x000fea0003800000 */
[----:B------:R-:W1:Y:S01]  /*2e550*/  LDC R6, c[0x0][0x43c] ;  /* 0x00010f00ff067b82 */ /* 0x000e620000000800 */
[----:B------:R-:W-:Y:S01]  /*2e560*/  IMAD.MOV.U32 R9, RZ, RZ, R0 ;  /* 0x000000ffff097224 */ /* 0x000fe200078e0000 */
[----:B------:R-:W-:Y:S01]  /*2e570*/  ULDC.64 UR4, c[0x0][0x428] ;  /* 0x00010a0000047ab9 */ /* 0x000fe20000000a00 */
[----:B------:R-:W-:Y:S02]  /*2e580*/  ULDC.64 UR6, c[0x0][0x208] ;  /* 0x0000820000067ab9 */ /* 0x000fe40000000a00 */
[----:B0-----:R-:W-:Y:S01]  /*2e590*/  IMAD.MOV.U32 R0, RZ, RZ, R9 ;  /* 0x000000ffff007224 */ /* 0x001fe200078e0009 */
[----:B-1----:R-:W-:-:S13]  /*2e5a0*/  ISETP.NE.AND P0, PT, R6, 0x1, PT ;  /* 0x000000010600780c */ /* 0x002fda0003f05270 */
[----:B------:R-:W0:Y:S02]  /*2e5b0*/  @P0 LDC.64 R4, c[0x0][0x440] ;  /* 0x00011000ff040b82 */ /* 0x000e240000000a00 */
[----:B0-----:R-:W-:-:S05]  /*2e5c0*/  @P0 IMAD.HI.U32 R4, R9, R4, RZ ;  /* 0x0000000409040227 */ /* 0x001fca00078e00ff */
        /* <DEDUP_REMOVED lines=13> */
.L_x_2958:
[----:B-1----:R-:W2:Y:S01]  /*2e6a0*/  LDL R2, [R1+0x18] ;  /* 0x0000180001027983 */ /* 0x002ea20000100800 */
[----:B0-----:R-:W-:Y:S01]  /*2e6b0*/  IMAD R0, R19, 0x8, R18 ;  /* 0x0000000813007824 */ /* 0x001fe200078e0212 */
[----:B--2---:R-:W-:-:S04]  /*2e6c0*/  SHF.L.U32 R2, R2, 0x1f, RZ ;  /* 0x0000001f02027819 */ /* 0x004fc800000006ff */
[----:B------:R-:W0:Y:S02]  /*2e6d0*/  SYNCS.PHASECHK.TRANS64.TRYWAIT P0, [R0+URZ+0x38840], R2 ;  /* 0x03884002000075a7 */ /* 0x000e24000800017f */
[----:B0-----:R-:W-:Y:S05]  /*2e6e0*/  @!P0 BRA `(.L_x_2959) ;  /* 0x0000006c00f48947 */ /* 0x001fea0003800000 */
.L_x_3137:
        /* <DEDUP_REMOVED lines=9> */
[----:B--2---:R-:W-:Y:S05]  /*2e780*/  @!P0 BRA `(.L_x_2960) ;  /* 0x0000000000048947 */ /* 0x004fea0003800000 */
[----:B------:R-:W-:Y:S01]  /*2e790*/  BPT.TRAP 0x1 ;  /* 0x000000040000795c */ /* 0x000fe20000300000 */
.L_x_2960:
[----:B0-----:R-:W2:Y:S04]  /*2e7a0*/  LDL R2, [R1+0x1c] ;  /* 0x00001c0001027983 */ /* 0x001ea80000100800 */
        /* <DEDUP_REMOVED lines=23> */
[----:B0-----:R-:W-:Y:S01]  /*2e920*/  UMOV UR8, UR15 ;  /* 0x0000000f00087c82 */ /* 0x001fe20008000000 */
[----:B------:R-:W-:Y:S01]  /*2e930*/  UMOV UR10, UR17 ;  /* 0x00000011000a7c82 */ /* 0x000fe20008000000 */
[----:B------:R-:W-:Y:S01]  /*2e940*/  UMOV UR15, 0x80 ;  /* 0x00000080000f7882 */ /* 0x000fe20000000000 */
[----:B------:R0:W-:Y:S02]  /*2e950*/  UTMALDG.4D [UR8], [UR4], desc[UR6] ;  /* 0x00000608040075b4 */ /* 0x0001e40008019000 */
[----:B0-----:R-:W-:Y:S01]  /*2e960*/  UMOV UR8, UR16 ;  /* 0x0000001000087c82 */ /* 0x001fe20008000000 */
[----:B------:R-:W-:Y:S01]  /*2e970*/  UMOV UR10, UR15 ;  /* 0x0000000f000a7c82 */ /* 0x000fe20008000000 */
[----:B------:R-:W-:Y:S01]  /*2e980*/  UMOV UR15, 0xc0 ;  /* 0x000000c0000f7882 */ /* 0x000fe20000000000 */
[----:B------:R0:W-:Y:S02]  /*2e990*/  UTMALDG.4D [UR8], [UR4], desc[UR6] ;  /* 0x00000608040075b4 */ /* 0x0001e40008019000 */
[----:B0-----:R-:W-:Y:S01]  /*2e9a0*/  UMOV UR8, UR14 ;  /* 0x0000000e00087c82 */ /* 0x001fe20008000000 */
[----:B------:R-:W-:-:S02]  /*2e9b0*/  UMOV UR10, UR15 ;  /* 0x0000000f000a7c82 */ /* 0x000fc40008000000 */
[----:B------:R1:W-:Y:S01]  /*2e9c0*/  UTMALDG.4D [UR8], [UR4], desc[UR6] ;  /* 0x00000608040075b4 */ /* 0x0003e20008019000 */
[----:B--2---:R-:W-:-:S04]  /*2e9d0*/  LOP3.LUT R2, R2, 0xfffffffe, RZ, 0xc0, !PT ;  /* 0xfffffffe02027812 */ /* 0x004fc800078ec0ff */
[----:B------:R-:W-:-:S05]  /*2e9e0*/  @P0 LOP3.LUT R2, R2, 0x1, RZ, 0xfc, !PT ;  /* 0x0000000102020812 */ /* 0x000fca00078efcff */
[----:B------:R1:W-:Y:S01]  /*2e9f0*/  STL [R1+0x10], R2 ;  /* 0x0000100201007387 */ /* 0x0003e20000100800 */
[----:B------:R-:W-:Y:S01]  /*2ea00*/  NOP ;  /* 0x0000000000007918 */ /* 0x000fe20000000000 */
.L_x_2956:
[----:B------:R-:W2:Y:S04]  /*2ea10*/  LDL.LU R3, [R1+0x4c] ;  /* 0x00004c0001037983 */ /* 0x000ea80000300800 */
[----:B------:R-:W3:Y:S04]  /*2ea20*/  LDL.LU R5, [R1+0x34] ;  /* 0x0000340001057983 */ /* 0x000ee80000300800 */
[----:B0-----:R-:W4:Y:S01]  /*2ea30*/  LDL.LU R4, [R1+0x54] ;  /* 0x0000540001047983 */ /* 0x001f220000300800 */
[----:B------:R-:W-:Y:S05]  /*2ea40*/  WARPSYNC.ALL ;  /* 0x0000000000007948 */ /* 0x000fea0003800000 */
[----:B-1----:R-:W-:Y:S01]  /*2ea50*/  ULDC.64 UR4, c[0x0][0x298] ;  /* 0x0000a60000047ab9 */ /* 0x002fe20000000a00 */
[----:B------:R-:W-:Y:S01]  /*2ea60*/  ULDC.64 UR6, c[0x0][0xa00] ;  /* 0x0002800000067ab9 */ /* 0x000fe20000000a00 */
[----:B------:R-:W-:Y:S01]  /*2ea70*/  VIADD R2, R18, 0x14400 ;  /* 0x0001440012027836 */ /* 0x000fe20000000000 */
[----:B------:R-:W-:Y:S01]  /*2ea80*/  BAR.SYNC.DEFER_BLOCKING 0x8, 0x180 ;  /* 0x0206000000007b1d */ /* 0x000fe20000010000 */
[----:B------:R-:W-:-:S03]  /*2ea90*/  ISETP.NE.U32.AND P0, PT, RZ, UR6, PT ;  /* 0x00000006ff007c0c */ /* 0x000fc6000bf05070 */
[----:B------:R-:W-:Y:S02]  /*2eaa0*/  LOP3.LUT P1, RZ, R2, 0x3ff, RZ, 0xc0, !PT ;  /* 0x000003ff02ff7812 */ /* 0x000fe4000782c0ff */
[----:B------:R-:W-:Y:S01]  /*2eab0*/  ISETP.NE.AND.EX P0, PT, RZ, UR7, PT, P0 ;  /* 0x00000007ff007c0c */ /* 0x000fe2000bf05300 */
[----:B------:R-:W-:Y:S01]  /*2eac0*/  BSSY B6, `(.L_x_2961) ;  /* 0x000001d000067945 */ /* 0x000fe20003800000 */
[----:B--2---:R-:W-:Y:S02]  /*2ead0*/  SHF.R.S32.HI R0, RZ, 0x1f, R3 ;  /* 0x0000001fff007819 */ /* 0x004fe40000011403 */
[----:B---3--:R-:W-:-:S03]  /*2eae0*/  SEL R5, R5, RZ, !P0 ;  /* 0x000000ff05057207 */ /* 0x008fc60004000000 */
[----:B------:R-:W-:Y:S01]  /*2eaf0*/  IMAD R0, R0, UR4, RZ ;  /* 0x0000000400007c24 */ /* 0x000fe2000f8e02ff */
[----:B----4-:R-:W-:-:S03]  /*2eb00*/  SEL R4, R4, RZ, !P0 ;  /* 0x000000ff04047207 */ /* 0x010fc60004000000 */
[C---:B------:R-:W-:Y:S02]  /*2eb10*/  IMAD R0, R3.reuse, UR5, R0 ;  /* 0x0000000503007c24 */ /* 0x040fe4000f8e0200 */
[----:B------:R-:W-:-:S05]  /*2eb20*/  IMAD.WIDE.U32 R2, R3, UR4, RZ ;  /* 0x0000000403027c25 */ /* 0x000fca000f8e00ff */
[----:B------:R-:W-:Y:S01]  /*2eb30*/  IADD3 R0, R3, R0, RZ ;  /* 0x0000000003007210 */ /* 0x000fe20007ffe0ff */
        /* <DEDUP_REMOVED lines=21> */
.L_x_2962:
[----:B------:R-:W-:Y:S05]  /*2ec90*/  BSYNC B6 ;  /* 0x0000000000067941 */ /* 0x000fea0003800000 */
.L_x_2961:
[----:B0-----:R-:W2:Y:S01]  /*2eca0*/  LDL.LU R0, [R1+0x4c] ;  /* 0x00004c0001007983 */ /* 0x001ea20000300800 */
[----:B------:R-:W-:Y:S01]  /*2ecb0*/  ULDC.64 UR4, c[0x0][0x2d8] ;  /* 0x0000b60000047ab9 */ /* 0x000fe20000000a00 */
[----:B------:R-:W0:Y:S01]  /*2ecc0*/  LDC R7, c[0x0][0x448] ;  /* 0x00011200ff077b82 */ /* 0x000e220000000800 */
[----:B------:R-:W-:Y:S01]  /*2ecd0*/  ULDC.64 UR6, c[0x0][0x280] ;  /* 0x0000a00000067ab9 */ /* 0x000fe20000000a00 */
[----:B------:R-:W3:Y:S04]  /*2ece0*/  LDL.LU R4, [R1+0x38] ;  /* 0x0000380001047983 */ /* 0x000ee80000300800 */
[----:B------:R-:W3:Y:S04]  /*2ecf0*/  LDL.LU.64 R2, [R1+0x58] ;  /* 0x0000580001027983 */ /* 0x000ee80000300a00 */
[----:B------:R-:W4:Y:S04]  /*2ed00*/  LDL.LU R5, [R1+0x34] ;  /* 0x0000340001057983 */ /* 0x000f280000300800 */
[----:B------:R-:W4:Y:S01]  /*2ed10*/  LDL R8, [R1+0x4] ;  /* 0x0000040001087983 */ /* 0x000f220000100800 */
[----:B------:R-:W1:Y:S01]  /*2ed20*/  S2R R9, SR_TID.X ;  /* 0x0000000000097919 */ /* 0x000e620000002100 */
[----:B------:R-:W1:Y:S01]  /*2ed30*/  S2R R10, SR_TID.X ;  /* 0x00000000000a7919 */ /* 0x000e620000002100 */
[----:B0-----:R-:W-:-:S13]  /*2ed40*/  ISETP.NE.AND P0, PT, R7, 0x1, PT ;  /* 0x000000010700780c */ /* 0x001fda0003f05270 */
[----:B------:R-:W0:Y:S01]  /*2ed50*/  @P0 LDC R6, c[0x0][0x450] ;  /* 0x00011400ff060b82 */ /* 0x000e220000000800 */
[----:B-1----:R-:W-:Y:S02]  /*2ed60*/  IMAD.SHL.U32 R9, R9, 0x8, RZ ;  /* 0x0000000809097824 */ /* 0x002fe400078e00ff */
[----:B------:R-:W-:-:S03]  /*2ed70*/  IMAD.SHL.U32 R10, R10, 0x8, RZ ;  /* 0x000000080a0a7824 */ /* 0x000fc600078e00ff */
[----:B------:R-:W-:-:S04]  /*2ed80*/  LOP3.LUT R9, R9, 0x38, RZ, 0xc0, !PT ;  /* 0x0000003809097812 */ /* 0x000fc800078ec0ff */
[C---:B------:R-:W-:Y:S02]  /*2ed90*/  LOP3.LUT R12, R9.reuse, 0x40, RZ, 0xfc, !PT ;  /* 0x00000040090c7812 */ /* 0x040fe400078efcff */
[C---:B------:R-:W-:Y:S02]  /*2eda0*/  LOP3.LUT R11, R9.reuse, 0x80, RZ, 0xfc, !PT ;  /* 0x00000080090b7812 */ /* 0x040fe400078efcff */
[----:B------:R-:W-:Y:S02]  /*2edb0*/  LOP3.LUT R9, R9, 0xc0, RZ, 0xfc, !PT ;  /* 0x000000c009097812 */ /* 0x000fe400078efcff */
[----:B------:R-:W-:Y:S02]  /*2edc0*/  LOP3.LUT R10, R10, 0x38, RZ, 0xc0, !PT ;  /* 0x000000380a0a7812 */ /* 0x000fe400078ec0ff */
[----:B---3--:R-:W-:Y:S02]  /*2edd0*/  MOV R3, R4 ;  /* 0x0000000400037202 */ /* 0x008fe40000000f00 */
[----:B------:R-:W1:Y:S01]  /*2ede0*/  S2R R4, SR_TID.X ;  /* 0x0000000000047919 */ /* 0x000e620000002100 */
[----:B------:R-:W-:-:S04]  /*2edf0*/  IMAD.WIDE.U32 R2, R16, UR4, R2 ;  /* 0x0000000410027c25 */ /* 0x000fc8000f8e0002 */
[----:B------:R-:W-:Y:S01]  /*2ee00*/  IMAD R3, R16, UR5, R3 ;  /* 0x0000000510037c24 */ /* 0x000fe2000f8e0203 */
[----:B------:R-:W-:Y:S02]  /*2ee10*/  ULDC.64 UR4, c[0x0][0x2e0] ;  /* 0x0000b80000047ab9 */ /* 0x000fe40000000a00 */
[----:B--2---:R-:W-:Y:S02]  /*2ee20*/  IMAD R0, R0, UR4, RZ ;  /* 0x0000000400007c24 */ /* 0x004fe4000f8e02ff */
[----:B----4-:R-:W-:-:S04]  /*2ee30*/  IMAD.WIDE.U32 R2, R5, UR4, R2 ;  /* 0x0000000405027c25 */ /* 0x010fc8000f8e0002 */
        /* <DEDUP_REMOVED lines=12> */
[----:B0-----:R-:W-:-:S04]  /*2ef00*/  @P0 SHF.R.U32.HI R0, RZ, R6, R5 ;  /* 0x00000006ff000219 */ /* 0x001fc80000011605 */
[C---:B------:R-:W-:Y:S01]  /*2ef10*/  IADD3 R5, -R0.reuse, RZ, RZ ;  /* 0x000000ff00057210 */ /* 0x040fe20007ffe1ff */
        /* <DEDUP_REMOVED lines=30> */
[----:B---3--:R-:W-:-:S03]  /*2f100*/  LEA R0, R8, R11, 0x7 ;  /* 0x0000000b08007211 */ /* 0x008fc600078e38ff */
[----:B------:R-:W1:Y:S01]  /*2f110*/  SHFL.IDX PT, R6, R3, RZ, 0x181f ;  /* 0x00181fff03067589 */ /* 0x000e6200000e0000 */
        /* <DEDUP_REMOVED lines=77> */
[----:B------:R-:W-:Y:S01]  /*2f5f0*/  @!P5 IMAD.MOV.U32 R7, RZ, RZ, R6 ;  /* 0x000000ffff07d224 */ /* 0x000fe200078e0006 */
[----:B------:R-:W-:Y:S02]  /*2f600*/  @!P5 MOV R6, R5 ;  /* 0x000000050006d202 */ /* 0x000fe40000000f00 */
[----:B------:R0:W1:Y:S04]  /*2f610*/  SHFL.IDX PT, R5, R3, 0x7, 0x181f ;  /* 0x00f81f0003057f89 */ /* 0x00006800000e0000 */
[----:B------:R0:W-:Y:S04]  /*2f620*/  @!P5 LDGSTS.E.BYPASS.LTC128B.128 [R9+0x17400], desc[UR4][R6.64], !P0 ;  /* 0x174000000609dfae */ /* 0x0001e8000c101d44 */
[----:B------:R0:W-:Y:S04]  /*2f630*/  @!P5 LDGSTS.E.BYPASS.LTC128B.128 [R9+0x1b400], desc[UR4][R6.64+0x80], !P1 ;  /* 0x1b4000800609dfae */ /* 0x0001e8000c901d44 */
[----:B------:R0:W-:Y:S04]  /*2f640*/  @!P5 LDGSTS.E.BYPASS.LTC128B.128 [R9+0x1f400], desc[UR4][R6.64+0x100], !P2 ;  /* 0x1f4001000609dfae */ /* 0x0001e8000d101d44 */
[----:B------:R0:W-:Y:S04]  /*2f650*/  @!P5 LDGSTS.E.BYPASS.LTC128B.128 [R9+0x23400], desc[UR4][R6.64+0x180], !P3 ;  /* 0x234001800609dfae */ /* 0x0001e8000d901d44 */
[----:B------:R0:W2:Y:S02]  /*2f660*/  SHFL.IDX PT, R3, R4, 0x7, 0x181f ;  /* 0x00f81f0004037f89 */ /* 0x0000a400000e0000 */
.L_x_3154:
        /* <DEDUP_REMOVED lines=14> */
.L_x_2965:
[----:B------:R-:W-:Y:S05]  /*2f750*/  BSYNC B0 ;  /* 0x0000000000007941 */ /* 0x000fea0003800000 */
.L_x_2964:
[----:B------:R-:W-:Y:S01]  /*2f760*/  NOP ;  /* 0x0000000000007918 */ /* 0x000fe20000000000 */
[----:B------:R-:W-:Y:S01]  /*2f770*/  PLOP3.LUT P0, PT, PT, PT, PT, 0x80, 0x0 ;  /* 0x000000000000781c */ /* 0x000fe20003f0f070 */
[----:B------:R-:W-:-:S12]  /*2f780*/  VIADD R11, R18, 0x38800 ;  /* 0x00038800120b7836 */ /* 0x000fd80000000000 */
.L_x_2966:
        /* <DEDUP_REMOVED lines=10> */
[----:B------:R-:W-:-:S04]  /*2f830*/  LOP3.LUT R0, R0, 0xfffffffe, RZ, 0xc0, !PT ;  /* 0xfffffffe00007812 */ /* 0x000fc800078ec0ff */
[----:B------:R-:W-:-:S04]  /*2f840*/  IADD3 R0, R2, -R0, RZ ;  /* 0x8000000002007210 */ /* 0x000fc80007ffe0ff */
[----:B------:R-:W-:Y:S01]  /*2f850*/  SHF.L.U32 R0, R0, 0x1f, RZ ;  /* 0x0000001f00007819 */ /* 0x000fe200000006ff */
[----:B------:R-:W-:Y:S01]  /*2f860*/  NOP ;  /* 0x0000000000007918 */ /* 0x000fe20000000000 */
[----:B------:R3:W-:Y:S01]  /*2f870*/  SYNCS.ARRIVE.TRANS64.A1T0 RZ, [R18+URZ+0x38800], RZ ;  /* 0x038800ff12ff79a7 */ /* 0x0007e2000810003f */
[----:B------:R-:W-:Y:S01]  /*2f880*/  BSSY B0, `(.L_x_2967) ;  /* 0x0000003000007945 */ /* 0x000fe20003800000 */
[----:B------:R-:W4:Y:S03]  /*2f890*/  SYNCS.PHASECHK.TRANS64.TRYWAIT P0, [R18+URZ+0x38820], R0 ;  /* 0x03882000120075a7 */ /* 0x000f26000800017f */
[----:B---34-:R-:W-:Y:S05]  /*2f8a0*/  @!P0 BRA `(.L_x_2968) ;  /* 0x0000006800a48947 */ /* 0x018fea0003800000 */
.L_x_3155:
[----:B------:R-:W-:Y:S05]  /*2f8b0*/  BSYNC B0 ;  /* 0x0000000000007941 */ /* 0x000fea0003800000 */
.L_x_2967:
        /* <DEDUP_REMOVED lines=55> */
.L_x_2975:
[----:B------:R-:W-:Y:S01]  /*2fc30*/  LEA R3, R8, R18, 0x3 ;  /* 0x0000001208037211 */ /* 0x000fe200078e18ff */
[----:B------:R-:W-:Y:S01]  /*2fc40*/  BSSY B3, `(.L_x_2976) ;  /* 0x0000004000037945 */ /* 0x000fe20003800000 */
[----:B------:R-:W-:-:S04]  /*2fc50*/  SHF.L.U32 R2, R10, 0x1f, RZ ;  /* 0x0000001f0a027819 */ /* 0x000fc800000006ff */
[----:B------:R-:W1:Y:S02]  /*2fc60*/  SYNCS.PHASECHK.TRANS64.TRYWAIT P0, [R3+URZ+0x38840], R2 ;  /* 0x03884002030075a7 */ /* 0x000e64000800017f */
[----:B-1----:R-:W-:Y:S05]  /*2fc70*/  @!P0 BRA `(.L_x_2977) ;  /* 0x0000006400c48947 */ /* 0x002fea0003800000 */
.L_x_3156:
[----:B------:R-:W-:Y:S05]  /*2fc80*/  BSYNC B3 ;  /* 0x0000000000037941 */ /* 0x000fea0003800000 */
.L_x_2976:
        /* <DEDUP_REMOVED lines=12> */
.L_x_2979:
[----:B------:R-:W-:Y:S05]  /*2fd50*/  BSYNC B3 ;  /* 0x0000000000037941 */ /* 0x000fea0003800000 */
.L_x_2978:
        /* <DEDUP_REMOVED lines=12> */
.L_x_2980:
        /* <DEDUP_REMOVED lines=16> */
.L_x_2981:
        /* <DEDUP_REMOVED lines=16> */
.L_x_2982:
        /* <DEDUP_REMOVED lines=16> */
.L_x_2983:
        /* <DEDUP_REMOVED lines=16> */
.L_x_3157:
[----:B------:R-:W-:Y:S05]  /*30220*/  BSYNC B3 ;  /* 0x0000000000037941 */ /* 0x000fea0003800000 */
.L_x_2984:
[----:B------:R-:W-:Y:S01]  /*30230*/  BSSY B3, `(.L_x_2986) ;  /* 0x000000c000037945 */ /* 0x000fe20003800000 */
[----:B------:R-:W-:Y:S02]  /*30240*/  IMAD.MOV.U32 R12, RZ, RZ, 0x0 ;  /* 0x00000000ff0c7424 */ /* 0x000fe400078e00ff */
[----:B------:R-:W-:Y:S01]  /*30250*/  IMAD.MOV.U32 R13, RZ, RZ, 0x14f00000 ;  /* 0x14f00000ff0d7424 */ /* 0x000fe200078e00ff */
[----:B------:R-:W-:Y:S06]  /*30260*/  @P1 BRA `(.L_x_2987) ;  /* 0x0000000000201947 */ /* 0x000fec0003800000 */
[----:B------:R-:W1:Y:S01]  /*30270*/  S2R R5, SR_TID.X ;  /* 0x0000000000057919 */ /* 0x000e620000002100 */
[----:B0-----:R-:W-:Y:S01]  /*30280*/  IMAD R2, R19, 0x8, R18 ;  /* 0x0000000813027824 */ /* 0x001fe200078e0212 */
[----:B------:R-:W-:-:S04]  /*30290*/  MOV R3, 0xa000 ;  /* 0x0000a00000037802 */ /* 0x000fc80000000f00 */
[----:B------:R2:W-:Y:S01]  /*302a0*/  SYNCS.ARRIVE.TRANS64 RZ, [R2+URZ+0x38850], R3 ;  /* 0x0388500302ff79a7 */ /* 0x0005e2000800003f */
[----:B-1----:R-:W-:-:S04]  /*302b0*/  LOP3.LUT R5, R5, 0x1f, RZ, 0xc0, !PT ;  /* 0x0000001f05057812 */ /* 0x002fc800078ec0ff */
[----:B------:R-:W-:-:S13]  /*302c0*/  ISETP.NE.AND P0, PT, R5, RZ, PT ;  /* 0x000000ff0500720c */ /* 0x000fda0003f05270 */
[----:B--2---:R-:W-:Y:S05]  /*302d0*/  @!P0 BRA `(.L_x_2987) ;  /* 0x0000000000048947 */ /* 0x004fea0003800000 */
[----:B------:R-:W-:Y:S01]  /*302e0*/  BPT.TRAP 0x1 ;  /* 0x000000040000795c */ /* 0x000fe20000300000 */
.L_x_2987:
[----:B------:R-:W-:Y:S05]  /*302f0*/  BSYNC B3 ;  /* 0x0000000000037941 */ /* 0x000fea0003800000 */
.L_x_2986:
        /* <DEDUP_REMOVED lines=13> */
.L_x_2988:
        /* <DEDUP_REMOVED lines=15> */
.L_x_2989:
        /* <DEDUP_REMOVED lines=15> */
.L_x_2990:
        /* <DEDUP_REMOVED lines=15> */
.L_x_2991:
        /* <DEDUP_REMOVED lines=12> */
.L_x_2974:
[----:B------:R-:W-:Y:S05]  /*30760*/  BSYNC B1 ;  /* 0x0000000000017941 */ /* 0x000fea0003800000 */
.L_x_2973:
[----:B0-----:R-:W2:Y:S01]  /*30770*/  LDL.LU R0, [R1+0x48] ;  /* 0x0000480001007983 */ /* 0x001ea20000300800 */
[----:B------:R-:W-:-:S03]  /*30780*/  IMAD.MOV.U32 R19, RZ, RZ, R8 ;  /* 0x000000ffff137224 */ /* 0x000fc600078e0008 */
[----:B------:R0:W-:Y:S02]  /*30790*/  STL [R1+0x18], R10 ;  /* 0x0000180a01007387 */ /* 0x0001e40000100800 */
[----:B0-2---:R-:W-:-:S07]  /*307a0*/  VIADD R0, R0, 0xfffffffd ;  /* 0xfffffffd00007836 */ /* 0x005fce0000000000 */
.L_x_2972:
[----:B------:R-:W-:Y:S05]  /*307b0*/  BSYNC B2 ;  /* 0x0000000000027941 */ /* 0x000fea0003800000 */
.L_x_2971:
[----:B------:R-:W-:Y:S02]  /*307c0*/  IADD3 R9, R9, -0x2, RZ ;  /* 0xfffffffe09097810 */ /* 0x000fe40007ffe0ff */
[----:B------:R-:W-:-:S04]  /*307d0*/  LOP3.LUT R7, RZ, R7, RZ, 0x33, !PT ;  /* 0x00000007ff077212 */ /* 0x000fc800078e33ff */
[----:B------:R-:W-:-:S13]  /*307e0*/  ISETP.NE.AND P0, PT, R9, R7, PT ;  /* 0x000000070900720c */ /* 0x000fda0003f05270 */
[----:B------:R-:W-:Y:S05]  /*307f0*/  @!P0 BRA `(.L_x_2970) ;  /* 0x0000001800c48947 */ /* 0x000fea0003800000 */
[----:B------:R-:W-:-:S07]  /*30800*/  IMAD.MOV.U32 R9, RZ, RZ, R17 ;  /* 0x000000ffff097224 */ /* 0x000fce00078e0011 */
.L_x_3030:
        /* <DEDUP_REMOVED lines=26> */
[----:B------:R-:W-:Y:S02]  /*309b0*/  IADD3 R6, -R2, RZ, RZ ;  /* 0x000000ff02067210 */ /* 0x000fe40007ffe1ff */
[----:B------:R-:W-:-:S03]  /*309c0*/  SHF.R.S32.HI R3, RZ, 0x1f, R2 ;  /* 0x0000001fff037819 */ /* 0x000fc60000011402 */
        /* <DEDUP_REMOVED lines=8> */
.L_x_2994:
[----:B------:R-:W-:Y:S01]  /*30a50*/  IMAD R3, R4, 0x8, R18 ;  /* 0x0000000804037824 */ /* 0x000fe200078e0212 */
[----:B------:R-:W-:Y:S01]  /*30a60*/  SHF.L.U32 R2, R5, 0x1f, RZ ;  /* 0x0000001f05027819 */ /* 0x000fe200000006ff */
[----:B------:R-:W-:Y:S03]  /*30a70*/  BSSY B2, `(.L_x_2995) ;  /* 0x0000003000027945 */ /* 0x000fe60003800000 */
[----:B------:R-:W1:Y:S02]  /*30a80*/  SYNCS.PHASECHK.TRANS64.TRYWAIT P0, [R3+URZ+0x38840], R2 ;  /* 0x03884002030075a7 */ /* 0x000e64000800017f */
[----:B-1----:R-:W-:Y:S05]  /*30a90*/  @!P0 BRA `(.L_x_2996) ;  /* 0x0000005800648947 */ /* 0x002fea0003800000 */
.L_x_3158:
[----:B------:R-:W-:Y:S05]  /*30aa0*/  BSYNC B2 ;  /* 0x0000000000027941 */ /* 0x000fea0003800000 */
.L_x_2995:
        /* <DEDUP_REMOVED lines=12> */
.L_x_2998:
[----:B------:R-:W-:Y:S05]  /*30b70*/  BSYNC B2 ;  /* 0x0000000000027941 */ /* 0x000fea0003800000 */
.L_x_2997:
[----:B-1----:R-:W2:Y:S01]  /*30b80*/  LDL R2, [R1+0x1c] ;  /* 0x00001c0001027983 */ /* 0x002ea20000100800 */
[----:B------:R-:W-:Y:S01]  /*30b90*/  IMAD.MOV.U32 R10, RZ, RZ, RZ ;  /* 0x000000ffff0a7224 */ /* 0x000fe200078e00ff */
[----:B------:R-:W-:Y:S01]  /*30ba0*/  UIADD3 UR4, UP0, UR36, 0x370, URZ ;  /* 0x0000037024047890 */ /* 0x000fe2000ff1e03f */
[----:B------:R-:W-:Y:S01]  /*30bb0*/  IMAD R7, R4, 0xa000, R18 ;  /* 0x0000a00004077824 */ /* 0x000fe200078e0212 */
[----:B------:R-:W-:Y:S01]  /*30bc0*/  PLOP3.LUT P0, PT, PT, PT, PT, 0x80, 0x0 ;  /* 0x000000000000781c */ /* 0x000fe20003f0f070 */
[----:B------:R-:W-:Y:S01]  /*30bd0*/  UMOV UR6, 0x0 ;  /* 0x0000000000067882 */ /* 0x000fe20000000000 */
[----:B------:R-:W-:Y:S01]  /*30be0*/  R2UR UR10, R10 ;  /* 0x000000000a0a72ca */ /* 0x000fe200000e0000 */
[----:B0-----:R-:W-:Y:S01]  /*30bf0*/  VIADD R8, R7, 0x24400 ;  /* 0x0002440007087836 */ /* 0x001fe20000000000 */
[----:B------:R-:W-:Y:S01]  /*30c00*/  IADD3 R3, R3, 0x38830, RZ ;  /* 0x0003883003037810 */ /* 0x000fe20007ffe0ff */
[----:B------:R-:W-:Y:S01]  /*30c10*/  UIADD3.X UR5, URZ, UR37, URZ, UP0, !UPT ;  /* 0x000000253f057290 */ /* 0x000fe200087fe43f */
[----:B------:R-:W-:Y:S01]  /*30c20*/  UMOV UR7, 0x14f00000 ;  /* 0x14f0000000077882 */ /* 0x000fe20000000000 */
[----:B--2---:R-:W-:-:S10]  /*30c30*/  IMAD R2, R6, 0x50, R2 ;  /* 0x0000005006027824 */ /* 0x004fd400078e0202 */
.L_x_2999:
        /* <DEDUP_REMOVED lines=16> */
.L_x_3000:
        /* <DEDUP_REMOVED lines=16> */
.L_x_3001:
        /* <DEDUP_REMOVED lines=16> */
.L_x_3002:
        /* <DEDUP_REMOVED lines=16> */
.L_x_3159:
[----:B------:R-:W-:Y:S05]  /*31040*/  BSYNC B2 ;  /* 0x0000000000027941 */ /* 0x000fea0003800000 */
.L_x_3003:
[----:B------:R-:W-:Y:S01]  /*31050*/  BSSY B2, `(.L_x_3005) ;  /* 0x000000b000027945 */ /* 0x000fe20003800000 */
[----:B------:R-:W-:Y:S01]  /*31060*/  IMAD.MOV.U32 R12, RZ, RZ, 0x0 ;  /* 0x00000000ff0c7424 */ /* 0x000fe200078e00ff */
[----:B------:R-:W-:Y:S02]  /*31070*/  MOV R13, 0x14f00000 ;  /* 0x14f00000000d7802 */ /* 0x000fe40000000f00 */
        /* <DEDUP_REMOVED lines=8> */
.L_x_3006:
[----:B------:R-:W-:Y:S05]  /*31100*/  BSYNC B2 ;  /* 0x0000000000027941 */ /* 0x000fea0003800000 */
.L_x_3005:
        /* <DEDUP_REMOVED lines=12> */
.L_x_3007:
        /* <DEDUP_REMOVED lines=15> */
.L_x_3008:
        /* <DEDUP_REMOVED lines=15> */
.L_x_3009:
        /* <DEDUP_REMOVED lines=15> */
.L_x_3010:
        /* <DEDUP_REMOVED lines=12> */
.L_x_2993:
[----:B------:R-:W-:Y:S05]  /*31560*/  BSYNC B1 ;  /* 0x0000000000017941 */ /* 0x000fea0003800000 */
.L_x_2992:
        /* <DEDUP_REMOVED lines=36> */
.L_x_3013:
[----:B------:R-:W-:Y:S01]  /*317b0*/  IMAD R2, R19, 0x8, R18 ;  /* 0x0000000813027824 */ /* 0x000fe200078e0212 */
[----:B------:R-:W-:Y:S01]  /*317c0*/  SHF.L.U32 R3, R10, 0x1f, RZ ;  /* 0x0000001f0a037819 */ /* 0x000fe200000006ff */
[----:B------:R-:W-:Y:S03]  /*317d0*/  BSSY B2, `(.L_x_3014) ;  /* 0x0000003000027945 */ /* 0x000fe60003800000 */
[----:B------:R-:W2:Y:S02]  /*317e0*/  SYNCS.PHASECHK.TRANS64.TRYWAIT P0, [R2+URZ+0x38840], R3 ;  /* 0x03884003020075a7 */ /* 0x000ea4000800017f */
[----:B--2---:R-:W-:Y:S05]  /*317f0*/  @!P0 BRA `(.L_x_3015) ;  /* 0x0000004c00348947 */ /* 0x004fea0003800000 */
.L_x_3160:
[----:B------:R-:W-:Y:S05]  /*31800*/  BSYNC B2 ;  /* 0x0000000000027941 */ /* 0x000fea0003800000 */
.L_x_3014:
[----:B-1----:R-:W1:Y:S01]  /*31810*/  S2R R8, SR_TID.X ;  /* 0x0000000000087919 */ /* 0x002e620000002100 */
[----:B------:R-:W-:Y:S01]  /*31820*/  BSSY B2, `(.L_x_3016) ;  /* 0x000000b000027945 */ /* 0x000fe20003800000 */
[----:B-1----:R-:W-:-:S04]  /*31830*/  LOP3.LUT R8, R8, 0x7f, RZ, 0xc0, !PT ;  /* 0x0000007f08087812 */ /* 0x002fc800078ec0ff */
[----:B------:R-:W-:-:S13]  /*31840*/  ISETP.NE.AND P1, PT, R8, RZ, PT ;  /* 0x000000ff0800720c */ /* 0x000fda0003f25270 */
[----:B------:R-:W-:Y:S05]  /*31850*/  @P1 BRA `(.L_x_3017) ;  /* 0x00000000001c1947 */ /* 0x000fea0003800000 */
[----:B------:R-:W1:Y:S01]  /*31860*/  S2R R8, SR_TID.X ;  /* 0x0000000000087919 */ /* 0x000e620000002100 */
[----:B--2---:R-:W-:-:S04]  /*31870*/  MOV R3, 0xa000 ;  /* 0x0000a00000037802 */ /* 0x004fc80000000f00 */
[----:B------:R3:W-:Y:S01]  /*31880*/  SYNCS.ARRIVE.TRANS64 RZ, [R2+URZ+0x38830], R3 ;  /* 0x0388300302ff79a7 */ /* 0x0007e2000800003f */
[----:B-1----:R-:W-:-:S04]  /*31890*/  LOP3.LUT R8, R8, 0x1f, RZ, 0xc0, !PT ;  /* 0x0000001f08087812 */ /* 0x002fc800078ec0ff */
[----:B------:R-:W-:-:S13]  /*318a0*/  ISETP.NE.AND P0, PT, R8, RZ, PT ;  /* 0x000000ff0800720c */ /* 0x000fda0003f05270 */
[----:B---3--:R-:W-:Y:S05]  /*318b0*/  @!P0 BRA `(.L_x_3017) ;  /* 0x0000000000048947 */ /* 0x008fea0003800000 */
[----:B------:R-:W-:Y:S01]  /*318c0*/  BPT.TRAP 0x1 ;  /* 0x000000040000795c */ /* 0x000fe20000300000 */
.L_x_3017:
[----:B------:R-:W-:Y:S05]  /*318d0*/  BSYNC B2 ;  /* 0x0000000000027941 */ /* 0x000fea0003800000 */
.L_x_3016:
[----:B--2---:R-:W2:Y:S01]  /*318e0*/  LDL R2, [R1+0x1c] ;  /* 0x00001c0001027983 */ /* 0x004ea20000100800 */
[----:B------:R-:W-:Y:S01]  /*318f0*/  IMAD.MOV.U32 R14, RZ, RZ, RZ ;  /* 0x000000ffff0e7224 */ /* 0x000fe200078e00ff */
[----:B------:R-:W-:Y:S01]  /*31900*/  UIADD3 UR4, UP0, UR36, 0x370, URZ ;  /* 0x0000037024047890 */ /* 0x000fe2000ff1e03f */
[C---:B------:R-:W-:Y:S01]  /*31910*/  IMAD R3, R19.reuse, 0x8, R11 ;  /* 0x0000000813037824 */ /* 0x040fe200078e020b */
[----:B------:R-:W-:Y:S01]  /*31920*/  PLOP3.LUT P0, PT, PT, PT, PT, 0x80, 0x0 ;  /* 0x000000000000781c */ /* 0x000fe20003f0f070 */
[----:B------:R-:W-:Y:S01]  /*31930*/  IMAD R8, R19, 0xa000, R18 ;  /* 0x0000a00013087824 */ /* 0x000fe200078e0212 */
[----:B------:R-:W-:Y:S01]  /*31940*/  R2UR UR10, R14 ;  /* 0x000000000e0a72ca */ /* 0x000fe200000e0000 */
[----:B------:R-:W-:Y:S01]  /*31950*/  VIADD R3, R3, 0x30 ;  /* 0x0000003003037836 */ /* 0x000fe20000000000 */
[----:B------:R-:W-:Y:S01]  /*31960*/  UIADD3.X UR5, URZ, UR37, URZ, UP0, !UPT ;  /* 0x000000253f057290 */ /* 0x000fe200087fe43f */
[----:B0-----:R-:W-:Y:S01]  /*31970*/  VIADD R10, R8, 0x24400 ;  /* 0x00024400080a7836 */ /* 0x001fe20000000000 */
[----:B------:R-:W-:Y:S01]  /*31980*/  UMOV UR6, 0x0 ;  /* 0x0000000000067882 */ /* 0x000fe20000000000 */
[----:B------:R-:W-:Y:S01]  /*31990*/  UMOV UR7, 0x14f00000 ;  /* 0x14f0000000077882 */ /* 0x000fe20000000000 */
[----:B--2---:R-:W-:-:S09]  /*319a0*/  IMAD R2, R7, 0x50, R2 ;  /* 0x0000005007027824 */ /* 0x004fd200078e0202 */
.L_x_3018:
        /* <DEDUP_REMOVED lines=16> */
.L_x_3019:
        /* <DEDUP_REMOVED lines=16> */
.L_x_3020:
        /* <DEDUP_REMOVED lines=16> */
.L_x_3021:
        /* <DEDUP_REMOVED lines=15> */
.L_x_3161:
[----:B------:R-:W-:Y:S05]  /*31da0*/  BSYNC B2 ;  /* 0x0000000000027941 */ /* 0x000fea0003800000 */
.L_x_3022:
        /* <DEDUP_REMOVED lines=9> */
[----:B--2---:R-:W-:Y:S05]  /*31e40*/  @!P0 BRA `(.L_x_3025) ;  /* 0x0000000000048947 */ /* 0x004fea0003800000 */
[----:B------:R-:W-:Y:S01]  /*31e50*/  BPT.TRAP 0x1 ;  /* 0x000000040000795c */ /* 0x000fe20000300000 */
.L_x_3025:
[----:B------:R-:W-:Y:S05]  /*31e60*/  BSYNC B2 ;  /* 0x0000000000027941 */ /* 0x000fea0003800000 */
.L_x_3024:
[----:B0-----:R-:W2:Y:S04]  /*31e70*/  LDL R5, [R1+0x1c] ;  /* 0x00001c0001057983 */ /* 0x001ea80000100800 */
[----:B------:R-:W2:Y:S01]  /*31e80*/  LDL.LU R3, [R1+0x8] ;  /* 0x0000080001037983 */ /* 0x000ea20000300800 */
[----:B------:R-:W-:Y:S01]  /*31e90*/  R2UR UR10, R14 ;  /* 0x000000000e0a72ca */ /* 0x000fe200000e0000 */
[----:B------:R-:W-:Y:S01]  /*31ea0*/  IMAD R4, R4, 0xa000, R18 ;  /* 0x0000a00004047824 */ /* 0x000fe200078e0212 */
[----:B------:R-:W-:Y:S01]  /*31eb0*/  R2UR UR6, R12 ;  /* 0x000000000c0672ca */ /* 0x000fe200000e0000 */
[----:B------:R-:W-:Y:S01]  /*31ec0*/  UIADD3 UR4, UP0, UR36, 0x470, URZ ;  /* 0x0000047024047890 */ /* 0x000fe2000ff1e03f */
[----:B------:R-:W-:Y:S02]  /*31ed0*/  R2UR UR7, R13 ;  /* 0x000000000d0772ca */ /* 0x000fe400000e0000 */
[----:B------:R-:W-:Y:S01]  /*31ee0*/  PLOP3.LUT P0, PT, PT, PT, PT, 0x80, 0x0 ;  /* 0x000000000000781c */ /* 0x000fe20003f0f070 */
[----:B------:R-:W-:Y:S01]  /*31ef0*/  UIADD3.X UR5, URZ, UR37, URZ, UP0, !UPT ;  /* 0x000000253f057290 */ /* 0x000fe200087fe43f */
[----:B------:R-:W-:Y:S01]  /*31f00*/  IADD3 R2, R2, 0x50, RZ ;  /* 0x0000005002027810 */ /* 0x000fe20007ffe0ff */
[----:B--2---:R-:W-:-:S02]  /*31f10*/  IMAD R3, R3, 0x50, R5 ;  /* 0x0000005003037824 */ /* 0x004fc400078e0205 */
[----:B------:R-:W-:-:S08]  /*31f20*/  VIADD R5, R4, 0x400 ;  /* 0x0000040004057836 */ /* 0x000fd00000000000 */
.L_x_3026:
        /* <DEDUP_REMOVED lines=15> */
.L_x_3027:
        /* <DEDUP_REMOVED lines=15> */
.L_x_3028:
        /* <DEDUP_REMOVED lines=15> */
.L_x_3029:
        /* <DEDUP_REMOVED lines=12> */
.L_x_3012:
[----:B------:R-:W-:Y:S05]  /*322c0*/  BSYNC B1 ;  /* 0x0000000000017941 */ /* 0x000fea0003800000 */
.L_x_3011:
[----:B------:R-:W2:Y:S01]  /*322d0*/  LDL R2, [R1+0x30] ;  /* 0x0000300001027983 */ /* 0x000ea20000100800 */
[----:B------:R-:W-:Y:S01]  /*322e0*/  VIADD R0, R0, 0xfffffffe ;  /* 0xfffffffe00007836 */ /* 0x000fe20000000000 */
[----:B--2---:R-:W-:-:S13]  /*322f0*/  ISETP.GT.AND P0, PT, R6, R2, PT ;  /* 0x000000020600720c */ /* 0x004fda0003f04270 */
[----:B------:R-:W-:Y:S05]  /*32300*/  @P0 BRA `(.L_x_3030) ;  /* 0xffffffe400400947 */ /* 0x000fea000383ffff */
.L_x_2970:
[----:B------:R-:W-:Y:S05]  /*32310*/  BSYNC B0 ;  /* 0x0000000000007941 */ /* 0x000fea0003800000 */
.L_x_2969:
        /* <DEDUP_REMOVED lines=19> */
.L_x_3032:
[----:B------:R-:W-:Y:S05]  /*32450*/  BSYNC B0 ;  /* 0x0000000000007941 */ /* 0x000fea0003800000 */
.L_x_3031:
        /* <DEDUP_REMOVED lines=11> */
.L_x_3162:
[----:B------:R-:W-:Y:S05]  /*32510*/  BSYNC B1 ;  /* 0x0000000000017941 */ /* 0x000fea0003800000 */
.L_x_3035:
        /* <DEDUP_REMOVED lines=9> */
.L_x_3038:
[----:B------:R-:W-:Y:S05]  /*325b0*/  BSYNC B1 ;  /* 0x0000000000017941 */ /* 0x000fea0003800000 */
.L_x_3037:
        /* <DEDUP_REMOVED lines=12> */
.L_x_3039:
        /* <DEDUP_REMOVED lines=15> */
.L_x_3040:
        /* <DEDUP_REMOVED lines=15> */
.L_x_3041:
        /* <DEDUP_REMOVED lines=15> */
.L_x_3042:
        /* <DEDUP_REMOVED lines=10> */
.L_x_3034:
[----:B------:R-:W-:Y:S05]  /*329f0*/  BSYNC B0 ;  /* 0x0000000000007941 */ /* 0x000fea0003800000 */
.L_x_3033:
[----:B------:R-:W2:Y:S01]  /*32a00*/  LDL.LU R4, [R1+0x18] ;  /* 0x0000180001047983 */ /* 0x000ea20000300800 */
[----:B------:R-:W-:-:S05]  /*32a10*/  VIADD R19, R19, 0x1 ;  /* 0x0000000113137836 */ /* 0x000fca0000000000 */
[----:B------:R-:W-:-:S04]  /*32a20*/  ISETP.NE.AND P0, PT, R19, 0x2, PT ;  /* 0x000000021300780c */ /* 0x000fc80003f05270 */
[----:B------:R-:W-:Y:S02]  /*32a30*/  SEL R0, RZ, 0x1, P0 ;  /* 0x00000001ff007807 */ /* 0x000fe40000000000 */
[----:B------:R-:W-:Y:S02]  /*32a40*/  SEL R19, R19, RZ, P0 ;  /* 0x000000ff13137207 */ /* 0x000fe40000000000 */
[----:B--2---:R-:W-:-:S05]  /*32a50*/  LOP3.LUT R4, R4, R0, RZ, 0x3c, !PT ;  /* 0x0000000004047212 */ /* 0x004fca00078e3cff */
[----:B------:R2:W-:Y:S02]  /*32a60*/  STL [R1+0x18], R4 ;  /* 0x0000180401007387 */ /* 0x0005e40000100800 */
.L_x_2949:
[----:B------:R-:W-:Y:S05]  /*32a70*/  BSYNC B7 ;  /* 0x0000000000077941 */ /* 0x000fea0003800000 */
.L_x_2947:
[----:B0-----:R-:W3:Y:S02]  /*32a80*/  LDL R0, [R1+0x10] ;  /* 0x0000100001007983 */ /* 0x001ee40000100800 */
[----:B---3--:R-:W-:-:S13]  /*32a90*/  LOP3.LUT P0, RZ, R0, 0x2, RZ, 0xc0, !PT ;  /* 0x0000000200ff7812 */ /* 0x008fda000780c0ff */
[----:B------:R-:W-:Y:S05]  /*32aa0*/  @!P0 BRA `(.L_x_3043) ;  /* 0x00000000002c8947 */ /* 0x000fea0003800000 */
[----:B------:R-:W-:Y:S05]  /*32ab0*/  WARPSYNC.ALL ;  /* 0x0000000000007948 */ /* 0x000fea0003800000 */
[----:B------:R-:W0:Y:S08]  /*32ac0*/  S2UR UR5, SR_CgaCtaId ;  /* 0x00000000000579c3 */ /* 0x000e300000008800 */
[----:B------:R-:W-:Y:S06]  /*32ad0*/  BAR.SYNC.DEFER_BLOCKING 0x5, 0x180 ;  /* 0x0146000000007b1d */ /* 0x000fec0000010000 */
[----:B------:R-:W-:-:S02]  /*32ae0*/  UMOV UR4, 0x400 ;  /* 0x0000040000047882 */ /* 0x000fc40000000000 */
[----:B0-----:R-:W-:-:S06]  /*32af0*/  ULEA UR4, UR5, UR4, 0x18 ;  /* 0x0000000405047291 */ /* 0x001fcc000f8ec03f */
[----:B------:R-:W-:-:S05]  /*32b00*/  MOV R18, UR4 ;  /* 0x0000000400127c02 */ /* 0x000fca0008000f00 */
[----:B-12---:R-:W0:Y:S04]  /*32b10*/  LDS.128 R4, [R18+0x388d0] ;  /* 0x0388d00012047984 */ /* 0x006e280000000c00 */
[----:B0-----:R1:W-:Y:S04]  /*32b20*/  STL.64 [R1], R4 ;  /* 0x0000000401007387 */ /* 0x0013e80000100a00 */
[----:B------:R1:W-:Y:S01]  /*32b30*/  STL.64 [R1+0x8], R6 ;  /* 0x0000080601007387 */ /* 0x0003e20000100a00 */
[----:B------:R-:W-:Y:S06]  /*32b40*/  BAR.ARV 0x4, 0x180 ;  /* 0x0106000000007b1d */ /* 0x000fec0000002000 */
[----:B------:R-:W-:Y:S05]  /*32b50*/  BRA `(.L_x_3044) ;  /* 0x0000001000407947 */ /* 0x000fea0003800000 */
.L_x_3043:
[----:B------:R-:W0:Y:S01]  /*32b60*/  S2R R16, SR_TID.X ;  /* 0x0000000000107919 */ /* 0x000e220000002100 */
[----:B------:R-:W-:Y:S01]  /*32b70*/  UMOV UR4, 0xffffffff ;  /* 0xffffffff00047882 */ /* 0x000fe20000000000 */
[----:B0-----:R-:W-:-:S04]  /*32b80*/  LOP3.LUT R16, R16, 0x1f, RZ, 0xc0, !PT ;  /* 0x0000001f10107812 */ /* 0x001fc800078ec0ff */
[----:B------:R-:W-:Y:S01]  /*32b90*/  ISETP.NE.AND P0, PT, R16, 0x1f, PT ;  /* 0x0000001f1000780c */ /* 0x000fe20003f05270 */
[----:B------:R-:W-:-:S12]  /*32ba0*/  BRA.DIV UR4, `(.L_x_3045) ;  /* 0x0000003a04847947 */ /* 0x000fd8000b800000 */
[----:B------:R-:W3:Y:S01]  /*32bb0*/  LDL.LU R2, [R1] ;  /* 0x0000000001027983 */ /* 0x000ee20000300800 */
[----:B------:R-:W-:-:S03]  /*32bc0*/  ULDC UR4, c[0x0][0xc3c] ;  /* 0x00030f0000047ab9 */ /* 0x000fc60000000800 */
[----:B------:R-:W4:Y:S01]  /*32bd0*/  LDL R3, [R1+0xc] ;  /* 0x00000c0001037983 */ /* 0x000f220000100800 */
[----:B------:R-:W-:Y:S01]  /*32be0*/  ULDC.64 UR6, c[0x0][0x208] ;  /* 0x0000820000067ab9 */ /* 0x000fe20000000a00 */
[----:B---3--:R-:W-:Y:S02]  /*32bf0*/  IMAD.MOV.U32 R10, RZ, RZ, R2 ;  /* 0x000000ffff0a7224 */ /* 0x008fe400078e0002 */
[----:B----4-:R-:W-:-:S05]  /*32c00*/  IMAD.IADD R0, R3, 0x1, R16 ;  /* 0x0000000103007824 */ /* 0x010fca00078e0210 */
[----:B------:R-:W-:-:S13]  /*32c10*/  ISETP.GE.OR P1, PT, R0, UR4, !P0 ;  /* 0x0000000400007c0c */ /* 0x000fda000c726670 */
[----:B------:R-:W0:Y:S08]  /*32c20*/  @!P1 LDC.64 R2, c[0x0][0xc80] ;  /* 0x00032000ff029b82 */ /* 0x000e300000000a00 */
[----:B-1----:R-:W1:Y:S01]  /*32c30*/  @!P1 LDC.64 R6, c[0x0][0xc78] ;  /* 0x00031e00ff069b82 */ /* 0x002e620000000a00 */
[----:B0-----:R-:W-:-:S05]  /*32c40*/  @!P1 IMAD.WIDE R2, R0, 0x4, R2 ;  /* 0x0000000400029825 */ /* 0x001fca00078e0202 */
[----:B------:R1:W3:Y:S02]  /*32c50*/  @!P1 LDG.E R8, desc[UR6][R2.64] ;  /* 0x0000000602089981 */ /* 0x0002e4000c1e1900 */
[----:B-1----:R-:W-:-:S06]  /*32c60*/  @!P1 IMAD.WIDE R2, R0, 0x4, R6 ;  /* 0x0000000400029825 */ /* 0x002fcc00078e0206 */
[----:B------:R-:W4:Y:S01]  /*32c70*/  @!P1 LDG.E R2, desc[UR6][R2.64] ;  /* 0x0000000602029981 */ /* 0x000f22000c1e1900 */
[----:B--2---:R-:W-:Y:S01]  /*32c80*/  IMAD.MOV.U32 R4, RZ, RZ, RZ ;  /* 0x000000ffff047224 */ /* 0x004fe200078e00ff */
[----:B------:R-:W-:Y:S02]  /*32c90*/  MOV R6, RZ ;  /* 0x000000ff00067202 */ /* 0x000fe40000000f00 */
[C---:B------:R-:W-:Y:S01]  /*32ca0*/  ISETP.GE.U32.AND P2, PT, R16.reuse, 0x2, PT ;  /* 0x000000021000780c */ /* 0x040fe20003f46070 */
[----:B------:R-:W-:Y:S01]  /*32cb0*/  SHFL.IDX PT, R5, R10, RZ, 0x1f ;  /* 0x00001fff0a057589 */ /* 0x000fe200000e0000 */
[C---:B------:R-:W-:Y:S02]  /*32cc0*/  ISETP.GE.U32.AND P3, PT, R16.reuse, 0x4, PT ;  /* 0x000000041000780c */ /* 0x040fe40003f66070 */
[C---:B------:R-:W-:Y:S01]  /*32cd0*/  ISETP.GE.U32.AND P4, PT, R16.reuse, 0x8, PT ;  /* 0x000000081000780c */ /* 0x040fe20003f86070 */
[----:B------:R-:W-:Y:S01]  /*32ce0*/  SHFL.IDX PT, R0, R10, 0x1, 0x1f ;  /* 0x00201f000a007f89 */ /* 0x000fe200000e0000 */
[----:B------:R-:W-:Y:S01]  /*32cf0*/  ISETP.GE.U32.AND P5, PT, R16, 0x10, PT ;  /* 0x000000101000780c */ /* 0x000fe20003fa6070 */
[----:B---3--:R-:W-:-:S02]  /*32d00*/  @!P1 IMAD.MOV.U32 R4, RZ, RZ, R8 ;  /* 0x000000ffff049224 */ /* 0x008fc400078e0008 */
[----:B------:R-:W-:Y:S02]  /*32d10*/  IMAD.MOV.U32 R8, RZ, RZ, RZ ;  /* 0x000000ffff087224 */ /* 0x000fe400078e00ff */
[----:B----4-:R-:W-:Y:S01]  /*32d20*/  @!P1 IMAD.MOV.U32 R6, RZ, RZ, R2 ;  /* 0x000000ffff069224 */ /* 0x010fe200078e0002 */
        /* <DEDUP_REMOVED lines=18> */
.L_x_3172:
[----:B------:R-:W-:Y:S02]  /*32e50*/  ULDC UR4, c[0x0][0xc38] ;  /* 0x00030e0000047ab9 */ /* 0x000fe40000000800 */
[----:B------:R-:W-:-:S04]  /*32e60*/  IMAD.U32 R2, RZ, RZ, UR4 ;  /* 0x00000004ff027e24 */ /* 0x000fc8000f8e00ff */
[----:B-1----:R-:W-:-:S04]  /*32e70*/  IMAD R9, R9, R2, RZ ;  /* 0x0000000209097224 */ /* 0x002fc800078e02ff */
[----:B------:R-:W-:-:S05]  /*32e80*/  IMAD.IADD R0, R0, 0x1, R9 ;  /* 0x0000000100007824 */ /* 0x000fca00078e0209 */
[----:B------:R-:W-:-:S13]  /*32e90*/  ISETP.GT.AND P6, PT, R0, R5, PT ;  /* 0x000000050000720c */ /* 0x000fda0003fc4270 */
[----:B------:R-:W-:Y:S05]  /*32ea0*/  @P6 BRA `(.L_x_3046) ;  /* 0x0000000000b06947 */ /* 0x000fea0003800000 */
.L_x_3049:
[----:B------:R-:W2:Y:S01]  /*32eb0*/  LDL.LU R3, [R1+0xc] ;  /* 0x00000c0001037983 */ /* 0x000ea20000300800 */
[----:B------:R-:W1:Y:S01]  /*32ec0*/  LDC R2, c[0x0][0xc3c] ;  /* 0x00030f00ff027b82 */ /* 0x000e620000000800 */
[----:B--2---:R-:W-:-:S04]  /*32ed0*/  IADD3 R3, R3, 0x1f, RZ ;  /* 0x0000001f03037810 */ /* 0x004fc80007ffe0ff */
        /* <DEDUP_REMOVED lines=33> */
[----:B0-----:R-:W-:-:S05]  /*330f0*/  IMAD.IADD R7, R2, 0x1, R3 ;  /* 0x0000000102077824 */ /* 0x001fca00078e0203 */
[----:B------:R0:W1:Y:S02]  /*33100*/  SHFL.IDX PT, R9, R7, 0x1f, 0x1f ;  /* 0x03e01f0007097f89 */ /* 0x00006400000e0000 */
.L_x_3180:
[----:B------:R-:W-:Y:S02]  /*33110*/  ULDC UR4, c[0x0][0xc38] ;  /* 0x00030e0000047ab9 */ /* 0x000fe40000000800 */
[----:B------:R-:W-:-:S04]  /*33120*/  IMAD.U32 R2, RZ, RZ, UR4 ;  /* 0x00000004ff027e24 */ /* 0x000fc8000f8e00ff */
[----:B-1----:R-:W-:-:S05]  /*33130*/  IMAD R9, R9, R2, RZ ;  /* 0x0000000209097224 */ /* 0x002fca00078e02ff */
[----:B------:R-:W-:-:S04]  /*33140*/  IADD3 R0, R9, R0, RZ ;  /* 0x0000000009007210 */ /* 0x000fc80007ffe0ff */
[----:B------:R-:W-:-:S13]  /*33150*/  ISETP.GT.AND P6, PT, R0, R5, PT ;  /* 0x000000050000720c */ /* 0x000fda0003fc4270 */
[----:B------:R-:W-:Y:S05]  /*33160*/  @!P6 BRA `(.L_x_3049) ;  /* 0xfffffffc0050e947 */ /* 0x000fea000383ffff */
.L_x_3046:
        /* <DEDUP_REMOVED lines=12> */
.L_x_3185:
[----:B------:R-:W-:-:S13]  /*33230*/  ISETP.NE.AND P0, PT, R0, RZ, PT ;  /* 0x000000ff0000720c */ /* 0x000fda0003f05270 */
[----:B------:R-:W-:Y:S05]  /*33240*/  @!P0 BRA `(.L_x_3051) ;  /* 0x0000000000148947 */ /* 0x000fea0003800000 */
[----:B------:R-:W-:Y:S01]  /*33250*/  UMOV UR4, 0xffffffff ;  /* 0xffffffff00047882 */ /* 0x000fe20000000000 */
[----:B-1----:R-:W-:Y:S02]  /*33260*/  VIADD R3, R3, 0xffffffff ;  /* 0xffffffff03037836 */ /* 0x002fe40000000000 */
[----:B------:R-:W-:Y:S05]  /*33270*/  BRA.DIV UR4, `(.L_x_3052) ;  /* 0x0000003e04747947 */ /* 0x000fea000b800000 */
[----:B------:R1:W3:Y:S02]  /*33280*/  SHFL.IDX PT, R3, R7, R3, 0x1f ;  /* 0x00001f0307037589 */ /* 0x0002e400000e0000 */
.L_x_3188:
[----:B---3--:R-:W-:-:S07]  /*33290*/  IMAD.MOV.U32 R8, RZ, RZ, R3 ;  /* 0x000000ffff087224 */ /* 0x008fce00078e0003 */
.L_x_3051:
[----:B------:R-:W-:Y:S01]  /*332a0*/  ISETP.NE.AND P0, PT, R6, 0x1, PT ;  /* 0x000000010600780c */ /* 0x000fe20003f05270 */
[----:B------:R-:W-:-:S05]  /*332b0*/  IMAD R0, R8, R2, R9 ;  /* 0x0000000208007224 */ /* 0x000fca00078e0209 */
[----:B------:R3:W-:Y:S02]  /*332c0*/  STL [R1], R0 ;  /* 0x0000000001007387 */ /* 0x0007e40000100800 */
[----:B---3--:R-:W-:-:S05]  /*332d0*/  IADD3 R0, R5, -R0, RZ ;  /* 0x8000000005007210 */ /* 0x008fca0007ffe0ff */
        /* <DEDUP_REMOVED lines=16> */
[-C--:B------:R-:W-:Y:S01]  /*333e0*/  @!P1 IADD3 R2, R2, -R5.reuse, RZ ;  /* 0x8000000502029210 */ /* 0x080fe20007ffe0ff */
        /* <DEDUP_REMOVED lines=28> */
[----:B------:R-:W-:-:S05]  /*335b0*/  IADD3 R2, -R3, RZ, RZ ;  /* 0x000000ff03027210 */ /* 0x000fca0007ffe1ff */
[----:B------:R-:W-:Y:S01]  /*335c0*/  IMAD R0, R4, R2, R0 ;  /* 0x0000000204007224 */ /* 0x000fe200078e0200 */
[----:B------:R-:W-:-:S04]  /*335d0*/  LOP3.LUT R2, R3, R6, RZ, 0x3c, !PT ;  /* 0x0000000603027212 */ /* 0x000fc800078e3cff */
[----:B------:R-:W-:Y:S01]  /*335e0*/  ISETP.GE.AND P2, PT, R2, RZ, PT ;  /* 0x000000ff0200720c */ /* 0x000fe20003f46270 */
[----:B------:R-:W-:-:S12]  /*335f0*/  @P0 VIADD R7, R7, 0x1 ;  /* 0x0000000107070836 */ /* 0x000fd80000000000 */
[----:B------:R-:W-:Y:S01]  /*33600*/  @!P2 IMAD.MOV R7, RZ, RZ, -R7 ;  /* 0x000000ffff07a224 */ /* 0x000fe200078e0a07 */
[----:B------:R-:W-:-:S05]  /*33610*/  @!P1 LOP3.LUT R7, RZ, R6, RZ, 0x33, !PT ;  /* 0x00000006ff079212 */ /* 0x000fca00078e33ff */
[----:B------:R-:W-:-:S04]  /*33620*/  IMAD.MOV R2, RZ, RZ, -R7 ;  /* 0x000000ffff027224 */ /* 0x000fc800078e0a07 */
[C---:B------:R-:W-:Y:S01]  /*33630*/  IMAD R2, R6.reuse, R2, R3 ;  /* 0x0000000206027224 */ /* 0x040fe200078e0203 */
[----:B------:R-:W-:-:S05]  /*33640*/  LEA R6, R6, R7, 0x18 ;  /* 0x0000000706067211 */ /* 0x000fca00078ec0ff */
[----:B------:R-:W-:-:S05]  /*33650*/  IMAD R2, R2, 0x10000, R6 ;  /* 0x0001000002027824 */ /* 0x000fca00078e0206 */
[----:B------:R1:W-:Y:S01]  /*33660*/  STL [R1+0x8], R2 ;  /* 0x0000080201007387 */ /* 0x0003e20000100800 */
[----:B------:R-:W-:Y:S05]  /*33670*/  BRA `(.L_x_3054) ;  /* 0x0000000400007947 */ /* 0x000fea0003800000 */
.L_x_3053:
        /* <DEDUP_REMOVED lines=31> */
[----:B------:R-:W-:-:S03]  /*33870*/  IMAD.MOV R6, RZ, RZ, -R6 ;  /* 0x000000ffff067224 */ /* 0x000fc600078e0a06 */
[----:B------:R-:W-:Y:S01]  /*33880*/  IADD3 R8, -R7, RZ, RZ ;  /* 0x000000ff07087210 */ /* 0x000fe20007ffe1ff */
[----:B------:R-:W-:-:S03]  /*33890*/  IMAD R6, R5, R6, R0 ;  /* 0x0000000605067224 */ /* 0x000fc600078e0200 */
[----:B------:R-:W-:-:S04]  /*338a0*/  VIADDMNMX R8, R8, R2, R3, PT ;  /* 0x0000000208087246 */ /* 0x000fc80003800103 */
[----:B------:R-:W-:-:S04]  /*338b0*/  IABS R9, R8 ;  /* 0x0000000800097213 */ /* 0x000fc80000000000 */
[----:B------:R-:W0:Y:S08]  /*338c0*/  I2F.RP R2, R9 ;  /* 0x0000000900027306 */ /* 0x000e300000209400 */
[----:B0-----:R-:W0:Y:S02]  /*338d0*/  MUFU.RCP R2, R2 ;  /* 0x0000000200027308 */ /* 0x001e240000001000 */
[----:B0-----:R-:W-:-:S06]  /*338e0*/  VIADD R2, R2, 0xffffffe ;  /* 0x0ffffffe02027836 */ /* 0x001fcc0000000000 */
[----:B------:R0:W1:Y:S02]  /*338f0*/  F2I.FTZ.U32.TRUNC.NTZ R3, R2 ;  /* 0x0000000200037305 */ /* 0x000064000021f000 */
[----:B0-----:R-:W-:Y:S02]  /*33900*/  IMAD.MOV.U32 R2, RZ, RZ, RZ ;  /* 0x000000ffff027224 */ /* 0x001fe400078e00ff */
[----:B-1----:R-:W-:-:S04]  /*33910*/  IMAD.MOV R0, RZ, RZ, -R3 ;  /* 0x000000ffff007224 */ /* 0x002fc800078e0a03 */
[----:B------:R-:W-:-:S04]  /*33920*/  IMAD R0, R0, R9, RZ ;  /* 0x0000000900007224 */ /* 0x000fc800078e02ff */
        /* <DEDUP_REMOVED lines=21> */
.L_x_3054:
[----:B------:R-:W-:-:S05]  /*33a80*/  LOP3.LUT R0, RZ, R0, RZ, 0x33, !PT ;  /* 0x00000000ff007212 */ /* 0x000fca00078e33ff */
[----:B------:R-:W-:-:S05]  /*33a90*/  IMAD.IADD R0, R4, 0x1, R0 ;  /* 0x0000000104007824 */ /* 0x000fca00078e0200 */
[----:B------:R3:W-:Y:S01]  /*33aa0*/  STL [R1+0x4], R0 ;  /* 0x0000040001007387 */ /* 0x0007e20000100800 */
[----:B------:R-:W-:Y:S05]  /*33ab0*/  BRA `(.L_x_3055) ;  /* 0x0000000000287947 */ /* 0x000fea0003800000 */
.L_x_3047:
        /* <DEDUP_REMOVED lines=10> */
.L_x_3055:
[----:B01----:R-:W4:Y:S04]  /*33b60*/  LDL R2, [R1+0xc] ;  /* 0x00000c0001027983 */ /* 0x003f280000100800 */
        /* <DEDUP_REMOVED lines=10> */
[----:B------:R-:W-:Y:S01]  /*33c10*/  @!P0 MOV R2, 0x400 ;  /* 0x0000040000028802 */ /* 0x000fe20000000f00 */
[----:B-----5:R-:W-:-:S03]  /*33c20*/  IMAD.MOV.U32 R6, RZ, RZ, R3 ;  /* 0x000000ffff067224 */ /* 0x020fc600078e0003 */
[----:B0-----:R-:W-:-:S05]  /*33c30*/  @!P0 LEA R18, R0, R2, 0x18 ;  /* 0x0000000200128211 */ /* 0x001fca00078ec0ff */
[----:B--2---:R0:W-:Y:S01]  /*33c40*/  @!P0 STS.128 [R18+0x388d0], R4 ;  /* 0x0388d00412008388 */ /* 0x0041e20000000c00 */
[----:B------:R-:W-:Y:S06]  /*33c50*/  BAR.ARV 0x5, 0x180 ;  /* 0x0146000000007b1d */ /* 0x000fec0000002000 */
.L_x_3044:
[----:B------:R-:W2:Y:S01]  /*33c60*/  LDL R0, [R1+0xc] ;  /* 0x00000c0001007983 */ /* 0x000ea20000100800 */
[----:B------:R-:W-:Y:S02]  /*33c70*/  ULDC UR4, c[0x0][0xc3c] ;  /* 0x00030f0000047ab9 */ /* 0x000fe40000000800 */
[----:B--2---:R-:W-:-:S13]  /*33c80*/  ISETP.GE.AND P0, PT, R0, UR4, PT ;  /* 0x0000000400007c0c */ /* 0x004fda000bf06270 */
[----:B------:R-:W-:Y:S05]  /*33c90*/  @!P0 BRA `(.L_x_3056) ;  /* 0xffffff78007c8947 */ /* 0x000fea000383ffff */
[----:B------:R-:W-:Y:S05]  /*33ca0*/  BSYNC B8 ;  /* 0x0000000000087941 */ /* 0x000fea0003800000 */
.L_x_2895:
        /* <DEDUP_REMOVED lines=12> */
.L_x_3189:
[----:B------:R-:W-:Y:S05]  /*33d70*/  BSYNC B0 ;  /* 0x0000000000007941 */ /* 0x000fea0003800000 */
.L_x_3057:
[----:B------:R-:W-:-:S03]  /*33d80*/  UMOV UR4, 0xffffffff ;  /* 0xffffffff00047882 */ /* 0x000fc60000000000 */
[----:B------:R-:W-:Y:S05]  /*33d90*/  BRA.DIV UR4, `(.L_x_3059) ;  /* 0x0000003204ec7947 */ /* 0x000fea000b800000 */
[----:B------:R-:W1:Y:S02]  /*33da0*/  S2R R2, SR_TID.X ;  /* 0x0000000000027919 */ /* 0x000e640000002100 */
[----:B-1----:R-:W-:-:S04]  /*33db0*/  SHF.R.U32.HI R2, RZ, 0x5, R2 ;  /* 0x00000005ff027819 */ /* 0x002fc80000011602 */
[----:B------:R-:W-:-:S05]  /*33dc0*/  LOP3.LUT R2, R2, 0x3, RZ, 0xc0, !PT ;  /* 0x0000000302027812 */ /* 0x000fca00078ec0ff */
[----:B------:R1:W2:Y:S02]  /*33dd0*/  SHFL.IDX PT, R14, R2, RZ, 0x1f ;  /* 0x00001fff020e7589 */ /* 0x0002a400000e0000 */
.L_x_3192:
[----:B--2---:R-:W-:-:S13]  /*33de0*/  ISETP.NE.AND P0, PT, R14, RZ, PT ;  /* 0x000000ff0e00720c */ /* 0x004fda0003f05270 */
[----:B------:R-:W-:Y:S05]  /*33df0*/  @P0 BRA `(.L_x_2622) ;  /* 0x0000000000940947 */ /* 0x000fea0003800000 */
[----:B------:R-:W-:-:S03]  /*33e00*/  UMOV UR4, 0xffffffff ;  /* 0xffffffff00047882 */ /* 0x000fc60000000000 */
[----:B------:R-:W-:Y:S05]  /*33e10*/  BRA.DIV UR4, `(.L_x_3060) ;  /* 0x0000003604007947 */ /* 0x000fea000b800000 */
[----:B------:R-:W-:-:S13]  /*33e20*/  ELECT P6, URZ, PT ;  /* 0x00000000003f782f */ /* 0x000fda00038c0000 */
.L_x_3195:
[----:B------:R-:W-:Y:S05]  /*33e30*/  @!P6 BRA `(.L_x_2622) ;  /* 0x000000000084e947 */ /* 0x000fea0003800000 */
[----:B-1----:R-:W2:Y:S02]  /*33e40*/  LDL R2, [R1+0xbc] ;  /* 0x0000bc0001027983 */ /* 0x002ea40000100800 */
[----:B--2---:R-:W-:-:S13]  /*33e50*/  R2UR UR4, R2 ;  /* 0x00000000020472ca */ /* 0x004fda00000e0000 */
[----:B------:R-:W-:-:S06]  /*33e60*/  ULOP3.LUT UR4, UR4, 0x2, URZ, 0xfc, !UPT ;  /* 0x0000000204047892 */ /* 0x000fcc000f8efc3f */
[----:B------:R-:W-:-:S04]  /*33e70*/  MOV R2, UR4 ;  /* 0x0000000400027c02 */ /* 0x000fc80008000f00 */
[----:B------:R-:W-:-:S13]  /*33e80*/  ISETP.NE.AND P2, PT, R2, 0x3, PT ;  /* 0x000000030200780c */ /* 0x000fda0003f45270 */
[----:B------:R-:W-:Y:S05]  /*33e90*/  @!P2 BRA `(.L_x_3061) ;  /* 0x000000000004a947 */ /* 0x000fea0003800000 */
[----:B------:R-:W-:Y:S01]  /*33ea0*/  BPT.TRAP 0x1 ;  /* 0x000000040000795c */ /* 0x000fe20000300000 */
.L_x_3061:
        /* <DEDUP_REMOVED lines=13> */
.L_x_3196:
[----:B------:R-:W1:Y:S02]  /*33f80*/  SYNCS.PHASECHK.TRANS64.TRYWAIT P0, [R7+URZ], R2 ;  /* 0x00000002070075a7 */ /* 0x000e64000800017f */
[----:B-1----:R-:W-:Y:S05]  /*33f90*/  @!P0 BRA `(.L_x_3063) ;  /* 0x0000003000d48947 */ /* 0x002fea0003800000 */
.L_x_3197:
[----:B------:R-:W-:Y:S05]  /*33fa0*/  @!P2 BRA `(.L_x_3064) ;  /* 0x000000000004a947 */ /* 0x000fea0003800000 */
[----:B------:R-:W-:Y:S01]  /*33fb0*/  BPT.TRAP 0x1 ;  /* 0x000000040000795c */ /* 0x000fe20000300000 */
.L_x_3064:
[----:B------:R-:W-:-:S05]  /*33fc0*/  IADD3 R0, R0, 0x38860, RZ ;  /* 0x0003886000007810 */ /* 0x000fca0007ffe0ff */
[----:B------:R-:W-:-:S04]  /*33fd0*/  IMAD R4, R19, 0x8, R0 ;  /* 0x0000000813047824 */ /* 0x000fc800078e0200 */
[----:B------:R-:W2:Y:S02]  /*33fe0*/  SYNCS.PHASECHK.TRANS64.TRYWAIT P0, [R4+URZ], R5 ;  /* 0x00000005040075a7 */ /* 0x000ea4000800017f */
[----:B--2---:R-:W-:Y:S05]  /*33ff0*/  @!P0 BRA `(.L_x_3065) ;  /* 0x0000003000d08947 */ /* 0x004fea0003800000 */
.L_x_3198:
[----:B------:R-:W-:-:S07]  /*34000*/  IMAD R3, R3, 0x8, R0 ;  /* 0x0000000803037824 */ /* 0x000fce00078e0200 */
.L_x_3066:
[----:B---3--:R3:W4:Y:S02]  /*34010*/  SYNCS.PHASECHK.TRANS64.TRYWAIT P0, [R3+URZ], R2 ;  /* 0x00000002030075a7 */ /* 0x008724000800017f */
[----:B----4-:R-:W-:Y:S05]  /*34020*/  @!P0 NANOSLEEP.SYNCS 0x989680 ;  /* 0x009896800000895d */ /* 0x010fea0003900000 */
[----:B------:R-:W4:Y:S02]  /*34030*/  @!P0 SYNCS.PHASECHK.TRANS64 P0, [R3+URZ], R2 ;  /* 0x00000002030085a7 */ /* 0x000f24000800007f */
[----:B----4-:R-:W-:Y:S05]  /*34040*/  @!P0 BRA `(.L_x_3066) ;  /* 0xfffffffc00f08947 */ /* 0x010fea000383ffff */
.L_x_2622:
[----:B------:R-:W-:Y:S05]  /*34050*/  BSYNC B9 ;  /* 0x0000000000097941 */ /* 0x000fea0003800000 */
.L_x_2619:
[----:B------:R-:W-:Y:S05]  /*34060*/  EXIT ;  /* 0x000000000000794d */ /* 0x000fea0003800000 */
.L_x_2644:
[----:B0-----:R0:W1:Y:S02]  /*34070*/  SYNCS.PHASECHK.TRANS64.TRYWAIT P6, [R0+URZ+0x38890], R114 ;  /* 0x03889072000075a7 */ /* 0x00106400080c017f */
[----:B-1----:R-:W-:Y:S05]  /*34080*/  @!P6 NANOSLEEP.SYNCS 0x989680 ;  /* 0x009896800000e95d */ /* 0x002fea0003900000 */
[----:B------:R-:W1:Y:S02]  /*34090*/  @!P6 SYNCS.PHASECHK.TRANS64 P6, [R0+URZ+0x38890], R114 ;  /* 0x038890720000e5a7 */ /* 0x000e6400080c007f */
[----:B-1----:R-:W-:Y:S05]  /*340a0*/  @!P6 BRA `(.L_x_2644) ;  /* 0xfffffffc00f0e947 */ /* 0x002fea000383ffff */
[----:B------:R-:W-:Y:S05]  /*340b0*/  BRA `(.L_x_3067) ;  /* 0xfffffcfc00b87947 */ /* 0x000fea000383ffff */
.L_x_2700:
[----:B-1----:R1:W2:Y:S02]  /*340c0*/  SYNCS.PHASECHK.TRANS64.TRYWAIT P5, [R0+URZ+0x38890], R114 ;  /* 0x03889072000075a7 */ /* 0x0022a400080a017f */
[----:B--2---:R-:W-:Y:S05]  /*340d0*/  @!P5 NANOSLEEP.SYNCS 0x989680 ;  /* 0x009896800000d95d */ /* 0x004fea0003900000 */
[----:B------:R-:W2:Y:S02]  /*340e0*/  @!P5 SYNCS.PHASECHK.TRANS64 P5, [R0+URZ+0x38890], R114 ;  /* 0x038890720000d5a7 */ /* 0x000ea400080a007f */
[----:B--2---:R-:W-:Y:S05]  /*340f0*/  @!P5 BRA `(.L_x_2700) ;  /* 0xfffffffc00f0d947 */ /* 0x004fea000383ffff */
[----:B------:R-:W-:Y:S05]  /*34100*/  BRA `(.L_x_3068) ;  /* 0xfffffd3400207947 */ /* 0x000fea000383ffff */
.L_x_2725:
[----:B-1----:R1:W2:Y:S02]  /*34110*/  SYNCS.PHASECHK.TRANS64.TRYWAIT P3, [R0+URZ+0x38890], R114 ;  /* 0x03889072000075a7 */ /* 0x0022a4000806017f */
[----:B--2---:R-:W-:Y:S05]  /*34120*/  @!P3 NANOSLEEP.SYNCS 0x989680 ;  /* 0x009896800000b95d */ /* 0x004fea0003900000 */
[----:B------:R-:W2:Y:S02]  /*34130*/  @!P3 SYNCS.PHASECHK.TRANS64 P3, [R0+URZ+0x38890], R114 ;  /* 0x038890720000b5a7 */ /* 0x000ea4000806007f */
[----:B--2---:R-:W-:Y:S05]  /*34140*/  @!P3 BRA `(.L_x_2725) ;  /* 0xfffffffc00f0b947 */ /* 0x004fea000383ffff */
[----:B------:R-:W-:Y:S05]  /*34150*/  BRA `(.L_x_3069) ;  /* 0xfffffd6400b47947 */ /* 0x000fea000383ffff */
.L_x_2733:
[----:B0-----:R0:W1:Y:S02]  /*34160*/  SYNCS.PHASECHK.TRANS64.TRYWAIT P2, [R0+URZ+0x388b0], R114 ;  /* 0x0388b072000075a7 */ /* 0x001064000804017f */
[----:B-1----:R-:W-:Y:S05]  /*34170*/  @!P2 NANOSLEEP.SYNCS 0x989680 ;  /* 0x009896800000a95d */ /* 0x002fea0003900000 */
[----:B------:R-:W1:Y:S02]  /*34180*/  @!P2 SYNCS.PHASECHK.TRANS64 P2, [R0+URZ+0x388b0], R114 ;  /* 0x0388b0720000a5a7 */ /* 0x000e64000804007f */
[----:B-1----:R-:W-:Y:S05]  /*34190*/  @!P2 BRA `(.L_x_2733) ;  /* 0xfffffffc00f0a947 */ /* 0x002fea000383ffff */
[----:B------:R-:W-:Y:S05]  /*341a0*/  BRA `(.L_x_3070) ;  /* 0xfffffd6800e47947 */ /* 0x000fea000383ffff */
.L_x_2755:
        /* <DEDUP_REMOVED lines=8> */
.L_x_3072:
[----:B------:R-:W-:Y:S05]  /*34230*/  BSYNC B1 ;  /* 0x0000000000017941 */ /* 0x000fea0003800000 */
.L_x_3071:
[----:B------:R-:W-:Y:S01]  /*34240*/  IMAD.MOV.U32 R13, RZ, RZ, R30 ;  /* 0x000000ffff0d7224 */ /* 0x000fe200078e001e */
[----:B------:R-:W-:Y:S01]  /*34250*/  MOV R11, 0x181f ;  /* 0x0000181f000b7802 */ /* 0x000fe20000000f00 */
[----:B------:R-:W-:Y:S02]  /*34260*/  IMAD.MOV.U32 R12, RZ, RZ, RZ ;  /* 0x000000ffff0c7224 */ /* 0x000fe400078e00ff */
[----:B------:R-:W-:Y:S02]  /*34270*/  IMAD.MOV.U32 R15, RZ, RZ, -0x1 ;  /* 0xffffffffff0f7424 */ /* 0x000fe400078e00ff */
[----:B------:R-:W-:-:S07]  /*34280*/  IMAD.MOV.U32 R7, RZ, RZ, R14 ;  /* 0x000000ffff077224 */ /* 0x000fce00078e000e */
[----:B------:R-:W-:Y:S05]  /*34290*/  WARPSYNC.COLLECTIVE R15, `(.L_x_3073) ;  /* 0x000000000f087348 */ /* 0x000fea0003c00000 */
[----:B------:R0:W1:Y:S02]  /*342a0*/  SHFL.IDX P6, R14, R13, R12, R11 ;  /* 0x0000000c0d0e7389 */ /* 0x00006400000c000b */
[----:B01----:R-:W-:Y:S01]  /*342b0*/  ENDCOLLECTIVE ;  /* 0x000000000000791b */ /* 0x003fe20003800000 */
.L_x_3073:
[----:B------:R-:W-:Y:S02]  /*342c0*/  IMAD.MOV.U32 R13, RZ, RZ, R33 ;  /* 0x000000ffff0d7224 */ /* 0x000fe400078e0021 */
[----:B------:R-:W-:-:S07]  /*342d0*/  IMAD.MOV.U32 R6, RZ, RZ, R14 ;  /* 0x000000ffff067224 */ /* 0x000fce00078e000e */
[----:B------:R-:W-:Y:S05]  /*342e0*/  WARPSYNC.COLLECTIVE R15, `(.L_x_3074) ;  /* 0x000000000f087348 */ /* 0x000fea0003c00000 */
[----:B------:R0:W1:Y:S02]  /*342f0*/  SHFL.IDX P6, R14, R13, R12, R11 ;  /* 0x0000000c0d0e7389 */ /* 0x00006400000c000b */
[----:B01----:R-:W-:Y:S01]  /*34300*/  ENDCOLLECTIVE ;  /* 0x000000000000791b */ /* 0x003fe20003800000 */
.L_x_3074:
[----:B------:R-:W-:Y:S01]  /*34310*/  MOV R13, R31 ;  /* 0x0000001f000d7202 */ /* 0x000fe20000000f00 */
[----:B------:R-:W-:-:S07]  /*34320*/  IMAD.MOV.U32 R9, RZ, RZ, R14 ;  /* 0x000000ffff097224 */ /* 0x000fce00078e000e */
[----:B------:R-:W-:Y:S05]  /*34330*/  WARPSYNC.COLLECTIVE R15, `(.L_x_3075) ;  /* 0x000000000f087348 */ /* 0x000fea0003c00000 */
[----:B------:R0:W1:Y:S02]  /*34340*/  SHFL.IDX P6, R14, R13, R12, R11 ;  /* 0x0000000c0d0e7389 */ /* 0x00006400000c000b */
[----:B01----:R-:W-:Y:S01]  /*34350*/  ENDCOLLECTIVE ;  /* 0x000000000000791b */ /* 0x003fe20003800000 */
.L_x_3075:
[----:B------:R-:W-:Y:S01]  /*34360*/  IMAD.MOV.U32 R8, RZ, RZ, R14 ;  /* 0x000000ffff087224 */ /* 0x000fe200078e000e */
[----:B------:R-:W-:Y:S06]  /*34370*/  BRA `(.L_x_3076) ;  /* 0xfffffd80001c7947 */ /* 0x000fec000383ffff */
.L_x_2758:
[----:B------:R-:W-:Y:S01]  /*34380*/  BSSY B1, `(.L_x_3077) ;  /* 0x0000008000017945 */ /* 0x000fe20003800000 */
[----:B------:R-:W-:Y:S01]  /*34390*/  IMAD.MOV.U32 R13, RZ, RZ, R32 ;  /* 0x000000ffff0d7224 */ /* 0x000fe200078e0020 */
[----:B------:R-:W-:Y:S01]  /*343a0*/  MOV R15, 0xffffffff ;  /* 0xffffffff000f7802 */ /* 0x000fe20000000f00 */
[----:B------:R-:W-:Y:S02]  /*343b0*/  IMAD.MOV.U32 R12, RZ, RZ, 0x1 ;  /* 0x00000001ff0c7424 */ /* 0x000fe400078e00ff */
[----:B------:R-:W-:-:S07]  /*343c0*/  IMAD.MOV.U32 R11, RZ, RZ, 0x181f ;  /* 0x0000181fff0b7424 */ /* 0x000fce00078e00ff */
[----:B0--34-:R-:W-:Y:S05]  /*343d0*/  WARPSYNC.COLLECTIVE R15, `(.L_x_3078) ;  /* 0x000000000f087348 */ /* 0x019fea0003c00000 */
[----:B------:R1:W2:Y:S02]  /*343e0*/  SHFL.IDX P6, R14, R13, R12, R11 ;  /* 0x0000000c0d0e7389 */ /* 0x0002a400000c000b */
[----:B01234-:R-:W-:Y:S01]  /*343f0*/  ENDCOLLECTIVE ;  /* 0x000000000000791b */ /* 0x01ffe20003800000 */
.L_x_3078:
[----:B------:R-:W-:Y:S05]  /*34400*/  BSYNC B1 ;  /* 0x0000000000017941 */ /* 0x000fea0003800000 */
.L_x_3077:
        /* <DEDUP_REMOVED lines=8> */
.L_x_3079:
[----:B------:R-:W-:Y:S02]  /*34490*/  IMAD.MOV.U32 R13, RZ, RZ, R33 ;  /* 0x000000ffff0d7224 */ /* 0x000fe400078e0021 */
[----:B------:R-:W-:-:S07]  /*344a0*/  IMAD.MOV.U32 R6, RZ, RZ, R14 ;  /* 0x000000ffff067224 */ /* 0x000fce00078e000e */
[----:B------:R-:W-:Y:S05]  /*344b0*/  WARPSYNC.COLLECTIVE R15, `(.L_x_3080) ;  /* 0x000000000f087348 */ /* 0x000fea0003c00000 */
[----:B------:R0:W1:Y:S02]  /*344c0*/  SHFL.IDX P6, R14, R13, R12, R11 ;  /* 0x0000000c0d0e7389 */ /* 0x00006400000c000b */
[----:B01----:R-:W-:Y:S01]  /*344d0*/  ENDCOLLECTIVE ;  /* 0x000000000000791b */ /* 0x003fe20003800000 */
.L_x_3080:
[----:B------:R-:W-:Y:S02]  /*344e0*/  IMAD.MOV.U32 R13, RZ, RZ, R31 ;  /* 0x000000ffff0d7224 */ /* 0x000fe400078e001f */
[----:B------:R-:W-:-:S07]  /*344f0*/  IMAD.MOV.U32 R9, RZ, RZ, R14 ;  /* 0x000000ffff097224 */ /* 0x000fce00078e000e */
[----:B------:R-:W-:Y:S05]  /*34500*/  WARPSYNC.COLLECTIVE R15, `(.L_x_3081) ;  /* 0x000000000f087348 */ /* 0x000fea0003c00000 */
[----:B------:R0:W1:Y:S02]  /*34510*/  SHFL.IDX P6, R14, R13, R12, R11 ;  /* 0x0000000c0d0e7389 */ /* 0x00006400000c000b */
[----:B01----:R-:W-:Y:S01]  /*34520*/  ENDCOLLECTIVE ;  /* 0x000000000000791b */ /* 0x003fe20003800000 */
.L_x_3081:
[----:B------:R-:W-:Y:S01]  /*34530*/  MOV R8, R14 ;  /* 0x0000000e00087202 */ /* 0x000fe20000000f00 */
[----:B------:R-:W-:Y:S06]  /*34540*/  BRA `(.L_x_3082) ;  /* 0xfffffd84003c7947 */ /* 0x000fec000383ffff */
.L_x_2761:
[----:B------:R-:W-:Y:S01]  /*34550*/  BSSY B1, `(.L_x_3083) ;  /* 0x0000008000017945 */ /* 0x000fe20003800000 */
[----:B------:R-:W-:Y:S02]  /*34560*/  IMAD.MOV.U32 R13, RZ, RZ, R32 ;  /* 0x000000ffff0d7224 */ /* 0x000fe400078e0020 */
[----:B------:R-:W-:Y:S02]  /*34570*/  IMAD.MOV.U32 R12, RZ, RZ, 0x2 ;  /* 0x00000002ff0c7424 */ /* 0x000fe400078e00ff */
[----:B------:R-:W-:Y:S02]  /*34580*/  IMAD.MOV.U32 R11, RZ, RZ, 0x181f ;  /* 0x0000181fff0b7424 */ /* 0x000fe400078e00ff */
[----:B------:R-:W-:-:S07]  /*34590*/  IMAD.MOV.U32 R15, RZ, RZ, -0x1 ;  /* 0xffffffffff0f7424 */ /* 0x000fce00078e00ff */
[----:B-1-34-:R-:W-:Y:S05]  /*345a0*/  WARPSYNC.COLLECTIVE R15, `(.L_x_3084) ;  /* 0x000000000f087348 */ /* 0x01afea0003c00000 */
[----:B------:R0:W2:Y:S02]  /*345b0*/  SHFL.IDX P6, R14, R13, R12, R11 ;  /* 0x0000000c0d0e7389 */ /* 0x0000a400000c000b */
[----:B01234-:R-:W-:Y:S01]  /*345c0*/  ENDCOLLECTIVE ;  /* 0x000000000000791b */ /* 0x01ffe20003800000 */
.L_x_3084:
[----:B------:R-:W-:Y:S05]  /*345d0*/  BSYNC B1 ;  /* 0x0000000000017941 */ /* 0x000fea0003800000 */
.L_x_3083:
        /* <DEDUP_REMOVED lines=8> */
.L_x_3085:
[----:B------:R-:W-:Y:S01]  /*34660*/  IMAD.MOV.U32 R13, RZ, RZ, R33 ;  /* 0x000000ffff0d7224 */ /* 0x000fe200078e0021 */
[----:B------:R-:W-:-:S07]  /*34670*/  MOV R6, R14 ;  /* 0x0000000e00067202 */ /* 0x000fce0000000f00 */
[----:B------:R-:W-:Y:S05]  /*34680*/  WARPSYNC.COLLECTIVE R15, `(.L_x_3086) ;  /* 0x000000000f087348 */ /* 0x000fea0003c00000 */
[----:B------:R0:W1:Y:S02]  /*34690*/  SHFL.IDX P6, R14, R13, R12, R11 ;  /* 0x0000000c0d0e7389 */ /* 0x00006400000c000b */
[----:B01----:R-:W-:Y:S01]  /*346a0*/  ENDCOLLECTIVE ;  /* 0x000000000000791b */ /* 0x003fe20003800000 */
.L_x_3086:
[----:B------:R-:W-:Y:S02]  /*346b0*/  IMAD.MOV.U32 R13, RZ, RZ, R31 ;  /* 0x000000ffff0d7224 */ /* 0x000fe400078e001f */
[----:B------:R-:W-:-:S07]  /*346c0*/  IMAD.MOV.U32 R9, RZ, RZ, R14 ;  /* 0x000000ffff097224 */ /* 0x000fce00078e000e */
[----:B------:R-:W-:Y:S05]  /*346d0*/  WARPSYNC.COLLECTIVE R15, `(.L_x_3087) ;  /* 0x000000000f087348 */ /* 0x000fea0003c00000 */
[----:B------:R0:W1:Y:S02]  /*346e0*/  SHFL.IDX P6, R14, R13, R12, R11 ;  /* 0x0000000c0d0e7389 */ /* 0x00006400000c000b */
[----:B01----:R-:W-:Y:S01]  /*346f0*/  ENDCOLLECTIVE ;  /* 0x000000000000791b */ /* 0x003fe20003800000 */
.L_x_3087:
[----:B------:R-:W-:Y:S01]  /*34700*/  IMAD.MOV.U32 R8, RZ, RZ, R14 ;  /* 0x000000ffff087224 */ /* 0x000fe200078e000e */
[----:B------:R-:W-:Y:S06]  /*34710*/  BRA `(.L_x_3088) ;  /* 0xfffffd8800347947 */ /* 0x000fec000383ffff */
.L_x_2764:
[----:B------:R-:W-:Y:S01]  /*34720*/  BSSY B1, `(.L_x_3089) ;  /* 0x0000008000017945 */ /* 0x000fe20003800000 */
[----:B------:R-:W-:Y:S01]  /*34730*/  MOV R13, R32 ;  /* 0x00000020000d7202 */ /* 0x000fe20000000f00 */
[----:B------:R-:W-:Y:S02]  /*34740*/  IMAD.MOV.U32 R12, RZ, RZ, 0x3 ;  /* 0x00000003ff0c7424 */ /* 0x000fe400078e00ff */
[----:B------:R-:W-:Y:S02]  /*34750*/  IMAD.MOV.U32 R11, RZ, RZ, 0x181f ;  /* 0x0000181fff0b7424 */ /* 0x000fe400078e00ff */
[----:B------:R-:W-:-:S07]  /*34760*/  IMAD.MOV.U32 R15, RZ, RZ, -0x1 ;  /* 0xffffffffff0f7424 */ /* 0x000fce00078e00ff */
[----:B-1-34-:R-:W-:Y:S05]  /*34770*/  WARPSYNC.COLLECTIVE R15, `(.L_x_3090) ;  /* 0x000000000f087348 */ /* 0x01afea0003c00000 */
[----:B------:R0:W2:Y:S02]  /*34780*/  SHFL.IDX P6, R14, R13, R12, R11 ;  /* 0x0000000c0d0e7389 */ /* 0x0000a400000c000b */
[----:B01234-:R-:W-:Y:S01]  /*34790*/  ENDCOLLECTIVE ;  /* 0x000000000000791b */ /* 0x01ffe20003800000 */
.L_x_3090:
[----:B------:R-:W-:Y:S05]  /*347a0*/  BSYNC B1 ;  /* 0x0000000000017941 */ /* 0x000fea0003800000 */
.L_x_3089:
[----:B------:R-:W-:Y:S01]  /*347b0*/  MOV R13, R30 ;  /* 0x0000001e000d7202 */ /* 0x000fe20000000f00 */
[----:B------:R-:W-:Y:S02]  /*347c0*/  IMAD.MOV.U32 R12, RZ, RZ, 0x3 ;  /* 0x00000003ff0c7424 */ /* 0x000fe400078e00ff */
[----:B------:R-:W-:Y:S02]  /*347d0*/  IMAD.MOV.U32 R11, RZ, RZ, 0x181f ;  /* 0x0000181fff0b7424 */ /* 0x000fe400078e00ff */
[----:B------:R-:W-:Y:S02]  /*347e0*/  IMAD.MOV.U32 R15, RZ, RZ, -0x1 ;  /* 0xffffffffff0f7424 */ /* 0x000fe400078e00ff */
[----:B------:R-:W-:-:S07]  /*347f0*/  IMAD.MOV.U32 R9, RZ, RZ, R14 ;  /* 0x000000ffff097224 */ /* 0x000fce00078e000e */
[----:B------:R-:W-:Y:S05]  /*34800*/  WARPSYNC.COLLECTIVE R15, `(.L_x_3091) ;  /* 0x000000000f087348 */ /* 0x000fea0003c00000 */
[----:B------:R0:W1:Y:S02]  /*34810*/  SHFL.IDX P6, R14, R13, R12, R11 ;  /* 0x0000000c0d0e7389 */ /* 0x00006400000c000b */
[----:B01----:R-:W-:Y:S01]  /*34820*/  ENDCOLLECTIVE ;  /* 0x000000000000791b */ /* 0x003fe20003800000 */
.L_x_3091:
[----:B------:R-:W-:Y:S01]  /*34830*/  MOV R13, R33 ;  /* 0x00000021000d7202 */ /* 0x000fe20000000f00 */
[----:B------:R-:W-:-:S07]  /*34840*/  IMAD.MOV.U32 R8, RZ, RZ, R14 ;  /* 0x000000ffff087224 */ /* 0x000fce00078e000e */
[----:B------:R-:W-:Y:S05]  /*34850*/  WARPSYNC.COLLECTIVE R15, `(.L_x_3092) ;  /* 0x000000000f087348 */ /* 0x000fea0003c00000 */
[----:B------:R0:W1:Y:S02]  /*34860*/  SHFL.IDX P6, R14, R13, R12, R11 ;  /* 0x0000000c0d0e7389 */ /* 0x00006400000c000b */
[----:B01----:R-:W-:Y:S01]  /*34870*/  ENDCOLLECTIVE ;  /* 0x000000000000791b */ /* 0x003fe20003800000 */
.L_x_3092:
[----:B------:R-:W-:Y:S02]  /*34880*/  IMAD.MOV.U32 R13, RZ, RZ, R31 ;  /* 0x000000ffff0d7224 */ /* 0x000fe400078e001f */
[----:B------:R-:W-:-:S07]  /*34890*/  IMAD.MOV.U32 R78, RZ, RZ, R14 ;  /* 0x000000ffff4e7224 */ /* 0x000fce00078e000e */
[----:B------:R-:W-:Y:S05]  /*348a0*/  WARPSYNC.COLLECTIVE R15, `(.L_x_3093) ;  /* 0x000000000f087348 */ /* 0x000fea0003c00000 */
[----:B------:R0:W1:Y:S02]  /*348b0*/  SHFL.IDX P6, R14, R13, R12, R11 ;  /* 0x0000000c0d0e7389 */ /* 0x00006400000c000b */
[----:B01----:R-:W-:Y:S01]  /*348c0*/  ENDCOLLECTIVE ;  /* 0x000000000000791b */ /* 0x003fe20003800000 */
.L_x_3093:
[----:B------:R-:W-:Y:S01]  /*348d0*/  IMAD.MOV.U32 R10, RZ, RZ, R14 ;  /* 0x000000ffff0a7224 */ /* 0x000fe200078e000e */
[----:B------:R-:W-:Y:S06]  /*348e0*/  BRA `(.L_x_3094) ;  /* 0xfffffd8c00347947 */ /* 0x000fec000383ffff */
.L_x_2768:
[----:B0-----:R0:W1:Y:S02]  /*348f0*/  SYNCS.PHASECHK.TRANS64.TRYWAIT P0, [R16+URZ+0x38800], R0 ;  /* 0x03880000100075a7 */ /* 0x001064000800017f */
[----:B-1----:R-:W-:Y:S05]  /*34900*/  @!P0 NANOSLEEP.SYNCS 0x989680 ;  /* 0x009896800000895d */ /* 0x002fea0003900000 */
[----:B------:R-:W1:Y:S02]  /*34910*/  @!P0 SYNCS.PHASECHK.TRANS64 P0, [R16+URZ+0x38800], R0 ;  /* 0x03880000100085a7 */ /* 0x000e64000800007f */
[----:B-1----:R-:W-:Y:S05]  /*34920*/  @!P0 BRA `(.L_x_2768) ;  /* 0xfffffffc00f08947 */ /* 0x002fea000383ffff */
[----:B------:R-:W-:Y:S05]  /*34930*/  BRA `(.L_x_3095) ;  /* 0xfffffd9000647947 */ /* 0x000fea000383ffff */
.L_x_2800:
        /* <DEDUP_REMOVED lines=8> */
.L_x_3097:
[----:B------:R-:W-:Y:S05]  /*349c0*/  BSYNC B1 ;  /* 0x0000000000017941 */ /* 0x000fea0003800000 */
.L_x_3096:
        /* <DEDUP_REMOVED lines=8> */
.L_x_3098:
[----:B------:R-:W-:Y:S02]  /*34a50*/  IMAD.MOV.U32 R13, RZ, RZ, R20 ;  /* 0x000000ffff0d7224 */ /* 0x000fe400078e0014 */
[----:B------:R-:W-:-:S07]  /*34a60*/  IMAD.MOV.U32 R8, RZ, RZ, R14 ;  /* 0x000000ffff087224 */ /* 0x000fce00078e000e */
[----:B------:R-:W-:Y:S05]  /*34a70*/  WARPSYNC.COLLECTIVE R15, `(.L_x_3099) ;  /* 0x000000000f087348 */ /* 0x000fea0003c00000 */
[----:B------:R0:W1:Y:S02]  /*34a80*/  SHFL.IDX P6, R14, R13, R12, R11 ;  /* 0x0000000c0d0e7389 */ /* 0x00006400000c000b */
[----:B01----:R-:W-:Y:S01]  /*34a90*/  ENDCOLLECTIVE ;  /* 0x000000000000791b */ /* 0x003fe20003800000 */
.L_x_3099:
[----:B------:R-:W-:Y:S01]  /*34aa0*/  IMAD.MOV.U32 R13, RZ, RZ, R3 ;  /* 0x000000ffff0d7224 */ /* 0x000fe200078e0003 */
[----:B------:R-:W-:-:S07]  /*34ab0*/  MOV R7, R14 ;  /* 0x0000000e00077202 */ /* 0x000fce0000000f00 */
[----:B------:R-:W-:Y:S05]  /*34ac0*/  WARPSYNC.COLLECTIVE R15, `(.L_x_3100) ;  /* 0x000000000f087348 */ /* 0x000fea0003c00000 */
[----:B------:R0:W1:Y:S02]  /*34ad0*/  SHFL.IDX P6, R14, R13, R12, R11 ;  /* 0x0000000c0d0e7389 */ /* 0x00006400000c000b */
[----:B01----:R-:W-:Y:S01]  /*34ae0*/  ENDCOLLECTIVE ;  /* 0x000000000000791b */ /* 0x003fe20003800000 */
.L_x_3100:
[----:B------:R-:W-:Y:S05]  /*34af0*/  BRA `(.L_x_3101) ;  /* 0xfffffdc000647947 */ /* 0x000fea000383ffff */
.L_x_2803:
        /* <DEDUP_REMOVED lines=8> */
.L_x_3103:
[----:B------:R-:W-:Y:S05]  /*34b80*/  BSYNC B1 ;  /* 0x0000000000017941 */ /* 0x000fea0003800000 */
.L_x_3102:
        /* <DEDUP_REMOVED lines=8> */
.L_x_3104:
[----:B------:R-:W-:Y:S02]  /*34c10*/  IMAD.MOV.U32 R13, RZ, RZ, R20 ;  /* 0x000000ffff0d7224 */ /* 0x000fe400078e0014 */
[----:B------:R-:W-:-:S07]  /*34c20*/  IMAD.MOV.U32 R8, RZ, RZ, R14 ;  /* 0x000000ffff087224 */ /* 0x000fce00078e000e */
[----:B------:R-:W-:Y:S05]  /*34c30*/  WARPSYNC.COLLECTIVE R15, `(.L_x_3105) ;  /* 0x000000000f087348 */ /* 0x000fea0003c00000 */
[----:B------:R0:W1:Y:S02]  /*34c40*/  SHFL.IDX P6, R14, R13, R12, R11 ;  /* 0x0000000c0d0e7389 */ /* 0x00006400000c000b */
[----:B01----:R-:W-:Y:S01]  /*34c50*/  ENDCOLLECTIVE ;  /* 0x000000000000791b */ /* 0x003fe20003800000 */
.L_x_3105:
[----:B------:R-:W-:Y:S02]  /*34c60*/  IMAD.MOV.U32 R13, RZ, RZ, R3 ;  /* 0x000000ffff0d7224 */ /* 0x000fe400078e0003 */
[----:B------:R-:W-:-:S07]  /*34c70*/  IMAD.MOV.U32 R7, RZ, RZ, R14 ;  /* 0x000000ffff077224 */ /* 0x000fce00078e000e */
[----:B------:R-:W-:Y:S05]  /*34c80*/  WARPSYNC.COLLECTIVE R15, `(.L_x_3106) ;  /* 0x000000000f087348 */ /* 0x000fea0003c00000 */
[----:B------:R0:W1:Y:S02]  /*34c90*/  SHFL.IDX P6, R14, R13, R12, R11 ;  /* 0x0000000c0d0e7389 */ /* 0x00006400000c000b */
[----:B01----:R-:W-:Y:S01]  /*34ca0*/  ENDCOLLECTIVE ;  /* 0x000000000000791b */ /* 0x003fe20003800000 */
.L_x_3106:
[----:B------:R-:W-:Y:S05]  /*34cb0*/  BRA `(.L_x_3107) ;  /* 0xfffffdc400307947 */ /* 0x000fea000383ffff */
.L_x_2806:
[----:B------:R-:W-:Y:S01]  /*34cc0*/  BSSY B1, `(.L_x_3108) ;  /* 0x0000008000017945 */ /* 0x000fe20003800000 */
[----:B------:R-:W-:Y:S01]  /*34cd0*/  MOV R13, R72 ;  /* 0x00000048000d7202 */ /* 0x000fe20000000f00 */
[----:B------:R-:W-:Y:S02]  /*34ce0*/  IMAD.MOV.U32 R12, RZ, RZ, 0x2 ;  /* 0x00000002ff0c7424 */ /* 0x000fe400078e00ff */
[----:B------:R-:W-:Y:S02]  /*34cf0*/  IMAD.MOV.U32 R11, RZ, RZ, 0x181f ;  /* 0x0000181fff0b7424 */ /* 0x000fe400078e00ff */
[----:B------:R-:W-:-:S07]  /*34d00*/  IMAD.MOV.U32 R15, RZ, RZ, -0x1 ;  /* 0xffffffffff0f7424 */ /* 0x000fce00078e00ff */
[----:B-12-4-:R-:W-:Y:S05]  /*34d10*/  WARPSYNC.COLLECTIVE R15, `(.L_x_3109) ;  /* 0x000000000f087348 */ /* 0x016fea0003c00000 */
[----:B----4-:R0:W3:Y:S02]  /*34d20*/  SHFL.IDX P6, R14, R13, R12, R11 ;  /* 0x0000000c0d0e7389 */ /* 0x0100e400000c000b */
[----:B0123--:R-:W-:Y:S01]  /*34d30*/  ENDCOLLECTIVE ;  /* 0x000000000000791b */ /* 0x00ffe20003800000 */
.L_x_3109:
[----:B------:R-:W-:Y:S05]  /*34d40*/  BSYNC B1 ;  /* 0x0000000000017941 */ /* 0x000fea0003800000 */
.L_x_3108:
        /* <DEDUP_REMOVED lines=8> */
.L_x_3110:
[----:B------:R-:W-:Y:S01]  /*34dd0*/  MOV R13, R20 ;  /* 0x00000014000d7202 */ /* 0x000fe20000000f00 */
[----:B------:R-:W-:-:S07]  /*34de0*/  IMAD.MOV.U32 R4, RZ, RZ, R14 ;  /* 0x000000ffff047224 */ /* 0x000fce00078e000e */
[----:B------:R-:W-:Y:S05]  /*34df0*/  WARPSYNC.COLLECTIVE R15, `(.L_x_3111) ;  /* 0x000000000f087348 */ /* 0x000fea0003c00000 */
[----:B------:R0:W1:Y:S02]  /*34e00*/  SHFL.IDX P6, R14, R13, R12, R11 ;  /* 0x0000000c0d0e7389 */ /* 0x00006400000c000b */
[----:B01----:R-:W-:Y:S01]  /*34e10*/  ENDCOLLECTIVE ;  /* 0x000000000000791b */ /* 0x003fe20003800000 */
.L_x_3111:
[----:B------:R-:W-:Y:S02]  /*34e20*/  IMAD.MOV.U32 R13, RZ, RZ, R3 ;  /* 0x000000ffff0d7224 */ /* 0x000fe400078e0003 */
[----:B------:R-:W-:-:S07]  /*34e30*/  IMAD.MOV.U32 R7, RZ, RZ, R14 ;  /* 0x000000ffff077224 */ /* 0x000fce00078e000e */
[----:B------:R-:W-:Y:S05]  /*34e40*/  WARPSYNC.COLLECTIVE R15, `(.L_x_3112) ;  /* 0x000000000f087348 */ /* 0x000fea0003c00000 */
[----:B------:R0:W1:Y:S02]  /*34e50*/  SHFL.IDX P6, R14, R13, R12, R11 ;  /* 0x0000000c0d0e7389 */ /* 0x00006400000c000b */
[----:B01----:R-:W-:Y:S01]  /*34e60*/  ENDCOLLECTIVE ;  /* 0x000000000000791b */ /* 0x003fe20003800000 */
.L_x_3112:
[----:B------:R-:W-:Y:S01]  /*34e70*/  IMAD.MOV.U32 R12, RZ, RZ, R14 ;  /* 0x000000ffff0c7224 */ /* 0x000fe200078e000e */
[----:B------:R-:W-:Y:S06]  /*34e80*/  BRA `(.L_x_3113) ;  /* 0xfffffdc400e07947 */ /* 0x000fec000383ffff */
.L_x_2809:
[----:B------:R-:W-:Y:S01]  /*34e90*/  BSSY B1, `(.L_x_3114) ;  /* 0x0000008000017945 */ /* 0x000fe20003800000 */
[----:B------:R-:W-:Y:S01]  /*34ea0*/  IMAD.MOV.U32 R13, RZ, RZ, R72 ;  /* 0x000000ffff0d7224 */ /* 0x000fe200078e0048 */
[----:B------:R-:W-:Y:S01]  /*34eb0*/  MOV R12, 0x3 ;  /* 0x00000003000c7802 */ /* 0x000fe20000000f00 */
[----:B------:R-:W-:Y:S02]  /*34ec0*/  IMAD.MOV.U32 R11, RZ, RZ, 0x181f ;  /* 0x0000181fff0b7424 */ /* 0x000fe400078e00ff */
[----:B------:R-:W-:-:S07]  /*34ed0*/  IMAD.MOV.U32 R15, RZ, RZ, -0x1 ;  /* 0xffffffffff0f7424 */ /* 0x000fce00078e00ff */
[----:B-12-4-:R-:W-:Y:S05]  /*34ee0*/  WARPSYNC.COLLECTIVE R15, `(.L_x_3115) ;  /* 0x000000000f087348 */ /* 0x016fea0003c00000 */
[----:B----4-:R0:W3:Y:S02]  /*34ef0*/  SHFL.IDX P6, R14, R13, R12, R11 ;  /* 0x0000000c0d0e7389 */ /* 0x0100e400000c000b */
[----:B0123--:R-:W-:Y:S01]  /*34f00*/  ENDCOLLECTIVE ;  /* 0x000000000000791b */ /* 0x00ffe20003800000 */
.L_x_3115:
[----:B------:R-:W-:Y:S05]  /*34f10*/  BSYNC B1 ;  /* 0x0000000000017941 */ /* 0x000fea0003800000 */
.L_x_3114:
        /* <DEDUP_REMOVED lines=8> */
.L_x_3116:
[----:B------:R-:W-:Y:S02]  /*34fa0*/  IMAD.MOV.U32 R13, RZ, RZ, R20 ;  /* 0x000000ffff0d7224 */ /* 0x000fe400078e0014 */
[----:B------:R-:W-:-:S07]  /*34fb0*/  IMAD.MOV.U32 R21, RZ, RZ, R14 ;  /* 0x000000ffff157224 */ /* 0x000fce00078e000e */
[----:B------:R-:W-:Y:S05]  /*34fc0*/  WARPSYNC.COLLECTIVE R15, `(.L_x_3117) ;  /* 0x000000000f087348 */ /* 0x000fea0003c00000 */
[----:B------:R0:W1:Y:S02]  /*34fd0*/  SHFL.IDX P6, R14, R13, R12, R11 ;  /* 0x0000000c0d0e7389 */ /* 0x00006400000c000b */
[----:B01----:R-:W-:Y:S01]  /*34fe0*/  ENDCOLLECTIVE ;  /* 0x000000000000791b */ /* 0x003fe20003800000 */
.L_x_3117:
[----:B------:R-:W-:Y:S01]  /*34ff0*/  IMAD.MOV.U32 R13, RZ, RZ, R3 ;  /* 0x000000ffff0d7224 */ /* 0x000fe200078e0003 */
[----:B------:R-:W-:-:S07]  /*35000*/  MOV R79, R14 ;  /* 0x0000000e004f7202 */ /* 0x000fce0000000f00 */
[----:B------:R-:W-:Y:S05]  /*35010*/  WARPSYNC.COLLECTIVE R15, `(.L_x_3118) ;  /* 0x000000000f087348 */ /* 0x000fea0003c00000 */
[----:B------:R0:W1:Y:S02]  /*35020*/  SHFL.IDX P6, R14, R13, R12, R11 ;  /* 0x0000000c0d0e7389 */ /* 0x00006400000c000b */
[----:B01----:R-:W-:Y:S01]  /*35030*/  ENDCOLLECTIVE ;  /* 0x000000000000791b */ /* 0x003fe20003800000 */
.L_x_3118:
[----:B------:R-:W-:Y:S01]  /*35040*/  IMAD.MOV.U32 R3, RZ, RZ, R14 ;  /* 0x000000ffff037224 */ /* 0x000fe200078e000e */
[----:B------:R-:W-:Y:S06]  /*35050*/  BRA `(.L_x_3119) ;  /* 0xfffffdc800947947 */ /* 0x000fec000383ffff */
.L_x_2813:
[----:B0-----:R0:W1:Y:S02]  /*35060*/  SYNCS.PHASECHK.TRANS64.TRYWAIT P0, [R16+URZ+0x38800], R0 ;  /* 0x03880000100075a7 */ /* 0x001064000800017f */
[----:B-1----:R-:W-:Y:S05]  /*35070*/  @!P0 NANOSLEEP.SYNCS 0x989680 ;  /* 0x009896800000895d */ /* 0x002fea0003900000 */
[----:B------:R-:W1:Y:S02]  /*35080*/  @!P0 SYNCS.PHASECHK.TRANS64 P0, [R16+URZ+0x38800], R0 ;  /* 0x03880000100085a7 */ /* 0x000e64000800007f */
[----:B-1----:R-:W-:Y:S05]  /*35090*/  @!P0 BRA `(.L_x_2813) ;  /* 0xfffffffc00f08947 */ /* 0x002fea000383ffff */
[----:B------:R-:W-:Y:S05]  /*350a0*/  BRA `(.L_x_3120) ;  /* 0xfffffdcc00787947 */ /* 0x000fea000383ffff */
.L_x_2831:
[----:B-1----:R1:W2:Y:S02]  /*350b0*/  SYNCS.PHASECHK.TRANS64.TRYWAIT P2, [R0+URZ+0x38830], R3 ;  /* 0x03883003000075a7 */ /* 0x0022a4000804017f */
[----:B--2---:R-:W-:Y:S05]  /*350c0*/  @!P2 NANOSLEEP.SYNCS 0x989680 ;  /* 0x009896800000a95d */ /* 0x004fea0003900000 */
[----:B------:R-:W2:Y:S02]  /*350d0*/  @!P2 SYNCS.PHASECHK.TRANS64 P2, [R0+URZ+0x38830], R3 ;  /* 0x038830030000a5a7 */ /* 0x000ea4000804007f */
[----:B--2---:R-:W-:Y:S05]  /*350e0*/  @!P2 BRA `(.L_x_2831) ;  /* 0xfffffffc00f0a947 */ /* 0x004fea000383ffff */
[----:B------:R-:W-:Y:S05]  /*350f0*/  BRA `(.L_x_2830) ;  /* 0xfffffe0400507947 */ /* 0x000fea000383ffff */
.L_x_2838:
[----:B-1----:R1:W2:Y:S02]  /*35100*/  SYNCS.PHASECHK.TRANS64.TRYWAIT P3, [R11+URZ+0x38830], R4 ;  /* 0x038830040b0075a7 */ /* 0x0022a4000806017f */
[----:B--2---:R-:W-:Y:S05]  /*35110*/  @!P3 NANOSLEEP.SYNCS 0x989680 ;  /* 0x009896800000b95d */ /* 0x004fea0003900000 */
[----:B------:R-:W2:Y:S02]  /*35120*/  @!P3 SYNCS.PHASECHK.TRANS64 P3, [R11+URZ+0x38830], R4 ;  /* 0x038830040b00b5a7 */ /* 0x000ea4000806007f */
[----:B--2---:R-:W-:Y:S05]  /*35130*/  @!P3 BRA `(.L_x_2838) ;  /* 0xfffffffc00f0b947 */ /* 0x004fea000383ffff */
[----:B------:R-:W-:Y:S05]  /*35140*/  BRA `(.L_x_2837) ;  /* 0xfffffe5000c07947 */ /* 0x000fea000383ffff */
.L_x_2843:
[----:B-1----:R1:W2:Y:S02]  /*35150*/  SYNCS.PHASECHK.TRANS64.TRYWAIT P3, [R9+URZ+0x38850], R0 ;  /* 0x03885000090075a7 */ /* 0x0022a4000806017f */
[----:B--2---:R-:W-:Y:S05]  /*35160*/  @!P3 NANOSLEEP.SYNCS 0x989680 ;  /* 0x009896800000b95d */ /* 0x004fea0003900000 */
[----:B------:R-:W2:Y:S02]  /*35170*/  @!P3 SYNCS.PHASECHK.TRANS64 P3, [R9+URZ+0x38850], R0 ;  /* 0x038850000900b5a7 */ /* 0x000ea4000806007f */
[----:B--2---:R-:W-:Y:S05]  /*35180*/  @!P3 BRA `(.L_x_2843) ;  /* 0xfffffffc00f0b947 */ /* 0x004fea000383ffff */
[----:B------:R-:W-:Y:S05]  /*35190*/  BRA `(.L_x_2842) ;  /* 0xfffffe8800887947 */ /* 0x000fea000383ffff */
.L_x_2851:
[----:B-1----:R1:W2:Y:S02]  /*351a0*/  SYNCS.PHASECHK.TRANS64.TRYWAIT P2, [R4+URZ+0x38830], R5 ;  /* 0x03883005040075a7 */ /* 0x0022a4000804017f */
[----:B--2---:R-:W-:Y:S05]  /*351b0*/  @!P2 NANOSLEEP.SYNCS 0x989680 ;  /* 0x009896800000a95d */ /* 0x004fea0003900000 */
[----:B------:R-:W2:Y:S02]  /*351c0*/  @!P2 SYNCS.PHASECHK.TRANS64 P2, [R4+URZ+0x38830], R5 ;  /* 0x038830050400a5a7 */ /* 0x000ea4000804007f */
[----:B--2---:R-:W-:Y:S05]  /*351d0*/  @!P2 BRA `(.L_x_2851) ;  /* 0xfffffffc00f0a947 */ /* 0x004fea000383ffff */
[----:B------:R-:W-:Y:S05]  /*351e0*/  BRA `(.L_x_2850) ;  /* 0xfffffea400a07947 */ /* 0x000fea000383ffff */
.L_x_2856:
[----:B-1----:R1:W2:Y:S02]  /*351f0*/  SYNCS.PHASECHK.TRANS64.TRYWAIT P2, [R9+URZ+0x38850], R0 ;  /* 0x03885000090075a7 */ /* 0x0022a4000804017f */
[----:B--2---:R-:W-:Y:S05]  /*35200*/  @!P2 NANOSLEEP.SYNCS 0x989680 ;  /* 0x009896800000a95d */ /* 0x004fea0003900000 */
[----:B------:R-:W2:Y:S02]  /*35210*/  @!P2 SYNCS.PHASECHK.TRANS64 P2, [R9+URZ+0x38850], R0 ;  /* 0x038850000900a5a7 */ /* 0x000ea4000804007f */
[----:B--2---:R-:W-:Y:S05]  /*35220*/  @!P2 BRA `(.L_x_2856) ;  /* 0xfffffffc00f0a947 */ /* 0x004fea000383ffff */
[----:B------:R-:W-:Y:S05]  /*35230*/  BRA `(.L_x_2855) ;  /* 0xfffffedc00687947 */ /* 0x000fea000383ffff */
.L_x_2862:
[----:B-1----:R1:W2:Y:S02]  /*35240*/  SYNCS.PHASECHK.TRANS64.TRYWAIT P0, [R10+URZ+0x38850], R0 ;  /* 0x038850000a0075a7 */ /* 0x0022a4000800017f */
[----:B--2---:R-:W-:Y:S05]  /*35250*/  @!P0 NANOSLEEP.SYNCS 0x989680 ;  /* 0x009896800000895d */ /* 0x004fea0003900000 */
[----:B------:R-:W2:Y:S02]  /*35260*/  @!P0 SYNCS.PHASECHK.TRANS64 P0, [R10+URZ+0x38850], R0 ;  /* 0x038850000a0085a7 */ /* 0x000ea4000800007f */
[----:B--2---:R-:W-:Y:S05]  /*35270*/  @!P0 BRA `(.L_x_2862) ;  /* 0xfffffffc00f08947 */ /* 0x004fea000383ffff */
[----:B------:R-:W-:Y:S05]  /*35280*/  BRA `(.L_x_2861) ;  /* 0xfffffef800b87947 */ /* 0x000fea000383ffff */
.L_x_2903:
[----:B------:R-:W0:Y:S01]  /*35290*/  S2R R5, SR_TID.X ;  /* 0x0000000000057919 */ /* 0x000e220000002100 */
[----:B------:R-:W-:Y:S01]  /*352a0*/  BSSY B1, `(.L_x_3121) ;  /* 0x000000a000017945 */ /* 0x000fe20003800000 */
[----:B------:R-:W-:Y:S01]  /*352b0*/  IMAD.MOV.U32 R12, RZ, RZ, RZ ;  /* 0x000000ffff0c7224 */ /* 0x000fe200078e00ff */
[----:B------:R-:W-:Y:S01]  /*352c0*/  MOV R11, 0x1f ;  /* 0x0000001f000b7802 */ /* 0x000fe20000000f00 */
[----:B------:R-:W-:Y:S01]  /*352d0*/  IMAD.MOV.U32 R15, RZ, RZ, -0x1 ;  /* 0xffffffffff0f7424 */ /* 0x000fe200078e00ff */
[----:B0-----:R-:W-:-:S04]  /*352e0*/  SHF.R.U32.HI R5, RZ, 0x5, R5 ;  /* 0x00000005ff057819 */ /* 0x001fc80000011605 */
[----:B------:R-:W-:-:S05]  /*352f0*/  LOP3.LUT R5, R5, 0x3, RZ, 0xc0, !PT ;  /* 0x0000000305057812 */ /* 0x000fca00078ec0ff */
[----:B------:R-:W-:-:S07]  /*35300*/  IMAD.MOV.U32 R13, RZ, RZ, R5 ;  /* 0x000000ffff0d7224 */ /* 0x000fce00078e0005 */
[----:B------:R-:W-:Y:S05]  /*35310*/  WARPSYNC.COLLECTIVE R15, `(.L_x_3122) ;  /* 0x000000000f087348 */ /* 0x000fea0003c00000 */
[----:B------:R0:W1:Y:S02]  /*35320*/  SHFL.IDX P6, R14, R13, R12, R11 ;  /* 0x0000000c0d0e7389 */ /* 0x00006400000c000b */
[----:B01----:R-:W-:Y:S01]  /*35330*/  ENDCOLLECTIVE ;  /* 0x000000000000791b */ /* 0x003fe20003800000 */
.L_x_3122:
[----:B------:R-:W-:Y:S05]  /*35340*/  BSYNC B1 ;  /* 0x0000000000017941 */ /* 0x000fea0003800000 */
.L_x_3121:
[----:B------:R-:W-:Y:S05]  /*35350*/  BRA `(.L_x_3123) ;  /* 0xffffff6c009c7947 */ /* 0x000fea000383ffff */
.L_x_2905:
[----:B------:R-:W-:Y:S01]  /*35360*/  BSSY B1, `(.L_x_3124) ;  /* 0x0000006000017945 */ /* 0x000fe20003800000 */
[----:B------:R-:W-:-:S07]  /*35370*/  IMAD.MOV.U32 R15, RZ, RZ, -0x1 ;  /* 0xffffffffff0f7424 */ /* 0x000fce00078e00ff */
[----:B0-----:R-:W-:Y:S05]  /*35380*/  WARPSYNC.COLLECTIVE R15, `(.L_x_3125) ;  /* 0x000000000f0c7348 */ /* 0x001fea0003c00000 */
[----:B------:R-:W-:Y:S02]  /*35390*/  ELECT P6, UR62, PT ;  /* 0x00000000003e782f */ /* 0x000fe400038c0000 */
[----:B------:R-:W-:Y:S01]  /*353a0*/  MOV R14, UR62 ;  /* 0x0000003e000e7c02 */ /* 0x000fe20008000f00 */
[----:B0-----:R-:W-:Y:S10]  /*353b0*/  ENDCOLLECTIVE ;  /* 0x000000000000791b */ /* 0x001ff40003800000 */
.L_x_3125:
[----:B------:R-:W-:Y:S05]  /*353c0*/  BSYNC B1 ;  /* 0x0000000000017941 */ /* 0x000fea0003800000 */
.L_x_3124:
[----:B------:R-:W-:Y:S05]  /*353d0*/  BRA `(.L_x_2904) ;  /* 0xffffff6c00947947 */ /* 0x000fea000383ffff */
.L_x_2907:
[----:B0-----:R0:W1:Y:S02]  /*353e0*/  SYNCS.PHASECHK.TRANS64.TRYWAIT P0, [R18+URZ+0x38820], R2 ;  /* 0x03882002120075a7 */ /* 0x001064000800017f */
[----:B-1----:R-:W-:Y:S05]  /*353f0*/  @!P0 NANOSLEEP.SYNCS 0x989680 ;  /* 0x009896800000895d */ /* 0x002fea0003900000 */
[----:B------:R-:W1:Y:S02]  /*35400*/  @!P0 SYNCS.PHASECHK.TRANS64 P0, [R18+URZ+0x38820], R2 ;  /* 0x03882002120085a7 */ /* 0x000e64000800007f */
[----:B-1----:R-:W-:Y:S05]  /*35410*/  @!P0 BRA `(.L_x_2907) ;  /* 0xfffffffc00f08947 */ /* 0x002fea000383ffff */
[----:B------:R-:W-:Y:S05]  /*35420*/  BRA `(.L_x_3126) ;  /* 0xffffff6c00a47947 */ /* 0x000fea000383ffff */
.L_x_2911:
[----:B-1----:R1:W2:Y:S02]  /*35430*/  SYNCS.PHASECHK.TRANS64.TRYWAIT P0, [R6+URZ+0x388a0], R8 ;  /* 0x0388a008060075a7 */ /* 0x0022a4000800017f */
[----:B--2---:R-:W-:Y:S05]  /*35440*/  @!P0 NANOSLEEP.SYNCS 0x989680 ;  /* 0x009896800000895d */ /* 0x004fea0003900000 */
[----:B------:R-:W2:Y:S02]  /*35450*/  @!P0 SYNCS.PHASECHK.TRANS64 P0, [R6+URZ+0x388a0], R8 ;  /* 0x0388a008060085a7 */ /* 0x000ea4000800007f */
[----:B--2---:R-:W-:Y:S05]  /*35460*/  @!P0 BRA `(.L_x_2911) ;  /* 0xfffffffc00f08947 */ /* 0x004fea000383ffff */
[----:B------:R-:W-:Y:S05]  /*35470*/  BRA `(.L_x_3127) ;  /* 0xffffff6c00c47947 */ /* 0x000fea000383ffff */
.L_x_2919:
[----:B0-----:R0:W2:Y:S02]  /*35480*/  SYNCS.PHASECHK.TRANS64.TRYWAIT P0, [R6+URZ+0x388c0], R8 ;  /* 0x0388c008060075a7 */ /* 0x0010a4000800017f */
[----:B--2---:R-:W-:Y:S05]  /*35490*/  @!P0 NANOSLEEP.SYNCS 0x989680 ;  /* 0x009896800000895d */ /* 0x004fea0003900000 */
[----:B------:R-:W2:Y:S02]  /*354a0*/  @!P0 SYNCS.PHASECHK.TRANS64 P0, [R6+URZ+0x388c0], R8 ;  /* 0x0388c008060085a7 */ /* 0x000ea4000800007f */
[----:B--2---:R-:W-:Y:S05]  /*354b0*/  @!P0 BRA `(.L_x_2919) ;  /* 0xfffffffc00f08947 */ /* 0x004fea000383ffff */
[----:B------:R-:W-:Y:S05]  /*354c0*/  BRA `(.L_x_3128) ;  /* 0xffffff7400047947 */ /* 0x000fea000383ffff */
.L_x_2929:
[----:B0-----:R0:W1:Y:S02]  /*354d0*/  SYNCS.PHASECHK.TRANS64.TRYWAIT P1, [R6+URZ+0x388a0], R5 ;  /* 0x0388a005060075a7 */ /* 0x001064000802017f */
[----:B-1----:R-:W-:Y:S05]  /*354e0*/  @!P1 NANOSLEEP.SYNCS 0x989680 ;  /* 0x009896800000995d */ /* 0x002fea0003900000 */
[----:B------:R-:W1:Y:S02]  /*354f0*/  @!P1 SYNCS.PHASECHK.TRANS64 P1, [R6+URZ+0x388a0], R5 ;  /* 0x0388a005060095a7 */ /* 0x000e64000802007f */
[----:B-1----:R-:W-:Y:S05]  /*35500*/  @!P1 BRA `(.L_x_2929) ;  /* 0xfffffffc00f09947 */ /* 0x002fea000383ffff */
[----:B------:R-:W-:Y:S05]  /*35510*/  BRA `(.L_x_3129) ;  /* 0xffffff7800907947 */ /* 0x000fea000383ffff */
.L_x_2937:
[----:B-1----:R1:W2:Y:S02]  /*35520*/  SYNCS.PHASECHK.TRANS64.TRYWAIT P1, [R6+URZ+0x388c0], R5 ;  /* 0x0388c005060075a7 */ /* 0x0022a4000802017f */
[----:B--2---:R-:W-:Y:S05]  /*35530*/  @!P1 NANOSLEEP.SYNCS 0x989680 ;  /* 0x009896800000995d */ /* 0x004fea0003900000 */
[----:B------:R-:W2:Y:S02]  /*35540*/  @!P1 SYNCS.PHASECHK.TRANS64 P1, [R6+URZ+0x388c0], R5 ;  /* 0x0388c005060095a7 */ /* 0x000ea4000802007f */
[----:B--2---:R-:W-:Y:S05]  /*35550*/  @!P1 BRA `(.L_x_2937) ;  /* 0xfffffffc00f09947 */ /* 0x004fea000383ffff */
[----:B------:R-:W-:Y:S05]  /*35560*/  BRA `(.L_x_3130) ;  /* 0xffffff7c00cc7947 */ /* 0x000fea000383ffff */
.L_x_2955:
        /* <DEDUP_REMOVED lines=11> */
.L_x_3132:
[----:B------:R-:W-:Y:S05]  /*35620*/  BSYNC B0 ;  /* 0x0000000000007941 */ /* 0x000fea0003800000 */
.L_x_3131:
[----:B------:R-:W-:Y:S05]  /*35630*/  BRA `(.L_x_3133) ;  /* 0xffffff8c00887947 */ /* 0x000fea000383ffff */
.L_x_2957:
[----:B------:R-:W-:Y:S01]  /*35640*/  BSSY B0, `(.L_x_3134) ;  /* 0x0000006000007945 */ /* 0x000fe20003800000 */
[----:B------:R-:W-:-:S07]  /*35650*/  IMAD.MOV.U32 R15, RZ, RZ, -0x1 ;  /* 0xffffffffff0f7424 */ /* 0x000fce00078e00ff */
[----:B0-----:R-:W-:Y:S05]  /*35660*/  WARPSYNC.COLLECTIVE R15, `(.L_x_3135) ;  /* 0x000000000f0c7348 */ /* 0x001fea0003c00000 */
[----:B------:R-:W-:Y:S02]  /*35670*/  ELECT P6, UR62, PT ;  /* 0x00000000003e782f */ /* 0x000fe400038c0000 */
[----:B------:R-:W-:Y:S01]  /*35680*/  MOV R14, UR62 ;  /* 0x0000003e000e7c02 */ /* 0x000fe20008000f00 */
[----:B0-----:R-:W-:Y:S10]  /*35690*/  ENDCOLLECTIVE ;  /* 0x000000000000791b */ /* 0x001ff40003800000 */
.L_x_3135:
[----:B------:R-:W-:Y:S05]  /*356a0*/  BSYNC B0 ;  /* 0x0000000000007941 */ /* 0x000fea0003800000 */
.L_x_3134:
[----:B------:R-:W-:Y:S05]  /*356b0*/  BRA `(.L_x_3136) ;  /* 0xffffff8c00947947 */ /* 0x000fea000383ffff */
.L_x_2959:
[----:B0-----:R0:W1:Y:S02]  /*356c0*/  SYNCS.PHASECHK.TRANS64.TRYWAIT P0, [R0+URZ+0x38840], R2 ;  /* 0x03884002000075a7 */ /* 0x001064000800017f */
[----:B-1----:R-:W-:Y:S05]  /*356d0*/  @!P0 NANOSLEEP.SYNCS 0x989680 ;  /* 0x009896800000895d */ /* 0x002fea0003900000 */
[----:B------:R-:W1:Y:S02]  /*356e0*/  @!P0 SYNCS.PHASECHK.TRANS64 P0, [R0+URZ+0x38840], R2 ;  /* 0x03884002000085a7 */ /* 0x000e64000800007f */
[----:B-1----:R-:W-:Y:S05]  /*356f0*/  @!P0 BRA `(.L_x_2959) ;  /* 0xfffffffc00f08947 */ /* 0x002fea000383ffff */
[----:B------:R-:W-:Y:S05]  /*35700*/  BRA `(.L_x_3137) ;  /* 0xffffff8c00f87947 */ /* 0x000fea000383ffff */
.L_x_2963:
[----:B------:R-:W2:Y:S01]  /*35710*/  LDL.LU R11, [R1+0x50] ;  /* 0x00005000010b7983 */ /* 0x000ea20000300800 */
[----:B------:R-:W-:Y:S02]  /*35720*/  IMAD.MOV.U32 R13, RZ, RZ, R3 ;  /* 0x000000ffff0d7224 */ /* 0x000fe400078e0003 */
[----:B------:R-:W-:Y:S01]  /*35730*/  IMAD.MOV.U32 R12, RZ, RZ, RZ ;  /* 0x000000ffff0c7224 */ /* 0x000fe200078e00ff */
[----:B------:R-:W0:Y:S01]  /*35740*/  S2R R5, SR_TID.X ;  /* 0x0000000000057919 */ /* 0x000e220000002100 */
[----:B------:R-:W-:Y:S01]  /*35750*/  IMAD.MOV.U32 R15, RZ, RZ, -0x1 ;  /* 0xffffffffff0f7424 */ /* 0x000fe200078e00ff */
[----:B0-----:R-:W-:-:S04]  /*35760*/  LOP3.LUT R5, R5, 0x7f, RZ, 0xc0, !PT ;  /* 0x0000007f05057812 */ /* 0x001fc800078ec0ff */
[----:B------:R-:W-:-:S04]  /*35770*/  SHF.R.U32.HI R5, RZ, 0x3, R5 ;  /* 0x00000003ff057819 */ /* 0x000fc80000011605 */
[----:B------:R-:W-:-:S05]  /*35780*/  LEA R0, R8, R5, 0x7 ;  /* 0x0000000508007211 */ /* 0x000fca00078e38ff */
[----:B------:R-:W-:Y:S02]  /*35790*/  VIADD R5, R0, 0x10 ;  /* 0x0000001000057836 */ /* 0x000fe40000000000 */
[----:B--2---:R-:W-:Y:S01]  /*357a0*/  IMAD R2, R11, R7, RZ ;  /* 0x000000070b027224 */ /* 0x004fe200078e02ff */
[----:B------:R-:W-:-:S04]  /*357b0*/  MOV R11, 0x181f ;  /* 0x0000181f000b7802 */ /* 0x000fc80000000f00 */
[----:B------:R-:W-:-:S13]  /*357c0*/  ISETP.GE.AND P5, PT, R0, R2, PT ;  /* 0x000000020000720c */ /* 0x000fda0003fa6270 */
[----:B-----5:R-:W-:Y:S05]  /*357d0*/  WARPSYNC.COLLECTIVE R15, `(.L_x_3138) ;  /* 0x000000000f087348 */ /* 0x020fea0003c00000 */
[----:B------:R0:W1:Y:S02]  /*357e0*/  SHFL.IDX P6, R14, R13, R12, R11 ;  /* 0x0000000c0d0e7389 */ /* 0x00006400000c000b */
[----:B01---5:R-:W-:Y:S01]  /*357f0*/  ENDCOLLECTIVE ;  /* 0x000000000000791b */ /* 0x023fe20003800000 */
.L_x_3138:
[----:B------:R-:W-:Y:S02]  /*35800*/  IMAD.MOV.U32 R13, RZ, RZ, R4 ;  /* 0x000000ffff0d7224 */ /* 0x000fe400078e0004 */
[----:B------:R-:W-:-:S07]  /*35810*/  IMAD.MOV.U32 R6, RZ, RZ, R14 ;  /* 0x000000ffff067224 */ /* 0x000fce00078e000e */
[----:B------:R-:W-:Y:S05]  /*35820*/  WARPSYNC.COLLECTIVE R15, `(.L_x_3139) ;  /* 0x000000000f087348 */ /* 0x000fea0003c00000 */
[----:B------:R0:W1:Y:S02]  /*35830*/  SHFL.IDX P6, R14, R13, R12, R11 ;  /* 0x0000000c0d0e7389 */ /* 0x00006400000c000b */
[----:B01----:R-:W-:Y:S01]  /*35840*/  ENDCOLLECTIVE ;  /* 0x000000000000791b */ /* 0x003fe20003800000 */
.L_x_3139:
        /* <DEDUP_REMOVED lines=20> */
.L_x_3140:
[----:B------:R-:W-:Y:S01]  /*35990*/  IMAD.MOV.U32 R13, RZ, RZ, R4 ;  /* 0x000000ffff0d7224 */ /* 0x000fe200078e0004 */
[----:B------:R-:W-:-:S07]  /*359a0*/  MOV R6, R14 ;  /* 0x0000000e00067202 */ /* 0x000fce0000000f00 */
[----:B------:R-:W-:Y:S05]  /*359b0*/  WARPSYNC.COLLECTIVE R15, `(.L_x_3141) ;  /* 0x000000000f087348 */ /* 0x000fea0003c00000 */
[----:B------:R0:W1:Y:S02]  /*359c0*/  SHFL.IDX P6, R14, R13, R12, R11 ;  /* 0x0000000c0d0e7389 */ /* 0x00006400000c000b */
[----:B01----:R-:W-:Y:S01]  /*359d0*/  ENDCOLLECTIVE ;  /* 0x000000000000791b */ /* 0x003fe20003800000 */
.L_x_3141:
[----:B------:R-:W-:Y:S01]  /*359e0*/  ULDC.64 UR4, c[0x0][0x208] ;  /* 0x0000820000047ab9 */ /* 0x000fe20000000a00 */
[----:B------:R-:W-:Y:S02]  /*359f0*/  IMAD.MOV.U32 R13, RZ, RZ, R3 ;  /* 0x000000ffff0d7224 */ /* 0x000fe400078e0003 */
[----:B------:R-:W-:Y:S02]  /*35a00*/  IMAD.MOV.U32 R12, RZ, RZ, 0x2 ;  /* 0x00000002ff0c7424 */ /* 0x000fe400078e00ff */
[----:B------:R-:W-:-:S05]  /*35a10*/  IMAD.MOV.U32 R5, RZ, RZ, R14 ;  /* 0x000000ffff057224 */ /* 0x000fca00078e000e */
        /* <DEDUP_REMOVED lines=16> */
.L_x_3142:
[----:B------:R-:W-:Y:S01]  /*35b20*/  MOV R13, R4 ;  /* 0x00000004000d7202 */ /* 0x000fe20000000f00 */
[----:B------:R-:W-:-:S07]  /*35b30*/  IMAD.MOV.U32 R6, RZ, RZ, R14 ;  /* 0x000000ffff067224 */ /* 0x000fce00078e000e */
[----:B------:R-:W-:Y:S05]  /*35b40*/  WARPSYNC.COLLECTIVE R15, `(.L_x_3143) ;  /* 0x000000000f087348 */ /* 0x000fea0003c00000 */
[----:B------:R0:W1:Y:S02]  /*35b50*/  SHFL.IDX P6, R14, R13, R12, R11 ;  /* 0x0000000c0d0e7389 */ /* 0x00006400000c000b */
[----:B01----:R-:W-:Y:S01]  /*35b60*/  ENDCOLLECTIVE ;  /* 0x000000000000791b */ /* 0x003fe20003800000 */
.L_x_3143:
[----:B------:R-:W-:Y:S01]  /*35b70*/  ULDC.64 UR4, c[0x0][0x208] ;  /* 0x0000820000047ab9 */ /* 0x000fe20000000a00 */
[----:B------:R-:W-:Y:S02]  /*35b80*/  IMAD.MOV.U32 R13, RZ, RZ, R3 ;  /* 0x000000ffff0d7224 */ /* 0x000fe400078e0003 */
[----:B------:R-:W-:Y:S02]  /*35b90*/  IMAD.MOV.U32 R12, RZ, RZ, 0x3 ;  /* 0x00000003ff0c7424 */ /* 0x000fe400078e00ff */
[----:B------:R-:W-:-:S05]  /*35ba0*/  IMAD.MOV.U32 R5, RZ, RZ, R14 ;  /* 0x000000ffff057224 */ /* 0x000fca00078e000e */
[----:B------:R-:W-:-:S05]  /*35bb0*/  @!P5 LEA R5, P4, R10, R5, 0x1 ;  /* 0x000000050a05d211 */ /* 0x000fca00078808ff */
[----:B------:R-:W-:-:S04]  /*35bc0*/  @!P5 IMAD.X R6, RZ, RZ, R6, P4 ;  /* 0x000000ffff06d224 */ /* 0x000fc800020e0606 */
[----:B------:R-:W-:Y:S02]  /*35bd0*/  @!P5 IMAD.MOV.U32 R7, RZ, RZ, R6 ;  /* 0x000000ffff07d224 */ /* 0x000fe400078e0006 */
[----:B------:R-:W-:Y:S01]  /*35be0*/  @!P5 IMAD.MOV.U32 R6, RZ, RZ, R5 ;  /* 0x000000ffff06d224 */ /* 0x000fe200078e0005 */
[----:B------:R-:W-:-:S04]  /*35bf0*/  IADD3 R5, R0, 0x30, RZ ;  /* 0x0000003000057810 */ /* 0x000fc80007ffe0ff */
        /* <DEDUP_REMOVED lines=11> */
.L_x_3144:
[----:B------:R-:W-:Y:S02]  /*35cb0*/  IMAD.MOV.U32 R13, RZ, RZ, R4 ;  /* 0x000000ffff0d7224 */ /* 0x000fe400078e0004 */
[----:B------:R-:W-:-:S07]  /*35cc0*/  IMAD.MOV.U32 R6, RZ, RZ, R14 ;  /* 0x000000ffff067224 */ /* 0x000fce00078e000e */
[----:B------:R-:W-:Y:S05]  /*35cd0*/  WARPSYNC.COLLECTIVE R15, `(.L_x_3145) ;  /* 0x000000000f087348 */ /* 0x000fea0003c00000 */
[----:B------:R0:W1:Y:S02]  /*35ce0*/  SHFL.IDX P6, R14, R13, R12, R11 ;  /* 0x0000000c0d0e7389 */ /* 0x00006400000c000b */
[----:B01----:R-:W-:Y:S01]  /*35cf0*/  ENDCOLLECTIVE ;  /* 0x000000000000791b */ /* 0x003fe20003800000 */
.L_x_3145:
[----:B------:R-:W-:Y:S01]  /*35d00*/  ULDC.64 UR4, c[0x0][0x208] ;  /* 0x0000820000047ab9 */ /* 0x000fe20000000a00 */
[----:B------:R-:W-:Y:S01]  /*35d10*/  MOV R13, R3 ;  /* 0x00000003000d7202 */ /* 0x000fe20000000f00 */
[----:B------:R-:W-:Y:S01]  /*35d20*/  IMAD.MOV.U32 R12, RZ, RZ, 0x4 ;  /* 0x00000004ff0c7424 */ /* 0x000fe200078e00ff */
[----:B------:R-:W-:-:S04]  /*35d30*/  MOV R5, R14 ;  /* 0x0000000e00057202 */ /* 0x000fc80000000f00 */
        /* <DEDUP_REMOVED lines=16> */
.L_x_3146:
[----:B------:R-:W-:Y:S02]  /*35e40*/  IMAD.MOV.U32 R13, RZ, RZ, R4 ;  /* 0x000000ffff0d7224 */ /* 0x000fe400078e0004 */
[----:B------:R-:W-:-:S07]  /*35e50*/  IMAD.MOV.U32 R6, RZ, RZ, R14 ;  /* 0x000000ffff067224 */ /* 0x000fce00078e000e */
[----:B------:R-:W-:Y:S05]  /*35e60*/  WARPSYNC.COLLECTIVE R15, `(.L_x_3147) ;  /* 0x000000000f087348 */ /* 0x000fea0003c00000 */
[----:B------:R0:W1:Y:S02]  /*35e70*/  SHFL.IDX P6, R14, R13, R12, R11 ;  /* 0x0000000c0d0e7389 */ /* 0x00006400000c000b */
[----:B01----:R-:W-:Y:S01]  /*35e80*/  ENDCOLLECTIVE ;  /* 0x000000000000791b */ /* 0x003fe20003800000 */
.L_x_3147:
[----:B------:R-:W-:Y:S01]  /*35e90*/  ULDC.64 UR4, c[0x0][0x208] ;  /* 0x0000820000047ab9 */ /* 0x000fe20000000a00 */
[----:B------:R-:W-:Y:S01]  /*35ea0*/  IMAD.MOV.U32 R13, RZ, RZ, R3 ;  /* 0x000000ffff0d7224 */ /* 0x000fe200078e0003 */
[----:B------:R-:W-:Y:S01]  /*35eb0*/  MOV R12, 0x5 ;  /* 0x00000005000c7802 */ /* 0x000fe20000000f00 */
[----:B------:R-:W-:-:S05]  /*35ec0*/  IMAD.MOV.U32 R5, RZ, RZ, R14 ;  /* 0x000000ffff057224 */ /* 0x000fca00078e000e */
[----:B------:R-:W-:-:S04]  /*35ed0*/  @!P5 LEA R5, P4, R10, R5, 0x1 ;  /* 0x000000050a05d211 */ /* 0x000fc800078808ff */
[----:B------:R-:W-:-:S05]  /*35ee0*/  @!P5 IADD3.X R6, RZ, R6, RZ, P4, !PT ;  /* 0x00000006ff06d210 */ /* 0x000fca00027fe4ff */
        /* <DEDUP_REMOVED lines=14> */
.L_x_3148:
[----:B------:R-:W-:Y:S02]  /*35fd0*/  IMAD.MOV.U32 R13, RZ, RZ, R4 ;  /* 0x000000ffff0d7224 */ /* 0x000fe400078e0004 */
[----:B------:R-:W-:-:S07]  /*35fe0*/  IMAD.MOV.U32 R6, RZ, RZ, R14 ;  /* 0x000000ffff067224 */ /* 0x000fce00078e000e */
[----:B------:R-:W-:Y:S05]  /*35ff0*/  WARPSYNC.COLLECTIVE R15, `(.L_x_3149) ;  /* 0x000000000f087348 */ /* 0x000fea0003c00000 */
[----:B------:R0:W1:Y:S02]  /*36000*/  SHFL.IDX P6, R14, R13, R12, R11 ;  /* 0x0000000c0d0e7389 */ /* 0x00006400000c000b */
[----:B01----:R-:W-:Y:S01]  /*36010*/  ENDCOLLECTIVE ;  /* 0x000000000000791b */ /* 0x003fe20003800000 */
.L_x_3149:
        /* <DEDUP_REMOVED lines=18> */
.L_x_3150:
[----:B------:R-:W-:-:S05]  /*36140*/  VIADD R7, R0, 0x60 ;  /* 0x0000006000077836 */ /* 0x000fca0000000000 */
[----:B------:R-:W-:Y:S02]  /*36150*/  ISETP.GE.AND P5, PT, R7, R2, PT ;  /* 0x000000020700720c */ /* 0x000fe40003fa6270 */
[----:B------:R-:W-:Y:S01]  /*36160*/  MOV R13, R4 ;  /* 0x00000004000d7202 */ /* 0x000fe20000000f00 */
[----:B------:R-:W-:-:S10]  /*36170*/  IMAD.MOV.U32 R8, RZ, RZ, R14 ;  /* 0x000000ffff087224 */ /* 0x000fd400078e000e */
[----:B------:R-:W-:Y:S05]  /*36180*/  WARPSYNC.COLLECTIVE R15, `(.L_x_3151) ;  /* 0x000000000f087348 */ /* 0x000fea0003c00000 */
[----:B------:R0:W1:Y:S02]  /*36190*/  SHFL.IDX P6, R14, R13, R12, R11 ;  /* 0x0000000c0d0e7389 */ /* 0x00006400000c000b */
[----:B01----:R-:W-:Y:S01]  /*361a0*/  ENDCOLLECTIVE ;  /* 0x000000000000791b */ /* 0x003fe20003800000 */
.L_x_3151:
        /* <DEDUP_REMOVED lines=18> */
.L_x_3152:
[----:B------:R-:W-:Y:S02]  /*362d0*/  IMAD.MOV.U32 R13, RZ, RZ, R4 ;  /* 0x000000ffff0d7224 */ /* 0x000fe400078e0004 */
[----:B------:R-:W-:-:S07]  /*362e0*/  IMAD.MOV.U32 R5, RZ, RZ, R14 ;  /* 0x000000ffff057224 */ /* 0x000fce00078e000e */
[----:B------:R-:W-:Y:S05]  /*362f0*/  WARPSYNC.COLLECTIVE R15, `(.L_x_3153) ;  /* 0x000000000f087348 */ /* 0x000fea0003c00000 */
[----:B------:R0:W1:Y:S02]  /*36300*/  SHFL.IDX P6, R14, R13, R12, R11 ;  /* 0x0000000c0d0e7389 */ /* 0x00006400000c000b */
[----:B01----:R-:W-:Y:S01]  /*36310*/  ENDCOLLECTIVE ;  /* 0x000000000000791b */ /* 0x003fe20003800000 */
.L_x_3153:
[----:B------:R-:W-:Y:S01]  /*36320*/  MOV R3, R14 ;  /* 0x0000000e00037202 */ /* 0x000fe20000000f00 */
[----:B------:R-:W-:Y:S06]  /*36330*/  BRA `(.L_x_3154) ;  /* 0xffffff9000cc7947 */ /* 0x000fec000383ffff */
.L_x_2968:
[----:B---3--:R3:W4:Y:S02]  /*36340*/  SYNCS.PHASECHK.TRANS64.TRYWAIT P0, [R18+URZ+0x38820], R0 ;  /* 0x03882000120075a7 */ /* 0x008724000800017f */
[----:B----4-:R-:W-:Y:S05]  /*36350*/  @!P0 NANOSLEEP.SYNCS 0x989680 ;  /* 0x009896800000895d */ /* 0x010fea0003900000 */
[----:B------:R-:W4:Y:S02]  /*36360*/  @!P0 SYNCS.PHASECHK.TRANS64 P0, [R18+URZ+0x38820], R0 ;  /* 0x03882000120085a7 */ /* 0x000f24000800007f */
[----:B----4-:R-:W-:Y:S05]  /*36370*/  @!P0 BRA `(.L_x_2968) ;  /* 0xfffffffc00f08947 */ /* 0x010fea000383ffff */
[----:B------:R-:W-:Y:S05]  /*36380*/  BRA `(.L_x_3155) ;  /* 0xffffff9400487947 */ /* 0x000fea000383ffff */
.L_x_2977:
[----:B-1----:R1:W2:Y:S02]  /*36390*/  SYNCS.PHASECHK.TRANS64.TRYWAIT P0, [R3+URZ+0x38840], R2 ;  /* 0x03884002030075a7 */ /* 0x0022a4000800017f */
[----:B--2---:R-:W-:Y:S05]  /*363a0*/  @!P0 NANOSLEEP.SYNCS 0x989680 ;  /* 0x009896800000895d */ /* 0x004fea0003900000 */
[----:B------:R-:W2:Y:S02]  /*363b0*/  @!P0 SYNCS.PHASECHK.TRANS64 P0, [R3+URZ+0x38840], R2 ;  /* 0x03884002030085a7 */ /* 0x000ea4000800007f */
[----:B--2---:R-:W-:Y:S05]  /*363c0*/  @!P0 BRA `(.L_x_2977) ;  /* 0xfffffffc00f08947 */ /* 0x004fea000383ffff */
[----:B------:R-:W-:Y:S05]  /*363d0*/  BRA `(.L_x_3156) ;  /* 0xffffff9800287947 */ /* 0x000fea000383ffff */
.L_x_2985:
[----:B0-----:R0:W1:Y:S02]  /*363e0*/  SYNCS.PHASECHK.TRANS64.TRYWAIT P0, [R3+URZ+0x60], R2 ;  /* 0x00006002030075a7 */ /* 0x001064000800017f */
[----:B-1----:R-:W-:Y:S05]  /*363f0*/  @!P0 NANOSLEEP.SYNCS 0x989680 ;  /* 0x009896800000895d */ /* 0x002fea0003900000 */
[----:B------:R-:W1:Y:S02]  /*36400*/  @!P0 SYNCS.PHASECHK.TRANS64 P0, [R3+URZ+0x60], R2 ;  /* 0x00006002030085a7 */ /* 0x000e64000800007f */
[----:B-1----:R-:W-:Y:S05]  /*36410*/  @!P0 BRA `(.L_x_2985) ;  /* 0xfffffffc00f08947 */ /* 0x002fea000383ffff */
[----:B------:R-:W-:Y:S05]  /*36420*/  BRA `(.L_x_3157) ;  /* 0xffffff9c007c7947 */ /* 0x000fea000383ffff */
.L_x_2996:
[----:B-1----:R1:W2:Y:S02]  /*36430*/  SYNCS.PHASECHK.TRANS64.TRYWAIT P0, [R3+URZ+0x38840], R2 ;  /* 0x03884002030075a7 */ /* 0x0022a4000800017f */
[----:B--2---:R-:W-:Y:S05]  /*36440*/  @!P0 NANOSLEEP.SYNCS 0x989680 ;  /* 0x009896800000895d */ /* 0x004fea0003900000 */
[----:B------:R-:W2:Y:S02]  /*36450*/  @!P0 SYNCS.PHASECHK.TRANS64 P0, [R3+URZ+0x38840], R2 ;  /* 0x03884002030085a7 */ /* 0x000ea4000800007f */
[----:B--2---:R-:W-:Y:S05]  /*36460*/  @!P0 BRA `(.L_x_2996) ;  /* 0xfffffffc00f08947 */ /* 0x004fea000383ffff */
[----:B------:R-:W-:Y:S05]  /*36470*/  BRA `(.L_x_3158) ;  /* 0xffffffa400887947 */ /* 0x000fea000383ffff */
.L_x_3004:
[----:B0-----:R0:W1:Y:S02]  /*36480*/  SYNCS.PHASECHK.TRANS64.TRYWAIT P0, [R2+URZ+0x60], R3 ;  /* 0x00006003020075a7 */ /* 0x001064000800017f */
[----:B-1----:R-:W-:Y:S05]  /*36490*/  @!P0 NANOSLEEP.SYNCS 0x989680 ;  /* 0x009896800000895d */ /* 0x002fea0003900000 */
[----:B------:R-:W1:Y:S02]  /*364a0*/  @!P0 SYNCS.PHASECHK.TRANS64 P0, [R2+URZ+0x60], R3 ;  /* 0x00006003020085a7 */ /* 0x000e64000800007f */
[----:B-1----:R-:W-:Y:S05]  /*364b0*/  @!P0 BRA `(.L_x_3004) ;  /* 0xfffffffc00f08947 */ /* 0x002fea000383ffff */
[----:B------:R-:W-:Y:S05]  /*364c0*/  BRA `(.L_x_3159) ;  /* 0xffffffa800dc7947 */ /* 0x000fea000383ffff */
.L_x_3015:
[----:B--2---:R2:W3:Y:S02]  /*364d0*/  SYNCS.PHASECHK.TRANS64.TRYWAIT P0, [R2+URZ+0x38840], R3 ;  /* 0x03884003020075a7 */ /* 0x0044e4000800017f */
[----:B---3--:R-:W-:Y:S05]  /*364e0*/  @!P0 NANOSLEEP.SYNCS 0x989680 ;  /* 0x009896800000895d */ /* 0x008fea0003900000 */
[----:B------:R-:W3:Y:S02]  /*364f0*/  @!P0 SYNCS.PHASECHK.TRANS64 P0, [R2+URZ+0x38840], R3 ;  /* 0x03884003020085a7 */ /* 0x000ee4000800007f */
[----:B---3--:R-:W-:Y:S05]  /*36500*/  @!P0 BRA `(.L_x_3015) ;  /* 0xfffffffc00f08947 */ /* 0x008fea000383ffff */
[----:B------:R-:W-:Y:S05]  /*36510*/  BRA `(.L_x_3160) ;  /* 0xffffffb000b87947 */ /* 0x000fea000383ffff */
.L_x_3023:
[----:B0-----:R0:W1:Y:S02]  /*36520*/  SYNCS.PHASECHK.TRANS64.TRYWAIT P0, [R2+URZ+0x60], R5 ;  /* 0x00006005020075a7 */ /* 0x001064000800017f */
[----:B-1----:R-:W-:Y:S05]  /*36530*/  @!P0 NANOSLEEP.SYNCS 0x989680 ;  /* 0x009896800000895d */ /* 0x002fea0003900000 */
[----:B------:R-:W1:Y:S02]  /*36540*/  @!P0 SYNCS.PHASECHK.TRANS64 P0, [R2+URZ+0x60], R5 ;  /* 0x00006005020085a7 */ /* 0x000e64000800007f */
[----:B-1----:R-:W-:Y:S05]  /*36550*/  @!P0 BRA `(.L_x_3023) ;  /* 0xfffffffc00f08947 */ /* 0x002fea000383ffff */
[----:B------:R-:W-:Y:S05]  /*36560*/  BRA `(.L_x_3161) ;  /* 0xffffffb8000c7947 */ /* 0x000fea000383ffff */
.L_x_3036:
[----:B--2---:R2:W3:Y:S02]  /*36570*/  SYNCS.PHASECHK.TRANS64.TRYWAIT P0, [R0+URZ+0x38860], R2 ;  /* 0x03886002000075a7 */ /* 0x0044e4000800017f */
[----:B---3--:R-:W-:Y:S05]  /*36580*/  @!P0 NANOSLEEP.SYNCS 0x989680 ;  /* 0x009896800000895d */ /* 0x008fea0003900000 */
[----:B------:R-:W3:Y:S02]  /*36590*/  @!P0 SYNCS.PHASECHK.TRANS64 P0, [R0+URZ+0x38860], R2 ;  /* 0x03886002000085a7 */ /* 0x000ee4000800007f */
[----:B---3--:R-:W-:Y:S05]  /*365a0*/  @!P0 BRA `(.L_x_3036) ;  /* 0xfffffffc00f08947 */ /* 0x008fea000383ffff */
[----:B------:R-:W-:Y:S05]  /*365b0*/  BRA `(.L_x_3162) ;  /* 0xffffffbc00d47947 */ /* 0x000fea000383ffff */
.L_x_3045:
[----:B------:R-:W3:Y:S01]  /*365c0*/  LDL R0, [R1] ;  /* 0x0000000001007983 */ /* 0x000ee20000100800 */
[----:B------:R-:W-:Y:S01]  /*365d0*/  BSSY B0, `(.L_x_3163) ;  /* 0x0000008000007945 */ /* 0x000fe20003800000 */
[----:B------:R-:W-:Y:S02]  /*365e0*/  IMAD.MOV.U32 R12, RZ, RZ, RZ ;  /* 0x000000ffff0c7224 */ /* 0x000fe400078e00ff */
[----:B------:R-:W-:Y:S02]  /*365f0*/  IMAD.MOV.U32 R11, RZ, RZ, 0x1f ;  /* 0x0000001fff0b7424 */ /* 0x000fe400078e00ff */
[----:B------:R-:W-:Y:S02]  /*36600*/  IMAD.MOV.U32 R15, RZ, RZ, -0x1 ;  /* 0xffffffffff0f7424 */ /* 0x000fe400078e00ff */
[----:B---3--:R-:W-:-:S07]  /*36610*/  IMAD.MOV.U32 R13, RZ, RZ, R0 ;  /* 0x000000ffff0d7224 */ /* 0x008fce00078e0000 */
[----:B-12---:R-:W-:Y:S05]  /*36620*/  WARPSYNC.COLLECTIVE R15, `(.L_x_3164) ;  /* 0x000000000f087348 */ /* 0x006fea0003c00000 */
[----:B------:R0:W3:Y:S02]  /*36630*/  SHFL.IDX P6, R14, R13, R12, R11 ;  /* 0x0000000c0d0e7389 */ /* 0x0000e400000c000b */
[----:B0123--:R-:W-:Y:S01]  /*36640*/  ENDCOLLECTIVE ;  /* 0x000000000000791b */ /* 0x00ffe20003800000 */
.L_x_3164:
[----:B------:R-:W-:Y:S05]  /*36650*/  BSYNC B0 ;  /* 0x0000000000007941 */ /* 0x000fea0003800000 */
.L_x_3163:
[----:B------:R0:W5:Y:S01]  /*36660*/  LDL R2, [R1+0xc] ;  /* 0x00000c0001027983 */ /* 0x0001620000100800 */
[----:B------:R-:W-:Y:S01]  /*36670*/  IMAD.MOV.U32 R13, RZ, RZ, R0 ;  /* 0x000000ffff0d7224 */ /* 0x000fe200078e0000 */
[----:B------:R-:W-:Y:S01]  /*36680*/  MOV R5, R14 ;  /* 0x0000000e00057202 */ /* 0x000fe20000000f00 */
[----:B------:R-:W-:Y:S02]  /*36690*/  IMAD.MOV.U32 R12, RZ, RZ, 0x1 ;  /* 0x00000001ff0c7424 */ /* 0x000fe400078e00ff */
[----:B------:R-:W-:Y:S02]  /*366a0*/  IMAD.MOV.U32 R11, RZ, RZ, 0x1f ;  /* 0x0000001fff0b7424 */ /* 0x000fe400078e00ff */
[----:B------:R-:W-:-:S07]  /*366b0*/  IMAD.MOV.U32 R15, RZ, RZ, -0x1 ;  /* 0xffffffffff0f7424 */ /* 0x000fce00078e00ff */
[----:B0----5:R-:W-:Y:S05]  /*366c0*/  WARPSYNC.COLLECTIVE R15, `(.L_x_3165) ;  /* 0x000000000f087348 */ /* 0x021fea0003c00000 */
[----:B------:R1:W2:Y:S02]  /*366d0*/  SHFL.IDX P6, R14, R13, R12, R11 ;  /* 0x0000000c0d0e7389 */ /* 0x0002a400000c000b */
[----:B012--5:R-:W-:Y:S01]  /*366e0*/  ENDCOLLECTIVE ;  /* 0x000000000000791b */ /* 0x027fe20003800000 */
.L_x_3165:
        /* <DEDUP_REMOVED lines=17> */
[----:B------:R-:W-:Y:S01]  /*36800*/  ISETP.GE.U32.AND P5, PT, R16, 0x10, PT ;  /* 0x000000101000780c */ /* 0x000fe20003fa6070 */
[----:B--2---:R-:W-:Y:S01]  /*36810*/  @!P1 IMAD.MOV.U32 R4, RZ, RZ, R8 ;  /* 0x000000ffff049224 */ /* 0x004fe200078e0008 */
[----:B------:R-:W-:-:S02]  /*36820*/  MOV R8, RZ ;  /* 0x000000ff00087202 */ /* 0x000fc40000000f00 */
[----:B---3--:R-:W-:Y:S02]  /*36830*/  @!P1 MOV R6, R2 ;  /* 0x0000000200069202 */ /* 0x008fe40000000f00 */
[----:B------:R-:W-:-:S03]  /*36840*/  ISETP.NE.AND P1, PT, R16, RZ, PT ;  /* 0x000000ff1000720c */ /* 0x000fc60003f25270 */
[----:B------:R-:W-:-:S04]  /*36850*/  IMAD R2, R6, R4, RZ ;  /* 0x0000000406027224 */ /* 0x000fc800078e02ff */
[----:B------:R-:W-:-:S07]  /*36860*/  IMAD.MOV.U32 R13, RZ, RZ, R2 ;  /* 0x000000ffff0d7224 */ /* 0x000fce00078e0002 */
[----:B------:R-:W-:Y:S05]  /*36870*/  WARPSYNC.COLLECTIVE R15, `(.L_x_3166) ;  /* 0x000000000f087348 */ /* 0x000fea0003c00000 */
[----:B------:R0:W1:Y:S02]  /*36880*/  SHFL.UP P6, R14, R13, R12, R11 ;  /* 0x0400000c0d0e7389 */ /* 0x00006400000c000b */
[----:B01----:R-:W-:Y:S01]  /*36890*/  ENDCOLLECTIVE ;  /* 0x000000000000791b */ /* 0x003fe20003800000 */
.L_x_3166:
        /* <DEDUP_REMOVED lines=8> */
.L_x_3167:
        /* <DEDUP_REMOVED lines=8> */
.L_x_3168:
        /* <DEDUP_REMOVED lines=8> */
.L_x_3169:
        /* <DEDUP_REMOVED lines=8> */
.L_x_3170:
[----:B------:R-:W-:Y:S02]  /*36aa0*/  IMAD.MOV.U32 R12, RZ, RZ, 0x1f ;  /* 0x0000001fff0c7424 */ /* 0x000fe400078e00ff */
[----:B------:R-:W-:Y:S02]  /*36ab0*/  IMAD.MOV.U32 R11, RZ, RZ, 0x1f ;  /* 0x0000001fff0b7424 */ /* 0x000fe400078e00ff */
[----:B------:R-:W-:-:S05]  /*36ac0*/  IMAD.MOV.U32 R3, RZ, RZ, R14 ;  /* 0x000000ffff037224 */ /* 0x000fca00078e000e */
[----:B------:R-:W-:-:S04]  /*36ad0*/  SEL R3, R3, RZ, P5 ;  /* 0x000000ff03037207 */ /* 0x000fc80002800000 */
[----:B------:R-:W-:-:S05]  /*36ae0*/  IADD3 R7, R2, R3, RZ ;  /* 0x0000000302077210 */ /* 0x000fca0007ffe0ff */
[----:B------:R-:W-:-:S07]  /*36af0*/  IMAD.MOV.U32 R13, RZ, RZ, R7 ;  /* 0x000000ffff0d7224 */ /* 0x000fce00078e0007 */
[----:B------:R-:W-:Y:S05]  /*36b00*/  WARPSYNC.COLLECTIVE R15, `(.L_x_3171) ;  /* 0x000000000f087348 */ /* 0x000fea0003c00000 */
[----:B------:R0:W1:Y:S02]  /*36b10*/  SHFL.IDX P6, R14, R13, R12, R11 ;  /* 0x0000000c0d0e7389 */ /* 0x00006400000c000b */
[----:B01----:R-:W-:Y:S01]  /*36b20*/  ENDCOLLECTIVE ;  /* 0x000000000000791b */ /* 0x003fe20003800000 */
.L_x_3171:
[----:B------:R-:W-:Y:S01]  /*36b30*/  IMAD.MOV.U32 R9, RZ, RZ, R14 ;  /* 0x000000ffff097224 */ /* 0x000fe200078e000e */
[----:B------:R-:W-:Y:S06]  /*36b40*/  BRA `(.L_x_3172) ;  /* 0xffffffc000c07947 */ /* 0x000fec000383ffff */
.L_x_3048:
[----:B------:R-:W-:Y:S01]  /*36b50*/  BSSY B0, `(.L_x_3173) ;  /* 0x0000008000007945 */ /* 0x000fe20003800000 */
[----:B------:R-:W-:Y:S02]  /*36b60*/  IMAD.MOV.U32 R13, RZ, RZ, R2 ;  /* 0x000000ffff0d7224 */ /* 0x000fe400078e0002 */
[----:B------:R-:W-:Y:S02]  /*36b70*/  IMAD.MOV.U32 R12, RZ, RZ, 0x1 ;  /* 0x00000001ff0c7424 */ /* 0x000fe400078e00ff */
[----:B------:R-:W-:Y:S02]  /*36b80*/  IMAD.MOV.U32 R11, RZ, RZ, RZ ;  /* 0x000000ffff0b7224 */ /* 0x000fe400078e00ff */
[----:B------:R-:W-:-:S07]  /*36b90*/  IMAD.MOV.U32 R15, RZ, RZ, -0x1 ;  /* 0xffffffffff0f7424 */ /* 0x000fce00078e00ff */
[----:B0-----:R-:W-:Y:S05]  /*36ba0*/  WARPSYNC.COLLECTIVE R15, `(.L_x_3174) ;  /* 0x000000000f087348 */ /* 0x001fea0003c00000 */
[----:B------:R1:W2:Y:S02]  /*36bb0*/  SHFL.UP P6, R14, R13, R12, R11 ;  /* 0x0400000c0d0e7389 */ /* 0x0002a400000c000b */
[----:B012---:R-:W-:Y:S01]  /*36bc0*/  ENDCOLLECTIVE ;  /* 0x000000000000791b */ /* 0x007fe20003800000 */
.L_x_3174:
[----:B------:R-:W-:Y:S05]  /*36bd0*/  BSYNC B0 ;  /* 0x0000000000007941 */ /* 0x000fea0003800000 */
.L_x_3173:
[----:B------:R-:W-:Y:S01]  /*36be0*/  MOV R3, R14 ;  /* 0x0000000e00037202 */ /* 0x000fe20000000f00 */
[----:B------:R-:W-:Y:S01]  /*36bf0*/  IMAD.MOV.U32 R12, RZ, RZ, 0x2 ;  /* 0x00000002ff0c7424 */ /* 0x000fe200078e00ff */
[----:B------:R-:W-:Y:S01]  /*36c00*/  MOV R15, 0xffffffff ;  /* 0xffffffff000f7802 */ /* 0x000fe20000000f00 */
[----:B------:R-:W-:Y:S01]  /*36c10*/  IMAD.MOV.U32 R11, RZ, RZ, RZ ;  /* 0x000000ffff0b7224 */ /* 0x000fe200078e00ff */
[----:B------:R-:W-:-:S05]  /*36c20*/  SEL R3, R3, RZ, P1 ;  /* 0x000000ff03037207 */ /* 0x000fca0000800000 */
[----:B------:R-:W-:-:S04]  /*36c30*/  IMAD.IADD R2, R2, 0x1, R3 ;  /* 0x0000000102027824 */ /* 0x000fc800078e0203 */
[----:B------:R-:W-:-:S07]  /*36c40*/  IMAD.MOV.U32 R13, RZ, RZ, R2 ;  /* 0x000000ffff0d7224 */ /* 0x000fce00078e0002 */
[----:B------:R-:W-:Y:S05]  /*36c50*/  WARPSYNC.COLLECTIVE R15, `(.L_x_3175) ;  /* 0x000000000f087348 */ /* 0x000fea0003c00000 */
[----:B------:R0:W1:Y:S02]  /*36c60*/  SHFL.UP P6, R14, R13, R12, R11 ;  /* 0x0400000c0d0e7389 */ /* 0x00006400000c000b */
[----:B01----:R-:W-:Y:S01]  /*36c70*/  ENDCOLLECTIVE ;  /* 0x000000000000791b */ /* 0x003fe20003800000 */
.L_x_3175:
        /* <DEDUP_REMOVED lines=8> */
.L_x_3176:
        /* <DEDUP_REMOVED lines=8> */
.L_x_3177:
        /* <DEDUP_REMOVED lines=8> */
.L_x_3178:
        /* <DEDUP_REMOVED lines=9> */
.L_x_3179:
[----:B------:R-:W-:Y:S01]  /*36e90*/  IMAD.MOV.U32 R9, RZ, RZ, R14 ;  /* 0x000000ffff097224 */ /* 0x000fe200078e000e */
[----:B------:R-:W-:Y:S06]  /*36ea0*/  BRA `(.L_x_3180) ;  /* 0xffffffc000987947 */ /* 0x000fec000383ffff */
.L_x_3050:
[----:B------:R-:W-:Y:S01]  /*36eb0*/  BSSY B0, `(.L_x_3181) ;  /* 0x0000006000007945 */ /* 0x000fe20003800000 */
[----:B------:R-:W-:Y:S01]  /*36ec0*/  PLOP3.LUT P6, PT, P6, PT, PT, 0x8, 0x0 ;  /* 0x000000000000781c */ /* 0x000fe200037ce170 */
[----:B------:R-:W-:-:S12]  /*36ed0*/  IMAD.MOV.U32 R15, RZ, RZ, -0x1 ;  /* 0xffffffffff0f7424 */ /* 0x000fd800078e00ff */
[----:B0-----:R-:W-:Y:S05]  /*36ee0*/  WARPSYNC.COLLECTIVE R15, `(.L_x_3182) ;  /* 0x000000000f087348 */ /* 0x001fea0003c00000 */
[----:B------:R-:W-:Y:S01]  /*36ef0*/  VOTE.ANY R14, PT, P6 ;  /* 0x00000000000e7806 */ /* 0x000fe200030e0100 */
[----:B0-----:R-:W-:Y:S06]  /*36f00*/  ENDCOLLECTIVE ;  /* 0x000000000000791b */ /* 0x001fec0003800000 */
.L_x_3182:
[----:B------:R-:W-:Y:S05]  /*36f10*/  BSYNC B0 ;  /* 0x0000000000007941 */ /* 0x000fea0003800000 */
.L_x_3181:
[----:B------:R0:W5:Y:S01]  /*36f20*/  LDL.LU R10, [R1+0xc] ;  /* 0x00000c00010a7983 */ /* 0x0001620000300800 */
[----:B------:R-:W-:Y:S01]  /*36f30*/  MOV R0, R14 ;  /* 0x0000000e00007202 */ /* 0x000fe20000000f00 */
[----:B------:R-:W-:Y:S01]  /*36f40*/  IMAD.MOV.U32 R13, RZ, RZ, R4 ;  /* 0x000000ffff0d7224 */ /* 0x000fe200078e0004 */
[----:B------:R-:W-:Y:S01]  /*36f50*/  MOV R15, 0xffffffff ;  /* 0xffffffff000f7802 */ /* 0x000fe20000000f00 */
[----:B------:R-:W-:Y:S01]  /*36f60*/  IMAD.MOV.U32 R11, RZ, RZ, 0x1f ;  /* 0x0000001fff0b7424 */ /* 0x000fe200078e00ff */
[----:B------:R-:W1:Y:S02]  /*36f70*/  POPC R3, R0 ;  /* 0x0000000000037309 */ /* 0x000e640000000000 */
[----:B01----:R-:W-:-:S07]  /*36f80*/  IMAD.MOV.U32 R12, RZ, RZ, R3 ;  /* 0x000000ffff0c7224 */ /* 0x003fce00078e0003 */
[----:B-----5:R-:W-:Y:S05]  /*36f90*/  WARPSYNC.COLLECTIVE R15, `(.L_x_3183) ;  /* 0x000000000f087348 */ /* 0x020fea0003c00000 */
[----:B------:R0:W1:Y:S02]  /*36fa0*/  SHFL.IDX P6, R14, R13, R12, R11 ;  /* 0x0000000c0d0e7389 */ /* 0x00006400000c000b */
[----:B01---5:R-:W-:Y:S01]  /*36fb0*/  ENDCOLLECTIVE ;  /* 0x000000000000791b */ /* 0x023fe20003800000 */
.L_x_3183:
[----:B------:R-:W-:Y:S02]  /*36fc0*/  IMAD.MOV.U32 R13, RZ, RZ, R6 ;  /* 0x000000ffff0d7224 */ /* 0x000fe400078e0006 */
[----:B------:R-:W-:-:S07]  /*36fd0*/  IMAD.MOV.U32 R4, RZ, RZ, R14 ;  /* 0x000000ffff047224 */ /* 0x000fce00078e000e */
[----:B------:R-:W-:Y:S05]  /*36fe0*/  WARPSYNC.COLLECTIVE R15, `(.L_x_3184) ;  /* 0x000000000f087348 */ /* 0x000fea0003c00000 */
[----:B------:R0:W1:Y:S02]  /*36ff0*/  SHFL.IDX P6, R14, R13, R12, R11 ;  /* 0x0000000c0d0e7389 */ /* 0x00006400000c000b */
[----:B01----:R-:W-:Y:S01]  /*37000*/  ENDCOLLECTIVE ;  /* 0x000000000000791b */ /* 0x003fe20003800000 */
.L_x_3184:
[----:B------:R-:W-:Y:S01]  /*37010*/  IMAD.MOV.U32 R6, RZ, RZ, R14 ;  /* 0x000000ffff067224 */ /* 0x000fe200078e000e */
[----:B------:R-:W-:-:S05]  /*37020*/  IADD3 R10, R3, R10, RZ ;  /* 0x0000000a030a7210 */ /* 0x000fca0007ffe0ff */
[----:B------:R2:W-:Y:S01]  /*37030*/  STL [R1+0xc], R10 ;  /* 0x00000c0a01007387 */ /* 0x0005e20000100800 */
[----:B------:R-:W-:Y:S05]  /*37040*/  BRA `(.L_x_3185) ;  /* 0xffffffc000787947 */ /* 0x000fea000383ffff */
.L_x_3052:
[----:B------:R-:W-:Y:S01]  /*37050*/  BSSY B0, `(.L_x_3186) ;  /* 0x0000008000007945 */ /* 0x000fe20003800000 */
[----:B------:R-:W-:Y:S01]  /*37060*/  IMAD.MOV.U32 R13, RZ, RZ, R7 ;  /* 0x000000ffff0d7224 */ /* 0x000fe200078e0007 */
[----:B------:R-:W-:Y:S01]  /*37070*/  MOV R15, 0xffffffff ;  /* 0xffffffff000f7802 */ /* 0x000fe20000000f00 */
[----:B------:R-:W-:Y:S02]  /*37080*/  IMAD.MOV.U32 R12, RZ, RZ, R3 ;  /* 0x000000ffff0c7224 */ /* 0x000fe400078e0003 */
[----:B------:R-:W-:-:S07]  /*37090*/  IMAD.MOV.U32 R11, RZ, RZ, 0x1f ;  /* 0x0000001fff0b7424 */ /* 0x000fce00078e00ff */
[----:B0-2---:R-:W-:Y:S05]  /*370a0*/  WARPSYNC.COLLECTIVE R15, `(.L_x_3187) ;  /* 0x000000000f087348 */ /* 0x005fea0003c00000 */
[----:B------:R1:W3:Y:S02]  /*370b0*/  SHFL.IDX P6, R14, R13, R12, R11 ;  /* 0x0000000c0d0e7389 */ /* 0x0002e400000c000b */
[----:B0123--:R-:W-:Y:S01]  /*370c0*/  ENDCOLLECTIVE ;  /* 0x000000000000791b */ /* 0x00ffe20003800000 */
.L_x_3187:
[----:B------:R-:W-:Y:S05]  /*370d0*/  BSYNC B0 ;  /* 0x0000000000007941 */ /* 0x000fea0003800000 */
.L_x_3186:
[----:B------:R-:W-:Y:S01]  /*370e0*/  IMAD.MOV.U32 R3, RZ, RZ, R14 ;  /* 0x000000ffff037224 */ /* 0x000fe200078e000e */
[----:B------:R-:W-:Y:S06]  /*370f0*/  BRA `(.L_x_3188) ;  /* 0xffffffc000647947 */ /* 0x000fec000383ffff */
.L_x_3058:
[----:B0-----:R0:W1:Y:S02]  /*37100*/  SYNCS.PHASECHK.TRANS64.TRYWAIT P0, [R0+URZ+0x38820], R3 ;  /* 0x03882003000075a7 */ /* 0x001064000800017f */
[----:B-1----:R-:W-:Y:S05]  /*37110*/  @!P0 NANOSLEEP.SYNCS 0x989680 ;  /* 0x009896800000895d */ /* 0x002fea0003900000 */
[----:B------:R-:W1:Y:S02]  /*37120*/  @!P0 SYNCS.PHASECHK.TRANS64 P0, [R0+URZ+0x38820], R3 ;  /* 0x03882003000085a7 */ /* 0x000e64000800007f */
[----:B-1----:R-:W-:Y:S05]  /*37130*/  @!P0 BRA `(.L_x_3058) ;  /* 0xfffffffc00f08947 */ /* 0x002fea000383ffff */
[----:B------:R-:W-:Y:S05]  /*37140*/  BRA `(.L_x_3189) ;  /* 0xffffffcc00087947 */ /* 0x000fea000383ffff */
.L_x_3059:
        /* <DEDUP_REMOVED lines=11> */
.L_x_3191:
[----:B------:R-:W-:Y:S05]  /*37200*/  BSYNC B0 ;  /* 0x0000000000007941 */ /* 0x000fea0003800000 */
.L_x_3190:
[----:B------:R-:W-:Y:S05]  /*37210*/  BRA `(.L_x_3192) ;  /* 0xffffffc800f07947 */ /* 0x000fea000383ffff */
.L_x_3060:
[----:B------:R-:W-:Y:S01]  /*37220*/  BSSY B0, `(.L_x_3193) ;  /* 0x0000006000007945 */ /* 0x000fe20003800000 */
[----:B------:R-:W-:-:S07]  /*37230*/  IMAD.MOV.U32 R15, RZ, RZ, -0x1 ;  /* 0xffffffffff0f7424 */ /* 0x000fce00078e00ff */
[----:B01----:R-:W-:Y:S05]  /*37240*/  WARPSYNC.COLLECTIVE R15, `(.L_x_3194) ;  /* 0x000000000f0c7348 */ /* 0x003fea0003c00000 */
[----:B------:R-:W-:Y:S02]  /*37250*/  ELECT P6, UR62, PT ;  /* 0x00000000003e782f */ /* 0x000fe400038c0000 */
[----:B------:R-:W-:Y:S01]  /*37260*/  MOV R14, UR62 ;  /* 0x0000003e000e7c02 */ /* 0x000fe20008000f00 */
[----:B01----:R-:W-:Y:S10]  /*37270*/  ENDCOLLECTIVE ;  /* 0x000000000000791b */ /* 0x003ff40003800000 */
.L_x_3194:
[----:B------:R-:W-:Y:S05]  /*37280*/  BSYNC B0 ;  /* 0x0000000000007941 */ /* 0x000fea0003800000 */
.L_x_3193:
[----:B------:R-:W-:Y:S05]  /*37290*/  BRA `(.L_x_3195) ;  /* 0xffffffc800e47947 */ /* 0x000fea000383ffff */
.L_x_3062:
[----:B0-----:R0:W1:Y:S02]  /*372a0*/  SYNCS.PHASECHK.TRANS64.TRYWAIT P0, [R6+URZ], R5 ;  /* 0x00000005060075a7 */ /* 0x001064000800017f */
[----:B-1----:R-:W-:Y:S05]  /*372b0*/  @!P0 NANOSLEEP.SYNCS 0x989680 ;  /* 0x009896800000895d */ /* 0x002fea0003900000 */
[----:B------:R-:W1:Y:S02]  /*372c0*/  @!P0 SYNCS.PHASECHK.TRANS64 P0, [R6+URZ], R5 ;  /* 0x00000005060085a7 */ /* 0x000e64000800007f */
[----:B-1----:R-:W-:Y:S05]  /*372d0*/  @!P0 BRA `(.L_x_3062) ;  /* 0xfffffffc00f08947 */ /* 0x002fea000383ffff */
[----:B------:R-:W-:Y:S05]  /*372e0*/  BRA `(.L_x_3196) ;  /* 0xffffffcc00247947 */ /* 0x000fea000383ffff */
.L_x_3063:
[----:B-1----:R1:W2:Y:S02]  /*372f0*/  SYNCS.PHASECHK.TRANS64.TRYWAIT P0, [R7+URZ], R2 ;  /* 0x00000002070075a7 */ /* 0x0022a4000800017f */
[----:B--2---:R-:W-:Y:S05]  /*37300*/  @!P0 NANOSLEEP.SYNCS 0x989680 ;  /* 0x009896800000895d */ /* 0x004fea0003900000 */
[----:B------:R-:W2:Y:S02]  /*37310*/  @!P0 SYNCS.PHASECHK.TRANS64 P0, [R7+URZ], R2 ;  /* 0x00000002070085a7 */ /* 0x000ea4000800007f */
[----:B--2---:R-:W-:Y:S05]  /*37320*/  @!P0 BRA `(.L_x_3063) ;  /* 0xfffffffc00f08947 */ /* 0x004fea000383ffff */
[----:B------:R-:W-:Y:S05]  /*37330*/  BRA `(.L_x_3197) ;  /* 0xffffffcc00187947 */ /* 0x000fea000383ffff */
.L_x_3065:
[----:B--2---:R2:W3:Y:S02]  /*37340*/  SYNCS.PHASECHK.TRANS64.TRYWAIT P0, [R4+URZ], R5 ;  /* 0x00000005040075a7 */ /* 0x0044e4000800017f */
[----:B---3--:R-:W-:Y:S05]  /*37350*/  @!P0 NANOSLEEP.SYNCS 0x989680 ;  /* 0x009896800000895d */ /* 0x008fea0003900000 */
[----:B------:R-:W3:Y:S02]  /*37360*/  @!P0 SYNCS.PHASECHK.TRANS64 P0, [R4+URZ], R5 ;  /* 0x00000005040085a7 */ /* 0x000ee4000800007f */
[----:B---3--:R-:W-:Y:S05]  /*37370*/  @!P0 BRA `(.L_x_3065) ;  /* 0xfffffffc00f08947 */ /* 0x008fea000383ffff */
[----:B------:R-:W-:Y:S05]  /*37380*/  BRA `(.L_x_3198) ;  /* 0xffffffcc001c7947 */ /* 0x000fea000383ffff */
.L_x_3199:
        /* <DEDUP_REMOVED lines=15> */
.L_x_3208:


//--------------------- .nv.global.init           --------------------------
	.section	.nv.global.init,"aw",@progbits
.nv.global.init:
	.type		$str$20,@object
	.size		$str$20,($str$21 - $str$20)
$str$20:
        /*0000*/ 	.byte	0x28, 0x61, 0x64, 0x64, 0x72, 0x65, 0x73, 0x73, 0x20, 0x26, 0x20, 0x6d, 0x61, 0x73, 0x6b, 0x29
        /*0010*/ 	.byte	0x20, 0x3d, 0x3d, 0x20, 0x30, 0x00
	.type		$str$21,@object
	.size		$str$21,(__unnamed_9 - $str$21)
$str$21:
        /*0016*/ 	.byte	0x2f, 0x74, 0x6d, 0x70, 0x2f, 0x6f, 0x73, 0x73, 0x5f, 0x6b, 0x65, 0x72, 0x6e, 0x65, 0x6c, 0x73
        /*0026*/ 	.byte	0x5f, 0x73, 0x72, 0x63, 0x2f, 0x66, 0x6c, 0x61, 0x73, 0x68, 0x5f, 0x61, 0x74, 0x74, 0x65, 0x6e
        /*0036*/ 	.byte	0x74, 0x69, 0x6f, 0x6e, 0x2f, 0x63, 0x73, 0x72, 0x63, 0x2f, 0x63, 0x75, 0x74, 0x6c, 0x61, 0x73
        /*0046*/ 	.byte	0x73, 0x2f, 0x69, 0x6e, 0x63, 0x6c, 0x75, 0x64, 0x65, 0x2f, 0x63, 0x75, 0x74, 0x65, 0x2f, 0x70
        /*0056*/ 	.byte	0x6f, 0x69, 0x6e, 0x74, 0x65, 0x72, 0x5f, 0x66, 0x6c, 0x61, 0x67, 0x67, 0x65, 0x64, 0x2e, 0x68
        /*0066*/ 	.byte	0x70, 0x70, 0x00
	.type		__unnamed_9,@object
	.size		__unnamed_9,(__unnamed_5 - __unnamed_9)
__unnamed_9:
        /* <DEDUP_REMOVED lines=23> */
        /*01d9*/ 	.byte	0x3a, 0x43, 0x3c, 0x30, 0x3e, 0x3e, 0x3e, 0x3e, 0x3e, 0x20, 0x26, 0x5d, 0x00
	.type		__unnamed_5,@object
	.size		__unnamed_5,(__unnamed_4 - __unnamed_5)
__unnamed_5:
        /* <DEDUP_REMOVED lines=24> */
	.type		__unnamed_4,@object
	.size		__unnamed_4,(__unnamed_7 - __unnamed_4)
__unnamed_4:
        /* <DEDUP_REMOVED lines=24> */
	.type		__unnamed_7,@object
	.size		__unnamed_7,(__unnamed_8 - __unnamed_7)
__unnamed_7:
        /* <DEDUP_REMOVED lines=28> */
        /*06a6*/ 	.byte	0x36, 0x33, 0x38, 0x34, 0x3e, 0x3e, 0x3e, 0x3e, 0x3e, 0x5d, 0x00
	.type		__unnamed_8,@object
	.size		__unnamed_8,(__unnamed_3 - __unnamed_8)
__unnamed_8:
        /* <DEDUP_REMOVED lines=29> */
	.type		__unnamed_3,@object
	.size		__unnamed_3,(__unnamed_2 - __unnamed_3)
__unnamed_3:
        /* <DEDUP_REMOVED lines=29> */
	.type		__unnamed_2,@object
	.size		__unnamed_2,(__unnamed_6 - __unnamed_2)
__unnamed_2:
        /* <DEDUP_REMOVED lines=29> */
	.type		__unnamed_6,@object
	.size		__unnamed_6,(__unnamed_1 - __unnamed_6)
__unnamed_6:
        /* <DEDUP_REMOVED lines=29> */
	.type		__unnamed_1,@object
	.size		__unnamed_1,(.L_0 - __unnamed_1)
__unnamed_1:
        /* <DEDUP_REMOVED lines=28> */
        /*0fa1*/ 	.byte	0x32, 0x30, 0x34, 0x38, 0x30, 0x3e, 0x3e, 0x3e, 0x3e, 0x3e, 0x20, 0x26, 0x5d, 0x00
.L_0:


//--------------------- .nv.shared._ZN7cutlass13device_kernelIN5flash11enable_sm90INS1_16FlashAttnFwdSm90INS1_25CollectiveMainloopFwdSm90ILi2EN4cute5tupleIJNS5_1CILi1EEES8_S8_EEENS6_IJNS7_ILi128EEENS7_ILi80EEENS7_ILi256EEEEEELi256ENS_6half_tEfNS_4arch4Sm90ELb0ELb0ELb1ELb0ELb0ELb0ELb0ELb1ELb1ELb1ELb1ELb0EEENS1_21CollectiveEpilogueFwdINS6_IJSA_SC_SB_EEES9_SE_SG_Li256ELb0ELb1ELb1ELb0EEENS1_19SingleTileSchedulerILb0ELb1ELb1ELi128EEEEEEEEEvNT_6ParamsE --------------------------
	.section	.nv.shared._ZN7cutlass13device_kernelIN5flash11enable_sm90INS1_16FlashAttnFwdSm90INS1_25CollectiveMainloopFwdSm90ILi2EN4cute5tupleIJNS5_1CILi1EEES8_S8_EEENS6_IJNS7_ILi128EEENS7_ILi80EEENS7_ILi256EEEEEELi256ENS_6half_tEfNS_4arch4Sm90ELb0ELb0ELb1ELb0ELb0ELb0ELb0ELb1ELb1ELb1ELb1ELb0EEENS1_21CollectiveEpilogueFwdINS6_IJSA_SC_SB_EEES9_SE_SG_Li256ELb0ELb1ELb1ELb0EEENS1_19SingleTileSchedulerILb0ELb1ELb1ELi128EEEEEEEEEvNT_6ParamsE,"aw",@nobits
	.sectionflags	@""
	.align	16
	.zero		1024


//--------------------- .nv.shared.reserved.0     --------------------------
	.section	.nv.shared.reserved.0,"aw",@nobits
	.weak		__nv_reservedSMEM_offset_0_alias
	.size		__nv_reservedSMEM_offset_0_alias, 0, 0
	.other		__nv_reservedSMEM_offset_0_alias,@"STO_CUDA_RESERVED_SHARED STV_DEFAULT"
__nv_reservedSMEM_offset_0_alias:
	.zero		0


//--------------------- .nv.global                --------------------------
	.section	.nv.global,"aw",@nobits
.nv.global:
	.type		_ZN80_INTERNAL_abbeae53_44_flash_fwd_hdim256_fp16_split_softcap_sm90_cu_8e232a79_38564cute1_E,@object
	.size		_ZN80_INTERNAL_abbeae53_44_flash_fwd_hdim256_fp16_split_softcap_sm90_cu_8e232a79_38564cute1_E,(_ZN80_INTERNAL_abbeae53_44_flash_fwd_hdim256_fp16_split_softcap_sm90_cu_8e232a79_38564cuda3std3__45__cpo6cbeginE - _ZN80_INTERNAL_abbeae53_44_flash_fwd_hdim256_fp16_split_softcap_sm90_cu_8e232a79_38564cute1_E)
_ZN80_INTERNAL_abbeae53_44_flash_fwd_hdim256_fp16_split_softcap_sm90_cu_8e232a79_38564cute1_E:
	.zero		1
	.type		_ZN80_INTERNAL_abbeae53_44_flash_fwd_hdim256_fp16_split_softcap_sm90_cu_8e232a79_38564cuda3std3__45__cpo6cbeginE,@object
	.size		_ZN80_INTERNAL_abbeae53_44_flash_fwd_hdim256_fp16_split_softcap_sm90_cu_8e232a79_38564cuda3std3__45__cpo6cbeginE,(_ZN80_INTERNAL_abbeae53_44_flash_fwd_hdim256_fp16_split_softcap_sm90_cu_8e232a79_38564cuda3std3__48in_placeE - _ZN80_INTERNAL_abbeae53_44_flash_fwd_hdim256_fp16_split_softcap_sm90_cu_8e232a79_38564cuda3std3__45__cpo6cbeginE)
_ZN80_INTERNAL_abbeae53_44_flash_fwd_hdim256_fp16_split_softcap_sm90_cu_8e232a79_38564cuda3std3__45__cpo6cbeginE:
	.zero		1
	.type		_ZN80_INTERNAL_abbeae53_44_flash_fwd_hdim256_fp16_split_softcap_sm90_cu_8e232a79_38564cuda3std3__48in_placeE,@object
	.size		_ZN80_INTERNAL_abbeae53_44_flash_fwd_hdim256_fp16_split_softcap_sm90_cu_8e232a79_38564cuda3std3__48in_placeE,(_ZN80_INTERNAL_abbeae53_44_flash_fwd_hdim256_fp16_split_softcap_sm90_cu_8e232a79_38564cuda3std6ranges3__45__cpo9iter_moveE - _ZN80_INTERNAL_abbeae53_44_flash_fwd_hdim256_fp16_split_softcap_sm90_cu_8e232a79_38564cuda3std3__48in_placeE)
_ZN80_INTERNAL_abbeae53_44_flash_fwd_hdim256_fp16_split_softcap_sm90_cu_8e232a79_38564cuda3std3__48in_placeE:
	.zero		1
	.type		_ZN80_INTERNAL_abbeae53_44_flash_fwd_hdim256_fp16_split_softcap_sm90_cu_8e232a79_38564cuda3std6ranges3__45__cpo9iter_moveE,@object
	.size		_ZN80_INTERNAL_abbeae53_44_flash_fwd_hdim256_fp16_split_softcap_sm90_cu_8e232a79_38564cuda3std6ranges3__45__cpo9iter_moveE,(_ZN80_INTERNAL_abbeae53_44_flash_fwd_hdim256_fp16_split_softcap_sm90_cu_8e232a79_38564cuda3std3__45__cpo5beginE - _ZN80_INTERNAL_abbeae53_44_flash_fwd_hdim256_fp16_split_softcap_sm90_cu_8e232a79_38564cuda3std6ranges3__45__cpo9iter_moveE)
_ZN80_INTERNAL_abbeae53_44_flash_fwd_hdim256_fp16_split_softcap_sm90_cu_8e232a79_38564cuda3std6ranges3__45__cpo9iter_moveE:
	.zero		1
	.type		_ZN80_INTERNAL_abbeae53_44_flash_fwd_hdim256_fp16_split_softcap_sm90_cu_8e232a79_38564cuda3std3__45__cpo5beginE,@object
	.size		_ZN80_INTERNAL_abbeae53_44_flash_fwd_hdim256_fp16_split_softcap_sm90_cu_8e232a79_38564cuda3std3__45__cpo5beginE,(_ZN80_INTERNAL_abbeae53_44_flash_fwd_hdim256_fp16_split_softcap_sm90_cu_8e232a79_38564cuda3std3__482_GLOBAL__N__abbeae53_44_flash_fwd_hdim256_fp16_split_softcap_sm90_cu_8e232a79_38566ignoreE - _ZN80_INTERNAL_abbeae53_44_flash_fwd_hdim256_fp16_split_softcap_sm90_cu_8e232a79_38564cuda3std3__45__cpo5beginE)
_ZN80_INTERNAL_abbeae53_44_flash_fwd_hdim256_fp16_split_softcap_sm90_cu_8e232a79_38564cuda3std3__45__cpo5beginE:
	.zero		1
	.type		_ZN80_INTERNAL_abbeae53_44_flash_fwd_hdim256_fp16_split_softcap_sm90_cu_8e232a79_38564cuda3std3__482_GLOBAL__N__abbeae53_44_flash_fwd_hdim256_fp16_split_softcap_sm90_cu_8e232a79_38566ignoreE,@object
	.size		_ZN80_INTERNAL_abbeae53_44_flash_fwd_hdim256_fp16_split_softcap_sm90_cu_8e232a79_38564cuda3std3__482_GLOBAL__N__abbeae53_44_flash_fwd_hdim256_fp16_split_softcap_sm90_cu_8e232a79_38566ignoreE,(_ZN80_INTERNAL_abbeae53_44_flash_fwd_hdim256_fp16_split_softcap_sm90_cu_8e232a79_38564cute7productE - _ZN80_INTERNAL_abbeae53_44_flash_fwd_hdim256_fp16_split_softcap_sm90_cu_8e232a79_38564cuda3std3__482_GLOBAL__N__abbeae53_44_flash_fwd_hdim256_fp16_split_softcap_sm90_cu_8e232a79_38566ignoreE)
_ZN80_INTERNAL_abbeae53_44_flash_fwd_hdim256_fp16_split_softcap_sm90_cu_8e232a79_38564cuda3std3__482_GLOBAL__N__abbeae53_44_flash_fwd_hdim256_fp16_split_softcap_sm90_cu_8e232a79_38566ignoreE:
	.zero		1
	.type		_ZN80_INTERNAL_abbeae53_44_flash_fwd_hdim256_fp16_split_softcap_sm90_cu_8e232a79_38564cute7productE,@object
	.size		_ZN80_INTERNAL_abbeae53_44_flash_fwd_hdim256_fp16_split_softcap_sm90_cu_8e232a79_38564cute7productE,(_ZN80_INTERNAL_abbeae53_44_flash_fwd_hdim256_fp16_split_softcap_sm90_cu_8e232a79_38564cuda3std3__45__cpo3endE - _ZN80_INTERNAL_abbeae53_44_flash_fwd_hdim256_fp16_split_softcap_sm90_cu_8e232a79_38564cute7productE)
_ZN80_INTERNAL_abbeae53_44_flash_fwd_hdim256_fp16_split_softcap_sm90_cu_8e232a79_38564cute7productE:
	.zero		1
	.type		_ZN80_INTERNAL_abbeae53_44_flash_fwd_hdim256_fp16_split_softcap_sm90_cu_8e232a79_38564cuda3std3__45__cpo3endE,@object
	.size		_ZN80_INTERNAL_abbeae53_44_flash_fwd_hdim256_fp16_split_softcap_sm90_cu_8e232a79_38564cuda3std3__45__cpo3endE,(_ZN80_INTERNAL_abbeae53_44_flash_fwd_hdim256_fp16_split_softcap_sm90_cu_8e232a79_38564cuda3std3__419piecewise_constructE - _ZN80_INTERNAL_abbeae53_44_flash_fwd_hdim256_fp16_split_softcap_sm90_cu_8e232a79_38564cuda3std3__45__cpo3endE)
_ZN80_INTERNAL_abbeae53_44_flash_fwd_hdim256_fp16_split_softcap_sm90_cu_8e232a79_38564cuda3std3__45__cpo3endE:
	.zero		1
	.type		_ZN80_INTERNAL_abbeae53_44_flash_fwd_hdim256_fp16_split_softcap_sm90_cu_8e232a79_38564cuda3std3__419piecewise_constructE,@object
	.size		_ZN80_INTERNAL_abbeae53_44_flash_fwd_hdim256_fp16_split_softcap_sm90_cu_8e232a79_38564cuda3std3__419piecewise_constructE,(_ZN80_INTERNAL_abbeae53_44_flash_fwd_hdim256_fp16_split_softcap_sm90_cu_8e232a79_38564cuda3std3__45__cpo4cendE - _ZN80_INTERNAL_abbeae53_44_flash_fwd_hdim256_fp16_split_softcap_sm90_cu_8e232a79_38564cuda3std3__419piecewise_constructE)
_ZN80_INTERNAL_abbeae53_44_flash_fwd_hdim256_fp16_split_softcap_sm90_cu_8e232a79_38564cuda3std3__419piecewise_constructE:
	.zero		1
	.type		_ZN80_INTERNAL_abbeae53_44_flash_fwd_hdim256_fp16_split_softcap_sm90_cu_8e232a79_38564cuda3std3__45__cpo4cendE,@object
	.size		_ZN80_INTERNAL_abbeae53_44_flash_fwd_hdim256_fp16_split_softcap_sm90_cu_8e232a79_38564cuda3std3__45__cpo4cendE,(_ZN80_INTERNAL_abbeae53_44_flash_fwd_hdim256_fp16_split_softcap_sm90_cu_8e232a79_38564cuda3std6ranges3__45__cpo4swapE - _ZN80_INTERNAL_abbeae53_44_flash_fwd_hdim256_fp16_split_softcap_sm90_cu_8e232a79_38564cuda3std3__45__cpo4cendE)
_ZN80_INTERNAL_abbeae53_44_flash_fwd_hdim256_fp16_split_softcap_sm90_cu_8e232a79_38564cuda3std3__45__cpo4cendE:
	.zero		1
	.type		_ZN80_INTERNAL_abbeae53_44_flash_fwd_hdim256_fp16_split_softcap_sm90_cu_8e232a79_38564cuda3std6ranges3__45__cpo4swapE,@object
	.size		_ZN80_INTERNAL_abbeae53_44_flash_fwd_hdim256_fp16_split_softcap_sm90_cu_8e232a79_38564cuda3std6ranges3__45__cpo4swapE,(.L_16 - _ZN80_INTERNAL_abbeae53_44_flash_fwd_hdim256_fp16_split_softcap_sm90_cu_8e232a79_38564cuda3std6ranges3__45__cpo4swapE)
_ZN80_INTERNAL_abbeae53_44_flash_fwd_hdim256_fp16_split_softcap_sm90_cu_8e232a79_38564cuda3std6ranges3__45__cpo4swapE:
	.zero		1
.L_16:


//--------------------- .nv.shared._ZN7cutlass13device_kernelIN5flash11enable_sm90INS1_16FlashAttnFwdSm90INS1_25CollectiveMainloopFwdSm90ILi2EN4cute5tupleIJNS5_1CILi1EEES8_S8_EEENS6_IJNS7_ILi128EEENS7_ILi80EEENS7_ILi256EEEEEELi256ENS_6half_tEfNS_4arch4Sm90ELb0ELb0ELb1ELb1ELb0ELb0ELb0ELb1ELb1ELb1ELb1ELb0EEENS1_21CollectiveEpilogueFwdINS6_IJSA_SC_SB_EEES9_SE_SG_Li256ELb1ELb1ELb1ELb0EEENS1_36VarlenDynamicPersistentTileSchedulerILi128ELi80ELi256ELi128ELb1ELb1ELb1ELb0ELb1ELb1EEEEEEEEEvNT_6ParamsE --------------------------
	.section	.nv.shared._ZN7cutlass13device_kernelIN5flash11enable_sm90INS1_16FlashAttnFwdSm90INS1_25CollectiveMainloopFwdSm90ILi2EN4cute5tupleIJNS5_1CILi1EEES8_S8_EEENS6_IJNS7_ILi128EEENS7_ILi80EEENS7_ILi256EEEEEELi256ENS_6half_tEfNS_4arch4Sm90ELb0ELb0ELb1ELb1ELb0ELb0ELb0ELb1ELb1ELb1ELb1ELb0EEENS1_21CollectiveEpilogueFwdINS6_IJSA_SC_SB_EEES9_SE_SG_Li256ELb1ELb1ELb1ELb0EEENS1_36VarlenDynamicPersistentTileSchedulerILi128ELi80ELi256ELi128ELb1ELb1ELb1ELb0ELb1ELb1EEEEEEEEEvNT_6ParamsE,"aw",@nobits
	.sectionflags	@""
	.align	16
	.zero		1024


//--------------------- .nv.shared._ZN7cutlass13device_kernelIN5flash11enable_sm90INS1_16FlashAttnFwdSm90INS1_25CollectiveMainloopFwdSm90ILi2EN4cute5tupleIJNS5_1CILi1EEES8_S8_EEENS6_IJNS7_ILi128EEENS7_ILi80EEENS7_ILi256EEEEEELi256ENS_6half_tEfNS_4arch4Sm90ELb0ELb0ELb1ELb1ELb0ELb1ELb0ELb1ELb1ELb1ELb1ELb0EEENS1_21CollectiveEpilogueFwdINS6_IJSA_SC_SB_EEES9_SE_SG_Li256ELb1ELb1ELb1ELb0EEENS1_36VarlenDynamicPersistentTileSchedulerILi128ELi80ELi256ELi128ELb1ELb1ELb1ELb0ELb1ELb1EEEEEEEEEvNT_6ParamsE --------------------------
	.section	.nv.shared._ZN7cutlass13device_kernelIN5flash11enable_sm90INS1_16FlashAttnFwdSm90INS1_25CollectiveMainloopFwdSm90ILi2EN4cute5tupleIJNS5_1CILi1EEES8_S8_EEENS6_IJNS7_ILi128EEENS7_ILi80EEENS7_ILi256EEEEEELi256ENS_6half_tEfNS_4arch4Sm90ELb0ELb0ELb1ELb1ELb0ELb1ELb0ELb1ELb1ELb1ELb1ELb0EEENS1_21CollectiveEpilogueFwdINS6_IJSA_SC_SB_EEES9_SE_SG_Li256ELb1ELb1ELb1ELb0EEENS1_36VarlenDynamicPersistentTileSchedulerILi128ELi80ELi256ELi128ELb1ELb1ELb1ELb0ELb1ELb1EEEEEEEEEvNT_6ParamsE,"aw",@nobits
	.sectionflags	@""
	.align	16
	.zero		1024


//--------------------- .nv.shared._ZN7cutlass13device_kernelIN5flash11enable_sm90INS1_16FlashAttnFwdSm90INS1_25CollectiveMainloopFwdSm90ILi2EN4cute5tupleIJNS5_1CILi1EEES8_S8_EEENS6_IJNS7_ILi128EEENS7_ILi64EEENS7_ILi256EEEEEELi256ENS_6half_tEfNS_4arch4Sm90ELb0ELb1ELb1ELb0ELb0ELb0ELb0ELb1ELb1ELb1ELb1ELb0EEENS1_21CollectiveEpilogueFwdINS6_IJSA_SC_SB_EEES9_SE_SG_Li256ELb0ELb1ELb1ELb0EEENS1_19SingleTileSchedulerILb0ELb1ELb1ELi128EEEEEEEEEvNT_6ParamsE --------------------------
	.section	.nv.shared._ZN7cutlass13device_kernelIN5flash11enable_sm90INS1_16FlashAttnFwdSm90INS1_25CollectiveMainloopFwdSm90ILi2EN4cute5tupleIJNS5_1CILi1EEES8_S8_EEENS6_IJNS7_ILi128EEENS7_ILi64EEENS7_ILi256EEEEEELi256ENS_6half_tEfNS_4arch4Sm90ELb0ELb1ELb1ELb0ELb0ELb0ELb0ELb1ELb1ELb1ELb1ELb0EEENS1_21CollectiveEpilogueFwdINS6_IJSA_SC_SB_EEES9_SE_SG_Li256ELb0ELb1ELb1ELb0EEENS1_19SingleTileSchedulerILb0ELb1ELb1ELi128EEEEEEEEEvNT_6ParamsE,"aw",@nobits
	.sectionflags	@""
	.align	16
	.zero		1024


//--------------------- .nv.shared._ZN7cutlass13device_kernelIN5flash11enable_sm90INS1_16FlashAttnFwdSm90INS1_25CollectiveMainloopFwdSm90ILi2EN4cute5tupleIJNS5_1CILi1EEES8_S8_EEENS6_IJNS7_ILi128EEENS7_ILi64EEENS7_ILi256EEEEEELi256ENS_6half_tEfNS_4arch4Sm90ELb0ELb1ELb1ELb1ELb0ELb0ELb0ELb1ELb1ELb1ELb1ELb0EEENS1_21CollectiveEpilogueFwdINS6_IJSA_SC_SB_EEES9_SE_SG_Li256ELb1ELb1ELb1ELb0EEENS1_36VarlenDynamicPersistentTileSchedulerILi128ELi64ELi256ELi128ELb1ELb1ELb1ELb1ELb0ELb1EEEEEEEEEvNT_6ParamsE --------------------------
	.section	.nv.shared._ZN7cutlass13device_kernelIN5flash11enable_sm90INS1_16FlashAttnFwdSm90INS1_25CollectiveMainloopFwdSm90ILi2EN4cute5tupleIJNS5_1CILi1EEES8_S8_EEENS6_IJNS7_ILi128EEENS7_ILi64EEENS7_ILi256EEEEEELi256ENS_6half_tEfNS_4arch4Sm90ELb0ELb1ELb1ELb1ELb0ELb0ELb0ELb1ELb1ELb1ELb1ELb0EEENS1_21CollectiveEpilogueFwdINS6_IJSA_SC_SB_EEES9_SE_SG_Li256ELb1ELb1ELb1ELb0EEENS1_36VarlenDynamicPersistentTileSchedulerILi128ELi64ELi256ELi128ELb1ELb1ELb1ELb1ELb0ELb1EEEEEEEEEvNT_6ParamsE,"aw",@nobits
	.sectionflags	@""
	.align	16
	.zero		1024


//--------------------- .nv.shared._ZN7cutlass13device_kernelIN5flash11enable_sm90INS1_16FlashAttnFwdSm90INS1_25CollectiveMainloopFwdSm90ILi2EN4cute5tupleIJNS5_1CILi1EEES8_S8_EEENS6_IJNS7_ILi128EEENS7_ILi64EEENS7_ILi256EEEEEELi256ENS_6half_tEfNS_4arch4Sm90ELb0ELb1ELb1ELb1ELb0ELb1ELb0ELb1ELb1ELb1ELb1ELb0EEENS1_21CollectiveEpilogueFwdINS6_IJSA_SC_SB_EEES9_SE_SG_Li256ELb1ELb1ELb1ELb0EEENS1_36VarlenDynamicPersistentTileSchedulerILi128ELi64ELi256ELi128ELb1ELb1ELb1ELb1ELb0ELb1EEEEEEEEEvNT_6ParamsE --------------------------
	.section	.nv.shared._ZN7cutlass13device_kernelIN5flash11enable_sm90INS1_16FlashAttnFwdSm90INS1_25CollectiveMainloopFwdSm90ILi2EN4cute5tupleIJNS5_1CILi1EEES8_S8_EEENS6_IJNS7_ILi128EEENS7_ILi64EEENS7_ILi256EEEEEELi256ENS_6half_tEfNS_4arch4Sm90ELb0ELb1ELb1ELb1ELb0ELb1ELb0ELb1ELb1ELb1ELb1ELb0EEENS1_21CollectiveEpilogueFwdINS6_IJSA_SC_SB_EEES9_SE_SG_Li256ELb1ELb1ELb1ELb0EEENS1_36VarlenDynamicPersistentTileSchedulerILi128ELi64ELi256ELi128ELb1ELb1ELb1ELb1ELb0ELb1EEEEEEEEEvNT_6ParamsE,"aw",@nobits
	.sectionflags	@""
	.align	16
	.zero		1024


//--------------------- .nv.shared._ZN7cutlass13device_kernelIN5flash11enable_sm90INS1_16FlashAttnFwdSm90INS1_25CollectiveMainloopFwdSm90ILi2EN4cute5tupleIJNS5_1CILi1EEES8_S8_EEENS6_IJNS7_ILi128EEENS7_ILi80EEENS7_ILi256EEEEEELi256ENS_6half_tEfNS_4arch4Sm90ELb1ELb0ELb1ELb0ELb0ELb0ELb0ELb1ELb1ELb1ELb1ELb0EEENS1_21CollectiveEpilogueFwdINS6_IJSA_SC_SB_EEES9_SE_SG_Li256ELb0ELb1ELb1ELb0EEENS1_19SingleTileSchedulerILb0ELb1ELb1ELi128EEEEEEEEEvNT_6ParamsE --------------------------
	.section	.nv.shared._ZN7cutlass13device_kernelIN5flash11enable_sm90INS1_16FlashAttnFwdSm90INS1_25CollectiveMainloopFwdSm90ILi2EN4cute5tupleIJNS5_1CILi1EEES8_S8_EEENS6_IJNS7_ILi128EEENS7_ILi80EEENS7_ILi256EEEEEELi256ENS_6half_tEfNS_4arch4Sm90ELb1ELb0ELb1ELb0ELb0ELb0ELb0ELb1ELb1ELb1ELb1ELb0EEENS1_21CollectiveEpilogueFwdINS6_IJSA_SC_SB_EEES9_SE_SG_Li256ELb0ELb1ELb1ELb0EEENS1_19SingleTileSchedulerILb0ELb1ELb1ELi128EEEEEEEEEvNT_6ParamsE,"aw",@nobits
	.sectionflags	@""
	.align	16
	.zero		1024


//--------------------- .nv.shared._ZN7cutlass13device_kernelIN5flash11enable_sm90INS1_16FlashAttnFwdSm90INS1_25CollectiveMainloopFwdSm90ILi2EN4cute5tupleIJNS5_1CILi1EEES8_S8_EEENS6_IJNS7_ILi128EEENS7_ILi80EEENS7_ILi256EEEEEELi256ENS_6half_tEfNS_4arch4Sm90ELb1ELb0ELb1ELb1ELb0ELb0ELb0ELb1ELb1ELb1ELb1ELb0EEENS1_21CollectiveEpilogueFwdINS6_IJSA_SC_SB_EEES9_SE_SG_Li256ELb1ELb1ELb1ELb0EEENS1_36VarlenDynamicPersistentTileSchedulerILi128ELi80ELi256ELi128ELb1ELb1ELb1ELb1ELb1ELb1EEEEEEEEEvNT_6ParamsE --------------------------
	.section	.nv.shared._ZN7cutlass13device_kernelIN5flash11enable_sm90INS1_16FlashAttnFwdSm90INS1_25CollectiveMainloopFwdSm90ILi2EN4cute5tupleIJNS5_1CILi1EEES8_S8_EEENS6_IJNS7_ILi128EEENS7_ILi80EEENS7_ILi256EEEEEELi256ENS_6half_tEfNS_4arch4Sm90ELb1ELb0ELb1ELb1ELb0ELb0ELb0ELb1ELb1ELb1ELb1ELb0EEENS1_21CollectiveEpilogueFwdINS6_IJSA_SC_SB_EEES9_SE_SG_Li256ELb1ELb1ELb1ELb0EEENS1_36VarlenDynamicPersistentTileSchedulerILi128ELi80ELi256ELi128ELb1ELb1ELb1ELb1ELb1ELb1EEEEEEEEEvNT_6ParamsE,"aw",@nobits
	.sectionflags	@""
	.align	16
	.zero		1024


//--------------------- .nv.shared._ZN7cutlass13device_kernelIN5flash11enable_sm90INS1_16FlashAttnFwdSm90INS1_25CollectiveMainloopFwdSm90ILi2EN4cute5tupleIJNS5_1CILi1EEES8_S8_EEENS6_IJNS7_ILi128EEENS7_ILi80EEENS7_ILi256EEEEEELi256ENS_6half_tEfNS_4arch4Sm90ELb1ELb0ELb1ELb1ELb0ELb1ELb0ELb1ELb1ELb1ELb1ELb0EEENS1_21CollectiveEpilogueFwdINS6_IJSA_SC_SB_EEES9_SE_SG_Li256ELb1ELb1ELb1ELb0EEENS1_36VarlenDynamicPersistentTileSchedulerILi128ELi80ELi256ELi128ELb1ELb1ELb1ELb1ELb1ELb1EEEEEEEEEvNT_6ParamsE --------------------------
	.section	.nv.shared._ZN7cutlass13device_kernelIN5flash11enable_sm90INS1_16FlashAttnFwdSm90INS1_25CollectiveMainloopFwdSm90ILi2EN4cute5tupleIJNS5_1CILi1EEES8_S8_EEENS6_IJNS7_ILi128EEENS7_ILi80EEENS7_ILi256EEEEEELi256ENS_6half_tEfNS_4arch4Sm90ELb1ELb0ELb1ELb1ELb0ELb1ELb0ELb1ELb1ELb1ELb1ELb0EEENS1_21CollectiveEpilogueFwdINS6_IJSA_SC_SB_EEES9_SE_SG_Li256ELb1ELb1ELb1ELb0EEENS1_36VarlenDynamicPersistentTileSchedulerILi128ELi80ELi256ELi128ELb1ELb1ELb1ELb1ELb1ELb1EEEEEEEEEvNT_6ParamsE,"aw",@nobits
	.sectionflags	@""
	.align	16
	.zero		1024


//--------------------- .nv.constant0._ZN7cutlass13device_kernelIN5flash11enable_sm90INS1_16FlashAttnFwdSm90INS1_25CollectiveMainloopFwdSm90ILi2EN4cute5tupleIJNS5_1CILi1EEES8_S8_EEENS6_IJNS7_ILi128EEENS7_ILi80EEENS7_ILi256EEEEEELi256ENS_6half_tEfNS_4arch4Sm90ELb0ELb0ELb1ELb0ELb0ELb0ELb0ELb1ELb1ELb1ELb1ELb0EEENS1_21CollectiveEpilogueFwdINS6_IJSA_SC_SB_EEES9_SE_SG_Li256ELb0ELb1ELb1ELb0EEENS1_19SingleTileSchedulerILb0ELb1ELb1ELi128EEEEEEEEEvNT_6ParamsE --------------------------
	.section	.nv.constant0._ZN7cutlass13device_kernelIN5flash11enable_sm90INS1_16FlashAttnFwdSm90INS1_25CollectiveMainloopFwdSm90ILi2EN4cute5tupleIJNS5_1CILi1EEES8_S8_EEENS6_IJNS7_ILi128EEENS7_ILi80EEENS7_ILi256EEEEEELi256ENS_6half_tEfNS_4arch4Sm90ELb0ELb0ELb1ELb0ELb0ELb0ELb0ELb1ELb1ELb1ELb1ELb0EEENS1_21CollectiveEpilogueFwdINS6_IJSA_SC_SB_EEES9_SE_SG_Li256ELb0ELb1ELb1ELb0EEENS1_19SingleTileSchedulerILb0ELb1ELb1ELi128EEEEEEEEEvNT_6ParamsE,"a",@progbits
	.sectionflags	@""
	.align	4
.nv.constant0._ZN7cutlass13device_kernelIN5flash11enable_sm90INS1_16FlashAttnFwdSm90INS1_25CollectiveMainloopFwdSm90ILi2EN4cute5tupleIJNS5_1CILi1EEES8_S8_EEENS6_IJNS7_ILi128EEENS7_ILi80EEENS7_ILi256EEEEEELi256ENS_6half_tEfNS_4arch4Sm90ELb0ELb0ELb1ELb0ELb0ELb0ELb0ELb1ELb1ELb1ELb1ELb0EEENS1_21CollectiveEpilogueFwdINS6_IJSA_SC_SB_EEES9_SE_SG_Li256ELb0ELb1ELb1ELb0EEENS1_19SingleTileSchedulerILb0ELb1ELb1ELi128EEEEEEEEEvNT_6ParamsE:
	.zero		3200


//--------------------- .nv.constant0._ZN7cutlass13device_kernelIN5flash11enable_sm90INS1_16FlashAttnFwdSm90INS1_25CollectiveMainloopFwdSm90ILi2EN4cute5tupleIJNS5_1CILi1EEES8_S8_EEENS6_IJNS7_ILi128EEENS7_ILi80EEENS7_ILi256EEEEEELi256ENS_6half_tEfNS_4arch4Sm90ELb0ELb0ELb1ELb1ELb0ELb0ELb0ELb1ELb1ELb1ELb1ELb0EEENS1_21CollectiveEpilogueFwdINS6_IJSA_SC_SB_EEES9_SE_SG_Li256ELb1ELb1ELb1ELb0EEENS1_36VarlenDynamicPersistentTileSchedulerILi128ELi80ELi256ELi128ELb1ELb1ELb1ELb0ELb1ELb1EEEEEEEEEvNT_6ParamsE --------------------------
	.section	.nv.constant0._ZN7cutlass13device_kernelIN5flash11enable_sm90INS1_16FlashAttnFwdSm90INS1_25CollectiveMainloopFwdSm90ILi2EN4cute5tupleIJNS5_1CILi1EEES8_S8_EEENS6_IJNS7_ILi128EEENS7_ILi80EEENS7_ILi256EEEEEELi256ENS_6half_tEfNS_4arch4Sm90ELb0ELb0ELb1ELb1ELb0ELb0ELb0ELb1ELb1ELb1ELb1ELb0EEENS1_21CollectiveEpilogueFwdINS6_IJSA_SC_SB_EEES9_SE_SG_Li256ELb1ELb1ELb1ELb0EEENS1_36VarlenDynamicPersistentTileSchedulerILi128ELi80ELi256ELi128ELb1ELb1ELb1ELb0ELb1ELb1EEEEEEEEEvNT_6ParamsE,"a",@progbits
	.sectionflags	@""
	.align	4
.nv.constant0._ZN7cutlass13device_kernelIN5flash11enable_sm90INS1_16FlashAttnFwdSm90INS1_25CollectiveMainloopFwdSm90ILi2EN4cute5tupleIJNS5_1CILi1EEES8_S8_EEENS6_IJNS7_ILi128EEENS7_ILi80EEENS7_ILi256EEEEEELi256ENS_6half_tEfNS_4arch4Sm90ELb0ELb0ELb1ELb1ELb0ELb0ELb0ELb1ELb1ELb1ELb1ELb0EEENS1_21CollectiveEpilogueFwdINS6_IJSA_SC_SB_EEES9_SE_SG_Li256ELb1ELb1ELb1ELb0EEENS1_36VarlenDynamicPersistentTileSchedulerILi128ELi80ELi256ELi128ELb1ELb1ELb1ELb0ELb1ELb1EEEEEEEEEvNT_6ParamsE:
	.zero		3328


//--------------------- .nv.constant0._ZN7cutlass13device_kernelIN5flash11enable_sm90INS1_16FlashAttnFwdSm90INS1_25CollectiveMainloopFwdSm90ILi2EN4cute5tupleIJNS5_1CILi1EEES8_S8_EEENS6_IJNS7_ILi128EEENS7_ILi80EEENS7_ILi256EEEEEELi256ENS_6half_tEfNS_4arch4Sm90ELb0ELb0ELb1ELb1ELb0ELb1ELb0ELb1ELb1ELb1ELb1ELb0EEENS1_21CollectiveEpilogueFwdINS6_IJSA_SC_SB_EEES9_SE_SG_Li256ELb1ELb1ELb1ELb0EEENS1_36VarlenDynamicPersistentTileSchedulerILi128ELi80ELi256ELi128ELb1ELb1ELb1ELb0ELb1ELb1EEEEEEEEEvNT_6ParamsE --------------------------
	.section	.nv.constant0._ZN7cutlass13device_kernelIN5flash11enable_sm90INS1_16FlashAttnFwdSm90INS1_25CollectiveMainloopFwdSm90ILi2EN4cute5tupleIJNS5_1CILi1EEES8_S8_EEENS6_IJNS7_ILi128EEENS7_ILi80EEENS7_ILi256EEEEEELi256ENS_6half_tEfNS_4arch4Sm90ELb0ELb0ELb1ELb1ELb0ELb1ELb0ELb1ELb1ELb1ELb1ELb0EEENS1_21CollectiveEpilogueFwdINS6_IJSA_SC_SB_EEES9_SE_SG_Li256ELb1ELb1ELb1ELb0EEENS1_36VarlenDynamicPersistentTileSchedulerILi128ELi80ELi256ELi128ELb1ELb1ELb1ELb0ELb1ELb1EEEEEEEEEvNT_6ParamsE,"a",@progbits
	.sectionflags	@""
	.align	4
.nv.constant0._ZN7cutlass13device_kernelIN5flash11enable_sm90INS1_16FlashAttnFwdSm90INS1_25CollectiveMainloopFwdSm90ILi2EN4cute5tupleIJNS5_1CILi1EEES8_S8_EEENS6_IJNS7_ILi128EEENS7_ILi80EEENS7_ILi256EEEEEELi256ENS_6half_tEfNS_4arch4Sm90ELb0ELb0ELb1ELb1ELb0ELb1ELb0ELb1ELb1ELb1ELb1ELb0EEENS1_21CollectiveEpilogueFwdINS6_IJSA_SC_SB_EEES9_SE_SG_Li256ELb1ELb1ELb1ELb0EEENS1_36VarlenDynamicPersistentTileSchedulerILi128ELi80ELi256ELi128ELb1ELb1ELb1ELb0ELb1ELb1EEEEEEEEEvNT_6ParamsE:
	.zero		3328


//--------------------- .nv.constant0._ZN7cutlass13device_kernelIN5flash11enable_sm90INS1_16FlashAttnFwdSm90INS1_25CollectiveMainloopFwdSm90ILi2EN4cute5tupleIJNS5_1CILi1EEES8_S8_EEENS6_IJNS7_ILi128EEENS7_ILi64EEENS7_ILi256EEEEEELi256ENS_6half_tEfNS_4arch4Sm90ELb0ELb1ELb1ELb0ELb0ELb0ELb0ELb1ELb1ELb1ELb1ELb0EEENS1_21CollectiveEpilogueFwdINS6_IJSA_SC_SB_EEES9_SE_SG_Li256ELb0ELb1ELb1ELb0EEENS1_19SingleTileSchedulerILb0ELb1ELb1ELi128EEEEEEEEEvNT_6ParamsE --------------------------
	.section	.nv.constant0._ZN7cutlass13device_kernelIN5flash11enable_sm90INS1_16FlashAttnFwdSm90INS1_25CollectiveMainloopFwdSm90ILi2EN4cute5tupleIJNS5_1CILi1EEES8_S8_EEENS6_IJNS7_ILi128EEENS7_ILi64EEENS7_ILi256EEEEEELi256ENS_6half_tEfNS_4arch4Sm90ELb0ELb1ELb1ELb0ELb0ELb0ELb0ELb1ELb1ELb1ELb1ELb0EEENS1_21CollectiveEpilogueFwdINS6_IJSA_SC_SB_EEES9_SE_SG_Li256ELb0ELb1ELb1ELb0EEENS1_19SingleTileSchedulerILb0ELb1ELb1ELi128EEEEEEEEEvNT_6ParamsE,"a",@progbits
	.sectionflags	@""
	.align	4
.nv.constant0._ZN7cutlass13device_kernelIN5flash11enable_sm90INS1_16FlashAttnFwdSm90INS1_25CollectiveMainloopFwdSm90ILi2EN4cute5tupleIJNS5_1CILi1EEES8_S8_EEENS6_IJNS7_ILi128EEENS7_ILi64EEENS7_ILi256EEEEEELi256ENS_6half_tEfNS_4arch4Sm90ELb0ELb1ELb1ELb0ELb0ELb0ELb0ELb1ELb1ELb1ELb1ELb0EEENS1_21CollectiveEpilogueFwdINS6_IJSA_SC_SB_EEES9_SE_SG_Li256ELb0ELb1ELb1ELb0EEENS1_19SingleTileSchedulerILb0ELb1ELb1ELi128EEEEEEEEEvNT_6ParamsE:
	.zero		3200


//--------------------- .nv.constant0._ZN7cutlass13device_kernelIN5flash11enable_sm90INS1_16FlashAttnFwdSm90INS1_25CollectiveMainloopFwdSm90ILi2EN4cute5tupleIJNS5_1CILi1EEES8_S8_EEENS6_IJNS7_ILi128EEENS7_ILi64EEENS7_ILi256EEEEEELi256ENS_6half_tEfNS_4arch4Sm90ELb0ELb1ELb1ELb1ELb0ELb0ELb0ELb1ELb1ELb1ELb1ELb0EEENS1_21CollectiveEpilogueFwdINS6_IJSA_SC_SB_EEES9_SE_SG_Li256ELb1ELb1ELb1ELb0EEENS1_36VarlenDynamicPersistentTileSchedulerILi128ELi64ELi256ELi128ELb1ELb1ELb1ELb1ELb0ELb1EEEEEEEEEvNT_6ParamsE --------------------------
	.section	.nv.constant0._ZN7cutlass13device_kernelIN5flash11enable_sm90INS1_16FlashAttnFwdSm90INS1_25CollectiveMainloopFwdSm90ILi2EN4cute5tupleIJNS5_1CILi1EEES8_S8_EEENS6_IJNS7_ILi128EEENS7_ILi64EEENS7_ILi256EEEEEELi256ENS_6half_tEfNS_4arch4Sm90ELb0ELb1ELb1ELb1ELb0ELb0ELb0ELb1ELb1ELb1ELb1ELb0EEENS1_21CollectiveEpilogueFwdINS6_IJSA_SC_SB_EEES9_SE_SG_Li256ELb1ELb1ELb1ELb0EEENS1_36VarlenDynamicPersistentTileSchedulerILi128ELi64ELi256ELi128ELb1ELb1ELb1ELb1ELb0ELb1EEEEEEEEEvNT_6ParamsE,"a",@progbits
	.sectionflags	@""
	.align	4
.nv.constant0._ZN7cutlass13device_kernelIN5flash11enable_sm90INS1_16FlashAttnFwdSm90INS1_25CollectiveMainloopFwdSm90ILi2EN4cute5tupleIJNS5_1CILi1EEES8_S8_EEENS6_IJNS7_ILi128EEENS7_ILi64EEENS7_ILi256EEEEEELi256ENS_6half_tEfNS_4arch4Sm90ELb0ELb1ELb1ELb1ELb0ELb0ELb0ELb1ELb1ELb1ELb1ELb0EEENS1_21CollectiveEpilogueFwdINS6_IJSA_SC_SB_EEES9_SE_SG_Li256ELb1ELb1ELb1ELb0EEENS1_36VarlenDynamicPersistentTileSchedulerILi128ELi64ELi256ELi128ELb1ELb1ELb1ELb1ELb0ELb1EEEEEEEEEvNT_6ParamsE:
	.zero		3328


//--------------------- .nv.constant0._ZN7cutlass13device_kernelIN5flash11enable_sm90INS1_16FlashAttnFwdSm90INS1_25CollectiveMainloopFwdSm90ILi2EN4cute5tupleIJNS5_1CILi1EEES8_S8_EEENS6_IJNS7_ILi128EEENS7_ILi64EEENS7_ILi256EEEEEELi256ENS_6half_tEfNS_4arch4Sm90ELb0ELb1ELb1ELb1ELb0ELb1ELb0ELb1ELb1ELb1ELb1ELb0EEENS1_21CollectiveEpilogueFwdINS6_IJSA_SC_SB_EEES9_SE_SG_Li256ELb1ELb1ELb1ELb0EEENS1_36VarlenDynamicPersistentTileSchedulerILi128ELi64ELi256ELi128ELb1ELb1ELb1ELb1ELb0ELb1EEEEEEEEEvNT_6ParamsE --------------------------
	.section	.nv.constant0._ZN7cutlass13device_kernelIN5flash11enable_sm90INS1_16FlashAttnFwdSm90INS1_25CollectiveMainloopFwdSm90ILi2EN4cute5tupleIJNS5_1CILi1EEES8_S8_EEENS6_IJNS7_ILi128EEENS7_ILi64EEENS7_ILi256EEEEEELi256ENS_6half_tEfNS_4arch4Sm90ELb0ELb1ELb1ELb1ELb0ELb1ELb0ELb1ELb1ELb1ELb1ELb0EEENS1_21CollectiveEpilogueFwdINS6_IJSA_SC_SB_EEES9_SE_SG_Li256ELb1ELb1ELb1ELb0EEENS1_36VarlenDynamicPersistentTileSchedulerILi128ELi64ELi256ELi128ELb1ELb1ELb1ELb1ELb0ELb1EEEEEEEEEvNT_6ParamsE,"a",@progbits
	.sectionflags	@""
	.align	4
.nv.constant0._ZN7cutlass13device_kernelIN5flash11enable_sm90INS1_16FlashAttnFwdSm90INS1_25CollectiveMainloopFwdSm90ILi2EN4cute5tupleIJNS5_1CILi1EEES8_S8_EEENS6_IJNS7_ILi128EEENS7_ILi64EEENS7_ILi256EEEEEELi256ENS_6half_tEfNS_4arch4Sm90ELb0ELb1ELb1ELb1ELb0ELb1ELb0ELb1ELb1ELb1ELb1ELb0EEENS1_21CollectiveEpilogueFwdINS6_IJSA_SC_SB_EEES9_SE_SG_Li256ELb1ELb1ELb1ELb0EEENS1_36VarlenDynamicPersistentTileSchedulerILi128ELi64ELi256ELi128ELb1ELb1ELb1ELb1ELb0ELb1EEEEEEEEEvNT_6ParamsE:
	.zero		3328


//--------------------- .nv.constant0._ZN7cutlass13device_kernelIN5flash11enable_sm90INS1_16FlashAttnFwdSm90INS1_25CollectiveMainloopFwdSm90ILi2EN4cute5tupleIJNS5_1CILi1EEES8_S8_EEENS6_IJNS7_ILi128EEENS7_ILi80EEENS7_ILi256EEEEEELi256ENS_6half_tEfNS_4arch4Sm90ELb1ELb0ELb1ELb0ELb0ELb0ELb0ELb1ELb1ELb1ELb1ELb0EEENS1_21CollectiveEpilogueFwdINS6_IJSA_SC_SB_EEES9_SE_SG_Li256ELb0ELb1ELb1ELb0EEENS1_19SingleTileSchedulerILb0ELb1ELb1ELi128EEEEEEEEEvNT_6ParamsE --------------------------
	.section	.nv.constant0._ZN7cutlass13device_kernelIN5flash11enable_sm90INS1_16FlashAttnFwdSm90INS1_25CollectiveMainloopFwdSm90ILi2EN4cute5tupleIJNS5_1CILi1EEES8_S8_EEENS6_IJNS7_ILi128EEENS7_ILi80EEENS7_ILi256EEEEEELi256ENS_6half_tEfNS_4arch4Sm90ELb1ELb0ELb1ELb0ELb0ELb0ELb0ELb1ELb1ELb1ELb1ELb0EEENS1_21CollectiveEpilogueFwdINS6_IJSA_SC_SB_EEES9_SE_SG_Li256ELb0ELb1ELb1ELb0EEENS1_19SingleTileSchedulerILb0ELb1ELb1ELi128EEEEEEEEEvNT_6ParamsE,"a",@progbits
	.sectionflags	@""
	.align	4
.nv.constant0._ZN7cutlass13device_kernelIN5flash11enable_sm90INS1_16FlashAttnFwdSm90INS1_25CollectiveMainloopFwdSm90ILi2EN4cute5tupleIJNS5_1CILi1EEES8_S8_EEENS6_IJNS7_ILi128EEENS7_ILi80EEENS7_ILi256EEEEEELi256ENS_6half_tEfNS_4arch4Sm90ELb1ELb0ELb1ELb0ELb0ELb0ELb0ELb1ELb1ELb1ELb1ELb0EEENS1_21CollectiveEpilogueFwdINS6_IJSA_SC_SB_EEES9_SE_SG_Li256ELb0ELb1ELb1ELb0EEENS1_19SingleTileSchedulerILb0ELb1ELb1ELi128EEEEEEEEEvNT_6ParamsE:
	.zero		3200


//--------------------- .nv.constant0._ZN7cutlass13device_kernelIN5flash11enable_sm90INS1_16FlashAttnFwdSm90INS1_25CollectiveMainloopFwdSm90ILi2EN4cute5tupleIJNS5_1CILi1EEES8_S8_EEENS6_IJNS7_ILi128EEENS7_ILi80EEENS7_ILi256EEEEEELi256ENS_6half_tEfNS_4arch4Sm90ELb1ELb0ELb1ELb1ELb0ELb0ELb0ELb1ELb1ELb1ELb1ELb0EEENS1_21CollectiveEpilogueFwdINS6_IJSA_SC_SB_EEES9_SE_SG_Li256ELb1ELb1ELb1ELb0EEENS1_36VarlenDynamicPersistentTileSchedulerILi128ELi80ELi256ELi128ELb1ELb1ELb1ELb1ELb1ELb1EEEEEEEEEvNT_6ParamsE --------------------------
	.section	.nv.constant0._ZN7cutlass13device_kernelIN5flash11enable_sm90INS1_16FlashAttnFwdSm90INS1_25CollectiveMainloopFwdSm90ILi2EN4cute5tupleIJNS5_1CILi1EEES8_S8_EEENS6_IJNS7_ILi128EEENS7_ILi80EEENS7_ILi256EEEEEELi256ENS_6half_tEfNS_4arch4Sm90ELb1ELb0ELb1ELb1ELb0ELb0ELb0ELb1ELb1ELb1ELb1ELb0EEENS1_21CollectiveEpilogueFwdINS6_IJSA_SC_SB_EEES9_SE_SG_Li256ELb1ELb1ELb1ELb0EEENS1_36VarlenDynamicPersistentTileSchedulerILi128ELi80ELi256ELi128ELb1ELb1ELb1ELb1ELb1ELb1EEEEEEEEEvNT_6ParamsE,"a",@progbits
	.sectionflags	@""
	.align	4
.nv.constant0._ZN7cutlass13device_kernelIN5flash11enable_sm90INS1_16FlashAttnFwdSm90INS1_25CollectiveMainloopFwdSm90ILi2EN4cute5tupleIJNS5_1CILi1EEES8_S8_EEENS6_IJNS7_ILi128EEENS7_ILi80EEENS7_ILi256EEEEEELi256ENS_6half_tEfNS_4arch4Sm90ELb1ELb0ELb1ELb1ELb0ELb0ELb0ELb1ELb1ELb1ELb1ELb0EEENS1_21CollectiveEpilogueFwdINS6_IJSA_SC_SB_EEES9_SE_SG_Li256ELb1ELb1ELb1ELb0EEENS1_36VarlenDynamicPersistentTileSchedulerILi128ELi80ELi256ELi128ELb1ELb1ELb1ELb1ELb1ELb1EEEEEEEEEvNT_6ParamsE:
	.zero		3328


//--------------------- .nv.constant0._ZN7cutlass13device_kernelIN5flash11enable_sm90INS1_16FlashAttnFwdSm90INS1_25CollectiveMainloopFwdSm90ILi2EN4cute5tupleIJNS5_1CILi1EEES8_S8_EEENS6_IJNS7_ILi128EEENS7_ILi80EEENS7_ILi256EEEEEELi256ENS_6half_tEfNS_4arch4Sm90ELb1ELb0ELb1ELb1ELb0ELb1ELb0ELb1ELb1ELb1ELb1ELb0EEENS1_21CollectiveEpilogueFwdINS6_IJSA_SC_SB_EEES9_SE_SG_Li256ELb1ELb1ELb1ELb0EEENS1_36VarlenDynamicPersistentTileSchedulerILi128ELi80ELi256ELi128ELb1ELb1ELb1ELb1ELb1ELb1EEEEEEEEEvNT_6ParamsE --------------------------
	.section	.nv.constant0._ZN7cutlass13device_kernelIN5flash11enable_sm90INS1_16FlashAttnFwdSm90INS1_25CollectiveMainloopFwdSm90ILi2EN4cute5tupleIJNS5_1CILi1EEES8_S8_EEENS6_IJNS7_ILi128EEENS7_ILi80EEENS7_ILi256EEEEEELi256ENS_6half_tEfNS_4arch4Sm90ELb1ELb0ELb1ELb1ELb0ELb1ELb0ELb1ELb1ELb1ELb1ELb0EEENS1_21CollectiveEpilogueFwdINS6_IJSA_SC_SB_EEES9_SE_SG_Li256ELb1ELb1ELb1ELb0EEENS1_36VarlenDynamicPersistentTileSchedulerILi128ELi80ELi256ELi128ELb1ELb1ELb1ELb1ELb1ELb1EEEEEEEEEvNT_6ParamsE,"a",@progbits
	.sectionflags	@""
	.align	4
.nv.constant0._ZN7cutlass13device_kernelIN5flash11enable_sm90INS1_16FlashAttnFwdSm90INS1_25CollectiveMainloopFwdSm90ILi2EN4cute5tupleIJNS5_1CILi1EEES8_S8_EEENS6_IJNS7_ILi128EEENS7_ILi80EEENS7_ILi256EEEEEELi256ENS_6half_tEfNS_4arch4Sm90ELb1ELb0ELb1ELb1ELb0ELb1ELb0ELb1ELb1ELb1ELb1ELb0EEENS1_21CollectiveEpilogueFwdINS6_IJSA_SC_SB_EEES9_SE_SG_Li256ELb1ELb1ELb1ELb0EEENS1_36VarlenDynamicPersistentTileSchedulerILi128ELi80ELi256ELi128ELb1ELb1ELb1ELb1ELb1ELb1EEEEEEEEEvNT_6ParamsE:
	.zero		3328


//--------------------- SYMBOLS --------------------------

	.type		.nv.reservedSmem.offset0,@object
	.size		.nv.reservedSmem.offset0,0x4
	.type		__assertfail,@function
